	.target	sm_90a

	.elftype	@"ET_EXEC"


//--------------------- .note.nv.tkinfo           --------------------------
	.section	.note.nv.tkinfo,"",@"SHT_NOTE"
	.sectionflags	@"SHF_NOTE_NV_TKINFO"
	.tkinfo
        /*0018*/ 	.word	0x00000002
        /*0030*/ 	.string	""
        /*0030*/ 	.string	"ptxas"
        /*0030*/ 	.string	"Cuda compilation tools, release 13.0, V13.0.88"
        /*0030*/ 	.string	"Build cuda_13.0.r13.0/compiler.36424714_0"
        /*0030*/ 	.string	"-arch sm_90a -m 64 "



//--------------------- .note.nv.cuinfo           --------------------------
	.section	.note.nv.cuinfo,"",@"SHT_NOTE"
	.sectionflags	@"SHF_NOTE_NV_CUINFO"
        /*0018*/ 	.short	0x0002
        /*001a*/ 	.short	0x005a
        /*001c*/ 	.short	0x0082
	.zero		2


//--------------------- .nv.info                  --------------------------
	.section	.nv.info,"",@"SHT_CUDA_INFO"
	.align	4


	//----- nvinfo : EIATTR_REGCOUNT
	.align		4
        /*0000*/ 	.byte	0x04, 0x2f
        /*0002*/ 	.short	(.L_23 - .L_22)
	.align		4
.L_22:
        /*0004*/ 	.word	index@(_ZN7cutlass13device_kernelIN5flash11enable_sm90INS1_16FlashAttnFwdSm90INS1_25CollectiveMainloopFwdSm90ILi2EN4cute5tupleIJNS5_1CILi1EEES8_S8_EEENS6_IJNS7_ILi128EEENS7_ILi80EEENS7_ILi256EEEEEELi256ENS_10bfloat16_tEfNS_4arch4Sm90ELb1ELb0ELb1ELb1ELb0ELb1ELb0ELb1ELb1ELb0ELb0ELb0EEENS1_21CollectiveEpilogueFwdINS6_IJSA_SC_SB_EEES9_SE_SG_Li256ELb1ELb0ELb0ELb0EEENS1_36VarlenDynamicPersistentTileSchedulerILi128ELi80ELi256ELi32ELb0ELb0ELb1ELb1ELb1ELb1EEEEEEEEEvNT_6ParamsE)
        /*0008*/ 	.word	0x000000a8


	//----- nvinfo : EIATTR_FRAME_SIZE
	.align		4
.L_23:
        /*000c*/ 	.byte	0x04, 0x11
        /*000e*/ 	.short	(.L_25 - .L_24)
	.align		4
.L_24:
        /*0010*/ 	.word	index@(_ZN7cutlass13device_kernelIN5flash11enable_sm90INS1_16FlashAttnFwdSm90INS1_25CollectiveMainloopFwdSm90ILi2EN4cute5tupleIJNS5_1CILi1EEES8_S8_EEENS6_IJNS7_ILi128EEENS7_ILi80EEENS7_ILi256EEEEEELi256ENS_10bfloat16_tEfNS_4arch4Sm90ELb1ELb0ELb1ELb1ELb0ELb1ELb0ELb1ELb1ELb0ELb0ELb0EEENS1_21CollectiveEpilogueFwdINS6_IJSA_SC_SB_EEES9_SE_SG_Li256ELb1ELb0ELb0ELb0EEENS1_36VarlenDynamicPersistentTileSchedulerILi128ELi80ELi256ELi32ELb0ELb0ELb1ELb1ELb1ELb1EEEEEEEEEvNT_6ParamsE)
        /*0014*/ 	.word	0x00000098


	//----- nvinfo : EIATTR_REGCOUNT
	.align		4
.L_25:
        /*0018*/ 	.byte	0x04, 0x2f
        /*001a*/ 	.short	(.L_27 - .L_26)
	.align		4
.L_26:
        /*001c*/ 	.word	index@(_ZN7cutlass13device_kernelIN5flash11enable_sm90INS1_16FlashAttnFwdSm90INS1_25CollectiveMainloopFwdSm90ILi2EN4cute5tupleIJNS5_1CILi1EEES8_S8_EEENS6_IJNS7_ILi128EEENS7_ILi80EEENS7_ILi256EEEEEELi256ENS_10bfloat16_tEfNS_4arch4Sm90ELb1ELb0ELb1ELb1ELb0ELb0ELb0ELb1ELb1ELb0ELb0ELb0EEENS1_21CollectiveEpilogueFwdINS6_IJSA_SC_SB_EEES9_SE_SG_Li256ELb1ELb0ELb0ELb0EEENS1_36VarlenDynamicPersistentTileSchedulerILi128ELi80ELi256ELi32ELb0ELb0ELb1ELb1ELb1ELb1EEEEEEEEEvNT_6ParamsE)
        /*0020*/ 	.word	0x000000a8


	//----- nvinfo : EIATTR_FRAME_SIZE
	.align		4
.L_27:
        /*0024*/ 	.byte	0x04, 0x11
        /*0026*/ 	.short	(.L_29 - .L_28)
	.align		4
.L_28:
        /*0028*/ 	.word	index@(_ZN7cutlass13device_kernelIN5flash11enable_sm90INS1_16FlashAttnFwdSm90INS1_25CollectiveMainloopFwdSm90ILi2EN4cute5tupleIJNS5_1CILi1EEES8_S8_EEENS6_IJNS7_ILi128EEENS7_ILi80EEENS7_ILi256EEEEEELi256ENS_10bfloat16_tEfNS_4arch4Sm90ELb1ELb0ELb1ELb1ELb0ELb0ELb0ELb1ELb1ELb0ELb0ELb0EEENS1_21CollectiveEpilogueFwdINS6_IJSA_SC_SB_EEES9_SE_SG_Li256ELb1ELb0ELb0ELb0EEENS1_36VarlenDynamicPersistentTileSchedulerILi128ELi80ELi256ELi32ELb0ELb0ELb1ELb1ELb1ELb1EEEEEEEEEvNT_6ParamsE)
        /*002c*/ 	.word	0x00000030


	//----- nvinfo : EIATTR_REGCOUNT
	.align		4
.L_29:
        /*0030*/ 	.byte	0x04, 0x2f
        /*0032*/ 	.short	(.L_31 - .L_30)
	.align		4
.L_30:
        /*0034*/ 	.word	index@(_ZN7cutlass13device_kernelIN5flash11enable_sm90INS1_16FlashAttnFwdSm90INS1_25CollectiveMainloopFwdSm90ILi2EN4cute5tupleIJNS5_1CILi1EEES8_S8_EEENS6_IJNS7_ILi128EEENS7_ILi80EEENS7_ILi256EEEEEELi256ENS_10bfloat16_tEfNS_4arch4Sm90ELb1ELb0ELb1ELb0ELb0ELb0ELb0ELb1ELb1ELb0ELb0ELb0EEENS1_21CollectiveEpilogueFwdINS6_IJSA_SC_SB_EEES9_SE_SG_Li256ELb0ELb0ELb0ELb0EEENS1_30DynamicPersistentTileSchedulerILi256ELi32ELb0ELb0ELb1EEEEEEEEEvNT_6ParamsE)
        /*0038*/ 	.word	0x000000a8


	//----- nvinfo : EIATTR_FRAME_SIZE
	.align		4
.L_31:
        /*003c*/ 	.byte	0x04, 0x11
        /*003e*/ 	.short	(.L_33 - .L_32)
	.align		4
.L_32:
        /*0040*/ 	.word	index@(_ZN7cutlass13device_kernelIN5flash11enable_sm90INS1_16FlashAttnFwdSm90INS1_25CollectiveMainloopFwdSm90ILi2EN4cute5tupleIJNS5_1CILi1EEES8_S8_EEENS6_IJNS7_ILi128EEENS7_ILi80EEENS7_ILi256EEEEEELi256ENS_10bfloat16_tEfNS_4arch4Sm90ELb1ELb0ELb1ELb0ELb0ELb0ELb0ELb1ELb1ELb0ELb0ELb0EEENS1_21CollectiveEpilogueFwdINS6_IJSA_SC_SB_EEES9_SE_SG_Li256ELb0ELb0ELb0ELb0EEENS1_30DynamicPersistentTileSchedulerILi256ELi32ELb0ELb0ELb1EEEEEEEEEvNT_6ParamsE)
        /*0044*/ 	.word	0x00000008


	//----- nvinfo : EIATTR_REGCOUNT
	.align		4
.L_33:
        /*0048*/ 	.byte	0x04, 0x2f
        /*004a*/ 	.short	(.L_35 - .L_34)
	.align		4
.L_34:
        /*004c*/ 	.word	index@(_ZN7cutlass13device_kernelIN5flash11enable_sm90INS1_16FlashAttnFwdSm90INS1_25CollectiveMainloopFwdSm90ILi2EN4cute5tupleIJNS5_1CILi1EEES8_S8_EEENS6_IJNS7_ILi128EEENS7_ILi64EEENS7_ILi256EEEEEELi256ENS_10bfloat16_tEfNS_4arch4Sm90ELb0ELb1ELb1ELb1ELb0ELb1ELb0ELb1ELb1ELb0ELb0ELb0EEENS1_21CollectiveEpilogueFwdINS6_IJSA_SC_SB_EEES9_SE_SG_Li256ELb1ELb0ELb0ELb0EEENS1_36VarlenDynamicPersistentTileSchedulerILi128ELi64ELi256ELi32ELb0ELb0ELb1ELb1ELb0ELb1EEEEEEEEEvNT_6ParamsE)
        /*0050*/ 	.word	0x000000a8


	//----- nvinfo : EIATTR_FRAME_SIZE
	.align		4
.L_35:
        /*0054*/ 	.byte	0x04, 0x11
        /*0056*/ 	.short	(.L_37 - .L_36)
	.align		4
.L_36:
        /*0058*/ 	.word	index@(_ZN7cutlass13device_kernelIN5flash11enable_sm90INS1_16FlashAttnFwdSm90INS1_25CollectiveMainloopFwdSm90ILi2EN4cute5tupleIJNS5_1CILi1EEES8_S8_EEENS6_IJNS7_ILi128EEENS7_ILi64EEENS7_ILi256EEEEEELi256ENS_10bfloat16_tEfNS_4arch4Sm90ELb0ELb1ELb1ELb1ELb0ELb1ELb0ELb1ELb1ELb0ELb0ELb0EEENS1_21CollectiveEpilogueFwdINS6_IJSA_SC_SB_EEES9_SE_SG_Li256ELb1ELb0ELb0ELb0EEENS1_36VarlenDynamicPersistentTileSchedulerILi128ELi64ELi256ELi32ELb0ELb0ELb1ELb1ELb0ELb1EEEEEEEEEvNT_6ParamsE)
        /*005c*/ 	.word	0x000000a0


	//----- nvinfo : EIATTR_REGCOUNT
	.align		4
.L_37:
        /*0060*/ 	.byte	0x04, 0x2f
        /*0062*/ 	.short	(.L_39 - .L_38)
	.align		4
.L_38:
        /*0064*/ 	.word	index@(_ZN7cutlass13device_kernelIN5flash11enable_sm90INS1_16FlashAttnFwdSm90INS1_25CollectiveMainloopFwdSm90ILi2EN4cute5tupleIJNS5_1CILi1EEES8_S8_EEENS6_IJNS7_ILi128EEENS7_ILi64EEENS7_ILi256EEEEEELi256ENS_10bfloat16_tEfNS_4arch4Sm90ELb0ELb1ELb1ELb1ELb0ELb0ELb0ELb1ELb1ELb0ELb0ELb0EEENS1_21CollectiveEpilogueFwdINS6_IJSA_SC_SB_EEES9_SE_SG_Li256ELb1ELb0ELb0ELb0EEENS1_36VarlenDynamicPersistentTileSchedulerILi128ELi64ELi256ELi32ELb0ELb0ELb1ELb1ELb0ELb1EEEEEEEEEvNT_6ParamsE)
        /*0068*/ 	.word	0x000000a8


	//----- nvinfo : EIATTR_FRAME_SIZE
	.align		4
.L_39:
        /*006c*/ 	.byte	0x04, 0x11
        /*006e*/ 	.short	(.L_41 - .L_40)
	.align		4
.L_40:
        /*0070*/ 	.word	index@(_ZN7cutlass13device_kernelIN5flash11enable_sm90INS1_16FlashAttnFwdSm90INS1_25CollectiveMainloopFwdSm90ILi2EN4cute5tupleIJNS5_1CILi1EEES8_S8_EEENS6_IJNS7_ILi128EEENS7_ILi64EEENS7_ILi256EEEEEELi256ENS_10bfloat16_tEfNS_4arch4Sm90ELb0ELb1ELb1ELb1ELb0ELb0ELb0ELb1ELb1ELb0ELb0ELb0EEENS1_21CollectiveEpilogueFwdINS6_IJSA_SC_SB_EEES9_SE_SG_Li256ELb1ELb0ELb0ELb0EEENS1_36VarlenDynamicPersistentTileSchedulerILi128ELi64ELi256ELi32ELb0ELb0ELb1ELb1ELb0ELb1EEEEEEEEEvNT_6ParamsE)
        /*0074*/ 	.word	0x00000028


	//----- nvinfo : EIATTR_REGCOUNT
	.align		4
.L_41:
        /*0078*/ 	.byte	0x04, 0x2f
        /*007a*/ 	.short	(.L_43 - .L_42)
	.align		4
.L_42:
        /*007c*/ 	.word	index@(_ZN7cutlass13device_kernelIN5flash11enable_sm90INS1_16FlashAttnFwdSm90INS1_25CollectiveMainloopFwdSm90ILi2EN4cute5tupleIJNS5_1CILi1EEES8_S8_EEENS6_IJNS7_ILi128EEENS7_ILi64EEENS7_ILi256EEEEEELi256ENS_10bfloat16_tEfNS_4arch4Sm90ELb0ELb1ELb1ELb0ELb0ELb0ELb0ELb1ELb1ELb0ELb0ELb0EEENS1_21CollectiveEpilogueFwdINS6_IJSA_SC_SB_EEES9_SE_SG_Li256ELb0ELb0ELb0ELb0EEENS1_30DynamicPersistentTileSchedulerILi256ELi32ELb0ELb0ELb1EEEEEEEEEvNT_6ParamsE)
        /*0080*/ 	.word	0x000000a8


	//----- nvinfo : EIATTR_FRAME_SIZE
	.align		4
.L_43:
        /*0084*/ 	.byte	0x04, 0x11
        /*0086*/ 	.short	(.L_45 - .L_44)
	.align		4
.L_44:
        /*0088*/ 	.word	index@(_ZN7cutlass13device_kernelIN5flash11enable_sm90INS1_16FlashAttnFwdSm90INS1_25CollectiveMainloopFwdSm90ILi2EN4cute5tupleIJNS5_1CILi1EEES8_S8_EEENS6_IJNS7_ILi128EEENS7_ILi64EEENS7_ILi256EEEEEELi256ENS_10bfloat16_tEfNS_4arch4Sm90ELb0ELb1ELb1ELb0ELb0ELb0ELb0ELb1ELb1ELb0ELb0ELb0EEENS1_21CollectiveEpilogueFwdINS6_IJSA_SC_SB_EEES9_SE_SG_Li256ELb0ELb0ELb0ELb0EEENS1_30DynamicPersistentTileSchedulerILi256ELi32ELb0ELb0ELb1EEEEEEEEEvNT_6ParamsE)
        /*008c*/ 	.word	0x00000008


	//----- nvinfo : EIATTR_REGCOUNT
	.align		4
.L_45:
        /*0090*/ 	.byte	0x04, 0x2f
        /*0092*/ 	.short	(.L_47 - .L_46)
	.align		4
.L_46:
        /*0094*/ 	.word	index@(_ZN7cutlass13device_kernelIN5flash11enable_sm90INS1_16FlashAttnFwdSm90INS1_25CollectiveMainloopFwdSm90ILi2EN4cute5tupleIJNS5_1CILi1EEES8_S8_EEENS6_IJNS7_ILi128EEENS7_ILi80EEENS7_ILi256EEEEEELi256ENS_10bfloat16_tEfNS_4arch4Sm90ELb0ELb0ELb1ELb1ELb0ELb1ELb0ELb1ELb1ELb0ELb0ELb0EEENS1_21CollectiveEpilogueFwdINS6_IJSA_SC_SB_EEES9_SE_SG_Li256ELb1ELb0ELb0ELb0EEENS1_36VarlenDynamicPersistentTileSchedulerILi128ELi80ELi256ELi32ELb0ELb0ELb1ELb0ELb1ELb1EEEEEEEEEvNT_6ParamsE)
        /*0098*/ 	.word	0x000000a8


	//----- nvinfo : EIATTR_FRAME_SIZE
	.align		4
.L_47:
        /*009c*/ 	.byte	0x04, 0x11
        /*009e*/ 	.short	(.L_49 - .L_48)
	.align		4
.L_48:
        /*00a0*/ 	.word	index@(_ZN7cutlass13device_kernelIN5flash11enable_sm90INS1_16FlashAttnFwdSm90INS1_25CollectiveMainloopFwdSm90ILi2EN4cute5tupleIJNS5_1CILi1EEES8_S8_EEENS6_IJNS7_ILi128EEENS7_ILi80EEENS7_ILi256EEEEEELi256ENS_10bfloat16_tEfNS_4arch4Sm90ELb0ELb0ELb1ELb1ELb0ELb1ELb0ELb1ELb1ELb0ELb0ELb0EEENS1_21CollectiveEpilogueFwdINS6_IJSA_SC_SB_EEES9_SE_SG_Li256ELb1ELb0ELb0ELb0EEENS1_36VarlenDynamicPersistentTileSchedulerILi128ELi80ELi256ELi32ELb0ELb0ELb1ELb0ELb1ELb1EEEEEEEEEvNT_6ParamsE)
        /*00a4*/ 	.word	0x00000098


	//----- nvinfo : EIATTR_REGCOUNT
	.align		4
.L_49:
        /*00a8*/ 	.byte	0x04, 0x2f
        /*00aa*/ 	.short	(.L_51 - .L_50)
	.align		4
.L_50:
        /*00ac*/ 	.word	index@(_ZN7cutlass13device_kernelIN5flash11enable_sm90INS1_16FlashAttnFwdSm90INS1_25CollectiveMainloopFwdSm90ILi2EN4cute5tupleIJNS5_1CILi1EEES8_S8_EEENS6_IJNS7_ILi128EEENS7_ILi80EEENS7_ILi256EEEEEELi256ENS_10bfloat16_tEfNS_4arch4Sm90ELb0ELb0ELb1ELb1ELb0ELb0ELb0ELb1ELb1ELb0ELb0ELb0EEENS1_21CollectiveEpilogueFwdINS6_IJSA_SC_SB_EEES9_SE_SG_Li256ELb1ELb0ELb0ELb0EEENS1_36VarlenDynamicPersistentTileSchedulerILi128ELi80ELi256ELi32ELb0ELb0ELb1ELb0ELb1ELb1EEEEEEEEEvNT_6ParamsE)
        /*00b0*/ 	.word	0x000000a8


	//----- nvinfo : EIATTR_FRAME_SIZE
	.align		4
.L_51:
        /*00b4*/ 	.byte	0x04, 0x11
        /*00b6*/ 	.short	(.L_53 - .L_52)
	.align		4
.L_52:
        /*00b8*/ 	.word	index@(_ZN7cutlass13device_kernelIN5flash11enable_sm90INS1_16FlashAttnFwdSm90INS1_25CollectiveMainloopFwdSm90ILi2EN4cute5tupleIJNS5_1CILi1EEES8_S8_EEENS6_IJNS7_ILi128EEENS7_ILi80EEENS7_ILi256EEEEEELi256ENS_10bfloat16_tEfNS_4arch4Sm90ELb0ELb0ELb1ELb1ELb0ELb0ELb0ELb1ELb1ELb0ELb0ELb0EEENS1_21CollectiveEpilogueFwdINS6_IJSA_SC_SB_EEES9_SE_SG_Li256ELb1ELb0ELb0ELb0EEENS1_36VarlenDynamicPersistentTileSchedulerILi128ELi80ELi256ELi32ELb0ELb0ELb1ELb0ELb1ELb1EEEEEEEEEvNT_6ParamsE)
        /*00bc*/ 	.word	0x00000038


	//----- nvinfo : EIATTR_REGCOUNT
	.align		4
.L_53:
        /*00c0*/ 	.byte	0x04, 0x2f
        /*00c2*/ 	.short	(.L_55 - .L_54)
	.align		4
.L_54:
        /*00c4*/ 	.word	index@(_ZN7cutlass13device_kernelIN5flash11enable_sm90INS1_16FlashAttnFwdSm90INS1_25CollectiveMainloopFwdSm90ILi2EN4cute5tupleIJNS5_1CILi2EEENS7_ILi1EEES9_EEENS6_IJNS7_ILi128EEENS7_ILi80EEENS7_ILi256EEEEEELi256ENS_10bfloat16_tEfNS_4arch4Sm90ELb0ELb0ELb1ELb0ELb0ELb0ELb0ELb1ELb1ELb0ELb0ELb0EEENS1_21CollectiveEpilogueFwdINS6_IJSB_SD_SC_EEESA_SF_SH_Li256ELb0ELb0ELb0ELb0EEENS1_29StaticPersistentTileSchedulerILb0EEEEEEEEEvNT_6ParamsE)
        /*00c8*/ 	.word	0x000000a8


	//----- nvinfo : EIATTR_FRAME_SIZE
	.align		4
.L_55:
        /*00cc*/ 	.byte	0x04, 0x11
        /*00ce*/ 	.short	(.L_57 - .L_56)
	.align		4
.L_56:
        /*00d0*/ 	.word	index@(_ZN7cutlass13device_kernelIN5flash11enable_sm90INS1_16FlashAttnFwdSm90INS1_25CollectiveMainloopFwdSm90ILi2EN4cute5tupleIJNS5_1CILi2EEENS7_ILi1EEES9_EEENS6_IJNS7_ILi128EEENS7_ILi80EEENS7_ILi256EEEEEELi256ENS_10bfloat16_tEfNS_4arch4Sm90ELb0ELb0ELb1ELb0ELb0ELb0ELb0ELb1ELb1ELb0ELb0ELb0EEENS1_21CollectiveEpilogueFwdINS6_IJSB_SD_SC_EEESA_SF_SH_Li256ELb0ELb0ELb0ELb0EEENS1_29StaticPersistentTileSchedulerILb0EEEEEEEEEvNT_6ParamsE)
        /*00d4*/ 	.word	0x00000028


	//----- nvinfo : EIATTR_REGCOUNT
	.align		4
.L_57:
        /*00d8*/ 	.byte	0x04, 0x2f
        /*00da*/ 	.short	(.L_59 - .L_58)
	.align		4
.L_58:
        /*00dc*/ 	.word	index@(_ZN7cutlass13device_kernelIN5flash11enable_sm90INS1_16FlashAttnFwdSm90INS1_25CollectiveMainloopFwdSm90ILi2EN4cute5tupleIJNS5_1CILi1EEES8_S8_EEENS6_IJNS7_ILi128EEENS7_ILi80EEENS7_ILi256EEEEEELi256ENS_10bfloat16_tEfNS_4arch4Sm90ELb0ELb0ELb1ELb0ELb0ELb0ELb0ELb1ELb1ELb0ELb0ELb0EEENS1_21CollectiveEpilogueFwdINS6_IJSA_SC_SB_EEES9_SE_SG_Li256ELb0ELb0ELb0ELb0EEENS1_29StaticPersistentTileSchedulerILb0EEEEEEEEEvNT_6ParamsE)
        /*00e0*/ 	.word	0x000000a8


	//----- nvinfo : EIATTR_FRAME_SIZE
	.align		4
.L_59:
        /*00e4*/ 	.byte	0x04, 0x11
        /*00e6*/ 	.short	(.L_61 - .L_60)
	.align		4
.L_60:
        /*00e8*/ 	.word	index@(_ZN7cutlass13device_kernelIN5flash11enable_sm90INS1_16FlashAttnFwdSm90INS1_25CollectiveMainloopFwdSm90ILi2EN4cute5tupleIJNS5_1CILi1EEES8_S8_EEENS6_IJNS7_ILi128EEENS7_ILi80EEENS7_ILi256EEEEEELi256ENS_10bfloat16_tEfNS_4arch4Sm90ELb0ELb0ELb1ELb0ELb0ELb0ELb0ELb1ELb1ELb0ELb0ELb0EEENS1_21CollectiveEpilogueFwdINS6_IJSA_SC_SB_EEES9_SE_SG_Li256ELb0ELb0ELb0ELb0EEENS1_29StaticPersistentTileSchedulerILb0EEEEEEEEEvNT_6ParamsE)
        /*00ec*/ 	.word	0x00000020


	//----- nvinfo : EIATTR_MIN_STACK_SIZE
	.align		4
.L_61:
        /*00f0*/ 	.byte	0x04, 0x12
        /*00f2*/ 	.short	(.L_63 - .L_62)
	.align		4
.L_62:
        /*00f4*/ 	.word	index@(_ZN7cutlass13device_kernelIN5flash11enable_sm90INS1_16FlashAttnFwdSm90INS1_25CollectiveMainloopFwdSm90ILi2EN4cute5tupleIJNS5_1CILi1EEES8_S8_EEENS6_IJNS7_ILi128EEENS7_ILi80EEENS7_ILi256EEEEEELi256ENS_10bfloat16_tEfNS_4arch4Sm90ELb0ELb0ELb1ELb0ELb0ELb0ELb0ELb1ELb1ELb0ELb0ELb0EEENS1_21CollectiveEpilogueFwdINS6_IJSA_SC_SB_EEES9_SE_SG_Li256ELb0ELb0ELb0ELb0EEENS1_29StaticPersistentTileSchedulerILb0EEEEEEEEEvNT_6ParamsE)
        /*00f8*/ 	.word	0x00000020


	//----- nvinfo : EIATTR_MIN_STACK_SIZE
	.align		4
.L_63:
        /*00fc*/ 	.byte	0x04, 0x12
        /*00fe*/ 	.short	(.L_65 - .L_64)
	.align		4
.L_64:
        /*0100*/ 	.word	index@(_ZN7cutlass13device_kernelIN5flash11enable_sm90INS1_16FlashAttnFwdSm90INS1_25CollectiveMainloopFwdSm90ILi2EN4cute5tupleIJNS5_1CILi2EEENS7_ILi1EEES9_EEENS6_IJNS7_ILi128EEENS7_ILi80EEENS7_ILi256EEEEEELi256ENS_10bfloat16_tEfNS_4arch4Sm90ELb0ELb0ELb1ELb0ELb0ELb0ELb0ELb1ELb1ELb0ELb0ELb0EEENS1_21CollectiveEpilogueFwdINS6_IJSB_SD_SC_EEESA_SF_SH_Li256ELb0ELb0ELb0ELb0EEENS1_29StaticPersistentTileSchedulerILb0EEEEEEEEEvNT_6ParamsE)
        /*0104*/ 	.word	0x00000028


	//----- nvinfo : EIATTR_MIN_STACK_SIZE
	.align		4
.L_65:
        /*0108*/ 	.byte	0x04, 0x12
        /*010a*/ 	.short	(.L_67 - .L_66)
	.align		4
.L_66:
        /*010c*/ 	.word	index@(_ZN7cutlass13device_kernelIN5flash11enable_sm90INS1_16FlashAttnFwdSm90INS1_25CollectiveMainloopFwdSm90ILi2EN4cute5tupleIJNS5_1CILi1EEES8_S8_EEENS6_IJNS7_ILi128EEENS7_ILi80EEENS7_ILi256EEEEEELi256ENS_10bfloat16_tEfNS_4arch4Sm90ELb0ELb0ELb1ELb1ELb0ELb0ELb0ELb1ELb1ELb0ELb0ELb0EEENS1_21CollectiveEpilogueFwdINS6_IJSA_SC_SB_EEES9_SE_SG_Li256ELb1ELb0ELb0ELb0EEENS1_36VarlenDynamicPersistentTileSchedulerILi128ELi80ELi256ELi32ELb0ELb0ELb1ELb0ELb1ELb1EEEEEEEEEvNT_6ParamsE)
        /*0110*/ 	.word	0x00000038


	//----- nvinfo : EIATTR_MIN_STACK_SIZE
	.align		4
.L_67:
        /*0114*/ 	.byte	0x04, 0x12
        /*0116*/ 	.short	(.L_69 - .L_68)
	.align		4
.L_68:
        /*0118*/ 	.word	index@(_ZN7cutlass13device_kernelIN5flash11enable_sm90INS1_16FlashAttnFwdSm90INS1_25CollectiveMainloopFwdSm90ILi2EN4cute5tupleIJNS5_1CILi1EEES8_S8_EEENS6_IJNS7_ILi128EEENS7_ILi80EEENS7_ILi256EEEEEELi256ENS_10bfloat16_tEfNS_4arch4Sm90ELb0ELb0ELb1ELb1ELb0ELb1ELb0ELb1ELb1ELb0ELb0ELb0EEENS1_21CollectiveEpilogueFwdINS6_IJSA_SC_SB_EEES9_SE_SG_Li256ELb1ELb0ELb0ELb0EEENS1_36VarlenDynamicPersistentTileSchedulerILi128ELi80ELi256ELi32ELb0ELb0ELb1ELb0ELb1ELb1EEEEEEEEEvNT_6ParamsE)
        /*011c*/ 	.word	0x00000098


	//----- nvinfo : EIATTR_MIN_STACK_SIZE
	.align		4
.L_69:
        /*0120*/ 	.byte	0x04, 0x12
        /*0122*/ 	.short	(.L_71 - .L_70)
	.align		4
.L_70:
        /*0124*/ 	.word	index@(_ZN7cutlass13device_kernelIN5flash11enable_sm90INS1_16FlashAttnFwdSm90INS1_25CollectiveMainloopFwdSm90ILi2EN4cute5tupleIJNS5_1CILi1EEES8_S8_EEENS6_IJNS7_ILi128EEENS7_ILi64EEENS7_ILi256EEEEEELi256ENS_10bfloat16_tEfNS_4arch4Sm90ELb0ELb1ELb1ELb0ELb0ELb0ELb0ELb1ELb1ELb0ELb0ELb0EEENS1_21CollectiveEpilogueFwdINS6_IJSA_SC_SB_EEES9_SE_SG_Li256ELb0ELb0ELb0ELb0EEENS1_30DynamicPersistentTileSchedulerILi256ELi32ELb0ELb0ELb1EEEEEEEEEvNT_6ParamsE)
        /*0128*/ 	.word	0x00000008


	//----- nvinfo : EIATTR_MIN_STACK_SIZE
	.align		4
.L_71:
        /*012c*/ 	.byte	0x04, 0x12
        /*012e*/ 	.short	(.L_73 - .L_72)
	.align		4
.L_72:
        /*0130*/ 	.word	index@(_ZN7cutlass13device_kernelIN5flash11enable_sm90INS1_16FlashAttnFwdSm90INS1_25CollectiveMainloopFwdSm90ILi2EN4cute5tupleIJNS5_1CILi1EEES8_S8_EEENS6_IJNS7_ILi128EEENS7_ILi64EEENS7_ILi256EEEEEELi256ENS_10bfloat16_tEfNS_4arch4Sm90ELb0ELb1ELb1ELb1ELb0ELb0ELb0ELb1ELb1ELb0ELb0ELb0EEENS1_21CollectiveEpilogueFwdINS6_IJSA_SC_SB_EEES9_SE_SG_Li256ELb1ELb0ELb0ELb0EEENS1_36VarlenDynamicPersistentTileSchedulerILi128ELi64ELi256ELi32ELb0ELb0ELb1ELb1ELb0ELb1EEEEEEEEEvNT_6ParamsE)
        /*0134*/ 	.word	0x00000028


	//----- nvinfo : EIATTR_MIN_STACK_SIZE
	.align		4
.L_73:
        /*0138*/ 	.byte	0x04, 0x12
        /*013a*/ 	.short	(.L_75 - .L_74)
	.align		4
.L_74:
        /*013c*/ 	.word	index@(_ZN7cutlass13device_kernelIN5flash11enable_sm90INS1_16FlashAttnFwdSm90INS1_25CollectiveMainloopFwdSm90ILi2EN4cute5tupleIJNS5_1CILi1EEES8_S8_EEENS6_IJNS7_ILi128EEENS7_ILi64EEENS7_ILi256EEEEEELi256ENS_10bfloat16_tEfNS_4arch4Sm90ELb0ELb1ELb1ELb1ELb0ELb1ELb0ELb1ELb1ELb0ELb0ELb0EEENS1_21CollectiveEpilogueFwdINS6_IJSA_SC_SB_EEES9_SE_SG_Li256ELb1ELb0ELb0ELb0EEENS1_36VarlenDynamicPersistentTileSchedulerILi128ELi64ELi256ELi32ELb0ELb0ELb1ELb1ELb0ELb1EEEEEEEEEvNT_6ParamsE)
        /*0140*/ 	.word	0x000000a0


	//----- nvinfo : EIATTR_MIN_STACK_SIZE
	.align		4
.L_75:
        /*0144*/ 	.byte	0x04, 0x12
        /*0146*/ 	.short	(.L_77 - .L_76)
	.align		4
.L_76:
        /*0148*/ 	.word	index@(_ZN7cutlass13device_kernelIN5flash11enable_sm90INS1_16FlashAttnFwdSm90INS1_25CollectiveMainloopFwdSm90ILi2EN4cute5tupleIJNS5_1CILi1EEES8_S8_EEENS6_IJNS7_ILi128EEENS7_ILi80EEENS7_ILi256EEEEEELi256ENS_10bfloat16_tEfNS_4arch4Sm90ELb1ELb0ELb1ELb0ELb0ELb0ELb0ELb1ELb1ELb0ELb0ELb0EEENS1_21CollectiveEpilogueFwdINS6_IJSA_SC_SB_EEES9_SE_SG_Li256ELb0ELb0ELb0ELb0EEENS1_30DynamicPersistentTileSchedulerILi256ELi32ELb0ELb0ELb1EEEEEEEEEvNT_6ParamsE)
        /*014c*/ 	.word	0x00000008


	//----- nvinfo : EIATTR_MIN_STACK_SIZE
	.align		4
.L_77:
        /*0150*/ 	.byte	0x04, 0x12
        /*0152*/ 	.short	(.L_79 - .L_78)
	.align		4
.L_78:
        /*0154*/ 	.word	index@(_ZN7cutlass13device_kernelIN5flash11enable_sm90INS1_16FlashAttnFwdSm90INS1_25CollectiveMainloopFwdSm90ILi2EN4cute5tupleIJNS5_1CILi1EEES8_S8_EEENS6_IJNS7_ILi128EEENS7_ILi80EEENS7_ILi256EEEEEELi256ENS_10bfloat16_tEfNS_4arch4Sm90ELb1ELb0ELb1ELb1ELb0ELb0ELb0ELb1ELb1ELb0ELb0ELb0EEENS1_21CollectiveEpilogueFwdINS6_IJSA_SC_SB_EEES9_SE_SG_Li256ELb1ELb0ELb0ELb0EEENS1_36VarlenDynamicPersistentTileSchedulerILi128ELi80ELi256ELi32ELb0ELb0ELb1ELb1ELb1ELb1EEEEEEEEEvNT_6ParamsE)
        /*0158*/ 	.word	0x00000030


	//----- nvinfo : EIATTR_MIN_STACK_SIZE
	.align		4
.L_79:
        /*015c*/ 	.byte	0x04, 0x12
        /*015e*/ 	.short	(.L_81 - .L_80)
	.align		4
.L_80:
        /*0160*/ 	.word	index@(_ZN7cutlass13device_kernelIN5flash11enable_sm90INS1_16FlashAttnFwdSm90INS1_25CollectiveMainloopFwdSm90ILi2EN4cute5tupleIJNS5_1CILi1EEES8_S8_EEENS6_IJNS7_ILi128EEENS7_ILi80EEENS7_ILi256EEEEEELi256ENS_10bfloat16_tEfNS_4arch4Sm90ELb1ELb0ELb1ELb1ELb0ELb1ELb0ELb1ELb1ELb0ELb0ELb0EEENS1_21CollectiveEpilogueFwdINS6_IJSA_SC_SB_EEES9_SE_SG_Li256ELb1ELb0ELb0ELb0EEENS1_36VarlenDynamicPersistentTileSchedulerILi128ELi80ELi256ELi32ELb0ELb0ELb1ELb1ELb1ELb1EEEEEEEEEvNT_6ParamsE)
        /*0164*/ 	.word	0x00000098
.L_81:


//--------------------- .nv.compat                --------------------------
	.section	.nv.compat,"",@"SHT_CUDA_COMPAT_INFO"
	.align	4
        /*0000*/ 	.byte	0x02, 0x09, 0x01, 0x00, 0x02, 0x02, 0x04, 0x00, 0x02, 0x05, 0x05, 0x00, 0x03, 0x07, 0x01, 0x01
        /*0010*/ 	.byte	0x02, 0x03, 0x01, 0x00, 0x02, 0x06, 0x01, 0x00, 0x04, 0x0b, 0x08, 0x00, 0x00, 0x00, 0x00, 0x00
        /*0020*/ 	.byte	0x00, 0x00, 0x00, 0x00


//--------------------- .nv.info._ZN7cutlass13device_kernelIN5flash11enable_sm90INS1_16FlashAttnFwdSm90INS1_25CollectiveMainloopFwdSm90ILi2EN4cute5tupleIJNS5_1CILi1EEES8_S8_EEENS6_IJNS7_ILi128EEENS7_ILi80EEENS7_ILi256EEEEEELi256ENS_10bfloat16_tEfNS_4arch4Sm90ELb0ELb0ELb1ELb0ELb0ELb0ELb0ELb1ELb1ELb0ELb0ELb0EEENS1_21CollectiveEpilogueFwdINS6_IJSA_SC_SB_EEES9_SE_SG_Li256ELb0ELb0ELb0ELb0EEENS1_29StaticPersistentTileSchedulerILb0EEEEEEEEEvNT_6ParamsE --------------------------
	.section	.nv.info._ZN7cutlass13device_kernelIN5flash11enable_sm90INS1_16FlashAttnFwdSm90INS1_25CollectiveMainloopFwdSm90ILi2EN4cute5tupleIJNS5_1CILi1EEES8_S8_EEENS6_IJNS7_ILi128EEENS7_ILi80EEENS7_ILi256EEEEEELi256ENS_10bfloat16_tEfNS_4arch4Sm90ELb0ELb0ELb1ELb0ELb0ELb0ELb0ELb1ELb1ELb0ELb0ELb0EEENS1_21CollectiveEpilogueFwdINS6_IJSA_SC_SB_EEES9_SE_SG_Li256ELb0ELb0ELb0ELb0EEENS1_29StaticPersistentTileSchedulerILb0EEEEEEEEEvNT_6ParamsE,"",@"SHT_CUDA_INFO"
	.sectionflags	@""
	.align	4


	//----- nvinfo : EIATTR_CUDA_API_VERSION
	.align		4
        /*0000*/ 	.byte	0x04, 0x37
        /*0002*/ 	.short	(.L_83 - .L_82)
.L_82:
        /*0004*/ 	.word	0x00000082


	//----- nvinfo : EIATTR_KPARAM_INFO
	.align		4
.L_83:
        /*0008*/ 	.byte	0x04, 0x17
        /*000a*/ 	.short	(.L_85 - .L_84)
.L_84:
        /*000c*/ 	.word	0x00000000
        /*0010*/ 	.short	0x0000
        /*0012*/ 	.short	0x0070
        /*0014*/ 	.byte	0x00, 0xf0, 0x01, 0x2e


	//----- nvinfo : EIATTR_SPARSE_MMA_MASK
	.align		4
.L_85:
        /*0018*/ 	.byte	0x03, 0x50
        /*001a*/ 	.short	0x0000


	//----- nvinfo : EIATTR_MAXREG_COUNT
	.align		4
        /*001c*/ 	.byte	0x03, 0x1b
        /*001e*/ 	.short	0x00a8


	//----- nvinfo : EIATTR_NUM_BARRIERS
	.align		4
        /*0020*/ 	.byte	0x02, 0x4c
        /*0022*/ 	.byte	0x09
	.zero		1


	//----- nvinfo : EIATTR_EXTERNS
	.align		4
        /*0024*/ 	.byte	0x04, 0x0f
        /*0026*/ 	.short	(.L_87 - .L_86)


	//   ....[0]....
	.align		4
.L_86:
        /*0028*/ 	.word	index@(__assertfail)


	//----- nvinfo : EIATTR_ANNOTATIONS
	.align		4
.L_87:
        /*002c*/ 	.byte	0x04, 0x55
        /*002e*/ 	.short	(.L_89 - .L_88)


	//   ....[0]....
.L_88:
        /*0030*/ 	.word	0x00000001
        /*0034*/ 	.byte	0x40, 0x09, 0x00, 0x00, 0x01, 0x00, 0x00, 0x00, 0x00, 0x0a, 0x00, 0x00, 0x01, 0x00, 0x00, 0x00
        /* <DEDUP_REMOVED lines=14> */
        /*0124*/ 	.byte	0x50, 0xf0, 0x00, 0x00, 0x01, 0x00, 0x00, 0x00, 0xf0, 0xf1, 0x00, 0x00


	//----- nvinfo : EIATTR_MERCURY_ISA_VERSION
	.align		4
.L_89:
        /*0130*/ 	.byte	0x03, 0x5f
        /*0132*/ 	.short	0x0101


	//----- nvinfo : EIATTR_INT_WARP_WIDE_INSTR_OFFSETS
	.align		4
        /*0134*/ 	.byte	0x04, 0x31
        /*0136*/ 	.short	(.L_91 - .L_90)


	//   ....[0]....
.L_90:
        /*0138*/ 	.word	0x00000180


	//   ....[1]....
        /*013c*/ 	.word	0x000001b0


	//   ....[2]....
        /*0140*/ 	.word	0x00000240


	//   ....[3]....
        /*0144*/ 	.word	0x0000c5c0


	//   ....[4]....
        /*0148*/ 	.word	0x0000c5f0


	//   ....[5]....
        /*014c*/ 	.word	0x0000c6e0


	//   ....[6]....
        /*0150*/ 	.word	0x0000c7a0


	//   ....[7]....
        /*0154*/ 	.word	0x0000c860


	//----- nvinfo : EIATTR_COOP_GROUP_MASK_REGIDS
	.align		4
.L_91:
        /*0158*/ 	.byte	0x04, 0x29
        /*015a*/ 	.short	(.L_93 - .L_92)


	//   ....[0]....
.L_92:
        /*015c*/ 	.word	0xffffffff


	//   ....[1]....
        /*0160*/ 	.word	0xffffffff


	//   ....[2]....
        /*0164*/ 	.word	0xffffffff


	//   ....[3]....
        /*0168*/ 	.word	0xffffffff


	//   ....[4]....
        /*016c*/ 	.word	0xffffffff


	//   ....[5]....
        /*0170*/ 	.word	0xffffffff


	//   ....[6]....
        /*0174*/ 	.word	0xffffffff


	//   ....[7]....
        /*0178*/ 	.word	0xffffffff


	//   ....[8]....
        /*017c*/ 	.word	0xffffffff


	//   ....[9]....
        /*0180*/ 	.word	0xffffffff


	//   ....[10]....
        /*0184*/ 	.word	0xffffffff


	//   ....[11]....
        /*0188*/ 	.word	0xffffffff


	//   ....[12]....
        /*018c*/ 	.word	0xffffffff


	//   ....[13]....
        /*0190*/ 	.word	0xffffffff


	//   ....[14]....
        /*0194*/ 	.word	0xffffffff


	//   ....[15]....
        /*0198*/ 	.word	0xffffffff


	//   ....[16]....
        /*019c*/ 	.word	0xffffffff


	//   ....[17]....
        /*01a0*/ 	.word	0xffffffff


	//   ....[18]....
        /*01a4*/ 	.word	0xffffffff


	//   ....[19]....
        /*01a8*/ 	.word	0xffffffff


	//   ....[20]....
        /*01ac*/ 	.word	0xffffffff


	//   ....[21]....
        /*01b0*/ 	.word	0xffffffff


	//   ....[22]....
        /*01b4*/ 	.word	0xffffffff


	//   ....[23]....
        /*01b8*/ 	.word	0x0500000f


	//   ....[24]....
        /*01bc*/ 	.word	0x0500000f


	//----- nvinfo : EIATTR_COOP_GROUP_INSTR_OFFSETS
	.align		4
.L_93:
        /*01c0*/ 	.byte	0x04, 0x28
        /*01c2*/ 	.short	(.L_95 - .L_94)


	//   ....[0]....
.L_94:
        /*01c4*/ 	.word	0x00000060


	//   ....[1]....
        /*01c8*/ 	.word	0x00000190


	//   ....[2]....
        /*01cc*/ 	.word	0x00000250


	//   ....[3]....
        /*01d0*/ 	.word	0x000003c0


	//   ....[4]....
        /*01d4*/ 	.word	0x00000520


	//   ....[5]....
        /*01d8*/ 	.word	0x00000640


	//   ....[6]....
        /*01dc*/ 	.word	0x000007a0


	//   ....[7]....
        /*01e0*/ 	.word	0x00000d50


	//   ....[8]....
        /*01e4*/ 	.word	0x00004540


	//   ....[9]....
        /*01e8*/ 	.word	0x000045c0


	//   ....[10]....
        /*01ec*/ 	.word	0x00004980


	//   ....[11]....
        /*01f0*/ 	.word	0x00004a10


	//   ....[12]....
        /*01f4*/ 	.word	0x00008b80


	//   ....[13]....
        /*01f8*/ 	.word	0x00008bb0


	//   ....[14]....
        /*01fc*/ 	.word	0x00008f50


	//   ....[15]....
        /*0200*/ 	.word	0x00008fa0


	//   ....[16]....
        /*0204*/ 	.word	0x0000a070


	//   ....[17]....
        /*0208*/ 	.word	0x0000a0b0


	//   ....[18]....
        /*020c*/ 	.word	0x0000a200


	//   ....[19]....
        /*0210*/ 	.word	0x0000a250


	//   ....[20]....
        /*0214*/ 	.word	0x0000ba20


	//   ....[21]....
        /*0218*/ 	.word	0x0000bdb0


	//   ....[22]....
        /*021c*/ 	.word	0x0000f170


	//   ....[23]....
        /*0220*/ 	.word	0x0000f660


	//   ....[24]....
        /*0224*/ 	.word	0x0000fb00


	//----- nvinfo : EIATTR_REG_RECONFIG
	.align		4
.L_95:
        /*0228*/ 	.byte	0x01, 0x54
	.zero		2


	//----- nvinfo : EIATTR_SYSCALL_OFFSETS
	.align		4
        /*022c*/ 	.byte	0x04, 0x46
        /*022e*/ 	.short	(.L_97 - .L_96)


	//   ....[0]....
.L_96:
        /*0230*/ 	.word	0x000010d0


	//   ....[1]....
        /*0234*/ 	.word	0x0000c210


	//   ....[2]....
        /*0238*/ 	.word	0x0000c350


	//   ....[3]....
        /*023c*/ 	.word	0x0000c450


	//----- nvinfo : EIATTR_MBARRIER_INSTR_OFFSETS
	.align		4
.L_97:
        /*0240*/ 	.byte	0x04, 0x39
        /*0242*/ 	.short	(.L_99 - .L_98)


	//   ....[0]....
.L_98:
        /*0244*/ 	.word	0x00000270
        /*0248*/ 	.word	0x000000ff
        /*024c*/ 	.word	0x00038800
        /*0250*/ 	.short	0x0100
        /*0252*/ 	.byte	0x06
	.zero		1


	//   ....[1]....
        /*0254*/ 	.word	0x00000280
        /*0258*/ 	.word	0x000000ff
        /*025c*/ 	.word	0x00038820
        /*0260*/ 	.short	0x0100
        /*0262*/ 	.byte	0x06
	.zero		1


	//   ....[2]....
        /*0264*/ 	.word	0x00000370
        /*0268*/ 	.word	0x000000ff
        /*026c*/ 	.word	0x00038830
        /*0270*/ 	.short	0x0100
        /*0272*/ 	.byte	0x08
	.zero		1


	//   ....[3]....
        /*0274*/ 	.word	0x00000380
        /*0278*/ 	.word	0x000000ff
        /*027c*/ 	.word	0x00038840
        /*0280*/ 	.short	0x0100
        /*0282*/ 	.byte	0x08
	.zero		1


	//   ....[4]....
        /*0284*/ 	.word	0x00000390
        /*0288*/ 	.word	0x000000ff
        /*028c*/ 	.word	0x00038838
        /*0290*/ 	.short	0x0100
        /*0292*/ 	.byte	0x08
	.zero		1


	//   ....[5]....
        /*0294*/ 	.word	0x000003a0
        /*0298*/ 	.word	0x000000ff
        /*029c*/ 	.word	0x00038848
        /*02a0*/ 	.short	0x0100
        /*02a2*/ 	.byte	0x08
	.zero		1


	//   ....[6]....
        /*02a4*/ 	.word	0x000004d0
        /*02a8*/ 	.word	0x000000ff
        /*02ac*/ 	.word	0x00038850
        /*02b0*/ 	.short	0x0100
        /*02b2*/ 	.byte	0x08
	.zero		1


	//   ....[7]....
        /*02b4*/ 	.word	0x000004e0
        /*02b8*/ 	.word	0x000000ff
        /*02bc*/ 	.word	0x00038860
        /*02c0*/ 	.short	0x0100
        /*02c2*/ 	.byte	0x08
	.zero		1


	//   ....[8]....
        /*02c4*/ 	.word	0x000004f0
        /*02c8*/ 	.word	0x000000ff
        /*02cc*/ 	.word	0x00038858
        /*02d0*/ 	.short	0x0100
        /*02d2*/ 	.byte	0x08
	.zero		1


	//   ....[9]....
        /*02d4*/ 	.word	0x00000500
        /*02d8*/ 	.word	0x000000ff
        /*02dc*/ 	.word	0x00038868
        /*02e0*/ 	.short	0x0100
        /*02e2*/ 	.byte	0x08
	.zero		1


	//   ....[10]....
        /*02e4*/ 	.word	0x000005f0
        /*02e8*/ 	.word	0x000000ff
        /*02ec*/ 	.word	0x00038870
        /*02f0*/ 	.short	0x0100
        /*02f2*/ 	.byte	0x06
	.zero		1


	//   ....[11]....
        /*02f4*/ 	.word	0x00000600
        /*02f8*/ 	.word	0x000000ff
        /*02fc*/ 	.word	0x00038880
        /*0300*/ 	.short	0x0100
        /*0302*/ 	.byte	0x06
	.zero		1


	//   ....[12]....
        /*0304*/ 	.word	0x00000610
        /*0308*/ 	.word	0x000000ff
        /*030c*/ 	.word	0x00038878
        /*0310*/ 	.short	0x0100
        /*0312*/ 	.byte	0x06
	.zero		1


	//   ....[13]....
        /*0314*/ 	.word	0x00000620
        /*0318*/ 	.word	0x000000ff
        /*031c*/ 	.word	0x00038888
        /*0320*/ 	.short	0x0100
        /*0322*/ 	.byte	0x06
	.zero		1


	//   ....[14]....
        /*0324*/ 	.word	0x00000750
        /*0328*/ 	.word	0x000000ff
        /*032c*/ 	.word	0x00038890
        /*0330*/ 	.short	0x0100
        /*0332*/ 	.byte	0x08
	.zero		1


	//   ....[15]....
        /*0334*/ 	.word	0x00000760
        /*0338*/ 	.word	0x000000ff
        /*033c*/ 	.word	0x000388a0
        /*0340*/ 	.short	0x0100
        /*0342*/ 	.byte	0x08
	.zero		1


	//   ....[16]....
        /*0344*/ 	.word	0x00000770
        /*0348*/ 	.word	0x000000ff
        /*034c*/ 	.word	0x00038898
        /*0350*/ 	.short	0x0100
        /*0352*/ 	.byte	0x08
	.zero		1


	//   ....[17]....
        /*0354*/ 	.word	0x00000780
        /*0358*/ 	.word	0x000000ff
        /*035c*/ 	.word	0x000388a8
        /*0360*/ 	.short	0x0100
        /*0362*/ 	.byte	0x08
	.zero		1


	//   ....[18]....
        /*0364*/ 	.word	0x000008b0
        /*0368*/ 	.word	0x000000ff
        /*036c*/ 	.word	0x000388b0
        /*0370*/ 	.short	0x0100
        /*0372*/ 	.byte	0x08
	.zero		1


	//   ....[19]....
        /*0374*/ 	.word	0x000008c0
        /*0378*/ 	.word	0x000000ff
        /*037c*/ 	.word	0x000388c0
        /*0380*/ 	.short	0x0100
        /*0382*/ 	.byte	0x08
	.zero		1


	//   ....[20]....
        /*0384*/ 	.word	0x000008d0
        /*0388*/ 	.word	0x000000ff
        /*038c*/ 	.word	0x000388b8
        /*0390*/ 	.short	0x0100
        /*0392*/ 	.byte	0x08
	.zero		1


	//   ....[21]....
        /*0394*/ 	.word	0x000008e0
        /*0398*/ 	.word	0x000000ff
        /*039c*/ 	.word	0x000388c8
        /*03a0*/ 	.short	0x0100
        /*03a2*/ 	.byte	0x08
	.zero		1


	//   ....[22]....
        /*03a4*/ 	.word	0x00001120
        /*03a8*/ 	.word	0x000000ff
        /*03ac*/ 	.word	0x00038800
        /*03b0*/ 	.short	0x010a
        /*03b2*/ 	.byte	0x04
	.zero		1


	//   ....[23]....
        /*03b4*/ 	.word	0x000011c0
        /*03b8*/ 	.word	0x00000000
        /*03bc*/ 	.word	0x00038830
        /*03c0*/ 	.short	0x010a
        /*03c2*/ 	.byte	0x3f
	.zero		1


	//   ....[24]....
        /*03c4*/ 	.word	0x00001240
        /*03c8*/ 	.word	0x00000000
        /*03cc*/ 	.word	0x00038830
        /*03d0*/ 	.short	0x010a
        /*03d2*/ 	.byte	0x3f
	.zero		1


	//   ....[25]....
        /*03d4*/ 	.word	0x000043c0
        /*03d8*/ 	.word	0x00000000
        /*03dc*/ 	.word	0x00000000
        /*03e0*/ 	.short	0x0101
        /*03e2*/ 	.byte	0x3f
	.zero		1


	//   ....[26]....
        /*03e4*/ 	.word	0x00005920
        /*03e8*/ 	.word	0x000000ff
        /*03ec*/ 	.word	0x00038830
        /*03f0*/ 	.short	0x010a
        /*03f2*/ 	.byte	0x3c
	.zero		1


	//   ....[27]....
        /*03f4*/ 	.word	0x00005960
        /*03f8*/ 	.word	0x000000ff
        /*03fc*/ 	.word	0x00038830
        /*0400*/ 	.short	0x010a
        /*0402*/ 	.byte	0x3c
	.zero		1


	//   ....[28]....
        /*0404*/ 	.word	0x000082c0
        /*0408*/ 	.word	0x000000ff
        /*040c*/ 	.word	0x00038850
        /*0410*/ 	.short	0x010a
        /*0412*/ 	.byte	0x05
	.zero		1


	//   ....[29]....
        /*0414*/ 	.word	0x00008300
        /*0418*/ 	.word	0x000000ff
        /*041c*/ 	.word	0x00038850
        /*0420*/ 	.short	0x010a
        /*0422*/ 	.byte	0x05
	.zero		1


	//   ....[30]....
        /*0424*/ 	.word	0x000092b0
        /*0428*/ 	.word	0x000000ae
        /*042c*/ 	.word	0x00000000
        /*0430*/ 	.short	0x0101
        /*0432*/ 	.byte	0x3f
	.zero		1


	//   ....[31]....
        /*0434*/ 	.word	0x000092f0
        /*0438*/ 	.word	0x000000b0
        /*043c*/ 	.word	0x00000000
        /*0440*/ 	.short	0x0101
        /*0442*/ 	.byte	0x3f
	.zero		1


	//   ....[32]....
        /*0444*/ 	.word	0x00009fe0
        /*0448*/ 	.word	0x000000ff
        /*044c*/ 	.word	0x00038850
        /*0450*/ 	.short	0x010a
        /*0452*/ 	.byte	0x07
	.zero		1


	//   ....[33]....
        /*0454*/ 	.word	0x0000a020
        /*0458*/ 	.word	0x000000ff
        /*045c*/ 	.word	0x00038850
        /*0460*/ 	.short	0x010a
        /*0462*/ 	.byte	0x07
	.zero		1


	//   ....[34]....
        /*0464*/ 	.word	0x0000abf0
        /*0468*/ 	.word	0x0000000d
        /*046c*/ 	.word	0x00000000
        /*0470*/ 	.short	0x0101
        /*0472*/ 	.byte	0x3f
	.zero		1


	//   ....[35]....
        /*0474*/ 	.word	0x0000bc90
        /*0478*/ 	.word	0x000000ff
        /*047c*/ 	.word	0x00000000
        /*0480*/ 	.short	0x0101
        /*0482*/ 	.byte	0x06
	.zero		1


	//   ....[36]....
        /*0484*/ 	.word	0x0000cba0
        /*0488*/ 	.word	0x00000006
        /*048c*/ 	.word	0x00038840
        /*0490*/ 	.short	0x010a
        /*0492*/ 	.byte	0x3f
	.zero		1


	//   ....[37]....
        /*0494*/ 	.word	0x0000d1d0
        /*0498*/ 	.word	0x00000009
        /*049c*/ 	.word	0x00038820
        /*04a0*/ 	.short	0x010a
        /*04a2*/ 	.byte	0x3f
	.zero		1


	//   ....[38]....
        /*04a4*/ 	.word	0x0000d4b0
        /*04a8*/ 	.word	0x00000002
        /*04ac*/ 	.word	0x00038840
        /*04b0*/ 	.short	0x010a
        /*04b2*/ 	.byte	0x3f
	.zero		1


	//   ....[39]....
        /*04b4*/ 	.word	0x0000d7c0
        /*04b8*/ 	.word	0x00000002
        /*04bc*/ 	.word	0x00000060
        /*04c0*/ 	.short	0x010a
        /*04c2*/ 	.byte	0x3f
	.zero		1


	//   ....[40]....
        /*04c4*/ 	.word	0x0000ddb0
        /*04c8*/ 	.word	0x00000002
        /*04cc*/ 	.word	0x00038840
        /*04d0*/ 	.short	0x010a
        /*04d2*/ 	.byte	0x3f
	.zero		1


	//   ....[41]....
        /*04d4*/ 	.word	0x0000e0c0
        /*04d8*/ 	.word	0x00000002
        /*04dc*/ 	.word	0x00000060
        /*04e0*/ 	.short	0x010a
        /*04e2*/ 	.byte	0x3f
	.zero		1


	//   ....[42]....
        /*04e4*/ 	.word	0x0000e5d0
        /*04e8*/ 	.word	0x00000002
        /*04ec*/ 	.word	0x00038840
        /*04f0*/ 	.short	0x010a
        /*04f2*/ 	.byte	0x3f
	.zero		1


	//   ....[43]....
        /*04f4*/ 	.word	0x0000e8f0
        /*04f8*/ 	.word	0x00000002
        /*04fc*/ 	.word	0x00000060
        /*0500*/ 	.short	0x010a
        /*0502*/ 	.byte	0x3f
	.zero		1


	//   ....[44]....
        /*0504*/ 	.word	0x0000ecd0
        /*0508*/ 	.word	0x00000003
        /*050c*/ 	.word	0x00038860
        /*0510*/ 	.short	0x010a
        /*0512*/ 	.byte	0x3f
	.zero		1


	//   ....[45]....
        /*0514*/ 	.word	0x0000f0f0
        /*0518*/ 	.word	0x00000000
        /*051c*/ 	.word	0x00038820
        /*0520*/ 	.short	0x010a
        /*0522*/ 	.byte	0x3f
	.zero		1


	//   ....[46]....
        /*0524*/ 	.word	0x0000f290
        /*0528*/ 	.word	0x00000006
        /*052c*/ 	.word	0x00000000
        /*0530*/ 	.short	0x010a
        /*0532*/ 	.byte	0x3f
	.zero		1


	//   ....[47]....
        /*0534*/ 	.word	0x0000f300
        /*0538*/ 	.word	0x00000003
        /*053c*/ 	.word	0x00000000
        /*0540*/ 	.short	0x010a
        /*0542*/ 	.byte	0x3f
	.zero		1


	//   ....[48]....
        /*0544*/ 	.word	0x0000f360
        /*0548*/ 	.word	0x00000010
        /*054c*/ 	.word	0x00000000
        /*0550*/ 	.short	0x010a
        /*0552*/ 	.byte	0x3f
	.zero		1


	//   ....[49]....
        /*0554*/ 	.word	0x0000f390
        /*0558*/ 	.word	0x00000003
        /*055c*/ 	.word	0x00000000
        /*0560*/ 	.short	0x010a
        /*0562*/ 	.byte	0x3f
	.zero		1


	//   ....[50]....
        /*0564*/ 	.word	0x0000f410
        /*0568*/ 	.word	0x00000003
        /*056c*/ 	.word	0x00038800
        /*0570*/ 	.short	0x010a
        /*0572*/ 	.byte	0x3f
	.zero		1


	//   ....[51]....
        /*0574*/ 	.word	0x0000f460
        /*0578*/ 	.word	0x00000000
        /*057c*/ 	.word	0x00038830
        /*0580*/ 	.short	0x010a
        /*0582*/ 	.byte	0x3f
	.zero		1


	//   ....[52]....
        /*0584*/ 	.word	0x0000f4c0
        /*0588*/ 	.word	0x00000005
        /*058c*/ 	.word	0x00038830
        /*0590*/ 	.short	0x010a
        /*0592*/ 	.byte	0x3f
	.zero		1


	//   ....[53]....
        /*0594*/ 	.word	0x0000f520
        /*0598*/ 	.word	0x00000003
        /*059c*/ 	.word	0x00038850
        /*05a0*/ 	.short	0x010a
        /*05a2*/ 	.byte	0x3f
	.zero		1


	//   ....[54]....
        /*05a4*/ 	.word	0x0000f580
        /*05a8*/ 	.word	0x00000003
        /*05ac*/ 	.word	0x00038850
        /*05b0*/ 	.short	0x010a
        /*05b2*/ 	.byte	0x3f
	.zero		1


	//   ....[55]....
        /*05b4*/ 	.word	0x0000f720
        /*05b8*/ 	.word	0x00000006
        /*05bc*/ 	.word	0x00038840
        /*05c0*/ 	.short	0x010a
        /*05c2*/ 	.byte	0x3f
	.zero		1


	//   ....[56]....
        /*05c4*/ 	.word	0x0000f7a0
        /*05c8*/ 	.word	0x00000007
        /*05cc*/ 	.word	0x00038820
        /*05d0*/ 	.short	0x010a
        /*05d2*/ 	.byte	0x3f
	.zero		1


	//   ....[57]....
        /*05d4*/ 	.word	0x0000f7f0
        /*05d8*/ 	.word	0x00000002
        /*05dc*/ 	.word	0x00038840
        /*05e0*/ 	.short	0x010a
        /*05e2*/ 	.byte	0x3f
	.zero		1


	//   ....[58]....
        /*05e4*/ 	.word	0x0000f840
        /*05e8*/ 	.word	0x00000002
        /*05ec*/ 	.word	0x00000060
        /*05f0*/ 	.short	0x010a
        /*05f2*/ 	.byte	0x3f
	.zero		1


	//   ....[59]....
        /*05f4*/ 	.word	0x0000f890
        /*05f8*/ 	.word	0x00000002
        /*05fc*/ 	.word	0x00038840
        /*0600*/ 	.short	0x010a
        /*0602*/ 	.byte	0x3f
	.zero		1


	//   ....[60]....
        /*0604*/ 	.word	0x0000f8e0
        /*0608*/ 	.word	0x00000002
        /*060c*/ 	.word	0x00000060
        /*0610*/ 	.short	0x010a
        /*0612*/ 	.byte	0x3f
	.zero		1


	//   ....[61]....
        /*0614*/ 	.word	0x0000f930
        /*0618*/ 	.word	0x00000002
        /*061c*/ 	.word	0x00038840
        /*0620*/ 	.short	0x010a
        /*0622*/ 	.byte	0x3f
	.zero		1


	//   ....[62]....
        /*0624*/ 	.word	0x0000f980
        /*0628*/ 	.word	0x00000002
        /*062c*/ 	.word	0x00000060
        /*0630*/ 	.short	0x010a
        /*0632*/ 	.byte	0x3f
	.zero		1


	//   ....[63]....
        /*0634*/ 	.word	0x0000f9d0
        /*0638*/ 	.word	0x00000003
        /*063c*/ 	.word	0x00038860
        /*0640*/ 	.short	0x010a
        /*0642*/ 	.byte	0x3f
	.zero		1


	//   ....[64]....
        /*0644*/ 	.word	0x0000fa20
        /*0648*/ 	.word	0x00000000
        /*064c*/ 	.word	0x00038820
        /*0650*/ 	.short	0x010a
        /*0652*/ 	.byte	0x3f
	.zero		1


	//   ....[65]....
        /*0654*/ 	.word	0x0000fbc0
        /*0658*/ 	.word	0x00000006
        /*065c*/ 	.word	0x00000000
        /*0660*/ 	.short	0x010a
        /*0662*/ 	.byte	0x3f
	.zero		1


	//   ....[66]....
        /*0664*/ 	.word	0x0000fc10
        /*0668*/ 	.word	0x00000003
        /*066c*/ 	.word	0x00000000
        /*0670*/ 	.short	0x010a
        /*0672*/ 	.byte	0x3f
	.zero		1


	//   ....[67]....
        /*0674*/ 	.word	0x0000fc60
        /*0678*/ 	.word	0x00000010
        /*067c*/ 	.word	0x00000000
        /*0680*/ 	.short	0x010a
        /*0682*/ 	.byte	0x3f
	.zero		1


	//----- nvinfo : EIATTR_NUM_MBARRIERS
	.align		4
.L_99:
        /*0684*/ 	.byte	0x03, 0x38
        /*0686*/ 	.short	0x0016


	//----- nvinfo : EIATTR_EXIT_INSTR_OFFSETS
	.align		4
        /*0688*/ 	.byte	0x04, 0x1c
        /*068a*/ 	.short	(.L_101 - .L_100)


	//   ....[0]....
.L_100:
        /*068c*/ 	.word	0x000009f0


	//   ....[1]....
        /*0690*/ 	.word	0x0000bd70


	//   ....[2]....
        /*0694*/ 	.word	0x0000bdd0


	//   ....[3]....
        /*0698*/ 	.word	0x0000f3e0


	//----- nvinfo : EIATTR_MAX_THREADS
	.align		4
.L_101:
        /*069c*/ 	.byte	0x04, 0x05
        /*069e*/ 	.short	(.L_103 - .L_102)
.L_102:
        /*06a0*/ 	.word	0x00000180
        /*06a4*/ 	.word	0x00000001
        /*06a8*/ 	.word	0x00000001


	//----- nvinfo : EIATTR_CRS_STACK_SIZE
	.align		4
.L_103:
        /*06ac*/ 	.byte	0x04, 0x1e
        /*06ae*/ 	.short	(.L_105 - .L_104)
.L_104:
        /*06b0*/ 	.word	0x00000000


	//----- nvinfo : EIATTR_CBANK_PARAM_SIZE
	.align		4
.L_105:
        /*06b4*/ 	.byte	0x03, 0x19
        /*06b6*/ 	.short	0x0bf0


	//----- nvinfo : EIATTR_PARAM_CBANK
	.align		4
        /*06b8*/ 	.byte	0x04, 0x0a
        /*06ba*/ 	.short	(.L_107 - .L_106)
	.align		4
.L_106:
        /*06bc*/ 	.word	index@(.nv.constant0._ZN7cutlass13device_kernelIN5flash11enable_sm90INS1_16FlashAttnFwdSm90INS1_25CollectiveMainloopFwdSm90ILi2EN4cute5tupleIJNS5_1CILi1EEES8_S8_EEENS6_IJNS7_ILi128EEENS7_ILi80EEENS7_ILi256EEEEEELi256ENS_10bfloat16_tEfNS_4arch4Sm90ELb0ELb0ELb1ELb0ELb0ELb0ELb0ELb1ELb1ELb0ELb0ELb0EEENS1_21CollectiveEpilogueFwdINS6_IJSA_SC_SB_EEES9_SE_SG_Li256ELb0ELb0ELb0ELb0EEENS1_29StaticPersistentTileSchedulerILb0EEEEEEEEEvNT_6ParamsE)
        /*06c0*/ 	.short	0x0210
        /*06c2*/ 	.short	0x0bf0


	//----- nvinfo : EIATTR_SW_WAR
	.align		4
.L_107:
        /*06c4*/ 	.byte	0x04, 0x36
        /*06c6*/ 	.short	(.L_109 - .L_108)
.L_108:
        /*06c8*/ 	.word	0x00000008
.L_109:


//--------------------- .nv.info._ZN7cutlass13device_kernelIN5flash11enable_sm90INS1_16FlashAttnFwdSm90INS1_25CollectiveMainloopFwdSm90ILi2EN4cute5tupleIJNS5_1CILi2EEENS7_ILi1EEES9_EEENS6_IJNS7_ILi128EEENS7_ILi80EEENS7_ILi256EEEEEELi256ENS_10bfloat16_tEfNS_4arch4Sm90ELb0ELb0ELb1ELb0ELb0ELb0ELb0ELb1ELb1ELb0ELb0ELb0EEENS1_21CollectiveEpilogueFwdINS6_IJSB_SD_SC_EEESA_SF_SH_Li256ELb0ELb0ELb0ELb0EEENS1_29StaticPersistentTileSchedulerILb0EEEEEEEEEvNT_6ParamsE --------------------------
	.section	.nv.info._ZN7cutlass13device_kernelIN5flash11enable_sm90INS1_16FlashAttnFwdSm90INS1_25CollectiveMainloopFwdSm90ILi2EN4cute5tupleIJNS5_1CILi2EEENS7_ILi1EEES9_EEENS6_IJNS7_ILi128EEENS7_ILi80EEENS7_ILi256EEEEEELi256ENS_10bfloat16_tEfNS_4arch4Sm90ELb0ELb0ELb1ELb0ELb0ELb0ELb0ELb1ELb1ELb0ELb0ELb0EEENS1_21CollectiveEpilogueFwdINS6_IJSB_SD_SC_EEESA_SF_SH_Li256ELb0ELb0ELb0ELb0EEENS1_29StaticPersistentTileSchedulerILb0EEEEEEEEEvNT_6ParamsE,"",@"SHT_CUDA_INFO"
	.sectionflags	@""
	.align	4


	//----- nvinfo : EIATTR_CUDA_API_VERSION
	.align		4
        /*0000*/ 	.byte	0x04, 0x37
        /*0002*/ 	.short	(.L_111 - .L_110)
.L_110:
        /*0004*/ 	.word	0x00000082


	//----- nvinfo : EIATTR_KPARAM_INFO
	.align		4
.L_111:
        /*0008*/ 	.byte	0x04, 0x17
        /*000a*/ 	.short	(.L_113 - .L_112)
.L_112:
        /*000c*/ 	.word	0x00000000
        /*0010*/ 	.short	0x0000
        /*0012*/ 	.short	0x0070
        /*0014*/ 	.byte	0x00, 0xf0, 0x01, 0x2e


	//----- nvinfo : EIATTR_SPARSE_MMA_MASK
	.align		4
.L_113:
        /*0018*/ 	.byte	0x03, 0x50
        /*001a*/ 	.short	0x0000


	//----- nvinfo : EIATTR_MAXREG_COUNT
	.align		4
        /*001c*/ 	.byte	0x03, 0x1b
        /*001e*/ 	.short	0x00a8


	//----- nvinfo : EIATTR_NUM_BARRIERS
	.align		4
        /*0020*/ 	.byte	0x02, 0x4c
        /*0022*/ 	.byte	0x09
	.zero		1


	//----- nvinfo : EIATTR_EXTERNS
	.align		4
        /*0024*/ 	.byte	0x04, 0x0f
        /*0026*/ 	.short	(.L_115 - .L_114)


	//   ....[0]....
	.align		4
.L_114:
        /*0028*/ 	.word	index@(__assertfail)


	//----- nvinfo : EIATTR_ANNOTATIONS
	.align		4
.L_115:
        /*002c*/ 	.byte	0x04, 0x55
        /*002e*/ 	.short	(.L_117 - .L_116)


	//   ....[0]....
.L_116:
        /* <DEDUP_REMOVED lines=26> */


	//----- nvinfo : EIATTR_MERCURY_ISA_VERSION
	.align		4
.L_117:
        /*01c0*/ 	.byte	0x03, 0x5f
        /*01c2*/ 	.short	0x0101


	//----- nvinfo : EIATTR_INT_WARP_WIDE_INSTR_OFFSETS
	.align		4
        /*01c4*/ 	.byte	0x04, 0x31
        /*01c6*/ 	.short	(.L_119 - .L_118)


	//   ....[0]....
.L_118:
        /*01c8*/ 	.word	0x00000190


	//   ....[1]....
        /*01cc*/ 	.word	0x000001d0


	//   ....[2]....
        /*01d0*/ 	.word	0x00000240


	//   ....[3]....
        /*01d4*/ 	.word	0x0000c150


	//   ....[4]....
        /*01d8*/ 	.word	0x0000c1a0


	//   ....[5]....
        /*01dc*/ 	.word	0x0000c260


	//   ....[6]....
        /*01e0*/ 	.word	0x0000c320


	//   ....[7]....
        /*01e4*/ 	.word	0x0000c3e0


	//----- nvinfo : EIATTR_COOP_GROUP_MASK_REGIDS
	.align		4
.L_119:
        /*01e8*/ 	.byte	0x04, 0x29
        /*01ea*/ 	.short	(.L_121 - .L_120)


	//   ....[0]....
.L_120:
        /*01ec*/ 	.word	0xffffffff


	//   ....[1]....
        /*01f0*/ 	.word	0xffffffff


	//   ....[2]....
        /*01f4*/ 	.word	0xffffffff


	//   ....[3]....
        /*01f8*/ 	.word	0xffffffff


	//   ....[4]....
        /*01fc*/ 	.word	0xffffffff


	//   ....[5]....
        /*0200*/ 	.word	0xffffffff


	//   ....[6]....
        /*0204*/ 	.word	0xffffffff


	//   ....[7]....
        /*0208*/ 	.word	0xffffffff


	//   ....[8]....
        /*020c*/ 	.word	0xffffffff


	//   ....[9]....
        /*0210*/ 	.word	0xffffffff


	//   ....[10]....
        /*0214*/ 	.word	0xffffffff


	//   ....[11]....
        /*0218*/ 	.word	0xffffffff


	//   ....[12]....
        /*021c*/ 	.word	0xffffffff


	//   ....[13]....
        /*0220*/ 	.word	0xffffffff


	//   ....[14]....
        /*0224*/ 	.word	0xffffffff


	//   ....[15]....
        /*0228*/ 	.word	0xffffffff


	//   ....[16]....
        /*022c*/ 	.word	0xffffffff


	//   ....[17]....
        /*0230*/ 	.word	0xffffffff


	//   ....[18]....
        /*0234*/ 	.word	0xffffffff


	//   ....[19]....
        /*0238*/ 	.word	0xffffffff


	//   ....[20]....
        /*023c*/ 	.word	0xffffffff


	//   ....[21]....
        /*0240*/ 	.word	0xffffffff


	//   ....[22]....
        /*0244*/ 	.word	0xffffffff


	//   ....[23]....
        /*0248*/ 	.word	0xffffffff


	//   ....[24]....
        /*024c*/ 	.word	0x0500000f


	//   ....[25]....
        /*0250*/ 	.word	0x0500000f


	//----- nvinfo : EIATTR_COOP_GROUP_INSTR_OFFSETS
	.align		4
.L_121:
        /*0254*/ 	.byte	0x04, 0x28
        /*0256*/ 	.short	(.L_123 - .L_122)


	//   ....[0]....
.L_122:
        /*0258*/ 	.word	0x00000060


	//   ....[1]....
        /*025c*/ 	.word	0x000001a0


	//   ....[2]....
        /*0260*/ 	.word	0x000001f0


	//   ....[3]....
        /*0264*/ 	.word	0x00000430


	//   ....[4]....
        /*0268*/ 	.word	0x00000660


	//   ....[5]....
        /*026c*/ 	.word	0x00000890


	//   ....[6]....
        /*0270*/ 	.word	0x00000b20


	//   ....[7]....
        /*0274*/ 	.word	0x00000e50


	//   ....[8]....
        /*0278*/ 	.word	0x00001330


	//   ....[9]....
        /*027c*/ 	.word	0x00004820


	//   ....[10]....
        /*0280*/ 	.word	0x000048a0


	//   ....[11]....
        /*0284*/ 	.word	0x00004c40


	//   ....[12]....
        /*0288*/ 	.word	0x00004cc0


	//   ....[13]....
        /*028c*/ 	.word	0x00008680


	//   ....[14]....
        /*0290*/ 	.word	0x000086b0


	//   ....[15]....
        /*0294*/ 	.word	0x000086d0


	//   ....[16]....
        /*0298*/ 	.word	0x000086f0


	//   ....[17]....
        /*029c*/ 	.word	0x00009ac0


	//   ....[18]....
        /*02a0*/ 	.word	0x00009ad0


	//   ....[19]....
        /*02a4*/ 	.word	0x00009b70


	//   ....[20]....
        /*02a8*/ 	.word	0x00009b90


	//   ....[21]....
        /*02ac*/ 	.word	0x0000b490


	//   ....[22]....
        /*02b0*/ 	.word	0x0000b880


	//   ....[23]....
        /*02b4*/ 	.word	0x0000ef30


	//   ....[24]....
        /*02b8*/ 	.word	0x0000f440


	//   ....[25]....
        /*02bc*/ 	.word	0x0000f8e0


	//----- nvinfo : EIATTR_REG_RECONFIG
	.align		4
.L_123:
        /*02c0*/ 	.byte	0x01, 0x54
	.zero		2


	//----- nvinfo : EIATTR_SYSCALL_OFFSETS
	.align		4
        /*02c4*/ 	.byte	0x04, 0x46
        /*02c6*/ 	.short	(.L_125 - .L_124)


	//   ....[0]....
.L_124:
        /*02c8*/ 	.word	0x000016b0


	//   ....[1]....
        /*02cc*/ 	.word	0x0000bd90


	//   ....[2]....
        /*02d0*/ 	.word	0x0000bed0


	//   ....[3]....
        /*02d4*/ 	.word	0x0000bfd0


	//----- nvinfo : EIATTR_MBARRIER_INSTR_OFFSETS
	.align		4
.L_125:
        /*02d8*/ 	.byte	0x04, 0x39
        /*02da*/ 	.short	(.L_127 - .L_126)


	//   ....[0]....
.L_126:
        /*02dc*/ 	.word	0x000002d0
        /*02e0*/ 	.word	0x000000ff
        /*02e4*/ 	.word	0x00038800
        /*02e8*/ 	.short	0x0100
        /*02ea*/ 	.byte	0x08
	.zero		1


	//   ....[1]....
        /*02ec*/ 	.word	0x000002e0
        /*02f0*/ 	.word	0x000000ff
        /*02f4*/ 	.word	0x00038820
        /*02f8*/ 	.short	0x0100
        /*02fa*/ 	.byte	0x08
	.zero		1


	//   ....[2]....
        /*02fc*/ 	.word	0x000003d0
        /*0300*/ 	.word	0x000000ff
        /*0304*/ 	.word	0x00038830
        /*0308*/ 	.short	0x0100
        /*030a*/ 	.byte	0x08
	.zero		1


	//   ....[3]....
        /*030c*/ 	.word	0x000003e0
        /*0310*/ 	.word	0x000000ff
        /*0314*/ 	.word	0x00038840
        /*0318*/ 	.short	0x0100
        /*031a*/ 	.byte	0x08
	.zero		1


	//   ....[4]....
        /*031c*/ 	.word	0x000003f0
        /*0320*/ 	.word	0x000000ff
        /*0324*/ 	.word	0x00038838
        /*0328*/ 	.short	0x0100
        /*032a*/ 	.byte	0x08
	.zero		1


	//   ....[5]....
        /*032c*/ 	.word	0x00000400
        /*0330*/ 	.word	0x000000ff
        /*0334*/ 	.word	0x00038848
        /*0338*/ 	.short	0x0100
        /*033a*/ 	.byte	0x08
	.zero		1


	//   ....[6]....
        /*033c*/ 	.word	0x00000610
        /*0340*/ 	.word	0x000000ff
        /*0344*/ 	.word	0x00038850
        /*0348*/ 	.short	0x0100
        /*034a*/ 	.byte	0x08
	.zero		1


	//   ....[7]....
        /*034c*/ 	.word	0x00000620
        /*0350*/ 	.word	0x000000ff
        /*0354*/ 	.word	0x00038860
        /*0358*/ 	.short	0x0100
        /*035a*/ 	.byte	0x08
	.zero		1


	//   ....[8]....
        /*035c*/ 	.word	0x00000630
        /*0360*/ 	.word	0x000000ff
        /*0364*/ 	.word	0x00038858
        /*0368*/ 	.short	0x0100
        /*036a*/ 	.byte	0x08
	.zero		1


	//   ....[9]....
        /*036c*/ 	.word	0x00000640
        /*0370*/ 	.word	0x000000ff
        /*0374*/ 	.word	0x00038868
        /*0378*/ 	.short	0x0100
        /*037a*/ 	.byte	0x08
	.zero		1


	//   ....[10]....
        /*037c*/ 	.word	0x00000840
        /*0380*/ 	.word	0x000000ff
        /*0384*/ 	.word	0x00038870
        /*0388*/ 	.short	0x0100
        /*038a*/ 	.byte	0x08
	.zero		1


	//   ....[11]....
        /*038c*/ 	.word	0x00000850
        /*0390*/ 	.word	0x000000ff
        /*0394*/ 	.word	0x00038880
        /*0398*/ 	.short	0x0100
        /*039a*/ 	.byte	0x08
	.zero		1


	//   ....[12]....
        /*039c*/ 	.word	0x00000860
        /*03a0*/ 	.word	0x000000ff
        /*03a4*/ 	.word	0x00038878
        /*03a8*/ 	.short	0x0100
        /*03aa*/ 	.byte	0x08
	.zero		1


	//   ....[13]....
        /*03ac*/ 	.word	0x00000870
        /*03b0*/ 	.word	0x000000ff
        /*03b4*/ 	.word	0x00038888
        /*03b8*/ 	.short	0x0100
        /*03ba*/ 	.byte	0x08
	.zero		1


	//   ....[14]....
        /*03bc*/ 	.word	0x00000ad0
        /*03c0*/ 	.word	0x000000ff
        /*03c4*/ 	.word	0x00038890
        /*03c8*/ 	.short	0x0100
        /*03ca*/ 	.byte	0x08
	.zero		1


	//   ....[15]....
        /*03cc*/ 	.word	0x00000ae0
        /*03d0*/ 	.word	0x000000ff
        /*03d4*/ 	.word	0x000388a0
        /*03d8*/ 	.short	0x0100
        /*03da*/ 	.byte	0x08
	.zero		1


	//   ....[16]....
        /*03dc*/ 	.word	0x00000af0
        /*03e0*/ 	.word	0x000000ff
        /*03e4*/ 	.word	0x00038898
        /*03e8*/ 	.short	0x0100
        /*03ea*/ 	.byte	0x08
	.zero		1


	//   ....[17]....
        /*03ec*/ 	.word	0x00000b00
        /*03f0*/ 	.word	0x000000ff
        /*03f4*/ 	.word	0x000388a8
        /*03f8*/ 	.short	0x0100
        /*03fa*/ 	.byte	0x08
	.zero		1


	//   ....[18]....
        /*03fc*/ 	.word	0x00000da0
        /*0400*/ 	.word	0x000000ff
        /*0404*/ 	.word	0x000388b0
        /*0408*/ 	.short	0x0100
        /*040a*/ 	.byte	0x08
	.zero		1


	//   ....[19]....
        /*040c*/ 	.word	0x00000db0
        /*0410*/ 	.word	0x000000ff
        /*0414*/ 	.word	0x000388c0
        /*0418*/ 	.short	0x0100
        /*041a*/ 	.byte	0x08
	.zero		1


	//   ....[20]....
        /*041c*/ 	.word	0x00000dc0
        /*0420*/ 	.word	0x000000ff
        /*0424*/ 	.word	0x000388b8
        /*0428*/ 	.short	0x0100
        /*042a*/ 	.byte	0x08
	.zero		1


	//   ....[21]....
        /*042c*/ 	.word	0x00000dd0
        /*0430*/ 	.word	0x000000ff
        /*0434*/ 	.word	0x000388c8
        /*0438*/ 	.short	0x0100
        /*043a*/ 	.byte	0x08
	.zero		1


	//   ....[22]....
        /*043c*/ 	.word	0x00001740
        /*0440*/ 	.word	0x000000ff
        /*0444*/ 	.word	0x00038800
        /*0448*/ 	.short	0x010a
        /*044a*/ 	.byte	0x06
	.zero		1


	//   ....[23]....
        /*044c*/ 	.word	0x000017e0
        /*0450*/ 	.word	0x00000000
        /*0454*/ 	.word	0x00038830
        /*0458*/ 	.short	0x010a
        /*045a*/ 	.byte	0x3f
	.zero		1


	//   ....[24]....
        /*045c*/ 	.word	0x00001820
        /*0460*/ 	.word	0x00000000
        /*0464*/ 	.word	0x00038830
        /*0468*/ 	.short	0x010a
        /*046a*/ 	.byte	0x3f
	.zero		1


	//   ....[25]....
        /*046c*/ 	.word	0x00004f30
        /*0470*/ 	.word	0x00000000
        /*0474*/ 	.word	0x00000000
        /*0478*/ 	.short	0x0101
        /*047a*/ 	.byte	0x3f
	.zero		1


	//   ....[26]....
        /*047c*/ 	.word	0x000056a0
        /*0480*/ 	.word	0x000000ff
        /*0484*/ 	.word	0x00038830
        /*0488*/ 	.short	0x010a
        /*048a*/ 	.byte	0x3c
	.zero		1


	//   ....[27]....
        /*048c*/ 	.word	0x000056e0
        /*0490*/ 	.word	0x000000ff
        /*0494*/ 	.word	0x00038830
        /*0498*/ 	.short	0x010a
        /*049a*/ 	.byte	0x3c
	.zero		1


	//   ....[28]....
        /*049c*/ 	.word	0x00007c40
        /*04a0*/ 	.word	0x000000ff
        /*04a4*/ 	.word	0x00038850
        /*04a8*/ 	.short	0x010a
        /*04aa*/ 	.byte	0x04
	.zero		1


	//   ....[29]....
        /*04ac*/ 	.word	0x00007c80
        /*04b0*/ 	.word	0x000000ff
        /*04b4*/ 	.word	0x00038850
        /*04b8*/ 	.short	0x010a
        /*04ba*/ 	.byte	0x04
	.zero		1


	//   ....[30]....
        /*04bc*/ 	.word	0x00008db0
        /*04c0*/ 	.word	0x00000005
        /*04c4*/ 	.word	0x00000000
        /*04c8*/ 	.short	0x0101
        /*04ca*/ 	.byte	0x3f
	.zero		1


	//   ....[31]....
        /*04cc*/ 	.word	0x00009180
        /*04d0*/ 	.word	0x0000009a
        /*04d4*/ 	.word	0x00000000
        /*04d8*/ 	.short	0x0101
        /*04da*/ 	.byte	0x3f
	.zero		1


	//   ....[32]....
        /*04dc*/ 	.word	0x00009a30
        /*04e0*/ 	.word	0x000000ff
        /*04e4*/ 	.word	0x00038850
        /*04e8*/ 	.short	0x010a
        /*04ea*/ 	.byte	0x08
	.zero		1


	//   ....[33]....
        /*04ec*/ 	.word	0x00009a70
        /*04f0*/ 	.word	0x000000ff
        /*04f4*/ 	.word	0x00038850
        /*04f8*/ 	.short	0x010a
        /*04fa*/ 	.byte	0x08
	.zero		1


	//   ....[34]....
        /*04fc*/ 	.word	0x0000adf0
        /*0500*/ 	.word	0x00000014
        /*0504*/ 	.word	0x00000000
        /*0508*/ 	.short	0x0101
        /*050a*/ 	.byte	0x3f
	.zero		1


	//   ....[35]....
        /*050c*/ 	.word	0x0000b730
        /*0510*/ 	.word	0x000000ff
        /*0514*/ 	.word	0x00000000
        /*0518*/ 	.short	0x0101
        /*051a*/ 	.byte	0x07
	.zero		1


	//   ....[36]....
        /*051c*/ 	.word	0x0000b740
        /*0520*/ 	.word	0x000000ff
        /*0524*/ 	.word	0x00000000
        /*0528*/ 	.short	0x0101
        /*052a*/ 	.byte	0x06
	.zero		1


	//   ....[37]....
        /*052c*/ 	.word	0x0000c750
        /*0530*/ 	.word	0x00000004
        /*0534*/ 	.word	0x00038840
        /*0538*/ 	.short	0x010a
        /*053a*/ 	.byte	0x3f
	.zero		1


	//   ....[38]....
        /*053c*/ 	.word	0x0000cde0
        /*0540*/ 	.word	0x0000000a
        /*0544*/ 	.word	0x00038820
        /*0548*/ 	.short	0x010a
        /*054a*/ 	.byte	0x3f
	.zero		1


	//   ....[39]....
        /*054c*/ 	.word	0x0000d0d0
        /*0550*/ 	.word	0x00000002
        /*0554*/ 	.word	0x00038840
        /*0558*/ 	.short	0x010a
        /*055a*/ 	.byte	0x3f
	.zero		1


	//   ....[40]....
        /*055c*/ 	.word	0x0000d420
        /*0560*/ 	.word	0x00000002
        /*0564*/ 	.word	0x00038860
        /*0568*/ 	.short	0x010a
        /*056a*/ 	.byte	0x3f
	.zero		1


	//   ....[41]....
        /*056c*/ 	.word	0x0000da10
        /*0570*/ 	.word	0x00000002
        /*0574*/ 	.word	0x00038840
        /*0578*/ 	.short	0x010a
        /*057a*/ 	.byte	0x3f
	.zero		1


	//   ....[42]....
        /*057c*/ 	.word	0x0000dd60
        /*0580*/ 	.word	0x00000002
        /*0584*/ 	.word	0x00038860
        /*0588*/ 	.short	0x010a
        /*058a*/ 	.byte	0x3f
	.zero		1


	//   ....[43]....
        /*058c*/ 	.word	0x0000e2c0
        /*0590*/ 	.word	0x00000002
        /*0594*/ 	.word	0x00038840
        /*0598*/ 	.short	0x010a
        /*059a*/ 	.byte	0x3f
	.zero		1


	//   ....[44]....
        /*059c*/ 	.word	0x0000e610
        /*05a0*/ 	.word	0x00000002
        /*05a4*/ 	.word	0x00038860
        /*05a8*/ 	.short	0x010a
        /*05aa*/ 	.byte	0x3f
	.zero		1


	//   ....[45]....
        /*05ac*/ 	.word	0x0000ea10
        /*05b0*/ 	.word	0x00000003
        /*05b4*/ 	.word	0x00038860
        /*05b8*/ 	.short	0x010a
        /*05ba*/ 	.byte	0x3f
	.zero		1


	//   ....[46]....
        /*05bc*/ 	.word	0x0000eeb0
        /*05c0*/ 	.word	0x00000000
        /*05c4*/ 	.word	0x00038820
        /*05c8*/ 	.short	0x010a
        /*05ca*/ 	.byte	0x3f
	.zero		1


	//   ....[47]....
        /*05cc*/ 	.word	0x0000f070
        /*05d0*/ 	.word	0x00000006
        /*05d4*/ 	.word	0x00000000
        /*05d8*/ 	.short	0x010a
        /*05da*/ 	.byte	0x3f
	.zero		1


	//   ....[48]....
        /*05dc*/ 	.word	0x0000f0e0
        /*05e0*/ 	.word	0x00000003
        /*05e4*/ 	.word	0x00000000
        /*05e8*/ 	.short	0x010a
        /*05ea*/ 	.byte	0x3f
	.zero		1


	//   ....[49]....
        /*05ec*/ 	.word	0x0000f140
        /*05f0*/ 	.word	0x00000010
        /*05f4*/ 	.word	0x00000000
        /*05f8*/ 	.short	0x010a
        /*05fa*/ 	.byte	0x3f
	.zero		1


	//   ....[50]....
        /*05fc*/ 	.word	0x0000f170
        /*0600*/ 	.word	0x00000003
        /*0604*/ 	.word	0x00000000
        /*0608*/ 	.short	0x010a
        /*060a*/ 	.byte	0x3f
	.zero		1


	//   ....[51]....
        /*060c*/ 	.word	0x0000f1f0
        /*0610*/ 	.word	0x00000003
        /*0614*/ 	.word	0x00038800
        /*0618*/ 	.short	0x010a
        /*061a*/ 	.byte	0x3f
	.zero		1


	//   ....[52]....
        /*061c*/ 	.word	0x0000f240
        /*0620*/ 	.word	0x00000000
        /*0624*/ 	.word	0x00038830
        /*0628*/ 	.short	0x010a
        /*062a*/ 	.byte	0x3f
	.zero		1


	//   ....[53]....
        /*062c*/ 	.word	0x0000f2a0
        /*0630*/ 	.word	0x00000004
        /*0634*/ 	.word	0x00038830
        /*0638*/ 	.short	0x010a
        /*063a*/ 	.byte	0x3f
	.zero		1


	//   ....[54]....
        /*063c*/ 	.word	0x0000f300
        /*0640*/ 	.word	0x00000003
        /*0644*/ 	.word	0x00038850
        /*0648*/ 	.short	0x010a
        /*064a*/ 	.byte	0x3f
	.zero		1


	//   ....[55]....
        /*064c*/ 	.word	0x0000f360
        /*0650*/ 	.word	0x00000007
        /*0654*/ 	.word	0x00038850
        /*0658*/ 	.short	0x010a
        /*065a*/ 	.byte	0x3f
	.zero		1


	//   ....[56]....
        /*065c*/ 	.word	0x0000f500
        /*0660*/ 	.word	0x00000004
        /*0664*/ 	.word	0x00038840
        /*0668*/ 	.short	0x010a
        /*066a*/ 	.byte	0x3f
	.zero		1


	//   ....[57]....
        /*066c*/ 	.word	0x0000f580
        /*0670*/ 	.word	0x00000007
        /*0674*/ 	.word	0x00038820
        /*0678*/ 	.short	0x010a
        /*067a*/ 	.byte	0x3f
	.zero		1


	//   ....[58]....
        /*067c*/ 	.word	0x0000f5d0
        /*0680*/ 	.word	0x00000002
        /*0684*/ 	.word	0x00038840
        /*0688*/ 	.short	0x010a
        /*068a*/ 	.byte	0x3f
	.zero		1


	//   ....[59]....
        /*068c*/ 	.word	0x0000f620
        /*0690*/ 	.word	0x00000002
        /*0694*/ 	.word	0x00038860
        /*0698*/ 	.short	0x010a
        /*069a*/ 	.byte	0x3f
	.zero		1


	//   ....[60]....
        /*069c*/ 	.word	0x0000f670
        /*06a0*/ 	.word	0x00000002
        /*06a4*/ 	.word	0x00038840
        /*06a8*/ 	.short	0x010a
        /*06aa*/ 	.byte	0x3f
	.zero		1


	//   ....[61]....
        /*06ac*/ 	.word	0x0000f6c0
        /*06b0*/ 	.word	0x00000002
        /*06b4*/ 	.word	0x00038860
        /*06b8*/ 	.short	0x010a
        /*06ba*/ 	.byte	0x3f
	.zero		1


	//   ....[62]....
        /*06bc*/ 	.word	0x0000f710
        /*06c0*/ 	.word	0x00000002
        /*06c4*/ 	.word	0x00038840
        /*06c8*/ 	.short	0x010a
        /*06ca*/ 	.byte	0x3f
	.zero		1


	//   ....[63]....
        /*06cc*/ 	.word	0x0000f760
        /*06d0*/ 	.word	0x00000002
        /*06d4*/ 	.word	0x00038860
        /*06d8*/ 	.short	0x010a
        /*06da*/ 	.byte	0x3f
	.zero		1


	//   ....[64]....
        /*06dc*/ 	.word	0x0000f7b0
        /*06e0*/ 	.word	0x00000003
        /*06e4*/ 	.word	0x00038860
        /*06e8*/ 	.short	0x010a
        /*06ea*/ 	.byte	0x3f
	.zero		1


	//   ....[65]....
        /*06ec*/ 	.word	0x0000f800
        /*06f0*/ 	.word	0x00000000
        /*06f4*/ 	.word	0x00038820
        /*06f8*/ 	.short	0x010a
        /*06fa*/ 	.byte	0x3f
	.zero		1


	//   ....[66]....
        /*06fc*/ 	.word	0x0000f9a0
        /*0700*/ 	.word	0x00000006
        /*0704*/ 	.word	0x00000000
        /*0708*/ 	.short	0x010a
        /*070a*/ 	.byte	0x3f
	.zero		1


	//   ....[67]....
        /*070c*/ 	.word	0x0000f9f0
        /*0710*/ 	.word	0x00000003
        /*0714*/ 	.word	0x00000000
        /*0718*/ 	.short	0x010a
        /*071a*/ 	.byte	0x3f
	.zero		1


	//   ....[68]....
        /*071c*/ 	.word	0x0000fa40
        /*0720*/ 	.word	0x00000010
        /*0724*/ 	.word	0x00000000
        /*0728*/ 	.short	0x010a
        /*072a*/ 	.byte	0x3f
	.zero		1


	//----- nvinfo : EIATTR_NUM_MBARRIERS
	.align		4
.L_127:
        /*072c*/ 	.byte	0x03, 0x38
        /*072e*/ 	.short	0x0016


	//----- nvinfo : EIATTR_EXIT_INSTR_OFFSETS
	.align		4
        /*0730*/ 	.byte	0x04, 0x1c
        /*0732*/ 	.short	(.L_129 - .L_128)


	//   ....[0]....
.L_128:
        /*0734*/ 	.word	0x00000f90


	//   ....[1]....
        /*0738*/ 	.word	0x0000b840


	//   ....[2]....
        /*073c*/ 	.word	0x0000b8a0


	//   ....[3]....
        /*0740*/ 	.word	0x0000f1c0


	//----- nvinfo : EIATTR_MAX_THREADS
	.align		4
.L_129:
        /*0744*/ 	.byte	0x04, 0x05
        /*0746*/ 	.short	(.L_131 - .L_130)
.L_130:
        /*0748*/ 	.word	0x00000180
        /*074c*/ 	.word	0x00000001
        /*0750*/ 	.word	0x00000001


	//----- nvinfo : EIATTR_CRS_STACK_SIZE
	.align		4
.L_131:
        /*0754*/ 	.byte	0x04, 0x1e
        /*0756*/ 	.short	(.L_133 - .L_132)
.L_132:
        /*0758*/ 	.word	0x00000000


	//----- nvinfo : EIATTR_CBANK_PARAM_SIZE
	.align		4
.L_133:
        /*075c*/ 	.byte	0x03, 0x19
        /*075e*/ 	.short	0x0bf0


	//----- nvinfo : EIATTR_PARAM_CBANK
	.align		4
        /*0760*/ 	.byte	0x04, 0x0a
        /*0762*/ 	.short	(.L_135 - .L_134)
	.align		4
.L_134:
        /*0764*/ 	.word	index@(.nv.constant0._ZN7cutlass13device_kernelIN5flash11enable_sm90INS1_16FlashAttnFwdSm90INS1_25CollectiveMainloopFwdSm90ILi2EN4cute5tupleIJNS5_1CILi2EEENS7_ILi1EEES9_EEENS6_IJNS7_ILi128EEENS7_ILi80EEENS7_ILi256EEEEEELi256ENS_10bfloat16_tEfNS_4arch4Sm90ELb0ELb0ELb1ELb0ELb0ELb0ELb0ELb1ELb1ELb0ELb0ELb0EEENS1_21CollectiveEpilogueFwdINS6_IJSB_SD_SC_EEESA_SF_SH_Li256ELb0ELb0ELb0ELb0EEENS1_29StaticPersistentTileSchedulerILb0EEEEEEEEEvNT_6ParamsE)
        /*0768*/ 	.short	0x0210
        /*076a*/ 	.short	0x0bf0


	//----- nvinfo : EIATTR_SW_WAR
	.align		4
.L_135:
        /*076c*/ 	.byte	0x04, 0x36
        /*076e*/ 	.short	(.L_137 - .L_136)
.L_136:
        /*0770*/ 	.word	0x00000008
.L_137:


//--------------------- .nv.info._ZN7cutlass13device_kernelIN5flash11enable_sm90INS1_16FlashAttnFwdSm90INS1_25CollectiveMainloopFwdSm90ILi2EN4cute5tupleIJNS5_1CILi1EEES8_S8_EEENS6_IJNS7_ILi128EEENS7_ILi80EEENS7_ILi256EEEEEELi256ENS_10bfloat16_tEfNS_4arch4Sm90ELb0ELb0ELb1ELb1ELb0ELb0ELb0ELb1ELb1ELb0ELb0ELb0EEENS1_21CollectiveEpilogueFwdINS6_IJSA_SC_SB_EEES9_SE_SG_Li256ELb1ELb0ELb0ELb0EEENS1_36VarlenDynamicPersistentTileSchedulerILi128ELi80ELi256ELi32ELb0ELb0ELb1ELb0ELb1ELb1EEEEEEEEEvNT_6ParamsE --------------------------
	.section	.nv.info._ZN7cutlass13device_kernelIN5flash11enable_sm90INS1_16FlashAttnFwdSm90INS1_25CollectiveMainloopFwdSm90ILi2EN4cute5tupleIJNS5_1CILi1EEES8_S8_EEENS6_IJNS7_ILi128EEENS7_ILi80EEENS7_ILi256EEEEEELi256ENS_10bfloat16_tEfNS_4arch4Sm90ELb0ELb0ELb1ELb1ELb0ELb0ELb0ELb1ELb1ELb0ELb0ELb0EEENS1_21CollectiveEpilogueFwdINS6_IJSA_SC_SB_EEES9_SE_SG_Li256ELb1ELb0ELb0ELb0EEENS1_36VarlenDynamicPersistentTileSchedulerILi128ELi80ELi256ELi32ELb0ELb0ELb1ELb0ELb1ELb1EEEEEEEEEvNT_6ParamsE,"",@"SHT_CUDA_INFO"
	.sectionflags	@""
	.align	4


	//----- nvinfo : EIATTR_CUDA_API_VERSION
	.align		4
        /*0000*/ 	.byte	0x04, 0x37
        /*0002*/ 	.short	(.L_139 - .L_138)
.L_138:
        /*0004*/ 	.word	0x00000082


	//----- nvinfo : EIATTR_KPARAM_INFO
	.align		4
.L_139:
        /*0008*/ 	.byte	0x04, 0x17
        /*000a*/ 	.short	(.L_141 - .L_140)
.L_140:
        /*000c*/ 	.word	0x00000000
        /*0010*/ 	.short	0x0000
        /*0012*/ 	.short	0x0070
        /*0014*/ 	.byte	0x00, 0xf0, 0x01, 0x28


	//----- nvinfo : EIATTR_SPARSE_MMA_MASK
	.align		4
.L_141:
        /*0018*/ 	.byte	0x03, 0x50
        /*001a*/ 	.short	0x0000


	//----- nvinfo : EIATTR_MAXREG_COUNT
	.align		4
        /*001c*/ 	.byte	0x03, 0x1b
        /*001e*/ 	.short	0x00a8


	//----- nvinfo : EIATTR_NUM_BARRIERS
	.align		4
        /*0020*/ 	.byte	0x02, 0x4c
        /*0022*/ 	.byte	0x09
	.zero		1


	//----- nvinfo : EIATTR_EXTERNS
	.align		4
        /*0024*/ 	.byte	0x04, 0x0f
        /*0026*/ 	.short	(.L_143 - .L_142)


	//   ....[0]....
	.align		4
.L_142:
        /*0028*/ 	.word	index@(__assertfail)


	//----- nvinfo : EIATTR_ANNOTATIONS
	.align		4
.L_143:
        /*002c*/ 	.byte	0x04, 0x55
        /*002e*/ 	.short	(.L_145 - .L_144)


	//   ....[0]....
.L_144:
        /* <DEDUP_REMOVED lines=39> */


	//----- nvinfo : EIATTR_MERCURY_ISA_VERSION
	.align		4
.L_145:
        /*0290*/ 	.byte	0x03, 0x5f
        /*0292*/ 	.short	0x0101


	//----- nvinfo : EIATTR_UNUSED_LOAD_BYTE_OFFSET
	.align		4
        /*0294*/ 	.byte	0x04, 0x44
        /*0296*/ 	.short	(.L_147 - .L_146)


	//   ....[0]....
.L_146:
        /*0298*/ 	.word	0x00000a40
        /*029c*/ 	.word	0x0000fff0


	//   ....[1]....
        /*02a0*/ 	.word	0x0000b3e0
        /*02a4*/ 	.word	0x0000fff0


	//----- nvinfo : EIATTR_INT_WARP_WIDE_INSTR_OFFSETS
	.align		4
.L_147:
        /*02a8*/ 	.byte	0x04, 0x31
        /*02aa*/ 	.short	(.L_149 - .L_148)


	//   ....[0]....
.L_148:
        /*02ac*/ 	.word	0x00000160


	//   ....[1]....
        /*02b0*/ 	.word	0x000001a0


	//   ....[2]....
        /*02b4*/ 	.word	0x00000210


	//   ....[3]....
        /*02b8*/ 	.word	0x00008da0


	//   ....[4]....
        /*02bc*/ 	.word	0x0000ef00


	//   ....[5]....
        /*02c0*/ 	.word	0x0000efa0


	//   ....[6]....
        /*02c4*/ 	.word	0x0000f430


	//   ....[7]....
        /*02c8*/ 	.word	0x0000f460


	//   ....[8]....
        /*02cc*/ 	.word	0x0000f670


	//   ....[9]....
        /*02d0*/ 	.word	0x0000f760


	//   ....[10]....
        /*02d4*/ 	.word	0x0000f850


	//   ....[11]....
        /*02d8*/ 	.word	0x00011f50


	//   ....[12]....
        /*02dc*/ 	.word	0x00011ff0


	//----- nvinfo : EIATTR_COOP_GROUP_MASK_REGIDS
	.align		4
.L_149:
        /*02e0*/ 	.byte	0x04, 0x29
        /*02e2*/ 	.short	(.L_151 - .L_150)


	//   ....[0]....
.L_150:
        /*02e4*/ 	.word	0xffffffff


	//   ....[1]....
        /*02e8*/ 	.word	0xffffffff


	//   ....[2]....
        /*02ec*/ 	.word	0xffffffff


	//   ....[3]....
        /*02f0*/ 	.word	0xffffffff


	//   ....[4]....
        /*02f4*/ 	.word	0xffffffff


	//   ....[5]....
        /*02f8*/ 	.word	0xffffffff


	//   ....[6]....
        /*02fc*/ 	.word	0xffffffff


	//   ....[7]....
        /*0300*/ 	.word	0xffffffff


	//   ....[8]....
        /*0304*/ 	.word	0xffffffff


	//   ....[9]....
        /*0308*/ 	.word	0xffffffff


	//   ....[10]....
        /*030c*/ 	.word	0xffffffff


	//   ....[11]....
        /*0310*/ 	.word	0xffffffff


	//   ....[12]....
        /*0314*/ 	.word	0xffffffff


	//   ....[13]....
        /*0318*/ 	.word	0xffffffff


	//   ....[14]....
        /*031c*/ 	.word	0xffffffff


	//   ....[15]....
        /*0320*/ 	.word	0xffffffff


	//   ....[16]....
        /*0324*/ 	.word	0xffffffff


	//   ....[17]....
        /*0328*/ 	.word	0xffffffff


	//   ....[18]....
        /*032c*/ 	.word	0xffffffff


	//   ....[19]....
        /*0330*/ 	.word	0xffffffff


	//   ....[20]....
        /*0334*/ 	.word	0xffffffff


	//   ....[21]....
        /*0338*/ 	.word	0xffffffff


	//   ....[22]....
        /*033c*/ 	.word	0xffffffff


	//   ....[23]....
        /*0340*/ 	.word	0xffffffff


	//   ....[24]....
        /*0344*/ 	.word	0xffffffff


	//   ....[25]....
        /*0348*/ 	.word	0xffffffff


	//   ....[26]....
        /*034c*/ 	.word	0xffffffff


	//   ....[27]....
        /*0350*/ 	.word	0xffffffff


	//   ....[28]....
        /*0354*/ 	.word	0xffffffff


	//   ....[29]....
        /*0358*/ 	.word	0xffffffff


	//   ....[30]....
        /*035c*/ 	.word	0xffffffff


	//   ....[31]....
        /*0360*/ 	.word	0xffffffff


	//   ....[32]....
        /*0364*/ 	.word	0xffffffff


	//   ....[33]....
        /*0368*/ 	.word	0xffffffff


	//   ....[34]....
        /*036c*/ 	.word	0xffffffff


	//   ....[35]....
        /*0370*/ 	.word	0xffffffff


	//   ....[36]....
        /*0374*/ 	.word	0xffffffff


	//   ....[37]....
        /*0378*/ 	.word	0xffffffff


	//   ....[38]....
        /*037c*/ 	.word	0xffffffff


	//   ....[39]....
        /*0380*/ 	.word	0xffffffff


	//   ....[40]....
        /*0384*/ 	.word	0xffffffff


	//   ....[41]....
        /*0388*/ 	.word	0xffffffff


	//   ....[42]....
        /*038c*/ 	.word	0xffffffff


	//   ....[43]....
        /*0390*/ 	.word	0xffffffff


	//   ....[44]....
        /*0394*/ 	.word	0xffffffff


	//   ....[45]....
        /*0398*/ 	.word	0xffffffff


	//   ....[46]....
        /*039c*/ 	.word	0xffffffff


	//   ....[47]....
        /*03a0*/ 	.word	0xffffffff


	//   ....[48]....
        /*03a4*/ 	.word	0xffffffff


	//   ....[49]....
        /*03a8*/ 	.word	0xffffffff


	//   ....[50]....
        /*03ac*/ 	.word	0xffffffff


	//   ....[51]....
        /*03b0*/ 	.word	0xffffffff


	//   ....[52]....
        /*03b4*/ 	.word	0xffffffff


	//   ....[53]....
        /*03b8*/ 	.word	0xffffffff


	//   ....[54]....
        /*03bc*/ 	.word	0x0500000f


	//   ....[55]....
        /*03c0*/ 	.word	0x0500000f


	//   ....[56]....
        /*03c4*/ 	.word	0x0500000f


	//   ....[57]....
        /*03c8*/ 	.word	0x0500000f


	//   ....[58]....
        /*03cc*/ 	.word	0x0500000f


	//   ....[59]....
        /*03d0*/ 	.word	0x0500000f


	//   ....[60]....
        /*03d4*/ 	.word	0x0500000f


	//   ....[61]....
        /*03d8*/ 	.word	0x0500000f


	//   ....[62]....
        /*03dc*/ 	.word	0x0500000f


	//   ....[63]....
        /*03e0*/ 	.word	0x0500000f


	//   ....[64]....
        /*03e4*/ 	.word	0x0500000f


	//   ....[65]....
        /*03e8*/ 	.word	0x0500000f


	//   ....[66]....
        /*03ec*/ 	.word	0x0500000f


	//   ....[67]....
        /*03f0*/ 	.word	0x0500000f


	//   ....[68]....
        /*03f4*/ 	.word	0x0500000f


	//   ....[69]....
        /*03f8*/ 	.word	0x0500000f


	//   ....[70]....
        /*03fc*/ 	.word	0x0500000f


	//   ....[71]....
        /*0400*/ 	.word	0x0500000f


	//   ....[72]....
        /*0404*/ 	.word	0x0500000f


	//----- nvinfo : EIATTR_COOP_GROUP_INSTR_OFFSETS
	.align		4
.L_151:
        /*0408*/ 	.byte	0x04, 0x28
        /*040a*/ 	.short	(.L_153 - .L_152)


	//   ....[0]....
.L_152:
        /*040c*/ 	.word	0x00000060


	//   ....[1]....
        /*0410*/ 	.word	0x00000170


	//   ....[2]....
        /*0414*/ 	.word	0x000001c0


	//   ....[3]....
        /*0418*/ 	.word	0x000003f0


	//   ....[4]....
        /*041c*/ 	.word	0x00000550


	//   ....[5]....
        /*0420*/ 	.word	0x00000670


	//   ....[6]....
        /*0424*/ 	.word	0x000007d0


	//   ....[7]....
        /*0428*/ 	.word	0x00001610


	//   ....[8]....
        /*042c*/ 	.word	0x00004ce0


	//   ....[9]....
        /*0430*/ 	.word	0x00004d50


	//   ....[10]....
        /*0434*/ 	.word	0x000050c0


	//   ....[11]....
        /*0438*/ 	.word	0x00005170


	//   ....[12]....
        /*043c*/ 	.word	0x00008ff0


	//   ....[13]....
        /*0440*/ 	.word	0x00009050


	//   ....[14]....
        /*0444*/ 	.word	0x00009630


	//   ....[15]....
        /*0448*/ 	.word	0x00009690


	//   ....[16]....
        /*044c*/ 	.word	0x0000a700


	//   ....[17]....
        /*0450*/ 	.word	0x0000a7b0


	//   ....[18]....
        /*0454*/ 	.word	0x0000a880


	//   ....[19]....
        /*0458*/ 	.word	0x0000aa60


	//   ....[20]....
        /*045c*/ 	.word	0x0000e020


	//   ....[21]....
        /*0460*/ 	.word	0x0000e1c0


	//   ....[22]....
        /*0464*/ 	.word	0x0000e1f0


	//   ....[23]....
        /*0468*/ 	.word	0x0000e230


	//   ....[24]....
        /*046c*/ 	.word	0x0000e290


	//   ....[25]....
        /*0470*/ 	.word	0x0000e2f0


	//   ....[26]....
        /*0474*/ 	.word	0x0000e330


	//   ....[27]....
        /*0478*/ 	.word	0x0000e4f0


	//   ....[28]....
        /*047c*/ 	.word	0x0000e550


	//   ....[29]....
        /*0480*/ 	.word	0x0000e590


	//   ....[30]....
        /*0484*/ 	.word	0x0000e5d0


	//   ....[31]....
        /*0488*/ 	.word	0x0000e600


	//   ....[32]....
        /*048c*/ 	.word	0x0000e630


	//   ....[33]....
        /*0490*/ 	.word	0x0000e6c0


	//   ....[34]....
        /*0494*/ 	.word	0x0000e6f0


	//   ....[35]....
        /*0498*/ 	.word	0x0000e780


	//   ....[36]....
        /*049c*/ 	.word	0x000124b0


	//   ....[37]....
        /*04a0*/ 	.word	0x000124c0


	//   ....[38]....
        /*04a4*/ 	.word	0x000125e0


	//   ....[39]....
        /*04a8*/ 	.word	0x00012640


	//   ....[40]....
        /*04ac*/ 	.word	0x00012680


	//   ....[41]....
        /*04b0*/ 	.word	0x000126c0


	//   ....[42]....
        /*04b4*/ 	.word	0x000126f0


	//   ....[43]....
        /*04b8*/ 	.word	0x00012720


	//   ....[44]....
        /*04bc*/ 	.word	0x000128c0


	//   ....[45]....
        /*04c0*/ 	.word	0x00012920


	//   ....[46]....
        /*04c4*/ 	.word	0x00012960


	//   ....[47]....
        /*04c8*/ 	.word	0x000129a0


	//   ....[48]....
        /*04cc*/ 	.word	0x000129d0


	//   ....[49]....
        /*04d0*/ 	.word	0x00012a00


	//   ....[50]....
        /*04d4*/ 	.word	0x00012ac0


	//   ....[51]....
        /*04d8*/ 	.word	0x00012ae0


	//   ....[52]....
        /*04dc*/ 	.word	0x00012b50


	//   ....[53]....
        /*04e0*/ 	.word	0x00012fa0


	//   ....[54]....
        /*04e4*/ 	.word	0x000134c0


	//   ....[55]....
        /*04e8*/ 	.word	0x000138e0


	//   ....[56]....
        /*04ec*/ 	.word	0x00013970


	//   ....[57]....
        /*04f0*/ 	.word	0x00013a10


	//   ....[58]....
        /*04f4*/ 	.word	0x00013ac0


	//   ....[59]....
        /*04f8*/ 	.word	0x00013b40


	//   ....[60]....
        /*04fc*/ 	.word	0x00013bc0


	//   ....[61]....
        /*0500*/ 	.word	0x00013c40


	//   ....[62]....
        /*0504*/ 	.word	0x00013cc0


	//   ....[63]....
        /*0508*/ 	.word	0x00013d50


	//   ....[64]....
        /*050c*/ 	.word	0x00013e00


	//   ....[65]....
        /*0510*/ 	.word	0x00013e80


	//   ....[66]....
        /*0514*/ 	.word	0x00013f00


	//   ....[67]....
        /*0518*/ 	.word	0x00013f80


	//   ....[68]....
        /*051c*/ 	.word	0x00014000


	//   ....[69]....
        /*0520*/ 	.word	0x00014070


	//   ....[70]....
        /*0524*/ 	.word	0x00014110


	//   ....[71]....
        /*0528*/ 	.word	0x000141a0


	//   ....[72]....
        /*052c*/ 	.word	0x000142c0


	//----- nvinfo : EIATTR_REG_RECONFIG
	.align		4
.L_153:
        /*0530*/ 	.byte	0x01, 0x54
	.zero		2


	//----- nvinfo : EIATTR_SYSCALL_OFFSETS
	.align		4
        /*0534*/ 	.byte	0x04, 0x46
        /*0536*/ 	.short	(.L_155 - .L_154)


	//   ....[0]....
.L_154:
        /*0538*/ 	.word	0x000017f0


	//   ....[1]....
        /*053c*/ 	.word	0x0000f130


	//   ....[2]....
        /*0540*/ 	.word	0x0000f270


	//   ....[3]....
        /*0544*/ 	.word	0x0000f370


	//----- nvinfo : EIATTR_MBARRIER_INSTR_OFFSETS
	.align		4
.L_155:
        /*0548*/ 	.byte	0x04, 0x39
        /*054a*/ 	.short	(.L_157 - .L_156)


	//   ....[0]....
.L_156:
        /*054c*/ 	.word	0x000002a0
        /*0550*/ 	.word	0x000000ff
        /*0554*/ 	.word	0x00038800
        /*0558*/ 	.short	0x0100
        /*055a*/ 	.byte	0x08
	.zero		1


	//   ....[1]....
        /*055c*/ 	.word	0x000002b0
        /*0560*/ 	.word	0x000000ff
        /*0564*/ 	.word	0x00038820
        /*0568*/ 	.short	0x0100
        /*056a*/ 	.byte	0x08
	.zero		1


	//   ....[2]....
        /*056c*/ 	.word	0x000003a0
        /*0570*/ 	.word	0x000000ff
        /*0574*/ 	.word	0x00038830
        /*0578*/ 	.short	0x0100
        /*057a*/ 	.byte	0x08
	.zero		1


	//   ....[3]....
        /*057c*/ 	.word	0x000003b0
        /*0580*/ 	.word	0x000000ff
        /*0584*/ 	.word	0x00038840
        /*0588*/ 	.short	0x0100
        /*058a*/ 	.byte	0x08
	.zero		1


	//   ....[4]....
        /*058c*/ 	.word	0x000003c0
        /*0590*/ 	.word	0x000000ff
        /*0594*/ 	.word	0x00038838
        /*0598*/ 	.short	0x0100
        /*059a*/ 	.byte	0x08
	.zero		1


	//   ....[5]....
        /*059c*/ 	.word	0x000003d0
        /*05a0*/ 	.word	0x000000ff
        /*05a4*/ 	.word	0x00038848
        /*05a8*/ 	.short	0x0100
        /*05aa*/ 	.byte	0x08
	.zero		1


	//   ....[6]....
        /*05ac*/ 	.word	0x00000500
        /*05b0*/ 	.word	0x000000ff
        /*05b4*/ 	.word	0x00038850
        /*05b8*/ 	.short	0x0100
        /*05ba*/ 	.byte	0x08
	.zero		1


	//   ....[7]....
        /*05bc*/ 	.word	0x00000510
        /*05c0*/ 	.word	0x000000ff
        /*05c4*/ 	.word	0x00038860
        /*05c8*/ 	.short	0x0100
        /*05ca*/ 	.byte	0x08
	.zero		1


	//   ....[8]....
        /*05cc*/ 	.word	0x00000520
        /*05d0*/ 	.word	0x000000ff
        /*05d4*/ 	.word	0x00038858
        /*05d8*/ 	.short	0x0100
        /*05da*/ 	.byte	0x08
	.zero		1


	//   ....[9]....
        /*05dc*/ 	.word	0x00000530
        /*05e0*/ 	.word	0x000000ff
        /*05e4*/ 	.word	0x00038868
        /*05e8*/ 	.short	0x0100
        /*05ea*/ 	.byte	0x08
	.zero		1


	//   ....[10]....
        /*05ec*/ 	.word	0x00000620
        /*05f0*/ 	.word	0x000000ff
        /*05f4*/ 	.word	0x00038870
        /*05f8*/ 	.short	0x0100
        /*05fa*/ 	.byte	0x06
	.zero		1


	//   ....[11]....
        /*05fc*/ 	.word	0x00000630
        /*0600*/ 	.word	0x000000ff
        /*0604*/ 	.word	0x00038880
        /*0608*/ 	.short	0x0100
        /*060a*/ 	.byte	0x06
	.zero		1


	//   ....[12]....
        /*060c*/ 	.word	0x00000640
        /*0610*/ 	.word	0x000000ff
        /*0614*/ 	.word	0x00038878
        /*0618*/ 	.short	0x0100
        /*061a*/ 	.byte	0x06
	.zero		1


	//   ....[13]....
        /*061c*/ 	.word	0x00000650
        /*0620*/ 	.word	0x000000ff
        /*0624*/ 	.word	0x00038888
        /*0628*/ 	.short	0x0100
        /*062a*/ 	.byte	0x06
	.zero		1


	//   ....[14]....
        /*062c*/ 	.word	0x00000780
        /*0630*/ 	.word	0x000000ff
        /*0634*/ 	.word	0x00038890
        /*0638*/ 	.short	0x0100
        /*063a*/ 	.byte	0x08
	.zero		1


	//   ....[15]....
        /*063c*/ 	.word	0x00000790
        /*0640*/ 	.word	0x000000ff
        /*0644*/ 	.word	0x000388a0
        /*0648*/ 	.short	0x0100
        /*064a*/ 	.byte	0x08
	.zero		1


	//   ....[16]....
        /*064c*/ 	.word	0x000007a0
        /*0650*/ 	.word	0x000000ff
        /*0654*/ 	.word	0x00038898
        /*0658*/ 	.short	0x0100
        /*065a*/ 	.byte	0x08
	.zero		1


	//   ....[17]....
        /*065c*/ 	.word	0x000007b0
        /*0660*/ 	.word	0x000000ff
        /*0664*/ 	.word	0x000388a8
        /*0668*/ 	.short	0x0100
        /*066a*/ 	.byte	0x08
	.zero		1


	//   ....[18]....
        /*066c*/ 	.word	0x000008e0
        /*0670*/ 	.word	0x000000ff
        /*0674*/ 	.word	0x000388b0
        /*0678*/ 	.short	0x0100
        /*067a*/ 	.byte	0x08
	.zero		1


	//   ....[19]....
        /*067c*/ 	.word	0x000008f0
        /*0680*/ 	.word	0x000000ff
        /*0684*/ 	.word	0x000388c0
        /*0688*/ 	.short	0x0100
        /*068a*/ 	.byte	0x08
	.zero		1


	//   ....[20]....
        /*068c*/ 	.word	0x00000900
        /*0690*/ 	.word	0x000000ff
        /*0694*/ 	.word	0x000388b8
        /*0698*/ 	.short	0x0100
        /*069a*/ 	.byte	0x08
	.zero		1


	//   ....[21]....
        /*069c*/ 	.word	0x00000910
        /*06a0*/ 	.word	0x000000ff
        /*06a4*/ 	.word	0x000388c8
        /*06a8*/ 	.short	0x0100
        /*06aa*/ 	.byte	0x08
	.zero		1


	//   ....[22]....
        /*06ac*/ 	.word	0x000018c0
        /*06b0*/ 	.word	0x00000005
        /*06b4*/ 	.word	0x00038800
        /*06b8*/ 	.short	0x010a
        /*06ba*/ 	.byte	0x3f
	.zero		1


	//   ....[23]....
        /*06bc*/ 	.word	0x00001930
        /*06c0*/ 	.word	0x00000000
        /*06c4*/ 	.word	0x00038830
        /*06c8*/ 	.short	0x010a
        /*06ca*/ 	.byte	0x3f
	.zero		1


	//   ....[24]....
        /*06cc*/ 	.word	0x000019a0
        /*06d0*/ 	.word	0x00000000
        /*06d4*/ 	.word	0x00038830
        /*06d8*/ 	.short	0x010a
        /*06da*/ 	.byte	0x3f
	.zero		1


	//   ....[25]....
        /*06dc*/ 	.word	0x00004b60
        /*06e0*/ 	.word	0x00000000
        /*06e4*/ 	.word	0x00000000
        /*06e8*/ 	.short	0x0101
        /*06ea*/ 	.byte	0x3f
	.zero		1


	//   ....[26]....
        /*06ec*/ 	.word	0x00006050
        /*06f0*/ 	.word	0x000000ff
        /*06f4*/ 	.word	0x00038830
        /*06f8*/ 	.short	0x010a
        /*06fa*/ 	.byte	0x04
	.zero		1


	//   ....[27]....
        /*06fc*/ 	.word	0x000060a0
        /*0700*/ 	.word	0x000000ff
        /*0704*/ 	.word	0x00038830
        /*0708*/ 	.short	0x010a
        /*070a*/ 	.byte	0x04
	.zero		1


	//   ....[28]....
        /*070c*/ 	.word	0x00008940
        /*0710*/ 	.word	0x000000ff
        /*0714*/ 	.word	0x00038850
        /*0718*/ 	.short	0x010a
        /*071a*/ 	.byte	0x04
	.zero		1


	//   ....[29]....
        /*071c*/ 	.word	0x00008980
        /*0720*/ 	.word	0x000000ff
        /*0724*/ 	.word	0x00038850
        /*0728*/ 	.short	0x010a
        /*072a*/ 	.byte	0x04
	.zero		1


	//   ....[30]....
        /*072c*/ 	.word	0x00009be0
        /*0730*/ 	.word	0x000000ff
        /*0734*/ 	.word	0x00000000
        /*0738*/ 	.short	0x0101
        /*073a*/ 	.byte	0x06
	.zero		1


	//   ....[31]....
        /*073c*/ 	.word	0x00009c20
        /*0740*/ 	.word	0x000000ff
        /*0744*/ 	.word	0x00000000
        /*0748*/ 	.short	0x0101
        /*074a*/ 	.byte	0x04
	.zero		1


	//   ....[32]....
        /*074c*/ 	.word	0x0000a650
        /*0750*/ 	.word	0x0000000b
        /*0754*/ 	.word	0x00038850
        /*0758*/ 	.short	0x010a
        /*075a*/ 	.byte	0x3f
	.zero		1


	//   ....[33]....
        /*075c*/ 	.word	0x0000a690
        /*0760*/ 	.word	0x0000000b
        /*0764*/ 	.word	0x00038850
        /*0768*/ 	.short	0x010a
        /*076a*/ 	.byte	0x3f
	.zero		1


	//   ....[34]....
        /*076c*/ 	.word	0x0000ab80
        /*0770*/ 	.word	0x0000000b
        /*0774*/ 	.word	0x00000000
        /*0778*/ 	.short	0x0101
        /*077a*/ 	.byte	0x3f
	.zero		1


	//   ....[35]....
        /*077c*/ 	.word	0x0000cbc0
        /*0780*/ 	.word	0x00000098
        /*0784*/ 	.word	0x00000000
        /*0788*/ 	.short	0x0101
        /*078a*/ 	.byte	0x3f
	.zero		1


	//   ....[36]....
        /*078c*/ 	.word	0x0000fbc0
        /*0790*/ 	.word	0x00000008
        /*0794*/ 	.word	0x00038840
        /*0798*/ 	.short	0x010a
        /*079a*/ 	.byte	0x3f
	.zero		1


	//   ....[37]....
        /*079c*/ 	.word	0x00010240
        /*07a0*/ 	.word	0x00000009
        /*07a4*/ 	.word	0x00038820
        /*07a8*/ 	.short	0x010a
        /*07aa*/ 	.byte	0x3f
	.zero		1


	//   ....[38]....
        /*07ac*/ 	.word	0x00010590
        /*07b0*/ 	.word	0x00000002
        /*07b4*/ 	.word	0x00038840
        /*07b8*/ 	.short	0x010a
        /*07ba*/ 	.byte	0x3f
	.zero		1


	//   ....[39]....
        /*07bc*/ 	.word	0x000108e0
        /*07c0*/ 	.word	0x00000003
        /*07c4*/ 	.word	0x00000060
        /*07c8*/ 	.short	0x010a
        /*07ca*/ 	.byte	0x3f
	.zero		1


	//   ....[40]....
        /*07cc*/ 	.word	0x00010f60
        /*07d0*/ 	.word	0x00000002
        /*07d4*/ 	.word	0x00038840
        /*07d8*/ 	.short	0x010a
        /*07da*/ 	.byte	0x3f
	.zero		1


	//   ....[41]....
        /*07dc*/ 	.word	0x000112b0
        /*07e0*/ 	.word	0x00000002
        /*07e4*/ 	.word	0x00000060
        /*07e8*/ 	.short	0x010a
        /*07ea*/ 	.byte	0x3f
	.zero		1


	//   ....[42]....
        /*07ec*/ 	.word	0x00011830
        /*07f0*/ 	.word	0x00000002
        /*07f4*/ 	.word	0x00038840
        /*07f8*/ 	.short	0x010a
        /*07fa*/ 	.byte	0x3f
	.zero		1


	//   ....[43]....
        /*07fc*/ 	.word	0x00011b80
        /*0800*/ 	.word	0x00000002
        /*0804*/ 	.word	0x00000060
        /*0808*/ 	.short	0x010a
        /*080a*/ 	.byte	0x3f
	.zero		1


	//   ....[44]....
        /*080c*/ 	.word	0x000120b0
        /*0810*/ 	.word	0x00000003
        /*0814*/ 	.word	0x00038860
        /*0818*/ 	.short	0x010a
        /*081a*/ 	.byte	0x3f
	.zero		1


	//   ....[45]....
        /*081c*/ 	.word	0x00012f20
        /*0820*/ 	.word	0x00000000
        /*0824*/ 	.word	0x00038820
        /*0828*/ 	.short	0x010a
        /*082a*/ 	.byte	0x3f
	.zero		1


	//   ....[46]....
        /*082c*/ 	.word	0x00013100
        /*0830*/ 	.word	0x00000006
        /*0834*/ 	.word	0x00000000
        /*0838*/ 	.short	0x010a
        /*083a*/ 	.byte	0x3f
	.zero		1


	//   ....[47]....
        /*083c*/ 	.word	0x00013170
        /*0840*/ 	.word	0x00000007
        /*0844*/ 	.word	0x00000000
        /*0848*/ 	.short	0x010a
        /*084a*/ 	.byte	0x3f
	.zero		1


	//   ....[48]....
        /*084c*/ 	.word	0x000131e0
        /*0850*/ 	.word	0x00000004
        /*0854*/ 	.word	0x00000000
        /*0858*/ 	.short	0x010a
        /*085a*/ 	.byte	0x3f
	.zero		1


	//   ....[49]....
        /*085c*/ 	.word	0x00013210
        /*0860*/ 	.word	0x00000003
        /*0864*/ 	.word	0x00000000
        /*0868*/ 	.short	0x010a
        /*086a*/ 	.byte	0x3f
	.zero		1


	//   ....[50]....
        /*086c*/ 	.word	0x00013270
        /*0870*/ 	.word	0x00000005
        /*0874*/ 	.word	0x00038800
        /*0878*/ 	.short	0x010a
        /*087a*/ 	.byte	0x3f
	.zero		1


	//   ....[51]....
        /*087c*/ 	.word	0x000132c0
        /*0880*/ 	.word	0x00000000
        /*0884*/ 	.word	0x00038830
        /*0888*/ 	.short	0x010a
        /*088a*/ 	.byte	0x3f
	.zero		1


	//   ....[52]....
        /*088c*/ 	.word	0x00013330
        /*0890*/ 	.word	0x00000004
        /*0894*/ 	.word	0x00038830
        /*0898*/ 	.short	0x010a
        /*089a*/ 	.byte	0x3f
	.zero		1


	//   ....[53]....
        /*089c*/ 	.word	0x00013390
        /*08a0*/ 	.word	0x00000003
        /*08a4*/ 	.word	0x00038850
        /*08a8*/ 	.short	0x010a
        /*08aa*/ 	.byte	0x3f
	.zero		1


	//   ....[54]....
        /*08ac*/ 	.word	0x000133e0
        /*08b0*/ 	.word	0x0000000b
        /*08b4*/ 	.word	0x00038850
        /*08b8*/ 	.short	0x010a
        /*08ba*/ 	.byte	0x3f
	.zero		1


	//   ....[55]....
        /*08bc*/ 	.word	0x00013580
        /*08c0*/ 	.word	0x00000008
        /*08c4*/ 	.word	0x00038840
        /*08c8*/ 	.short	0x010a
        /*08ca*/ 	.byte	0x3f
	.zero		1


	//   ....[56]....
        /*08cc*/ 	.word	0x00013600
        /*08d0*/ 	.word	0x00000008
        /*08d4*/ 	.word	0x00038820
        /*08d8*/ 	.short	0x010a
        /*08da*/ 	.byte	0x3f
	.zero		1


	//   ....[57]....
        /*08dc*/ 	.word	0x00013650
        /*08e0*/ 	.word	0x00000002
        /*08e4*/ 	.word	0x00038840
        /*08e8*/ 	.short	0x010a
        /*08ea*/ 	.byte	0x3f
	.zero		1


	//   ....[58]....
        /*08ec*/ 	.word	0x000136a0
        /*08f0*/ 	.word	0x00000003
        /*08f4*/ 	.word	0x00000060
        /*08f8*/ 	.short	0x010a
        /*08fa*/ 	.byte	0x3f
	.zero		1


	//   ....[59]....
        /*08fc*/ 	.word	0x000136f0
        /*0900*/ 	.word	0x00000002
        /*0904*/ 	.word	0x00038840
        /*0908*/ 	.short	0x010a
        /*090a*/ 	.byte	0x3f
	.zero		1


	//   ....[60]....
        /*090c*/ 	.word	0x00013740
        /*0910*/ 	.word	0x00000002
        /*0914*/ 	.word	0x00000060
        /*0918*/ 	.short	0x010a
        /*091a*/ 	.byte	0x3f
	.zero		1


	//   ....[61]....
        /*091c*/ 	.word	0x00013790
        /*0920*/ 	.word	0x00000002
        /*0924*/ 	.word	0x00038840
        /*0928*/ 	.short	0x010a
        /*092a*/ 	.byte	0x3f
	.zero		1


	//   ....[62]....
        /*092c*/ 	.word	0x000137e0
        /*0930*/ 	.word	0x00000002
        /*0934*/ 	.word	0x00000060
        /*0938*/ 	.short	0x010a
        /*093a*/ 	.byte	0x3f
	.zero		1


	//   ....[63]....
        /*093c*/ 	.word	0x00013830
        /*0940*/ 	.word	0x00000003
        /*0944*/ 	.word	0x00038860
        /*0948*/ 	.short	0x010a
        /*094a*/ 	.byte	0x3f
	.zero		1


	//   ....[64]....
        /*094c*/ 	.word	0x000141e0
        /*0950*/ 	.word	0x00000000
        /*0954*/ 	.word	0x00038820
        /*0958*/ 	.short	0x010a
        /*095a*/ 	.byte	0x3f
	.zero		1


	//   ....[65]....
        /*095c*/ 	.word	0x00014380
        /*0960*/ 	.word	0x00000006
        /*0964*/ 	.word	0x00000000
        /*0968*/ 	.short	0x010a
        /*096a*/ 	.byte	0x3f
	.zero		1


	//   ....[66]....
        /*096c*/ 	.word	0x000143d0
        /*0970*/ 	.word	0x00000007
        /*0974*/ 	.word	0x00000000
        /*0978*/ 	.short	0x010a
        /*097a*/ 	.byte	0x3f
	.zero		1


	//   ....[67]....
        /*097c*/ 	.word	0x00014420
        /*0980*/ 	.word	0x00000004
        /*0984*/ 	.word	0x00000000
        /*0988*/ 	.short	0x010a
        /*098a*/ 	.byte	0x3f
	.zero		1


	//----- nvinfo : EIATTR_NUM_MBARRIERS
	.align		4
.L_157:
        /*098c*/ 	.byte	0x03, 0x38
        /*098e*/ 	.short	0x0016


	//----- nvinfo : EIATTR_EXIT_INSTR_OFFSETS
	.align		4
        /*0990*/ 	.byte	0x04, 0x1c
        /*0992*/ 	.short	(.L_159 - .L_158)


	//   ....[0]....
.L_158:
        /*0994*/ 	.word	0x00000a80


	//   ....[1]....
        /*0998*/ 	.word	0x0000dfe0


	//   ....[2]....
        /*099c*/ 	.word	0x0000e040


	//   ....[3]....
        /*09a0*/ 	.word	0x00013260


	//----- nvinfo : EIATTR_MAX_THREADS
	.align		4
.L_159:
        /*09a4*/ 	.byte	0x04, 0x05
        /*09a6*/ 	.short	(.L_161 - .L_160)
.L_160:
        /*09a8*/ 	.word	0x00000180
        /*09ac*/ 	.word	0x00000001
        /*09b0*/ 	.word	0x00000001


	//----- nvinfo : EIATTR_CRS_STACK_SIZE
	.align		4
.L_161:
        /*09b4*/ 	.byte	0x04, 0x1e
        /*09b6*/ 	.short	(.L_163 - .L_162)
.L_162:
        /*09b8*/ 	.word	0x00000000


	//----- nvinfo : EIATTR_CBANK_PARAM_SIZE
	.align		4
.L_163:
        /*09bc*/ 	.byte	0x03, 0x19
        /*09be*/ 	.short	0x0a70


	//----- nvinfo : EIATTR_PARAM_CBANK
	.align		4
        /*09c0*/ 	.byte	0x04, 0x0a
        /*09c2*/ 	.short	(.L_165 - .L_164)
	.align		4
.L_164:
        /*09c4*/ 	.word	index@(.nv.constant0._ZN7cutlass13device_kernelIN5flash11enable_sm90INS1_16FlashAttnFwdSm90INS1_25CollectiveMainloopFwdSm90ILi2EN4cute5tupleIJNS5_1CILi1EEES8_S8_EEENS6_IJNS7_ILi128EEENS7_ILi80EEENS7_ILi256EEEEEELi256ENS_10bfloat16_tEfNS_4arch4Sm90ELb0ELb0ELb1ELb1ELb0ELb0ELb0ELb1ELb1ELb0ELb0ELb0EEENS1_21CollectiveEpilogueFwdINS6_IJSA_SC_SB_EEES9_SE_SG_Li256ELb1ELb0ELb0ELb0EEENS1_36VarlenDynamicPersistentTileSchedulerILi128ELi80ELi256ELi32ELb0ELb0ELb1ELb0ELb1ELb1EEEEEEEEEvNT_6ParamsE)
        /*09c8*/ 	.short	0x0210
        /*09ca*/ 	.short	0x0a70


	//----- nvinfo : EIATTR_SW_WAR
	.align		4
.L_165:
        /*09cc*/ 	.byte	0x04, 0x36
        /*09ce*/ 	.short	(.L_167 - .L_166)
.L_166:
        /*09d0*/ 	.word	0x00000008
.L_167:


//--------------------- .nv.info._ZN7cutlass13device_kernelIN5flash11enable_sm90INS1_16FlashAttnFwdSm90INS1_25CollectiveMainloopFwdSm90ILi2EN4cute5tupleIJNS5_1CILi1EEES8_S8_EEENS6_IJNS7_ILi128EEENS7_ILi80EEENS7_ILi256EEEEEELi256ENS_10bfloat16_tEfNS_4arch4Sm90ELb0ELb0ELb1ELb1ELb0ELb1ELb0ELb1ELb1ELb0ELb0ELb0EEENS1_21CollectiveEpilogueFwdINS6_IJSA_SC_SB_EEES9_SE_SG_Li256ELb1ELb0ELb0ELb0EEENS1_36VarlenDynamicPersistentTileSchedulerILi128ELi80ELi256ELi32ELb0ELb0ELb1ELb0ELb1ELb1EEEEEEEEEvNT_6ParamsE --------------------------
	.section	.nv.info._ZN7cutlass13device_kernelIN5flash11enable_sm90INS1_16FlashAttnFwdSm90INS1_25CollectiveMainloopFwdSm90ILi2EN4cute5tupleIJNS5_1CILi1EEES8_S8_EEENS6_IJNS7_ILi128EEENS7_ILi80EEENS7_ILi256EEEEEELi256ENS_10bfloat16_tEfNS_4arch4Sm90ELb0ELb0ELb1ELb1ELb0ELb1ELb0ELb1ELb1ELb0ELb0ELb0EEENS1_21CollectiveEpilogueFwdINS6_IJSA_SC_SB_EEES9_SE_SG_Li256ELb1ELb0ELb0ELb0EEENS1_36VarlenDynamicPersistentTileSchedulerILi128ELi80ELi256ELi32ELb0ELb0ELb1ELb0ELb1ELb1EEEEEEEEEvNT_6ParamsE,"",@"SHT_CUDA_INFO"
	.sectionflags	@""
	.align	4


	//----- nvinfo : EIATTR_CUDA_API_VERSION
	.align		4
        /*0000*/ 	.byte	0x04, 0x37
        /*0002*/ 	.short	(.L_169 - .L_168)
.L_168:
        /*0004*/ 	.word	0x00000082


	//----- nvinfo : EIATTR_KPARAM_INFO
	.align		4
.L_169:
        /*0008*/ 	.byte	0x04, 0x17
        /*000a*/ 	.short	(.L_171 - .L_170)
.L_170:
        /*000c*/ 	.word	0x00000000
        /*0010*/ 	.short	0x0000
        /*0012*/ 	.short	0x0070
        /*0014*/ 	.byte	0x00, 0xf0, 0x01, 0x28


	//----- nvinfo : EIATTR_SPARSE_MMA_MASK
	.align		4
.L_171:
        /*0018*/ 	.byte	0x03, 0x50
        /*001a*/ 	.short	0x0000


	//----- nvinfo : EIATTR_MAXREG_COUNT
	.align		4
        /*001c*/ 	.byte	0x03, 0x1b
        /*001e*/ 	.short	0x00a8


	//----- nvinfo : EIATTR_NUM_BARRIERS
	.align		4
        /*0020*/ 	.byte	0x02, 0x4c
        /*0022*/ 	.byte	0x10
	.zero		1


	//----- nvinfo : EIATTR_EXTERNS
	.align		4
        /*0024*/ 	.byte	0x04, 0x0f
        /*0026*/ 	.short	(.L_173 - .L_172)


	//   ....[0]....
	.align		4
.L_172:
        /*0028*/ 	.word	index@(__assertfail)


	//----- nvinfo : EIATTR_ANNOTATIONS
	.align		4
.L_173:
        /*002c*/ 	.byte	0x04, 0x55
        /*002e*/ 	.short	(.L_175 - .L_174)


	//   ....[0]....
.L_174:
        /* <DEDUP_REMOVED lines=82> */


	//----- nvinfo : EIATTR_MERCURY_ISA_VERSION
	.align		4
.L_175:
        /*0540*/ 	.byte	0x03, 0x5f
        /*0542*/ 	.short	0x0101


	//----- nvinfo : EIATTR_UNUSED_LOAD_BYTE_OFFSET
	.align		4
        /*0544*/ 	.byte	0x04, 0x44
        /*0546*/ 	.short	(.L_177 - .L_176)


	//   ....[0]....
.L_176:
        /*0548*/ 	.word	0x00000aa0
        /*054c*/ 	.word	0x0000fff0


	//   ....[1]....
        /*0550*/ 	.word	0x0001d590
        /*0554*/ 	.word	0x0000fff0


	//----- nvinfo : EIATTR_INT_WARP_WIDE_INSTR_OFFSETS
	.align		4
.L_177:
        /*0558*/ 	.byte	0x04, 0x31
        /*055a*/ 	.short	(.L_179 - .L_178)


	//   ....[0]....
.L_178:
        /*055c*/ 	.word	0x000001b0


	//   ....[1]....
        /*0560*/ 	.word	0x000001f0


	//   ....[2]....
        /*0564*/ 	.word	0x000002b0


	//   ....[3]....
        /*0568*/ 	.word	0x00021ee0


	//   ....[4]....
        /*056c*/ 	.word	0x00021f80


	//   ....[5]....
        /*0570*/ 	.word	0x00022410


	//   ....[6]....
        /*0574*/ 	.word	0x00022440


	//   ....[7]....
        /*0578*/ 	.word	0x00022650


	//   ....[8]....
        /*057c*/ 	.word	0x00022740


	//   ....[9]....
        /*0580*/ 	.word	0x00022830


	//   ....[10]....
        /*0584*/ 	.word	0x00024f30


	//   ....[11]....
        /*0588*/ 	.word	0x00024fd0


	//----- nvinfo : EIATTR_COOP_GROUP_MASK_REGIDS
	.align		4
.L_179:
        /*058c*/ 	.byte	0x04, 0x29
        /*058e*/ 	.short	(.L_181 - .L_180)


	//   ....[0]....
.L_180:
        /*0590*/ 	.word	0xffffffff


	//   ....[1]....
        /*0594*/ 	.word	0xffffffff


	//   ....[2]....
        /*0598*/ 	.word	0xffffffff


	//   ....[3]....
        /*059c*/ 	.word	0xffffffff


	//   ....[4]....
        /*05a0*/ 	.word	0xffffffff


	//   ....[5]....
        /*05a4*/ 	.word	0xffffffff


	//   ....[6]....
        /*05a8*/ 	.word	0xffffffff


	//   ....[7]....
        /*05ac*/ 	.word	0xffffffff


	//   ....[8]....
        /*05b0*/ 	.word	0xffffffff


	//   ....[9]....
        /*05b4*/ 	.word	0xffffffff


	//   ....[10]....
        /*05b8*/ 	.word	0xffffffff


	//   ....[11]....
        /*05bc*/ 	.word	0xffffffff


	//   ....[12]....
        /*05c0*/ 	.word	0xffffffff


	//   ....[13]....
        /*05c4*/ 	.word	0xffffffff


	//   ....[14]....
        /*05c8*/ 	.word	0xffffffff


	//   ....[15]....
        /*05cc*/ 	.word	0xffffffff


	//   ....[16]....
        /*05d0*/ 	.word	0xffffffff


	//   ....[17]....
        /*05d4*/ 	.word	0xffffffff


	//   ....[18]....
        /*05d8*/ 	.word	0xffffffff


	//   ....[19]....
        /*05dc*/ 	.word	0xffffffff


	//   ....[20]....
        /*05e0*/ 	.word	0xffffffff


	//   ....[21]....
        /*05e4*/ 	.word	0xffffffff


	//   ....[22]....
        /*05e8*/ 	.word	0xffffffff


	//   ....[23]....
        /*05ec*/ 	.word	0xffffffff


	//   ....[24]....
        /*05f0*/ 	.word	0xffffffff


	//   ....[25]....
        /*05f4*/ 	.word	0xffffffff


	//   ....[26]....
        /*05f8*/ 	.word	0xffffffff


	//   ....[27]....
        /*05fc*/ 	.word	0xffffffff


	//   ....[28]....
        /*0600*/ 	.word	0xffffffff


	//   ....[29]....
        /*0604*/ 	.word	0xffffffff


	//   ....[30]....
        /*0608*/ 	.word	0xffffffff


	//   ....[31]....
        /*060c*/ 	.word	0xffffffff


	//   ....[32]....
        /*0610*/ 	.word	0xffffffff


	//   ....[33]....
        /*0614*/ 	.word	0xffffffff


	//   ....[34]....
        /*0618*/ 	.word	0xffffffff


	//   ....[35]....
        /*061c*/ 	.word	0xffffffff


	//   ....[36]....
        /*0620*/ 	.word	0xffffffff


	//   ....[37]....
        /*0624*/ 	.word	0xffffffff


	//   ....[38]....
        /*0628*/ 	.word	0xffffffff


	//   ....[39]....
        /*062c*/ 	.word	0xffffffff


	//   ....[40]....
        /*0630*/ 	.word	0xffffffff


	//   ....[41]....
        /*0634*/ 	.word	0xffffffff


	//   ....[42]....
        /*0638*/ 	.word	0xffffffff


	//   ....[43]....
        /*063c*/ 	.word	0xffffffff


	//   ....[44]....
        /*0640*/ 	.word	0xffffffff


	//   ....[45]....
        /*0644*/ 	.word	0xffffffff


	//   ....[46]....
        /*0648*/ 	.word	0xffffffff


	//   ....[47]....
        /*064c*/ 	.word	0xffffffff


	//   ....[48]....
        /*0650*/ 	.word	0xffffffff


	//   ....[49]....
        /*0654*/ 	.word	0xffffffff


	//   ....[50]....
        /*0658*/ 	.word	0xffffffff


	//   ....[51]....
        /*065c*/ 	.word	0xffffffff


	//   ....[52]....
        /*0660*/ 	.word	0xffffffff


	//   ....[53]....
        /*0664*/ 	.word	0xffffffff


	//   ....[54]....
        /*0668*/ 	.word	0x0500000f


	//   ....[55]....
        /*066c*/ 	.word	0x0500000f


	//   ....[56]....
        /*0670*/ 	.word	0x0500000f


	//   ....[57]....
        /*0674*/ 	.word	0x0500000f


	//   ....[58]....
        /*0678*/ 	.word	0x0500000f


	//   ....[59]....
        /*067c*/ 	.word	0x0500000f


	//   ....[60]....
        /*0680*/ 	.word	0x0500000f


	//   ....[61]....
        /*0684*/ 	.word	0x0500000f


	//   ....[62]....
        /*0688*/ 	.word	0x0500000f


	//   ....[63]....
        /*068c*/ 	.word	0x0500000f


	//   ....[64]....
        /*0690*/ 	.word	0x0500000f


	//   ....[65]....
        /*0694*/ 	.word	0x0500000f


	//   ....[66]....
        /*0698*/ 	.word	0x0500000f


	//   ....[67]....
        /*069c*/ 	.word	0x0500000f


	//   ....[68]....
        /*06a0*/ 	.word	0x0500000f


	//   ....[69]....
        /*06a4*/ 	.word	0x0500000f


	//   ....[70]....
        /*06a8*/ 	.word	0x0500000f


	//   ....[71]....
        /*06ac*/ 	.word	0x0500000f


	//   ....[72]....
        /*06b0*/ 	.word	0x0500000f


	//   ....[73]....
        /*06b4*/ 	.word	0x0500000f


	//   ....[74]....
        /*06b8*/ 	.word	0x0500000f


	//   ....[75]....
        /*06bc*/ 	.word	0x0500000f


	//   ....[76]....
        /*06c0*/ 	.word	0x0500000f


	//   ....[77]....
        /*06c4*/ 	.word	0x0500000f


	//   ....[78]....
        /*06c8*/ 	.word	0x0500000f


	//   ....[79]....
        /*06cc*/ 	.word	0x0500000f


	//   ....[80]....
        /*06d0*/ 	.word	0x0500000f


	//   ....[81]....
        /*06d4*/ 	.word	0x0500000f


	//----- nvinfo : EIATTR_COOP_GROUP_INSTR_OFFSETS
	.align		4
.L_181:
        /*06d8*/ 	.byte	0x04, 0x28
        /*06da*/ 	.short	(.L_183 - .L_182)


	//   ....[0]....
.L_182:
        /*06dc*/ 	.word	0x00000060


	//   ....[1]....
        /*06e0*/ 	.word	0x000001c0


	//   ....[2]....
        /*06e4*/ 	.word	0x000002c0


	//   ....[3]....
        /*06e8*/ 	.word	0x00000430


	//   ....[4]....
        /*06ec*/ 	.word	0x00000590


	//   ....[5]....
        /*06f0*/ 	.word	0x000006b0


	//   ....[6]....
        /*06f4*/ 	.word	0x00000810


	//   ....[7]....
        /*06f8*/ 	.word	0x0000b090


	//   ....[8]....
        /*06fc*/ 	.word	0x00016000


	//   ....[9]....
        /*0700*/ 	.word	0x00016050


	//   ....[10]....
        /*0704*/ 	.word	0x000163d0


	//   ....[11]....
        /*0708*/ 	.word	0x00016460


	//   ....[12]....
        /*070c*/ 	.word	0x0001b3a0


	//   ....[13]....
        /*0710*/ 	.word	0x0001b3d0


	//   ....[14]....
        /*0714*/ 	.word	0x0001b740


	//   ....[15]....
        /*0718*/ 	.word	0x0001b7e0


	//   ....[16]....
        /*071c*/ 	.word	0x0001caf0


	//   ....[17]....
        /*0720*/ 	.word	0x0001cb60


	//   ....[18]....
        /*0724*/ 	.word	0x0001cb80


	//   ....[19]....
        /*0728*/ 	.word	0x0001cba0


	//   ....[20]....
        /*072c*/ 	.word	0x0001ff10


	//   ....[21]....
        /*0730*/ 	.word	0x000200a0


	//   ....[22]....
        /*0734*/ 	.word	0x000200d0


	//   ....[23]....
        /*0738*/ 	.word	0x00020110


	//   ....[24]....
        /*073c*/ 	.word	0x00020170


	//   ....[25]....
        /*0740*/ 	.word	0x000201d0


	//   ....[26]....
        /*0744*/ 	.word	0x00020210


	//   ....[27]....
        /*0748*/ 	.word	0x000203d0


	//   ....[28]....
        /*074c*/ 	.word	0x00020430


	//   ....[29]....
        /*0750*/ 	.word	0x00020470


	//   ....[30]....
        /*0754*/ 	.word	0x000204b0


	//   ....[31]....
        /*0758*/ 	.word	0x000204e0


	//   ....[32]....
        /*075c*/ 	.word	0x00020510


	//   ....[33]....
        /*0760*/ 	.word	0x000205a0


	//   ....[34]....
        /*0764*/ 	.word	0x000205d0


	//   ....[35]....
        /*0768*/ 	.word	0x00020660


	//   ....[36]....
        /*076c*/ 	.word	0x00025490


	//   ....[37]....
        /*0770*/ 	.word	0x000254a0


	//   ....[38]....
        /*0774*/ 	.word	0x000255c0


	//   ....[39]....
        /*0778*/ 	.word	0x00025620


	//   ....[40]....
        /*077c*/ 	.word	0x00025660


	//   ....[41]....
        /*0780*/ 	.word	0x000256a0


	//   ....[42]....
        /*0784*/ 	.word	0x000256d0


	//   ....[43]....
        /*0788*/ 	.word	0x00025700


	//   ....[44]....
        /*078c*/ 	.word	0x000258a0


	//   ....[45]....
        /*0790*/ 	.word	0x00025900


	//   ....[46]....
        /*0794*/ 	.word	0x00025940


	//   ....[47]....
        /*0798*/ 	.word	0x00025980


	//   ....[48]....
        /*079c*/ 	.word	0x000259b0


	//   ....[49]....
        /*07a0*/ 	.word	0x000259e0


	//   ....[50]....
        /*07a4*/ 	.word	0x00025aa0


	//   ....[51]....
        /*07a8*/ 	.word	0x00025ac0


	//   ....[52]....
        /*07ac*/ 	.word	0x00025b30


	//   ....[53]....
        /*07b0*/ 	.word	0x00025f80


	//   ....[54]....
        /*07b4*/ 	.word	0x000263c0


	//   ....[55]....
        /*07b8*/ 	.word	0x00026460


	//   ....[56]....
        /*07bc*/ 	.word	0x00026500


	//   ....[57]....
        /*07c0*/ 	.word	0x000265a0


	//   ....[58]....
        /*07c4*/ 	.word	0x00026690


	//   ....[59]....
        /*07c8*/ 	.word	0x00026730


	//   ....[60]....
        /*07cc*/ 	.word	0x000267d0


	//   ....[61]....
        /*07d0*/ 	.word	0x00026870


	//   ....[62]....
        /*07d4*/ 	.word	0x00026ad0


	//   ....[63]....
        /*07d8*/ 	.word	0x00026db0


	//   ....[64]....
        /*07dc*/ 	.word	0x000271d0


	//   ....[65]....
        /*07e0*/ 	.word	0x00027260


	//   ....[66]....
        /*07e4*/ 	.word	0x00027300


	//   ....[67]....
        /*07e8*/ 	.word	0x000273b0


	//   ....[68]....
        /*07ec*/ 	.word	0x00027430


	//   ....[69]....
        /*07f0*/ 	.word	0x000274b0


	//   ....[70]....
        /*07f4*/ 	.word	0x00027530


	//   ....[71]....
        /*07f8*/ 	.word	0x000275b0


	//   ....[72]....
        /*07fc*/ 	.word	0x00027640


	//   ....[73]....
        /*0800*/ 	.word	0x000276f0


	//   ....[74]....
        /*0804*/ 	.word	0x00027770


	//   ....[75]....
        /*0808*/ 	.word	0x000277f0


	//   ....[76]....
        /*080c*/ 	.word	0x00027870


	//   ....[77]....
        /*0810*/ 	.word	0x000278f0


	//   ....[78]....
        /*0814*/ 	.word	0x00027960


	//   ....[79]....
        /*0818*/ 	.word	0x00027a00


	//   ....[80]....
        /*081c*/ 	.word	0x00027a90


	//   ....[81]....
        /*0820*/ 	.word	0x00027bb0


	//----- nvinfo : EIATTR_REG_RECONFIG
	.align		4
.L_183:
        /*0824*/ 	.byte	0x01, 0x54
	.zero		2


	//----- nvinfo : EIATTR_SYSCALL_OFFSETS
	.align		4
        /*0828*/ 	.byte	0x04, 0x46
        /*082a*/ 	.short	(.L_185 - .L_184)


	//   ....[0]....
.L_184:
        /*082c*/ 	.word	0x00001930


	//   ....[1]....
        /*0830*/ 	.word	0x00001a80


	//   ....[2]....
        /*0834*/ 	.word	0x0000b210


	//   ....[3]....
        /*0838*/ 	.word	0x0000b6a0


	//   ....[4]....
        /*083c*/ 	.word	0x00022110


	//   ....[5]....
        /*0840*/ 	.word	0x00022250


	//   ....[6]....
        /*0844*/ 	.word	0x00022350


	//----- nvinfo : EIATTR_MBARRIER_INSTR_OFFSETS
	.align		4
.L_185:
        /*0848*/ 	.byte	0x04, 0x39
        /*084a*/ 	.short	(.L_187 - .L_186)


	//   ....[0]....
.L_186:
        /*084c*/ 	.word	0x000002e0
        /*0850*/ 	.word	0x000000ff
        /*0854*/ 	.word	0x00038800
        /*0858*/ 	.short	0x0100
        /*085a*/ 	.byte	0x08
	.zero		1


	//   ....[1]....
        /*085c*/ 	.word	0x000002f0
        /*0860*/ 	.word	0x000000ff
        /*0864*/ 	.word	0x00038820
        /*0868*/ 	.short	0x0100
        /*086a*/ 	.byte	0x08
	.zero		1


	//   ....[2]....
        /*086c*/ 	.word	0x000003e0
        /*0870*/ 	.word	0x000000ff
        /*0874*/ 	.word	0x00038830
        /*0878*/ 	.short	0x0100
        /*087a*/ 	.byte	0x08
	.zero		1


	//   ....[3]....
        /*087c*/ 	.word	0x000003f0
        /*0880*/ 	.word	0x000000ff
        /*0884*/ 	.word	0x00038840
        /*0888*/ 	.short	0x0100
        /*088a*/ 	.byte	0x08
	.zero		1


	//   ....[4]....
        /*088c*/ 	.word	0x00000400
        /*0890*/ 	.word	0x000000ff
        /*0894*/ 	.word	0x00038838
        /*0898*/ 	.short	0x0100
        /*089a*/ 	.byte	0x08
	.zero		1


	//   ....[5]....
        /*089c*/ 	.word	0x00000410
        /*08a0*/ 	.word	0x000000ff
        /*08a4*/ 	.word	0x00038848
        /*08a8*/ 	.short	0x0100
        /*08aa*/ 	.byte	0x08
	.zero		1


	//   ....[6]....
        /*08ac*/ 	.word	0x00000540
        /*08b0*/ 	.word	0x000000ff
        /*08b4*/ 	.word	0x00038850
        /*08b8*/ 	.short	0x0100
        /*08ba*/ 	.byte	0x08
	.zero		1


	//   ....[7]....
        /*08bc*/ 	.word	0x00000550
        /*08c0*/ 	.word	0x000000ff
        /*08c4*/ 	.word	0x00038860
        /*08c8*/ 	.short	0x0100
        /*08ca*/ 	.byte	0x08
	.zero		1


	//   ....[8]....
        /*08cc*/ 	.word	0x00000560
        /*08d0*/ 	.word	0x000000ff
        /*08d4*/ 	.word	0x00038858
        /*08d8*/ 	.short	0x0100
        /*08da*/ 	.byte	0x08
	.zero		1


	//   ....[9]....
        /*08dc*/ 	.word	0x00000570
        /*08e0*/ 	.word	0x000000ff
        /*08e4*/ 	.word	0x00038868
        /*08e8*/ 	.short	0x0100
        /*08ea*/ 	.byte	0x08
	.zero		1


	//   ....[10]....
        /*08ec*/ 	.word	0x00000660
        /*08f0*/ 	.word	0x000000ff
        /*08f4*/ 	.word	0x00038870
        /*08f8*/ 	.short	0x0100
        /*08fa*/ 	.byte	0x06
	.zero		1


	//   ....[11]....
        /*08fc*/ 	.word	0x00000670
        /*0900*/ 	.word	0x000000ff
        /*0904*/ 	.word	0x00038880
        /*0908*/ 	.short	0x0100
        /*090a*/ 	.byte	0x06
	.zero		1


	//   ....[12]....
        /*090c*/ 	.word	0x00000680
        /*0910*/ 	.word	0x000000ff
        /*0914*/ 	.word	0x00038878
        /*0918*/ 	.short	0x0100
        /*091a*/ 	.byte	0x06
	.zero		1


	//   ....[13]....
        /*091c*/ 	.word	0x00000690
        /*0920*/ 	.word	0x000000ff
        /*0924*/ 	.word	0x00038888
        /*0928*/ 	.short	0x0100
        /*092a*/ 	.byte	0x06
	.zero		1


	//   ....[14]....
        /*092c*/ 	.word	0x000007c0
        /*0930*/ 	.word	0x000000ff
        /*0934*/ 	.word	0x00038890
        /*0938*/ 	.short	0x0100
        /*093a*/ 	.byte	0x08
	.zero		1


	//   ....[15]....
        /*093c*/ 	.word	0x000007d0
        /*0940*/ 	.word	0x000000ff
        /*0944*/ 	.word	0x000388a0
        /*0948*/ 	.short	0x0100
        /*094a*/ 	.byte	0x08
	.zero		1


	//   ....[16]....
        /*094c*/ 	.word	0x000007e0
        /*0950*/ 	.word	0x000000ff
        /*0954*/ 	.word	0x00038898
        /*0958*/ 	.short	0x0100
        /*095a*/ 	.byte	0x08
	.zero		1


	//   ....[17]....
        /*095c*/ 	.word	0x000007f0
        /*0960*/ 	.word	0x000000ff
        /*0964*/ 	.word	0x000388a8
        /*0968*/ 	.short	0x0100
        /*096a*/ 	.byte	0x08
	.zero		1


	//   ....[18]....
        /*096c*/ 	.word	0x00000920
        /*0970*/ 	.word	0x000000ff
        /*0974*/ 	.word	0x000388b0
        /*0978*/ 	.short	0x0100
        /*097a*/ 	.byte	0x08
	.zero		1


	//   ....[19]....
        /*097c*/ 	.word	0x00000930
        /*0980*/ 	.word	0x000000ff
        /*0984*/ 	.word	0x000388c0
        /*0988*/ 	.short	0x0100
        /*098a*/ 	.byte	0x08
	.zero		1


	//   ....[20]....
        /*098c*/ 	.word	0x00000940
        /*0990*/ 	.word	0x000000ff
        /*0994*/ 	.word	0x000388b8
        /*0998*/ 	.short	0x0100
        /*099a*/ 	.byte	0x08
	.zero		1


	//   ....[21]....
        /*099c*/ 	.word	0x00000950
        /*09a0*/ 	.word	0x000000ff
        /*09a4*/ 	.word	0x000388c8
        /*09a8*/ 	.short	0x0100
        /*09aa*/ 	.byte	0x08
	.zero		1


	//   ....[22]....
        /*09ac*/ 	.word	0x00003670
        /*09b0*/ 	.word	0x00000000
        /*09b4*/ 	.word	0x00038890
        /*09b8*/ 	.short	0x010a
        /*09ba*/ 	.byte	0x3f
	.zero		1


	//   ....[23]....
        /*09bc*/ 	.word	0x00006d30
        /*09c0*/ 	.word	0x00000000
        /*09c4*/ 	.word	0x00038890
        /*09c8*/ 	.short	0x010a
        /*09ca*/ 	.byte	0x3f
	.zero		1


	//   ....[24]....
        /*09cc*/ 	.word	0x0000a080
        /*09d0*/ 	.word	0x00000000
        /*09d4*/ 	.word	0x00038890
        /*09d8*/ 	.short	0x010a
        /*09da*/ 	.byte	0x3f
	.zero		1


	//   ....[25]....
        /*09dc*/ 	.word	0x0000a4c0
        /*09e0*/ 	.word	0x00000028
        /*09e4*/ 	.word	0x00000000
        /*09e8*/ 	.short	0x0101
        /*09ea*/ 	.byte	0x3f
	.zero		1


	//   ....[26]....
        /*09ec*/ 	.word	0x0000a500
        /*09f0*/ 	.word	0x00000000
        /*09f4*/ 	.word	0x000388b0
        /*09f8*/ 	.short	0x010a
        /*09fa*/ 	.byte	0x3f
	.zero		1


	//   ....[27]....
        /*09fc*/ 	.word	0x0000ab30
        /*0a00*/ 	.word	0x00000000
        /*0a04*/ 	.word	0x00000000
        /*0a08*/ 	.short	0x0101
        /*0a0a*/ 	.byte	0x3f
	.zero		1


	//   ....[28]....
        /*0a0c*/ 	.word	0x0000b2a0
        /*0a10*/ 	.word	0x00000010
        /*0a14*/ 	.word	0x00038800
        /*0a18*/ 	.short	0x010a
        /*0a1a*/ 	.byte	0x3f
	.zero		1


	//   ....[29]....
        /*0a1c*/ 	.word	0x0000b2f0
        /*0a20*/ 	.word	0x00000010
        /*0a24*/ 	.word	0x00038800
        /*0a28*/ 	.short	0x010a
        /*0a2a*/ 	.byte	0x3f
	.zero		1


	//   ....[30]....
        /*0a2c*/ 	.word	0x0000bbd0
        /*0a30*/ 	.word	0x00000010
        /*0a34*/ 	.word	0x00038800
        /*0a38*/ 	.short	0x010a
        /*0a3a*/ 	.byte	0x3f
	.zero		1


	//   ....[31]....
        /*0a3c*/ 	.word	0x0000ec90
        /*0a40*/ 	.word	0x00000010
        /*0a44*/ 	.word	0x00038800
        /*0a48*/ 	.short	0x010a
        /*0a4a*/ 	.byte	0x3f
	.zero		1


	//   ....[32]....
        /*0a4c*/ 	.word	0x00011ee0
        /*0a50*/ 	.word	0x00000000
        /*0a54*/ 	.word	0x00038830
        /*0a58*/ 	.short	0x010a
        /*0a5a*/ 	.byte	0x3f
	.zero		1


	//   ....[33]....
        /*0a5c*/ 	.word	0x00011f80
        /*0a60*/ 	.word	0x00000000
        /*0a64*/ 	.word	0x00038830
        /*0a68*/ 	.short	0x010a
        /*0a6a*/ 	.byte	0x3f
	.zero		1


	//   ....[34]....
        /*0a6c*/ 	.word	0x00015d70
        /*0a70*/ 	.word	0x00000000
        /*0a74*/ 	.word	0x00000000
        /*0a78*/ 	.short	0x0101
        /*0a7a*/ 	.byte	0x3f
	.zero		1


	//   ....[35]....
        /*0a7c*/ 	.word	0x000172a0
        /*0a80*/ 	.word	0x0000000b
        /*0a84*/ 	.word	0x00038830
        /*0a88*/ 	.short	0x010a
        /*0a8a*/ 	.byte	0x3f
	.zero		1


	//   ....[36]....
        /*0a8c*/ 	.word	0x00017320
        /*0a90*/ 	.word	0x0000000b
        /*0a94*/ 	.word	0x00038830
        /*0a98*/ 	.short	0x010a
        /*0a9a*/ 	.byte	0x3f
	.zero		1


	//   ....[37]....
        /*0a9c*/ 	.word	0x0001aa50
        /*0aa0*/ 	.word	0x00000009
        /*0aa4*/ 	.word	0x00038850
        /*0aa8*/ 	.short	0x010a
        /*0aaa*/ 	.byte	0x3f
	.zero		1


	//   ....[38]....
        /*0aac*/ 	.word	0x0001aaa0
        /*0ab0*/ 	.word	0x00000009
        /*0ab4*/ 	.word	0x00038850
        /*0ab8*/ 	.short	0x010a
        /*0aba*/ 	.byte	0x3f
	.zero		1


	//   ....[39]....
        /*0abc*/ 	.word	0x0001ba10
        /*0ac0*/ 	.word	0x000000a4
        /*0ac4*/ 	.word	0x00000000
        /*0ac8*/ 	.short	0x0101
        /*0aca*/ 	.byte	0x3f
	.zero		1


	//   ....[40]....
        /*0acc*/ 	.word	0x0001bb30
        /*0ad0*/ 	.word	0x00000009
        /*0ad4*/ 	.word	0x00000000
        /*0ad8*/ 	.short	0x0101
        /*0ada*/ 	.byte	0x3f
	.zero		1


	//   ....[41]....
        /*0adc*/ 	.word	0x0001c7d0
        /*0ae0*/ 	.word	0x00000000
        /*0ae4*/ 	.word	0x00038850
        /*0ae8*/ 	.short	0x010a
        /*0aea*/ 	.byte	0x3f
	.zero		1


	//   ....[42]....
        /*0aec*/ 	.word	0x0001c870
        /*0af0*/ 	.word	0x00000000
        /*0af4*/ 	.word	0x00038850
        /*0af8*/ 	.short	0x010a
        /*0afa*/ 	.byte	0x3f
	.zero		1


	//   ....[43]....
        /*0afc*/ 	.word	0x0001cd80
        /*0b00*/ 	.word	0x0000000b
        /*0b04*/ 	.word	0x00000000
        /*0b08*/ 	.short	0x0101
        /*0b0a*/ 	.byte	0x3f
	.zero		1


	//   ....[44]....
        /*0b0c*/ 	.word	0x0001eca0
        /*0b10*/ 	.word	0x00000000
        /*0b14*/ 	.word	0x00000000
        /*0b18*/ 	.short	0x0101
        /*0b1a*/ 	.byte	0x3f
	.zero		1


	//   ....[45]....
        /*0b1c*/ 	.word	0x000210d0
        /*0b20*/ 	.word	0x00000009
        /*0b24*/ 	.word	0x00038820
        /*0b28*/ 	.short	0x010a
        /*0b2a*/ 	.byte	0x3f
	.zero		1


	//   ....[46]....
        /*0b2c*/ 	.word	0x00021160
        /*0b30*/ 	.word	0x00000005
        /*0b34*/ 	.word	0x000388a0
        /*0b38*/ 	.short	0x010a
        /*0b3a*/ 	.byte	0x3f
	.zero		1


	//   ....[47]....
        /*0b3c*/ 	.word	0x00021430
        /*0b40*/ 	.word	0x00000005
        /*0b44*/ 	.word	0x000388c0
        /*0b48*/ 	.short	0x010a
        /*0b4a*/ 	.byte	0x3f
	.zero		1


	//   ....[48]....
        /*0b4c*/ 	.word	0x00021820
        /*0b50*/ 	.word	0x00000006
        /*0b54*/ 	.word	0x000388a0
        /*0b58*/ 	.short	0x010a
        /*0b5a*/ 	.byte	0x3f
	.zero		1


	//   ....[49]....
        /*0b5c*/ 	.word	0x00021ad0
        /*0b60*/ 	.word	0x00000006
        /*0b64*/ 	.word	0x000388c0
        /*0b68*/ 	.short	0x010a
        /*0b6a*/ 	.byte	0x3f
	.zero		1


	//   ....[50]....
        /*0b6c*/ 	.word	0x00022ba0
        /*0b70*/ 	.word	0x00000006
        /*0b74*/ 	.word	0x00038840
        /*0b78*/ 	.short	0x010a
        /*0b7a*/ 	.byte	0x3f
	.zero		1


	//   ....[51]....
        /*0b7c*/ 	.word	0x00023220
        /*0b80*/ 	.word	0x00000007
        /*0b84*/ 	.word	0x00038820
        /*0b88*/ 	.short	0x010a
        /*0b8a*/ 	.byte	0x3f
	.zero		1


	//   ....[52]....
        /*0b8c*/ 	.word	0x00023580
        /*0b90*/ 	.word	0x00000008
        /*0b94*/ 	.word	0x00038840
        /*0b98*/ 	.short	0x010a
        /*0b9a*/ 	.byte	0x3f
	.zero		1


	//   ....[53]....
        /*0b9c*/ 	.word	0x000238d0
        /*0ba0*/ 	.word	0x00000009
        /*0ba4*/ 	.word	0x00000060
        /*0ba8*/ 	.short	0x010a
        /*0baa*/ 	.byte	0x3f
	.zero		1


	//   ....[54]....
        /*0bac*/ 	.word	0x00023f50
        /*0bb0*/ 	.word	0x00000002
        /*0bb4*/ 	.word	0x00038840
        /*0bb8*/ 	.short	0x010a
        /*0bba*/ 	.byte	0x3f
	.zero		1


	//   ....[55]....
        /*0bbc*/ 	.word	0x000242a0
        /*0bc0*/ 	.word	0x00000003
        /*0bc4*/ 	.word	0x00000060
        /*0bc8*/ 	.short	0x010a
        /*0bca*/ 	.byte	0x3f
	.zero		1


	//   ....[56]....
        /*0bcc*/ 	.word	0x00024820
        /*0bd0*/ 	.word	0x00000002
        /*0bd4*/ 	.word	0x00038840
        /*0bd8*/ 	.short	0x010a
        /*0bda*/ 	.byte	0x3f
	.zero		1


	//   ....[57]....
        /*0bdc*/ 	.word	0x00024b70
        /*0be0*/ 	.word	0x00000002
        /*0be4*/ 	.word	0x00000060
        /*0be8*/ 	.short	0x010a
        /*0bea*/ 	.byte	0x3f
	.zero		1


	//   ....[58]....
        /*0bec*/ 	.word	0x00025090
        /*0bf0*/ 	.word	0x00000003
        /*0bf4*/ 	.word	0x00038860
        /*0bf8*/ 	.short	0x010a
        /*0bfa*/ 	.byte	0x3f
	.zero		1


	//   ....[59]....
        /*0bfc*/ 	.word	0x00025f00
        /*0c00*/ 	.word	0x00000000
        /*0c04*/ 	.word	0x00038820
        /*0c08*/ 	.short	0x010a
        /*0c0a*/ 	.byte	0x3f
	.zero		1


	//   ....[60]....
        /*0c0c*/ 	.word	0x000260b0
        /*0c10*/ 	.word	0x00000006
        /*0c14*/ 	.word	0x00000000
        /*0c18*/ 	.short	0x010a
        /*0c1a*/ 	.byte	0x3f
	.zero		1


	//   ....[61]....
        /*0c1c*/ 	.word	0x00026120
        /*0c20*/ 	.word	0x00000007
        /*0c24*/ 	.word	0x00000000
        /*0c28*/ 	.short	0x010a
        /*0c2a*/ 	.byte	0x3f
	.zero		1


	//   ....[62]....
        /*0c2c*/ 	.word	0x00026190
        /*0c30*/ 	.word	0x00000004
        /*0c34*/ 	.word	0x00000000
        /*0c38*/ 	.short	0x010a
        /*0c3a*/ 	.byte	0x3f
	.zero		1


	//   ....[63]....
        /*0c3c*/ 	.word	0x000261c0
        /*0c40*/ 	.word	0x00000003
        /*0c44*/ 	.word	0x00000000
        /*0c48*/ 	.short	0x010a
        /*0c4a*/ 	.byte	0x3f
	.zero		1


	//   ....[64]....
        /*0c4c*/ 	.word	0x00026220
        /*0c50*/ 	.word	0x00000000
        /*0c54*/ 	.word	0x00038890
        /*0c58*/ 	.short	0x010a
        /*0c5a*/ 	.byte	0x3f
	.zero		1


	//   ....[65]....
        /*0c5c*/ 	.word	0x00026270
        /*0c60*/ 	.word	0x00000000
        /*0c64*/ 	.word	0x00038890
        /*0c68*/ 	.short	0x010a
        /*0c6a*/ 	.byte	0x3f
	.zero		1


	//   ....[66]....
        /*0c6c*/ 	.word	0x000262c0
        /*0c70*/ 	.word	0x00000000
        /*0c74*/ 	.word	0x00038890
        /*0c78*/ 	.short	0x010a
        /*0c7a*/ 	.byte	0x3f
	.zero		1


	//   ....[67]....
        /*0c7c*/ 	.word	0x00026310
        /*0c80*/ 	.word	0x00000000
        /*0c84*/ 	.word	0x000388b0
        /*0c88*/ 	.short	0x010a
        /*0c8a*/ 	.byte	0x3f
	.zero		1


	//   ....[68]....
        /*0c8c*/ 	.word	0x000265e0
        /*0c90*/ 	.word	0x00000010
        /*0c94*/ 	.word	0x00038800
        /*0c98*/ 	.short	0x010a
        /*0c9a*/ 	.byte	0x3f
	.zero		1


	//   ....[69]....
        /*0c9c*/ 	.word	0x000268b0
        /*0ca0*/ 	.word	0x00000010
        /*0ca4*/ 	.word	0x00038800
        /*0ca8*/ 	.short	0x010a
        /*0caa*/ 	.byte	0x3f
	.zero		1


	//   ....[70]....
        /*0cac*/ 	.word	0x00026900
        /*0cb0*/ 	.word	0x00000000
        /*0cb4*/ 	.word	0x00038830
        /*0cb8*/ 	.short	0x010a
        /*0cba*/ 	.byte	0x3f
	.zero		1


	//   ....[71]....
        /*0cbc*/ 	.word	0x00026950
        /*0cc0*/ 	.word	0x0000000b
        /*0cc4*/ 	.word	0x00038830
        /*0cc8*/ 	.short	0x010a
        /*0cca*/ 	.byte	0x3f
	.zero		1


	//   ....[72]....
        /*0ccc*/ 	.word	0x000269a0
        /*0cd0*/ 	.word	0x00000009
        /*0cd4*/ 	.word	0x00038850
        /*0cd8*/ 	.short	0x010a
        /*0cda*/ 	.byte	0x3f
	.zero		1


	//   ....[73]....
        /*0cdc*/ 	.word	0x000269f0
        /*0ce0*/ 	.word	0x00000000
        /*0ce4*/ 	.word	0x00038850
        /*0ce8*/ 	.short	0x010a
        /*0cea*/ 	.byte	0x3f
	.zero		1


	//   ....[74]....
        /*0cec*/ 	.word	0x00026b90
        /*0cf0*/ 	.word	0x00000009
        /*0cf4*/ 	.word	0x00038820
        /*0cf8*/ 	.short	0x010a
        /*0cfa*/ 	.byte	0x3f
	.zero		1


	//   ....[75]....
        /*0cfc*/ 	.word	0x00026be0
        /*0d00*/ 	.word	0x00000005
        /*0d04*/ 	.word	0x000388a0
        /*0d08*/ 	.short	0x010a
        /*0d0a*/ 	.byte	0x3f
	.zero		1


	//   ....[76]....
        /*0d0c*/ 	.word	0x00026c30
        /*0d10*/ 	.word	0x00000005
        /*0d14*/ 	.word	0x000388c0
        /*0d18*/ 	.short	0x010a
        /*0d1a*/ 	.byte	0x3f
	.zero		1


	//   ....[77]....
        /*0d1c*/ 	.word	0x00026c80
        /*0d20*/ 	.word	0x00000006
        /*0d24*/ 	.word	0x000388a0
        /*0d28*/ 	.short	0x010a
        /*0d2a*/ 	.byte	0x3f
	.zero		1


	//   ....[78]....
        /*0d2c*/ 	.word	0x00026cd0
        /*0d30*/ 	.word	0x00000006
        /*0d34*/ 	.word	0x000388c0
        /*0d38*/ 	.short	0x010a
        /*0d3a*/ 	.byte	0x3f
	.zero		1


	//   ....[79]....
        /*0d3c*/ 	.word	0x00026e70
        /*0d40*/ 	.word	0x00000006
        /*0d44*/ 	.word	0x00038840
        /*0d48*/ 	.short	0x010a
        /*0d4a*/ 	.byte	0x3f
	.zero		1


	//   ....[80]....
        /*0d4c*/ 	.word	0x00026ef0
        /*0d50*/ 	.word	0x00000006
        /*0d54*/ 	.word	0x00038820
        /*0d58*/ 	.short	0x010a
        /*0d5a*/ 	.byte	0x3f
	.zero		1


	//   ....[81]....
        /*0d5c*/ 	.word	0x00026f40
        /*0d60*/ 	.word	0x00000008
        /*0d64*/ 	.word	0x00038840
        /*0d68*/ 	.short	0x010a
        /*0d6a*/ 	.byte	0x3f
	.zero		1


	//   ....[82]....
        /*0d6c*/ 	.word	0x00026f90
        /*0d70*/ 	.word	0x00000009
        /*0d74*/ 	.word	0x00000060
        /*0d78*/ 	.short	0x010a
        /*0d7a*/ 	.byte	0x3f
	.zero		1


	//   ....[83]....
        /*0d7c*/ 	.word	0x00026fe0
        /*0d80*/ 	.word	0x00000002
        /*0d84*/ 	.word	0x00038840
        /*0d88*/ 	.short	0x010a
        /*0d8a*/ 	.byte	0x3f
	.zero		1


	//   ....[84]....
        /*0d8c*/ 	.word	0x00027030
        /*0d90*/ 	.word	0x00000003
        /*0d94*/ 	.word	0x00000060
        /*0d98*/ 	.short	0x010a
        /*0d9a*/ 	.byte	0x3f
	.zero		1


	//   ....[85]....
        /*0d9c*/ 	.word	0x00027080
        /*0da0*/ 	.word	0x00000002
        /*0da4*/ 	.word	0x00038840
        /*0da8*/ 	.short	0x010a
        /*0daa*/ 	.byte	0x3f
	.zero		1


	//   ....[86]....
        /*0dac*/ 	.word	0x000270d0
        /*0db0*/ 	.word	0x00000002
        /*0db4*/ 	.word	0x00000060
        /*0db8*/ 	.short	0x010a
        /*0dba*/ 	.byte	0x3f
	.zero		1


	//   ....[87]....
        /*0dbc*/ 	.word	0x00027120
        /*0dc0*/ 	.word	0x00000003
        /*0dc4*/ 	.word	0x00038860
        /*0dc8*/ 	.short	0x010a
        /*0dca*/ 	.byte	0x3f
	.zero		1


	//   ....[88]....
        /*0dcc*/ 	.word	0x00027ad0
        /*0dd0*/ 	.word	0x00000000
        /*0dd4*/ 	.word	0x00038820
        /*0dd8*/ 	.short	0x010a
        /*0dda*/ 	.byte	0x3f
	.zero		1


	//   ....[89]....
        /*0ddc*/ 	.word	0x00027c70
        /*0de0*/ 	.word	0x00000006
        /*0de4*/ 	.word	0x00000000
        /*0de8*/ 	.short	0x010a
        /*0dea*/ 	.byte	0x3f
	.zero		1


	//   ....[90]....
        /*0dec*/ 	.word	0x00027cc0
        /*0df0*/ 	.word	0x00000007
        /*0df4*/ 	.word	0x00000000
        /*0df8*/ 	.short	0x010a
        /*0dfa*/ 	.byte	0x3f
	.zero		1


	//   ....[91]....
        /*0dfc*/ 	.word	0x00027d10
        /*0e00*/ 	.word	0x00000004
        /*0e04*/ 	.word	0x00000000
        /*0e08*/ 	.short	0x010a
        /*0e0a*/ 	.byte	0x3f
	.zero		1


	//----- nvinfo : EIATTR_NUM_MBARRIERS
	.align		4
.L_187:
        /*0e0c*/ 	.byte	0x03, 0x38
        /*0e0e*/ 	.short	0x0016


	//----- nvinfo : EIATTR_EXIT_INSTR_OFFSETS
	.align		4
        /*0e10*/ 	.byte	0x04, 0x1c
        /*0e12*/ 	.short	(.L_189 - .L_188)


	//   ....[0]....
.L_188:
        /*0e14*/ 	.word	0x00026210


	//----- nvinfo : EIATTR_MAX_THREADS
	.align		4
.L_189:
        /*0e18*/ 	.byte	0x04, 0x05
        /*0e1a*/ 	.short	(.L_191 - .L_190)
.L_190:
        /*0e1c*/ 	.word	0x00000180
        /*0e20*/ 	.word	0x00000001
        /*0e24*/ 	.word	0x00000001


	//----- nvinfo : EIATTR_CRS_STACK_SIZE
	.align		4
.L_191:
        /*0e28*/ 	.byte	0x04, 0x1e
        /*0e2a*/ 	.short	(.L_193 - .L_192)
.L_192:
        /*0e2c*/ 	.word	0x00000000


	//----- nvinfo : EIATTR_CBANK_PARAM_SIZE
	.align		4
.L_193:
        /*0e30*/ 	.byte	0x03, 0x19
        /*0e32*/ 	.short	0x0a70


	//----- nvinfo : EIATTR_PARAM_CBANK
	.align		4
        /*0e34*/ 	.byte	0x04, 0x0a
        /*0e36*/ 	.short	(.L_195 - .L_194)
	.align		4
.L_194:
        /*0e38*/ 	.word	index@(.nv.constant0._ZN7cutlass13device_kernelIN5flash11enable_sm90INS1_16FlashAttnFwdSm90INS1_25CollectiveMainloopFwdSm90ILi2EN4cute5tupleIJNS5_1CILi1EEES8_S8_EEENS6_IJNS7_ILi128EEENS7_ILi80EEENS7_ILi256EEEEEELi256ENS_10bfloat16_tEfNS_4arch4Sm90ELb0ELb0ELb1ELb1ELb0ELb1ELb0ELb1ELb1ELb0ELb0ELb0EEENS1_21CollectiveEpilogueFwdINS6_IJSA_SC_SB_EEES9_SE_SG_Li256ELb1ELb0ELb0ELb0EEENS1_36VarlenDynamicPersistentTileSchedulerILi128ELi80ELi256ELi32ELb0ELb0ELb1ELb0ELb1ELb1EEEEEEEEEvNT_6ParamsE)
        /*0e3c*/ 	.short	0x0210
        /*0e3e*/ 	.short	0x0a70


	//----- nvinfo : EIATTR_SW_WAR
	.align		4
.L_195:
        /*0e40*/ 	.byte	0x04, 0x36
        /*0e42*/ 	.short	(.L_197 - .L_196)
.L_196:
        /*0e44*/ 	.word	0x00000008
.L_197:


//--------------------- .nv.info._ZN7cutlass13device_kernelIN5flash11enable_sm90INS1_16FlashAttnFwdSm90INS1_25CollectiveMainloopFwdSm90ILi2EN4cute5tupleIJNS5_1CILi1EEES8_S8_EEENS6_IJNS7_ILi128EEENS7_ILi64EEENS7_ILi256EEEEEELi256ENS_10bfloat16_tEfNS_4arch4Sm90ELb0ELb1ELb1ELb0ELb0ELb0ELb0ELb1ELb1ELb0ELb0ELb0EEENS1_21CollectiveEpilogueFwdINS6_IJSA_SC_SB_EEES9_SE_SG_Li256ELb0ELb0ELb0ELb0EEENS1_30DynamicPersistentTileSchedulerILi256ELi32ELb0ELb0ELb1EEEEEEEEEvNT_6ParamsE --------------------------
	.section	.nv.info._ZN7cutlass13device_kernelIN5flash11enable_sm90INS1_16FlashAttnFwdSm90INS1_25CollectiveMainloopFwdSm90ILi2EN4cute5tupleIJNS5_1CILi1EEES8_S8_EEENS6_IJNS7_ILi128EEENS7_ILi64EEENS7_ILi256EEEEEELi256ENS_10bfloat16_tEfNS_4arch4Sm90ELb0ELb1ELb1ELb0ELb0ELb0ELb0ELb1ELb1ELb0ELb0ELb0EEENS1_21CollectiveEpilogueFwdINS6_IJSA_SC_SB_EEES9_SE_SG_Li256ELb0ELb0ELb0ELb0EEENS1_30DynamicPersistentTileSchedulerILi256ELi32ELb0ELb0ELb1EEEEEEEEEvNT_6ParamsE,"",@"SHT_CUDA_INFO"
	.sectionflags	@""
	.align	4


	//----- nvinfo : EIATTR_CUDA_API_VERSION
	.align		4
        /*0000*/ 	.byte	0x04, 0x37
        /*0002*/ 	.short	(.L_199 - .L_198)
.L_198:
        /*0004*/ 	.word	0x00000082


	//----- nvinfo : EIATTR_KPARAM_INFO
	.align		4
.L_199:
        /*0008*/ 	.byte	0x04, 0x17
        /*000a*/ 	.short	(.L_201 - .L_200)
.L_200:
        /*000c*/ 	.word	0x00000000
        /*0010*/ 	.short	0x0000
        /*0012*/ 	.short	0x0070
        /*0014*/ 	.byte	0x00, 0xf0, 0x01, 0x2e


	//----- nvinfo : EIATTR_SPARSE_MMA_MASK
	.align		4
.L_201:
        /*0018*/ 	.byte	0x03, 0x50
        /*001a*/ 	.short	0x0000


	//----- nvinfo : EIATTR_MAXREG_COUNT
	.align		4
        /*001c*/ 	.byte	0x03, 0x1b
        /*001e*/ 	.short	0x00a8


	//----- nvinfo : EIATTR_NUM_BARRIERS
	.align		4
        /*0020*/ 	.byte	0x02, 0x4c
        /*0022*/ 	.byte	0x09
	.zero		1


	//----- nvinfo : EIATTR_EXTERNS
	.align		4
        /*0024*/ 	.byte	0x04, 0x0f
        /*0026*/ 	.short	(.L_203 - .L_202)


	//   ....[0]....
	.align		4
.L_202:
        /*0028*/ 	.word	index@(__assertfail)


	//----- nvinfo : EIATTR_ANNOTATIONS
	.align		4
.L_203:
        /*002c*/ 	.byte	0x04, 0x55
        /*002e*/ 	.short	(.L_205 - .L_204)


	//   ....[0]....
.L_204:
        /*0030*/ 	.word	0x00000001
        /*0034*/ 	.byte	0x70, 0x09, 0x00, 0x00, 0x01, 0x00, 0x00, 0x00, 0x40, 0x0a, 0x00, 0x00, 0x01, 0x00, 0x00, 0x00
        /*0044*/ 	.byte	0x90, 0x25, 0x01, 0x00


	//----- nvinfo : EIATTR_MERCURY_ISA_VERSION
	.align		4
.L_205:
        /*0048*/ 	.byte	0x03, 0x5f
        /*004a*/ 	.short	0x0101


	//----- nvinfo : EIATTR_INT_WARP_WIDE_INSTR_OFFSETS
	.align		4
        /*004c*/ 	.byte	0x04, 0x31
        /*004e*/ 	.short	(.L_207 - .L_206)


	//   ....[0]....
.L_206:
        /*0050*/ 	.word	0x00000190


	//   ....[1]....
        /*0054*/ 	.word	0x000001c0


	//   ....[2]....
        /*0058*/ 	.word	0x000001d0


	//   ....[3]....
        /*005c*/ 	.word	0x0000f7e0


	//   ....[4]....
        /*0060*/ 	.word	0x0000f880


	//   ....[5]....
        /*0064*/ 	.word	0x0000fe30


	//   ....[6]....
        /*0068*/ 	.word	0x00011ef0


	//   ....[7]....
        /*006c*/ 	.word	0x00011f90


	//----- nvinfo : EIATTR_COOP_GROUP_MASK_REGIDS
	.align		4
.L_207:
        /*0070*/ 	.byte	0x04, 0x29
        /*0072*/ 	.short	(.L_209 - .L_208)


	//   ....[0]....
.L_208:
        /*0074*/ 	.word	0xffffffff


	//   ....[1]....
        /*0078*/ 	.word	0xffffffff


	//   ....[2]....
        /*007c*/ 	.word	0xffffffff


	//   ....[3]....
        /*0080*/ 	.word	0xffffffff


	//   ....[4]....
        /*0084*/ 	.word	0xffffffff


	//   ....[5]....
        /*0088*/ 	.word	0xffffffff


	//   ....[6]....
        /*008c*/ 	.word	0xffffffff


	//   ....[7]....
        /*0090*/ 	.word	0xffffffff


	//   ....[8]....
        /*0094*/ 	.word	0xffffffff


	//   ....[9]....
        /*0098*/ 	.word	0xffffffff


	//   ....[10]....
        /*009c*/ 	.word	0xffffffff


	//   ....[11]....
        /*00a0*/ 	.word	0xffffffff


	//   ....[12]....
        /*00a4*/ 	.word	0xffffffff


	//   ....[13]....
        /*00a8*/ 	.word	0xffffffff


	//   ....[14]....
        /*00ac*/ 	.word	0xffffffff


	//   ....[15]....
        /*00b0*/ 	.word	0xffffffff


	//   ....[16]....
        /*00b4*/ 	.word	0xffffffff


	//   ....[17]....
        /*00b8*/ 	.word	0xffffffff


	//   ....[18]....
        /*00bc*/ 	.word	0xffffffff


	//   ....[19]....
        /*00c0*/ 	.word	0xffffffff


	//   ....[20]....
        /*00c4*/ 	.word	0xffffffff


	//   ....[21]....
        /*00c8*/ 	.word	0xffffffff


	//   ....[22]....
        /*00cc*/ 	.word	0xffffffff


	//   ....[23]....
        /*00d0*/ 	.word	0xffffffff


	//   ....[24]....
        /*00d4*/ 	.word	0xffffffff


	//   ....[25]....
        /*00d8*/ 	.word	0xffffffff


	//   ....[26]....
        /*00dc*/ 	.word	0xffffffff


	//   ....[27]....
        /*00e0*/ 	.word	0xffffffff


	//   ....[28]....
        /*00e4*/ 	.word	0xffffffff


	//   ....[29]....
        /*00e8*/ 	.word	0xffffffff


	//   ....[30]....
        /*00ec*/ 	.word	0xffffffff


	//   ....[31]....
        /*00f0*/ 	.word	0xffffffff


	//   ....[32]....
        /*00f4*/ 	.word	0x0500000f


	//   ....[33]....
        /*00f8*/ 	.word	0x0500000f


	//----- nvinfo : EIATTR_COOP_GROUP_INSTR_OFFSETS
	.align		4
.L_209:
        /*00fc*/ 	.byte	0x04, 0x28
        /*00fe*/ 	.short	(.L_211 - .L_210)


	//   ....[0]....
.L_210:
        /*0100*/ 	.word	0x00000060


	//   ....[1]....
        /*0104*/ 	.word	0x000001a0


	//   ....[2]....
        /*0108*/ 	.word	0x000001f0


	//   ....[3]....
        /*010c*/ 	.word	0x000003e0


	//   ....[4]....
        /*0110*/ 	.word	0x00000540


	//   ....[5]....
        /*0114*/ 	.word	0x00000660


	//   ....[6]....
        /*0118*/ 	.word	0x000007c0


	//   ....[7]....
        /*011c*/ 	.word	0x00001970


	//   ....[8]....
        /*0120*/ 	.word	0x000035c0


	//   ....[9]....
        /*0124*/ 	.word	0x000036e0


	//   ....[10]....
        /*0128*/ 	.word	0x00003a50


	//   ....[11]....
        /*012c*/ 	.word	0x00003ae0


	//   ....[12]....
        /*0130*/ 	.word	0x000065a0


	//   ....[13]....
        /*0134*/ 	.word	0x000066a0


	//   ....[14]....
        /*0138*/ 	.word	0x00006a40


	//   ....[15]....
        /*013c*/ 	.word	0x00006ab0


	//   ....[16]....
        /*0140*/ 	.word	0x00008a00


	//   ....[17]....
        /*0144*/ 	.word	0x00008a80


	//   ....[18]....
        /*0148*/ 	.word	0x00008cc0


	//   ....[19]....
        /*014c*/ 	.word	0x00008d20


	//   ....[20]....
        /*0150*/ 	.word	0x0000b380


	//   ....[21]....
        /*0154*/ 	.word	0x0000b3c0


	//   ....[22]....
        /*0158*/ 	.word	0x0000b850


	//   ....[23]....
        /*015c*/ 	.word	0x0000b8c0


	//   ....[24]....
        /*0160*/ 	.word	0x0000c860


	//   ....[25]....
        /*0164*/ 	.word	0x0000c8a0


	//   ....[26]....
        /*0168*/ 	.word	0x0000c9e0


	//   ....[27]....
        /*016c*/ 	.word	0x0000ca00


	//   ....[28]....
        /*0170*/ 	.word	0x0000e210


	//   ....[29]....
        /*0174*/ 	.word	0x0000ef40


	//   ....[30]....
        /*0178*/ 	.word	0x00012360


	//   ....[31]....
        /*017c*/ 	.word	0x00012530


	//   ....[32]....
        /*0180*/ 	.word	0x00012b80


	//   ....[33]....
        /*0184*/ 	.word	0x00012f60


	//----- nvinfo : EIATTR_REG_RECONFIG
	.align		4
.L_211:
        /*0188*/ 	.byte	0x01, 0x54
	.zero		2


	//----- nvinfo : EIATTR_SYSCALL_OFFSETS
	.align		4
        /*018c*/ 	.byte	0x04, 0x46
        /*018e*/ 	.short	(.L_213 - .L_212)


	//   ....[0]....
.L_212:
        /*0190*/ 	.word	0x00001b20


	//   ....[1]....
        /*0194*/ 	.word	0x0000fa10


	//   ....[2]....
        /*0198*/ 	.word	0x0000fb50


	//   ....[3]....
        /*019c*/ 	.word	0x0000fc40


	//----- nvinfo : EIATTR_MBARRIER_INSTR_OFFSETS
	.align		4
.L_213:
        /*01a0*/ 	.byte	0x04, 0x39
        /*01a2*/ 	.short	(.L_215 - .L_214)


	//   ....[0]....
.L_214:
        /*01a4*/ 	.word	0x00000290
        /*01a8*/ 	.word	0x000000ff
        /*01ac*/ 	.word	0x00030800
        /*01b0*/ 	.short	0x0100
        /*01b2*/ 	.byte	0x06
	.zero		1


	//   ....[1]....
        /*01b4*/ 	.word	0x000002a0
        /*01b8*/ 	.word	0x000000ff
        /*01bc*/ 	.word	0x00030820
        /*01c0*/ 	.short	0x0100
        /*01c2*/ 	.byte	0x06
	.zero		1


	//   ....[2]....
        /*01c4*/ 	.word	0x00000390
        /*01c8*/ 	.word	0x000000ff
        /*01cc*/ 	.word	0x00030830
        /*01d0*/ 	.short	0x0100
        /*01d2*/ 	.byte	0x08
	.zero		1


	//   ....[3]....
        /*01d4*/ 	.word	0x000003a0
        /*01d8*/ 	.word	0x000000ff
        /*01dc*/ 	.word	0x00030840
        /*01e0*/ 	.short	0x0100
        /*01e2*/ 	.byte	0x08
	.zero		1


	//   ....[4]....
        /*01e4*/ 	.word	0x000003b0
        /*01e8*/ 	.word	0x000000ff
        /*01ec*/ 	.word	0x00030838
        /*01f0*/ 	.short	0x0100
        /*01f2*/ 	.byte	0x08
	.zero		1


	//   ....[5]....
        /*01f4*/ 	.word	0x000003c0
        /*01f8*/ 	.word	0x000000ff
        /*01fc*/ 	.word	0x00030848
        /*0200*/ 	.short	0x0100
        /*0202*/ 	.byte	0x08
	.zero		1


	//   ....[6]....
        /*0204*/ 	.word	0x000004f0
        /*0208*/ 	.word	0x000000ff
        /*020c*/ 	.word	0x00030850
        /*0210*/ 	.short	0x0100
        /*0212*/ 	.byte	0x08
	.zero		1


	//   ....[7]....
        /*0214*/ 	.word	0x00000500
        /*0218*/ 	.word	0x000000ff
        /*021c*/ 	.word	0x00030860
        /*0220*/ 	.short	0x0100
        /*0222*/ 	.byte	0x08
	.zero		1


	//   ....[8]....
        /*0224*/ 	.word	0x00000510
        /*0228*/ 	.word	0x000000ff
        /*022c*/ 	.word	0x00030858
        /*0230*/ 	.short	0x0100
        /*0232*/ 	.byte	0x08
	.zero		1


	//   ....[9]....
        /*0234*/ 	.word	0x00000520
        /*0238*/ 	.word	0x000000ff
        /*023c*/ 	.word	0x00030868
        /*0240*/ 	.short	0x0100
        /*0242*/ 	.byte	0x08
	.zero		1


	//   ....[10]....
        /*0244*/ 	.word	0x00000610
        /*0248*/ 	.word	0x000000ff
        /*024c*/ 	.word	0x00030870
        /*0250*/ 	.short	0x0100
        /*0252*/ 	.byte	0x06
	.zero		1


	//   ....[11]....
        /*0254*/ 	.word	0x00000620
        /*0258*/ 	.word	0x000000ff
        /*025c*/ 	.word	0x00030880
        /*0260*/ 	.short	0x0100
        /*0262*/ 	.byte	0x06
	.zero		1


	//   ....[12]....
        /*0264*/ 	.word	0x00000630
        /*0268*/ 	.word	0x000000ff
        /*026c*/ 	.word	0x00030878
        /*0270*/ 	.short	0x0100
        /*0272*/ 	.byte	0x06
	.zero		1


	//   ....[13]....
        /*0274*/ 	.word	0x00000640
        /*0278*/ 	.word	0x000000ff
        /*027c*/ 	.word	0x00030888
        /*0280*/ 	.short	0x0100
        /*0282*/ 	.byte	0x06
	.zero		1


	//   ....[14]....
        /*0284*/ 	.word	0x00000770
        /*0288*/ 	.word	0x000000ff
        /*028c*/ 	.word	0x00030890
        /*0290*/ 	.short	0x0100
        /*0292*/ 	.byte	0x08
	.zero		1


	//   ....[15]....
        /*0294*/ 	.word	0x00000780
        /*0298*/ 	.word	0x000000ff
        /*029c*/ 	.word	0x000308a0
        /*02a0*/ 	.short	0x0100
        /*02a2*/ 	.byte	0x08
	.zero		1


	//   ....[16]....
        /*02a4*/ 	.word	0x00000790
        /*02a8*/ 	.word	0x000000ff
        /*02ac*/ 	.word	0x00030898
        /*02b0*/ 	.short	0x0100
        /*02b2*/ 	.byte	0x08
	.zero		1


	//   ....[17]....
        /*02b4*/ 	.word	0x000007a0
        /*02b8*/ 	.word	0x000000ff
        /*02bc*/ 	.word	0x000308a8
        /*02c0*/ 	.short	0x0100
        /*02c2*/ 	.byte	0x08
	.zero		1


	//   ....[18]....
        /*02c4*/ 	.word	0x000008d0
        /*02c8*/ 	.word	0x000000ff
        /*02cc*/ 	.word	0x000308b0
        /*02d0*/ 	.short	0x0100
        /*02d2*/ 	.byte	0x08
	.zero		1


	//   ....[19]....
        /*02d4*/ 	.word	0x000008e0
        /*02d8*/ 	.word	0x000000ff
        /*02dc*/ 	.word	0x000308c0
        /*02e0*/ 	.short	0x0100
        /*02e2*/ 	.byte	0x08
	.zero		1


	//   ....[20]....
        /*02e4*/ 	.word	0x000008f0
        /*02e8*/ 	.word	0x000000ff
        /*02ec*/ 	.word	0x000308b8
        /*02f0*/ 	.short	0x0100
        /*02f2*/ 	.byte	0x08
	.zero		1


	//   ....[21]....
        /*02f4*/ 	.word	0x00000900
        /*02f8*/ 	.word	0x000000ff
        /*02fc*/ 	.word	0x000308c8
        /*0300*/ 	.short	0x0100
        /*0302*/ 	.byte	0x08
	.zero		1


	//   ....[22]....
        /*0304*/ 	.word	0x00001bc0
        /*0308*/ 	.word	0x000000ff
        /*030c*/ 	.word	0x00030800
        /*0310*/ 	.short	0x010a
        /*0312*/ 	.byte	0x26
	.zero		1


	//   ....[23]....
        /*0314*/ 	.word	0x00001c40
        /*0318*/ 	.word	0x00000003
        /*031c*/ 	.word	0x00030830
        /*0320*/ 	.short	0x010a
        /*0322*/ 	.byte	0x3f
	.zero		1


	//   ....[24]....
        /*0324*/ 	.word	0x00001ca0
        /*0328*/ 	.word	0x00000003
        /*032c*/ 	.word	0x00030830
        /*0330*/ 	.short	0x010a
        /*0332*/ 	.byte	0x3f
	.zero		1


	//   ....[25]....
        /*0334*/ 	.word	0x00002850
        /*0338*/ 	.word	0x00000002
        /*033c*/ 	.word	0x00000000
        /*0340*/ 	.short	0x0101
        /*0342*/ 	.byte	0x3f
	.zero		1


	//   ....[26]....
        /*0344*/ 	.word	0x00004760
        /*0348*/ 	.word	0x000000ff
        /*034c*/ 	.word	0x00030830
        /*0350*/ 	.short	0x010a
        /*0352*/ 	.byte	0x27
	.zero		1


	//   ....[27]....
        /*0354*/ 	.word	0x000047a0
        /*0358*/ 	.word	0x000000ff
        /*035c*/ 	.word	0x00030830
        /*0360*/ 	.short	0x010a
        /*0362*/ 	.byte	0x27
	.zero		1


	//   ....[28]....
        /*0364*/ 	.word	0x00005600
        /*0368*/ 	.word	0x000000ff
        /*036c*/ 	.word	0x00030850
        /*0370*/ 	.short	0x010a
        /*0372*/ 	.byte	0x0a
	.zero		1


	//   ....[29]....
        /*0374*/ 	.word	0x00005640
        /*0378*/ 	.word	0x000000ff
        /*037c*/ 	.word	0x00030850
        /*0380*/ 	.short	0x010a
        /*0382*/ 	.byte	0x0a
	.zero		1


	//   ....[30]....
        /*0384*/ 	.word	0x00005c10
        /*0388*/ 	.word	0x00000098
        /*038c*/ 	.word	0x00000000
        /*0390*/ 	.short	0x0101
        /*0392*/ 	.byte	0x3f
	.zero		1


	//   ....[31]....
        /*0394*/ 	.word	0x00006da0
        /*0398*/ 	.word	0x0000009b
        /*039c*/ 	.word	0x00000000
        /*03a0*/ 	.short	0x0101
        /*03a2*/ 	.byte	0x3f
	.zero		1


	//   ....[32]....
        /*03a4*/ 	.word	0x000074a0
        /*03a8*/ 	.word	0x000000ff
        /*03ac*/ 	.word	0x00030830
        /*03b0*/ 	.short	0x010a
        /*03b2*/ 	.byte	0x06
	.zero		1


	//   ....[33]....
        /*03b4*/ 	.word	0x000074e0
        /*03b8*/ 	.word	0x000000ff
        /*03bc*/ 	.word	0x00030830
        /*03c0*/ 	.short	0x010a
        /*03c2*/ 	.byte	0x06
	.zero		1


	//   ....[34]....
        /*03c4*/ 	.word	0x00008340
        /*03c8*/ 	.word	0x000000ff
        /*03cc*/ 	.word	0x00030850
        /*03d0*/ 	.short	0x010a
        /*03d2*/ 	.byte	0x0e
	.zero		1


	//   ....[35]....
        /*03d4*/ 	.word	0x00008380
        /*03d8*/ 	.word	0x000000ff
        /*03dc*/ 	.word	0x00030850
        /*03e0*/ 	.short	0x010a
        /*03e2*/ 	.byte	0x0e
	.zero		1


	//   ....[36]....
        /*03e4*/ 	.word	0x00008fc0
        /*03e8*/ 	.word	0x00000099
        /*03ec*/ 	.word	0x00000000
        /*03f0*/ 	.short	0x0101
        /*03f2*/ 	.byte	0x3f
	.zero		1


	//   ....[37]....
        /*03f4*/ 	.word	0x00009090
        /*03f8*/ 	.word	0x0000009b
        /*03fc*/ 	.word	0x00000000
        /*0400*/ 	.short	0x0101
        /*0402*/ 	.byte	0x3f
	.zero		1


	//   ....[38]....
        /*0404*/ 	.word	0x00009580
        /*0408*/ 	.word	0x000000ff
        /*040c*/ 	.word	0x00030830
        /*0410*/ 	.short	0x010a
        /*0412*/ 	.byte	0x06
	.zero		1


	//   ....[39]....
        /*0414*/ 	.word	0x000095c0
        /*0418*/ 	.word	0x000000ff
        /*041c*/ 	.word	0x00030830
        /*0420*/ 	.short	0x010a
        /*0422*/ 	.byte	0x06
	.zero		1


	//   ....[40]....
        /*0424*/ 	.word	0x0000a420
        /*0428*/ 	.word	0x000000ff
        /*042c*/ 	.word	0x00030850
        /*0430*/ 	.short	0x010a
        /*0432*/ 	.byte	0x0a
	.zero		1


	//   ....[41]....
        /*0434*/ 	.word	0x0000a460
        /*0438*/ 	.word	0x000000ff
        /*043c*/ 	.word	0x00030850
        /*0440*/ 	.short	0x010a
        /*0442*/ 	.byte	0x0a
	.zero		1


	//   ....[42]....
        /*0444*/ 	.word	0x0000a9f0
        /*0448*/ 	.word	0x00000002
        /*044c*/ 	.word	0x00000000
        /*0450*/ 	.short	0x0101
        /*0452*/ 	.byte	0x3f
	.zero		1


	//   ....[43]....
        /*0454*/ 	.word	0x0000bc10
        /*0458*/ 	.word	0x0000009d
        /*045c*/ 	.word	0x00000000
        /*0460*/ 	.short	0x0101
        /*0462*/ 	.byte	0x3f
	.zero		1


	//   ....[44]....
        /*0464*/ 	.word	0x0000c7d0
        /*0468*/ 	.word	0x000000ff
        /*046c*/ 	.word	0x00030850
        /*0470*/ 	.short	0x010a
        /*0472*/ 	.byte	0x05
	.zero		1


	//   ....[45]....
        /*0474*/ 	.word	0x0000c810
        /*0478*/ 	.word	0x000000ff
        /*047c*/ 	.word	0x00030850
        /*0480*/ 	.short	0x010a
        /*0482*/ 	.byte	0x05
	.zero		1


	//   ....[46]....
        /*0484*/ 	.word	0x0000cd80
        /*0488*/ 	.word	0x00000007
        /*048c*/ 	.word	0x00000000
        /*0490*/ 	.short	0x0101
        /*0492*/ 	.byte	0x3f
	.zero		1


	//   ....[47]....
        /*0494*/ 	.word	0x0000e450
        /*0498*/ 	.word	0x000000ff
        /*049c*/ 	.word	0x00000000
        /*04a0*/ 	.short	0x0101
        /*04a2*/ 	.byte	0x05
	.zero		1


	//   ....[48]....
        /*04a4*/ 	.word	0x00010130
        /*04a8*/ 	.word	0x00000008
        /*04ac*/ 	.word	0x00030840
        /*04b0*/ 	.short	0x010a
        /*04b2*/ 	.byte	0x3f
	.zero		1


	//   ....[49]....
        /*04b4*/ 	.word	0x00010670
        /*04b8*/ 	.word	0x000000ff
        /*04bc*/ 	.word	0x00030820
        /*04c0*/ 	.short	0x010a
        /*04c2*/ 	.byte	0x28
	.zero		1


	//   ....[50]....
        /*04c4*/ 	.word	0x00010960
        /*04c8*/ 	.word	0x00000003
        /*04cc*/ 	.word	0x00030840
        /*04d0*/ 	.short	0x010a
        /*04d2*/ 	.byte	0x3f
	.zero		1


	//   ....[51]....
        /*04d4*/ 	.word	0x00010c10
        /*04d8*/ 	.word	0x00000002
        /*04dc*/ 	.word	0x00000060
        /*04e0*/ 	.short	0x010a
        /*04e2*/ 	.byte	0x3f
	.zero		1


	//   ....[52]....
        /*04e4*/ 	.word	0x00011190
        /*04e8*/ 	.word	0x00000003
        /*04ec*/ 	.word	0x00030840
        /*04f0*/ 	.short	0x010a
        /*04f2*/ 	.byte	0x3f
	.zero		1


	//   ....[53]....
        /*04f4*/ 	.word	0x00011440
        /*04f8*/ 	.word	0x00000002
        /*04fc*/ 	.word	0x00000060
        /*0500*/ 	.short	0x010a
        /*0502*/ 	.byte	0x3f
	.zero		1


	//   ....[54]....
        /*0504*/ 	.word	0x000118e0
        /*0508*/ 	.word	0x00000002
        /*050c*/ 	.word	0x00030840
        /*0510*/ 	.short	0x010a
        /*0512*/ 	.byte	0x3f
	.zero		1


	//   ....[55]....
        /*0514*/ 	.word	0x00011bc0
        /*0518*/ 	.word	0x00000002
        /*051c*/ 	.word	0x00000060
        /*0520*/ 	.short	0x010a
        /*0522*/ 	.byte	0x3f
	.zero		1


	//   ....[56]....
        /*0524*/ 	.word	0x00012030
        /*0528*/ 	.word	0x00000003
        /*052c*/ 	.word	0x00030860
        /*0530*/ 	.short	0x010a
        /*0532*/ 	.byte	0x3f
	.zero		1


	//   ....[57]....
        /*0534*/ 	.word	0x000124e0
        /*0538*/ 	.word	0x00000007
        /*053c*/ 	.word	0x00030820
        /*0540*/ 	.short	0x010a
        /*0542*/ 	.byte	0x3f
	.zero		1


	//   ....[58]....
        /*0544*/ 	.word	0x00012650
        /*0548*/ 	.word	0x00000005
        /*054c*/ 	.word	0x00000000
        /*0550*/ 	.short	0x010a
        /*0552*/ 	.byte	0x3f
	.zero		1


	//   ....[59]....
        /*0554*/ 	.word	0x000126c0
        /*0558*/ 	.word	0x00000003
        /*055c*/ 	.word	0x00000000
        /*0560*/ 	.short	0x010a
        /*0562*/ 	.byte	0x3f
	.zero		1


	//   ....[60]....
        /*0564*/ 	.word	0x00012720
        /*0568*/ 	.word	0x00000005
        /*056c*/ 	.word	0x00000000
        /*0570*/ 	.short	0x010a
        /*0572*/ 	.byte	0x3f
	.zero		1


	//   ....[61]....
        /*0574*/ 	.word	0x00012750
        /*0578*/ 	.word	0x00000003
        /*057c*/ 	.word	0x00000000
        /*0580*/ 	.short	0x010a
        /*0582*/ 	.byte	0x3f
	.zero		1


	//   ....[62]....
        /*0584*/ 	.word	0x000127c0
        /*0588*/ 	.word	0x00000003
        /*058c*/ 	.word	0x00030800
        /*0590*/ 	.short	0x010a
        /*0592*/ 	.byte	0x3f
	.zero		1


	//   ....[63]....
        /*0594*/ 	.word	0x00012810
        /*0598*/ 	.word	0x00000003
        /*059c*/ 	.word	0x00030830
        /*05a0*/ 	.short	0x010a
        /*05a2*/ 	.byte	0x3f
	.zero		1


	//   ....[64]....
        /*05a4*/ 	.word	0x00012870
        /*05a8*/ 	.word	0x00000099
        /*05ac*/ 	.word	0x00030830
        /*05b0*/ 	.short	0x010a
        /*05b2*/ 	.byte	0x3f
	.zero		1


	//   ....[65]....
        /*05b4*/ 	.word	0x000128d0
        /*05b8*/ 	.word	0x000000d7
        /*05bc*/ 	.word	0x00030850
        /*05c0*/ 	.short	0x010a
        /*05c2*/ 	.byte	0x3f
	.zero		1


	//   ....[66]....
        /*05c4*/ 	.word	0x00012930
        /*05c8*/ 	.word	0x00000004
        /*05cc*/ 	.word	0x00030830
        /*05d0*/ 	.short	0x010a
        /*05d2*/ 	.byte	0x3f
	.zero		1


	//   ....[67]....
        /*05d4*/ 	.word	0x00012990
        /*05d8*/ 	.word	0x00000003
        /*05dc*/ 	.word	0x00030850
        /*05e0*/ 	.short	0x010a
        /*05e2*/ 	.byte	0x3f
	.zero		1


	//   ....[68]....
        /*05e4*/ 	.word	0x000129f0
        /*05e8*/ 	.word	0x00000004
        /*05ec*/ 	.word	0x00030830
        /*05f0*/ 	.short	0x010a
        /*05f2*/ 	.byte	0x3f
	.zero		1


	//   ....[69]....
        /*05f4*/ 	.word	0x00012a50
        /*05f8*/ 	.word	0x00000003
        /*05fc*/ 	.word	0x00030850
        /*0600*/ 	.short	0x010a
        /*0602*/ 	.byte	0x3f
	.zero		1


	//   ....[70]....
        /*0604*/ 	.word	0x00012ab0
        /*0608*/ 	.word	0x00000005
        /*060c*/ 	.word	0x00030850
        /*0610*/ 	.short	0x010a
        /*0612*/ 	.byte	0x3f
	.zero		1


	//   ....[71]....
        /*0614*/ 	.word	0x00012c30
        /*0618*/ 	.word	0x00000008
        /*061c*/ 	.word	0x00030840
        /*0620*/ 	.short	0x010a
        /*0622*/ 	.byte	0x3f
	.zero		1


	//   ....[72]....
        /*0624*/ 	.word	0x00012c90
        /*0628*/ 	.word	0x00000008
        /*062c*/ 	.word	0x00030820
        /*0630*/ 	.short	0x010a
        /*0632*/ 	.byte	0x3f
	.zero		1


	//   ....[73]....
        /*0634*/ 	.word	0x00012ce0
        /*0638*/ 	.word	0x00000003
        /*063c*/ 	.word	0x00030840
        /*0640*/ 	.short	0x010a
        /*0642*/ 	.byte	0x3f
	.zero		1


	//   ....[74]....
        /*0644*/ 	.word	0x00012d30
        /*0648*/ 	.word	0x00000002
        /*064c*/ 	.word	0x00000060
        /*0650*/ 	.short	0x010a
        /*0652*/ 	.byte	0x3f
	.zero		1


	//   ....[75]....
        /*0654*/ 	.word	0x00012d80
        /*0658*/ 	.word	0x00000003
        /*065c*/ 	.word	0x00030840
        /*0660*/ 	.short	0x010a
        /*0662*/ 	.byte	0x3f
	.zero		1


	//   ....[76]....
        /*0664*/ 	.word	0x00012dd0
        /*0668*/ 	.word	0x00000002
        /*066c*/ 	.word	0x00000060
        /*0670*/ 	.short	0x010a
        /*0672*/ 	.byte	0x3f
	.zero		1


	//   ....[77]....
        /*0674*/ 	.word	0x00012e20
        /*0678*/ 	.word	0x00000002
        /*067c*/ 	.word	0x00030840
        /*0680*/ 	.short	0x010a
        /*0682*/ 	.byte	0x3f
	.zero		1


	//   ....[78]....
        /*0684*/ 	.word	0x00012e70
        /*0688*/ 	.word	0x00000002
        /*068c*/ 	.word	0x00000060
        /*0690*/ 	.short	0x010a
        /*0692*/ 	.byte	0x3f
	.zero		1


	//   ....[79]....
        /*0694*/ 	.word	0x00012ec0
        /*0698*/ 	.word	0x00000003
        /*069c*/ 	.word	0x00030860
        /*06a0*/ 	.short	0x010a
        /*06a2*/ 	.byte	0x3f
	.zero		1


	//   ....[80]....
        /*06a4*/ 	.word	0x00012fa0
        /*06a8*/ 	.word	0x00000007
        /*06ac*/ 	.word	0x00030820
        /*06b0*/ 	.short	0x010a
        /*06b2*/ 	.byte	0x3f
	.zero		1


	//   ....[81]....
        /*06b4*/ 	.word	0x00012ff0
        /*06b8*/ 	.word	0x00000005
        /*06bc*/ 	.word	0x00000000
        /*06c0*/ 	.short	0x010a
        /*06c2*/ 	.byte	0x3f
	.zero		1


	//   ....[82]....
        /*06c4*/ 	.word	0x00013040
        /*06c8*/ 	.word	0x00000003
        /*06cc*/ 	.word	0x00000000
        /*06d0*/ 	.short	0x010a
        /*06d2*/ 	.byte	0x3f
	.zero		1


	//   ....[83]....
        /*06d4*/ 	.word	0x00013090
        /*06d8*/ 	.word	0x00000005
        /*06dc*/ 	.word	0x00000000
        /*06e0*/ 	.short	0x010a
        /*06e2*/ 	.byte	0x3f
	.zero		1


	//----- nvinfo : EIATTR_NUM_MBARRIERS
	.align		4
.L_215:
        /*06e4*/ 	.byte	0x03, 0x38
        /*06e6*/ 	.short	0x0016


	//----- nvinfo : EIATTR_EXIT_INSTR_OFFSETS
	.align		4
        /*06e8*/ 	.byte	0x04, 0x1c
        /*06ea*/ 	.short	(.L_217 - .L_216)


	//   ....[0]....
.L_216:
        /*06ec*/ 	.word	0x00000a30


	//   ....[1]....
        /*06f0*/ 	.word	0x0000ef00


	//   ....[2]....
        /*06f4*/ 	.word	0x0000ef60


	//   ....[3]....
        /*06f8*/ 	.word	0x00012550


	//   ....[4]....
        /*06fc*/ 	.word	0x000127a0


	//----- nvinfo : EIATTR_MAX_THREADS
	.align		4
.L_217:
        /*0700*/ 	.byte	0x04, 0x05
        /*0702*/ 	.short	(.L_219 - .L_218)
.L_218:
        /*0704*/ 	.word	0x00000180
        /*0708*/ 	.word	0x00000001
        /*070c*/ 	.word	0x00000001


	//----- nvinfo : EIATTR_CRS_STACK_SIZE
	.align		4
.L_219:
        /*0710*/ 	.byte	0x04, 0x1e
        /*0712*/ 	.short	(.L_221 - .L_220)
.L_220:
        /*0714*/ 	.word	0x00000000


	//----- nvinfo : EIATTR_CBANK_PARAM_SIZE
	.align		4
.L_221:
        /*0718*/ 	.byte	0x03, 0x19
        /*071a*/ 	.short	0x0bf0


	//----- nvinfo : EIATTR_PARAM_CBANK
	.align		4
        /*071c*/ 	.byte	0x04, 0x0a
        /*071e*/ 	.short	(.L_223 - .L_222)
	.align		4
.L_222:
        /*0720*/ 	.word	index@(.nv.constant0._ZN7cutlass13device_kernelIN5flash11enable_sm90INS1_16FlashAttnFwdSm90INS1_25CollectiveMainloopFwdSm90ILi2EN4cute5tupleIJNS5_1CILi1EEES8_S8_EEENS6_IJNS7_ILi128EEENS7_ILi64EEENS7_ILi256EEEEEELi256ENS_10bfloat16_tEfNS_4arch4Sm90ELb0ELb1ELb1ELb0ELb0ELb0ELb0ELb1ELb1ELb0ELb0ELb0EEENS1_21CollectiveEpilogueFwdINS6_IJSA_SC_SB_EEES9_SE_SG_Li256ELb0ELb0ELb0ELb0EEENS1_30DynamicPersistentTileSchedulerILi256ELi32ELb0ELb0ELb1EEEEEEEEEvNT_6ParamsE)
        /*0724*/ 	.short	0x0210
        /*0726*/ 	.short	0x0bf0


	//----- nvinfo : EIATTR_SW_WAR
	.align		4
.L_223:
        /*0728*/ 	.byte	0x04, 0x36
        /*072a*/ 	.short	(.L_225 - .L_224)
.L_224:
        /*072c*/ 	.word	0x00000008
.L_225:


//--------------------- .nv.info._ZN7cutlass13device_kernelIN5flash11enable_sm90INS1_16FlashAttnFwdSm90INS1_25CollectiveMainloopFwdSm90ILi2EN4cute5tupleIJNS5_1CILi1EEES8_S8_EEENS6_IJNS7_ILi128EEENS7_ILi64EEENS7_ILi256EEEEEELi256ENS_10bfloat16_tEfNS_4arch4Sm90ELb0ELb1ELb1ELb1ELb0ELb0ELb0ELb1ELb1ELb0ELb0ELb0EEENS1_21CollectiveEpilogueFwdINS6_IJSA_SC_SB_EEES9_SE_SG_Li256ELb1ELb0ELb0ELb0EEENS1_36VarlenDynamicPersistentTileSchedulerILi128ELi64ELi256ELi32ELb0ELb0ELb1ELb1ELb0ELb1EEEEEEEEEvNT_6ParamsE --------------------------
	.section	.nv.info._ZN7cutlass13device_kernelIN5flash11enable_sm90INS1_16FlashAttnFwdSm90INS1_25CollectiveMainloopFwdSm90ILi2EN4cute5tupleIJNS5_1CILi1EEES8_S8_EEENS6_IJNS7_ILi128EEENS7_ILi64EEENS7_ILi256EEEEEELi256ENS_10bfloat16_tEfNS_4arch4Sm90ELb0ELb1ELb1ELb1ELb0ELb0ELb0ELb1ELb1ELb0ELb0ELb0EEENS1_21CollectiveEpilogueFwdINS6_IJSA_SC_SB_EEES9_SE_SG_Li256ELb1ELb0ELb0ELb0EEENS1_36VarlenDynamicPersistentTileSchedulerILi128ELi64ELi256ELi32ELb0ELb0ELb1ELb1ELb0ELb1EEEEEEEEEvNT_6ParamsE,"",@"SHT_CUDA_INFO"
	.sectionflags	@""
	.align	4


	//----- nvinfo : EIATTR_CUDA_API_VERSION
	.align		4
        /*0000*/ 	.byte	0x04, 0x37
        /*0002*/ 	.short	(.L_227 - .L_226)
.L_226:
        /*0004*/ 	.word	0x00000082


	//----- nvinfo : EIATTR_KPARAM_INFO
	.align		4
.L_227:
        /*0008*/ 	.byte	0x04, 0x17
        /*000a*/ 	.short	(.L_229 - .L_228)
.L_228:
        /*000c*/ 	.word	0x00000000
        /*0010*/ 	.short	0x0000
        /*0012*/ 	.short	0x0070
        /*0014*/ 	.byte	0x00, 0xf0, 0x01, 0x28


	//----- nvinfo : EIATTR_SPARSE_MMA_MASK
	.align		4
.L_229:
        /*0018*/ 	.byte	0x03, 0x50
        /*001a*/ 	.short	0x0000


	//----- nvinfo : EIATTR_MAXREG_COUNT
	.align		4
        /*001c*/ 	.byte	0x03, 0x1b
        /*001e*/ 	.short	0x00a8


	//----- nvinfo : EIATTR_NUM_BARRIERS
	.align		4
        /*0020*/ 	.byte	0x02, 0x4c
        /*0022*/ 	.byte	0x09
	.zero		1


	//----- nvinfo : EIATTR_EXTERNS
	.align		4
        /*0024*/ 	.byte	0x04, 0x0f
        /*0026*/ 	.short	(.L_231 - .L_230)


	//   ....[0]....
	.align		4
.L_230:
        /*0028*/ 	.word	index@(__assertfail)


	//----- nvinfo : EIATTR_ANNOTATIONS
	.align		4
.L_231:
        /*002c*/ 	.byte	0x04, 0x55
        /*002e*/ 	.short	(.L_233 - .L_232)


	//   ....[0]....
.L_232:
        /* <DEDUP_REMOVED lines=32> */


	//----- nvinfo : EIATTR_MERCURY_ISA_VERSION
	.align		4
.L_233:
        /*0220*/ 	.byte	0x03, 0x5f
        /*0222*/ 	.short	0x0101


	//----- nvinfo : EIATTR_UNUSED_LOAD_BYTE_OFFSET
	.align		4
        /*0224*/ 	.byte	0x04, 0x44
        /*0226*/ 	.short	(.L_235 - .L_234)


	//   ....[0]....
.L_234:
        /*0228*/ 	.word	0x00000a40
        /*022c*/ 	.word	0x0000fff0


	//   ....[1]....
        /*0230*/ 	.word	0x0000d5f0
        /*0234*/ 	.word	0x0000fff0


	//----- nvinfo : EIATTR_INT_WARP_WIDE_INSTR_OFFSETS
	.align		4
.L_235:
        /*0238*/ 	.byte	0x04, 0x31
        /*023a*/ 	.short	(.L_237 - .L_236)


	//   ....[0]....
.L_236:
        /*023c*/ 	.word	0x00000160


	//   ....[1]....
        /*0240*/ 	.word	0x000001a0


	//   ....[2]....
        /*0244*/ 	.word	0x00000210


	//   ....[3]....
        /*0248*/ 	.word	0x000116f0


	//   ....[4]....
        /*024c*/ 	.word	0x00011790


	//   ....[5]....
        /*0250*/ 	.word	0x00011ca0


	//   ....[6]....
        /*0254*/ 	.word	0x00011d20


	//   ....[7]....
        /*0258*/ 	.word	0x00011e30


	//   ....[8]....
        /*025c*/ 	.word	0x00011f20


	//   ....[9]....
        /*0260*/ 	.word	0x00012010


	//   ....[10]....
        /*0264*/ 	.word	0x000146f0


	//   ....[11]....
        /*0268*/ 	.word	0x00014790


	//----- nvinfo : EIATTR_COOP_GROUP_MASK_REGIDS
	.align		4
.L_237:
        /*026c*/ 	.byte	0x04, 0x29
        /*026e*/ 	.short	(.L_239 - .L_238)


	//   ....[0]....
.L_238:
        /*0270*/ 	.word	0xffffffff


	//   ....[1]....
        /*0274*/ 	.word	0xffffffff


	//   ....[2]....
        /*0278*/ 	.word	0xffffffff


	//   ....[3]....
        /*027c*/ 	.word	0xffffffff


	//   ....[4]....
        /*0280*/ 	.word	0xffffffff


	//   ....[5]....
        /*0284*/ 	.word	0xffffffff


	//   ....[6]....
        /*0288*/ 	.word	0xffffffff


	//   ....[7]....
        /*028c*/ 	.word	0xffffffff


	//   ....[8]....
        /*0290*/ 	.word	0xffffffff


	//   ....[9]....
        /*0294*/ 	.word	0xffffffff


	//   ....[10]....
        /*0298*/ 	.word	0xffffffff


	//   ....[11]....
        /*029c*/ 	.word	0xffffffff


	//   ....[12]....
        /*02a0*/ 	.word	0xffffffff


	//   ....[13]....
        /*02a4*/ 	.word	0xffffffff


	//   ....[14]....
        /*02a8*/ 	.word	0xffffffff


	//   ....[15]....
        /*02ac*/ 	.word	0xffffffff


	//   ....[16]....
        /*02b0*/ 	.word	0xffffffff


	//   ....[17]....
        /*02b4*/ 	.word	0xffffffff


	//   ....[18]....
        /*02b8*/ 	.word	0xffffffff


	//   ....[19]....
        /*02bc*/ 	.word	0xffffffff


	//   ....[20]....
        /*02c0*/ 	.word	0xffffffff


	//   ....[21]....
        /*02c4*/ 	.word	0xffffffff


	//   ....[22]....
        /*02c8*/ 	.word	0xffffffff


	//   ....[23]....
        /*02cc*/ 	.word	0xffffffff


	//   ....[24]....
        /*02d0*/ 	.word	0xffffffff


	//   ....[25]....
        /*02d4*/ 	.word	0xffffffff


	//   ....[26]....
        /*02d8*/ 	.word	0xffffffff


	//   ....[27]....
        /*02dc*/ 	.word	0xffffffff


	//   ....[28]....
        /*02e0*/ 	.word	0xffffffff


	//   ....[29]....
        /*02e4*/ 	.word	0xffffffff


	//   ....[30]....
        /*02e8*/ 	.word	0xffffffff


	//   ....[31]....
        /*02ec*/ 	.word	0xffffffff


	//   ....[32]....
        /*02f0*/ 	.word	0xffffffff


	//   ....[33]....
        /*02f4*/ 	.word	0xffffffff


	//   ....[34]....
        /*02f8*/ 	.word	0xffffffff


	//   ....[35]....
        /*02fc*/ 	.word	0xffffffff


	//   ....[36]....
        /*0300*/ 	.word	0xffffffff


	//   ....[37]....
        /*0304*/ 	.word	0xffffffff


	//   ....[38]....
        /*0308*/ 	.word	0xffffffff


	//   ....[39]....
        /*030c*/ 	.word	0xffffffff


	//   ....[40]....
        /*0310*/ 	.word	0xffffffff


	//   ....[41]....
        /*0314*/ 	.word	0xffffffff


	//   ....[42]....
        /*0318*/ 	.word	0xffffffff


	//   ....[43]....
        /*031c*/ 	.word	0xffffffff


	//   ....[44]....
        /*0320*/ 	.word	0xffffffff


	//   ....[45]....
        /*0324*/ 	.word	0xffffffff


	//   ....[46]....
        /*0328*/ 	.word	0xffffffff


	//   ....[47]....
        /*032c*/ 	.word	0xffffffff


	//   ....[48]....
        /*0330*/ 	.word	0xffffffff


	//   ....[49]....
        /*0334*/ 	.word	0xffffffff


	//   ....[50]....
        /*0338*/ 	.word	0xffffffff


	//   ....[51]....
        /*033c*/ 	.word	0xffffffff


	//   ....[52]....
        /*0340*/ 	.word	0xffffffff


	//   ....[53]....
        /*0344*/ 	.word	0xffffffff


	//   ....[54]....
        /*0348*/ 	.word	0xffffffff


	//   ....[55]....
        /*034c*/ 	.word	0xffffffff


	//   ....[56]....
        /*0350*/ 	.word	0xffffffff


	//   ....[57]....
        /*0354*/ 	.word	0xffffffff


	//   ....[58]....
        /*0358*/ 	.word	0xffffffff


	//   ....[59]....
        /*035c*/ 	.word	0xffffffff


	//   ....[60]....
        /*0360*/ 	.word	0xffffffff


	//   ....[61]....
        /*0364*/ 	.word	0xffffffff


	//   ....[62]....
        /*0368*/ 	.word	0x0500000f


	//   ....[63]....
        /*036c*/ 	.word	0x0500000f


	//   ....[64]....
        /*0370*/ 	.word	0x0500000f


	//   ....[65]....
        /*0374*/ 	.word	0x0500000f


	//   ....[66]....
        /*0378*/ 	.word	0x0500000f


	//   ....[67]....
        /*037c*/ 	.word	0x0500000f


	//   ....[68]....
        /*0380*/ 	.word	0x0500000f


	//   ....[69]....
        /*0384*/ 	.word	0x0500000f


	//   ....[70]....
        /*0388*/ 	.word	0x0500000f


	//   ....[71]....
        /*038c*/ 	.word	0x0500000f


	//   ....[72]....
        /*0390*/ 	.word	0x0500000f


	//   ....[73]....
        /*0394*/ 	.word	0x0500000f


	//   ....[74]....
        /*0398*/ 	.word	0x0500000f


	//   ....[75]....
        /*039c*/ 	.word	0x0500000f


	//   ....[76]....
        /*03a0*/ 	.word	0x0500000f


	//   ....[77]....
        /*03a4*/ 	.word	0x0500000f


	//   ....[78]....
        /*03a8*/ 	.word	0x0500000f


	//   ....[79]....
        /*03ac*/ 	.word	0x0500000f


	//   ....[80]....
        /*03b0*/ 	.word	0x0500000f


	//----- nvinfo : EIATTR_COOP_GROUP_INSTR_OFFSETS
	.align		4
.L_239:
        /*03b4*/ 	.byte	0x04, 0x28
        /*03b6*/ 	.short	(.L_241 - .L_240)


	//   ....[0]....
.L_240:
        /*03b8*/ 	.word	0x00000060


	//   ....[1]....
        /*03bc*/ 	.word	0x00000170


	//   ....[2]....
        /*03c0*/ 	.word	0x000001c0


	//   ....[3]....
        /*03c4*/ 	.word	0x000003f0


	//   ....[4]....
        /*03c8*/ 	.word	0x00000550


	//   ....[5]....
        /*03cc*/ 	.word	0x00000670


	//   ....[6]....
        /*03d0*/ 	.word	0x000007d0


	//   ....[7]....
        /*03d4*/ 	.word	0x00001a30


	//   ....[8]....
        /*03d8*/ 	.word	0x00003620


	//   ....[9]....
        /*03dc*/ 	.word	0x00003730


	//   ....[10]....
        /*03e0*/ 	.word	0x00003ad0


	//   ....[11]....
        /*03e4*/ 	.word	0x00003b50


	//   ....[12]....
        /*03e8*/ 	.word	0x00006640


	//   ....[13]....
        /*03ec*/ 	.word	0x00006740


	//   ....[14]....
        /*03f0*/ 	.word	0x00006b00


	//   ....[15]....
        /*03f4*/ 	.word	0x00006b50


	//   ....[16]....
        /*03f8*/ 	.word	0x00008b10


	//   ....[17]....
        /*03fc*/ 	.word	0x00008c00


	//   ....[18]....
        /*0400*/ 	.word	0x00008e30


	//   ....[19]....
        /*0404*/ 	.word	0x00008eb0


	//   ....[20]....
        /*0408*/ 	.word	0x0000b4b0


	//   ....[21]....
        /*040c*/ 	.word	0x0000b5b0


	//   ....[22]....
        /*0410*/ 	.word	0x0000b950


	//   ....[23]....
        /*0414*/ 	.word	0x0000b9d0


	//   ....[24]....
        /*0418*/ 	.word	0x0000c980


	//   ....[25]....
        /*041c*/ 	.word	0x0000c9c0


	//   ....[26]....
        /*0420*/ 	.word	0x0000cb10


	//   ....[27]....
        /*0424*/ 	.word	0x0000cb20


	//   ....[28]....
        /*0428*/ 	.word	0x00010210


	//   ....[29]....
        /*042c*/ 	.word	0x000103a0


	//   ....[30]....
        /*0430*/ 	.word	0x000103d0


	//   ....[31]....
        /*0434*/ 	.word	0x00010410


	//   ....[32]....
        /*0438*/ 	.word	0x00010480


	//   ....[33]....
        /*043c*/ 	.word	0x000104e0


	//   ....[34]....
        /*0440*/ 	.word	0x00010520


	//   ....[35]....
        /*0444*/ 	.word	0x000106d0


	//   ....[36]....
        /*0448*/ 	.word	0x00010730


	//   ....[37]....
        /*044c*/ 	.word	0x00010770


	//   ....[38]....
        /*0450*/ 	.word	0x000107b0


	//   ....[39]....
        /*0454*/ 	.word	0x000107e0


	//   ....[40]....
        /*0458*/ 	.word	0x00010810


	//   ....[41]....
        /*045c*/ 	.word	0x000108b0


	//   ....[42]....
        /*0460*/ 	.word	0x00010910


	//   ....[43]....
        /*0464*/ 	.word	0x000109a0


	//   ....[44]....
        /*0468*/ 	.word	0x00014c40


	//   ....[45]....
        /*046c*/ 	.word	0x00014c50


	//   ....[46]....
        /*0470*/ 	.word	0x00014d70


	//   ....[47]....
        /*0474*/ 	.word	0x00014dd0


	//   ....[48]....
        /*0478*/ 	.word	0x00014e10


	//   ....[49]....
        /*047c*/ 	.word	0x00014e50


	//   ....[50]....
        /*0480*/ 	.word	0x00014e80


	//   ....[51]....
        /*0484*/ 	.word	0x00014eb0


	//   ....[52]....
        /*0488*/ 	.word	0x00015050


	//   ....[53]....
        /*048c*/ 	.word	0x000150b0


	//   ....[54]....
        /*0490*/ 	.word	0x000150f0


	//   ....[55]....
        /*0494*/ 	.word	0x00015130


	//   ....[56]....
        /*0498*/ 	.word	0x00015160


	//   ....[57]....
        /*049c*/ 	.word	0x00015190


	//   ....[58]....
        /*04a0*/ 	.word	0x00015250


	//   ....[59]....
        /*04a4*/ 	.word	0x00015270


	//   ....[60]....
        /*04a8*/ 	.word	0x000152e0


	//   ....[61]....
        /*04ac*/ 	.word	0x00015980


	//   ....[62]....
        /*04b0*/ 	.word	0x00016030


	//   ....[63]....
        /*04b4*/ 	.word	0x00016450


	//   ....[64]....
        /*04b8*/ 	.word	0x000164e0


	//   ....[65]....
        /*04bc*/ 	.word	0x00016580


	//   ....[66]....
        /*04c0*/ 	.word	0x00016630


	//   ....[67]....
        /*04c4*/ 	.word	0x000166b0


	//   ....[68]....
        /*04c8*/ 	.word	0x00016730


	//   ....[69]....
        /*04cc*/ 	.word	0x000167b0


	//   ....[70]....
        /*04d0*/ 	.word	0x00016830


	//   ....[71]....
        /*04d4*/ 	.word	0x000168c0


	//   ....[72]....
        /*04d8*/ 	.word	0x00016970


	//   ....[73]....
        /*04dc*/ 	.word	0x000169f0


	//   ....[74]....
        /*04e0*/ 	.word	0x00016a70


	//   ....[75]....
        /*04e4*/ 	.word	0x00016af0


	//   ....[76]....
        /*04e8*/ 	.word	0x00016b70


	//   ....[77]....
        /*04ec*/ 	.word	0x00016be0


	//   ....[78]....
        /*04f0*/ 	.word	0x00016c80


	//   ....[79]....
        /*04f4*/ 	.word	0x00016d10


	//   ....[80]....
        /*04f8*/ 	.word	0x00016e40


	//----- nvinfo : EIATTR_REG_RECONFIG
	.align		4
.L_241:
        /*04fc*/ 	.byte	0x01, 0x54
	.zero		2


	//----- nvinfo : EIATTR_SYSCALL_OFFSETS
	.align		4
        /*0500*/ 	.byte	0x04, 0x46
        /*0502*/ 	.short	(.L_243 - .L_242)


	//   ....[0]....
.L_242:
        /*0504*/ 	.word	0x00001c10


	//   ....[1]....
        /*0508*/ 	.word	0x00011920


	//   ....[2]....
        /*050c*/ 	.word	0x00011a60


	//   ....[3]....
        /*0510*/ 	.word	0x00011b60


	//----- nvinfo : EIATTR_MBARRIER_INSTR_OFFSETS
	.align		4
.L_243:
        /*0514*/ 	.byte	0x04, 0x39
        /*0516*/ 	.short	(.L_245 - .L_244)


	//   ....[0]....
.L_244:
        /*0518*/ 	.word	0x000002a0
        /*051c*/ 	.word	0x000000ff
        /*0520*/ 	.word	0x00030800
        /*0524*/ 	.short	0x0100
        /*0526*/ 	.byte	0x08
	.zero		1


	//   ....[1]....
        /*0528*/ 	.word	0x000002b0
        /*052c*/ 	.word	0x000000ff
        /*0530*/ 	.word	0x00030820
        /*0534*/ 	.short	0x0100
        /*0536*/ 	.byte	0x08
	.zero		1


	//   ....[2]....
        /*0538*/ 	.word	0x000003a0
        /*053c*/ 	.word	0x000000ff
        /*0540*/ 	.word	0x00030830
        /*0544*/ 	.short	0x0100
        /*0546*/ 	.byte	0x08
	.zero		1


	//   ....[3]....
        /*0548*/ 	.word	0x000003b0
        /*054c*/ 	.word	0x000000ff
        /*0550*/ 	.word	0x00030840
        /*0554*/ 	.short	0x0100
        /*0556*/ 	.byte	0x08
	.zero		1


	//   ....[4]....
        /*0558*/ 	.word	0x000003c0
        /*055c*/ 	.word	0x000000ff
        /*0560*/ 	.word	0x00030838
        /*0564*/ 	.short	0x0100
        /*0566*/ 	.byte	0x08
	.zero		1


	//   ....[5]....
        /*0568*/ 	.word	0x000003d0
        /*056c*/ 	.word	0x000000ff
        /*0570*/ 	.word	0x00030848
        /*0574*/ 	.short	0x0100
        /*0576*/ 	.byte	0x08
	.zero		1


	//   ....[6]....
        /*0578*/ 	.word	0x00000500
        /*057c*/ 	.word	0x000000ff
        /*0580*/ 	.word	0x00030850
        /*0584*/ 	.short	0x0100
        /*0586*/ 	.byte	0x08
	.zero		1


	//   ....[7]....
        /*0588*/ 	.word	0x00000510
        /*058c*/ 	.word	0x000000ff
        /*0590*/ 	.word	0x00030860
        /*0594*/ 	.short	0x0100
        /*0596*/ 	.byte	0x08
	.zero		1


	//   ....[8]....
        /*0598*/ 	.word	0x00000520
        /*059c*/ 	.word	0x000000ff
        /*05a0*/ 	.word	0x00030858
        /*05a4*/ 	.short	0x0100
        /*05a6*/ 	.byte	0x08
	.zero		1


	//   ....[9]....
        /*05a8*/ 	.word	0x00000530
        /*05ac*/ 	.word	0x000000ff
        /*05b0*/ 	.word	0x00030868
        /*05b4*/ 	.short	0x0100
        /*05b6*/ 	.byte	0x08
	.zero		1


	//   ....[10]....
        /*05b8*/ 	.word	0x00000620
        /*05bc*/ 	.word	0x000000ff
        /*05c0*/ 	.word	0x00030870
        /*05c4*/ 	.short	0x0100
        /*05c6*/ 	.byte	0x06
	.zero		1


	//   ....[11]....
        /*05c8*/ 	.word	0x00000630
        /*05cc*/ 	.word	0x000000ff
        /*05d0*/ 	.word	0x00030880
        /*05d4*/ 	.short	0x0100
        /*05d6*/ 	.byte	0x06
	.zero		1


	//   ....[12]....
        /*05d8*/ 	.word	0x00000640
        /*05dc*/ 	.word	0x000000ff
        /*05e0*/ 	.word	0x00030878
        /*05e4*/ 	.short	0x0100
        /*05e6*/ 	.byte	0x06
	.zero		1


	//   ....[13]....
        /*05e8*/ 	.word	0x00000650
        /*05ec*/ 	.word	0x000000ff
        /*05f0*/ 	.word	0x00030888
        /*05f4*/ 	.short	0x0100
        /*05f6*/ 	.byte	0x06
	.zero		1


	//   ....[14]....
        /*05f8*/ 	.word	0x00000780
        /*05fc*/ 	.word	0x000000ff
        /*0600*/ 	.word	0x00030890
        /*0604*/ 	.short	0x0100
        /*0606*/ 	.byte	0x08
	.zero		1


	//   ....[15]....
        /*0608*/ 	.word	0x00000790
        /*060c*/ 	.word	0x000000ff
        /*0610*/ 	.word	0x000308a0
        /*0614*/ 	.short	0x0100
        /*0616*/ 	.byte	0x08
	.zero		1


	//   ....[16]....
        /*0618*/ 	.word	0x000007a0
        /*061c*/ 	.word	0x000000ff
        /*0620*/ 	.word	0x00030898
        /*0624*/ 	.short	0x0100
        /*0626*/ 	.byte	0x08
	.zero		1


	//   ....[17]....
        /*0628*/ 	.word	0x000007b0
        /*062c*/ 	.word	0x000000ff
        /*0630*/ 	.word	0x000308a8
        /*0634*/ 	.short	0x0100
        /*0636*/ 	.byte	0x08
	.zero		1


	//   ....[18]....
        /*0638*/ 	.word	0x000008e0
        /*063c*/ 	.word	0x000000ff
        /*0640*/ 	.word	0x000308b0
        /*0644*/ 	.short	0x0100
        /*0646*/ 	.byte	0x08
	.zero		1


	//   ....[19]....
        /*0648*/ 	.word	0x000008f0
        /*064c*/ 	.word	0x000000ff
        /*0650*/ 	.word	0x000308c0
        /*0654*/ 	.short	0x0100
        /*0656*/ 	.byte	0x08
	.zero		1


	//   ....[20]....
        /*0658*/ 	.word	0x00000900
        /*065c*/ 	.word	0x000000ff
        /*0660*/ 	.word	0x000308b8
        /*0664*/ 	.short	0x0100
        /*0666*/ 	.byte	0x08
	.zero		1


	//   ....[21]....
        /*0668*/ 	.word	0x00000910
        /*066c*/ 	.word	0x000000ff
        /*0670*/ 	.word	0x000308c8
        /*0674*/ 	.short	0x0100
        /*0676*/ 	.byte	0x08
	.zero		1


	//   ....[22]....
        /*0678*/ 	.word	0x00001cb0
        /*067c*/ 	.word	0x000000ff
        /*0680*/ 	.word	0x00030800
        /*0684*/ 	.short	0x010a
        /*0686*/ 	.byte	0x27
	.zero		1


	//   ....[23]....
        /*0688*/ 	.word	0x00001d30
        /*068c*/ 	.word	0x00000005
        /*0690*/ 	.word	0x00030830
        /*0694*/ 	.short	0x010a
        /*0696*/ 	.byte	0x3f
	.zero		1


	//   ....[24]....
        /*0698*/ 	.word	0x00001d90
        /*069c*/ 	.word	0x00000005
        /*06a0*/ 	.word	0x00030830
        /*06a4*/ 	.short	0x010a
        /*06a6*/ 	.byte	0x3f
	.zero		1


	//   ....[25]....
        /*06a8*/ 	.word	0x000028f0
        /*06ac*/ 	.word	0x00000000
        /*06b0*/ 	.word	0x00000000
        /*06b4*/ 	.short	0x0101
        /*06b6*/ 	.byte	0x3f
	.zero		1


	//   ....[26]....
        /*06b8*/ 	.word	0x00004850
        /*06bc*/ 	.word	0x000000ff
        /*06c0*/ 	.word	0x00030830
        /*06c4*/ 	.short	0x010a
        /*06c6*/ 	.byte	0x06
	.zero		1


	//   ....[27]....
        /*06c8*/ 	.word	0x00004890
        /*06cc*/ 	.word	0x000000ff
        /*06d0*/ 	.word	0x00030830
        /*06d4*/ 	.short	0x010a
        /*06d6*/ 	.byte	0x06
	.zero		1


	//   ....[28]....
        /*06d8*/ 	.word	0x00005710
        /*06dc*/ 	.word	0x000000ff
        /*06e0*/ 	.word	0x00030850
        /*06e4*/ 	.short	0x010a
        /*06e6*/ 	.byte	0x0e
	.zero		1


	//   ....[29]....
        /*06e8*/ 	.word	0x00005750
        /*06ec*/ 	.word	0x000000ff
        /*06f0*/ 	.word	0x00030850
        /*06f4*/ 	.short	0x010a
        /*06f6*/ 	.byte	0x0e
	.zero		1


	//   ....[30]....
        /*06f8*/ 	.word	0x00005d30
        /*06fc*/ 	.word	0x00000098
        /*0700*/ 	.word	0x00000000
        /*0704*/ 	.short	0x0101
        /*0706*/ 	.byte	0x3f
	.zero		1


	//   ....[31]....
        /*0708*/ 	.word	0x00006f30
        /*070c*/ 	.word	0x0000009d
        /*0710*/ 	.word	0x00000000
        /*0714*/ 	.short	0x0101
        /*0716*/ 	.byte	0x3f
	.zero		1


	//   ....[32]....
        /*0718*/ 	.word	0x00007580
        /*071c*/ 	.word	0x000000ff
        /*0720*/ 	.word	0x00030830
        /*0724*/ 	.short	0x010a
        /*0726*/ 	.byte	0x06
	.zero		1


	//   ....[33]....
        /*0728*/ 	.word	0x000075c0
        /*072c*/ 	.word	0x000000ff
        /*0730*/ 	.word	0x00030830
        /*0734*/ 	.short	0x010a
        /*0736*/ 	.byte	0x06
	.zero		1


	//   ....[34]....
        /*0738*/ 	.word	0x00008440
        /*073c*/ 	.word	0x000000ff
        /*0740*/ 	.word	0x00030850
        /*0744*/ 	.short	0x010a
        /*0746*/ 	.byte	0x0e
	.zero		1


	//   ....[35]....
        /*0748*/ 	.word	0x00008480
        /*074c*/ 	.word	0x000000ff
        /*0750*/ 	.word	0x00030850
        /*0754*/ 	.short	0x010a
        /*0756*/ 	.byte	0x0e
	.zero		1


	//   ....[36]....
        /*0758*/ 	.word	0x000091d0
        /*075c*/ 	.word	0x00000099
        /*0760*/ 	.word	0x00000000
        /*0764*/ 	.short	0x0101
        /*0766*/ 	.byte	0x3f
	.zero		1


	//   ....[37]....
        /*0768*/ 	.word	0x00009260
        /*076c*/ 	.word	0x0000009b
        /*0770*/ 	.word	0x00000000
        /*0774*/ 	.short	0x0101
        /*0776*/ 	.byte	0x3f
	.zero		1


	//   ....[38]....
        /*0778*/ 	.word	0x000096c0
        /*077c*/ 	.word	0x000000ff
        /*0780*/ 	.word	0x00030830
        /*0784*/ 	.short	0x010a
        /*0786*/ 	.byte	0x06
	.zero		1


	//   ....[39]....
        /*0788*/ 	.word	0x00009700
        /*078c*/ 	.word	0x000000ff
        /*0790*/ 	.word	0x00030830
        /*0794*/ 	.short	0x010a
        /*0796*/ 	.byte	0x06
	.zero		1


	//   ....[40]....
        /*0798*/ 	.word	0x0000a580
        /*079c*/ 	.word	0x000000ff
        /*07a0*/ 	.word	0x00030850
        /*07a4*/ 	.short	0x010a
        /*07a6*/ 	.byte	0x0e
	.zero		1


	//   ....[41]....
        /*07a8*/ 	.word	0x0000a5c0
        /*07ac*/ 	.word	0x000000ff
        /*07b0*/ 	.word	0x00030850
        /*07b4*/ 	.short	0x010a
        /*07b6*/ 	.byte	0x0e
	.zero		1


	//   ....[42]....
        /*07b8*/ 	.word	0x0000ab10
        /*07bc*/ 	.word	0x00000004
        /*07c0*/ 	.word	0x00000000
        /*07c4*/ 	.short	0x0101
        /*07c6*/ 	.byte	0x3f
	.zero		1


	//   ....[43]....
        /*07c8*/ 	.word	0x0000bd40
        /*07cc*/ 	.word	0x0000009d
        /*07d0*/ 	.word	0x00000000
        /*07d4*/ 	.short	0x0101
        /*07d6*/ 	.byte	0x3f
	.zero		1


	//   ....[44]....
        /*07d8*/ 	.word	0x0000c8f0
        /*07dc*/ 	.word	0x000000ff
        /*07e0*/ 	.word	0x00030850
        /*07e4*/ 	.short	0x010a
        /*07e6*/ 	.byte	0x05
	.zero		1


	//   ....[45]....
        /*07e8*/ 	.word	0x0000c930
        /*07ec*/ 	.word	0x000000ff
        /*07f0*/ 	.word	0x00030850
        /*07f4*/ 	.short	0x010a
        /*07f6*/ 	.byte	0x05
	.zero		1


	//   ....[46]....
        /*07f8*/ 	.word	0x0000d1e0
        /*07fc*/ 	.word	0x00000010
        /*0800*/ 	.word	0x00000000
        /*0804*/ 	.short	0x0101
        /*0806*/ 	.byte	0x3f
	.zero		1


	//   ....[47]....
        /*0808*/ 	.word	0x0000ed70
        /*080c*/ 	.word	0x00000013
        /*0810*/ 	.word	0x00000000
        /*0814*/ 	.short	0x0101
        /*0816*/ 	.byte	0x3f
	.zero		1


	//   ....[48]....
        /*0818*/ 	.word	0x00012360
        /*081c*/ 	.word	0x00000009
        /*0820*/ 	.word	0x00030840
        /*0824*/ 	.short	0x010a
        /*0826*/ 	.byte	0x3f
	.zero		1


	//   ....[49]....
        /*0828*/ 	.word	0x000129d0
        /*082c*/ 	.word	0x0000000a
        /*0830*/ 	.word	0x00030820
        /*0834*/ 	.short	0x010a
        /*0836*/ 	.byte	0x3f
	.zero		1


	//   ....[50]....
        /*0838*/ 	.word	0x00012d20
        /*083c*/ 	.word	0x00000002
        /*0840*/ 	.word	0x00030840
        /*0844*/ 	.short	0x010a
        /*0846*/ 	.byte	0x3f
	.zero		1


	//   ....[51]....
        /*0848*/ 	.word	0x00013070
        /*084c*/ 	.word	0x00000003
        /*0850*/ 	.word	0x00000060
        /*0854*/ 	.short	0x010a
        /*0856*/ 	.byte	0x3f
	.zero		1


	//   ....[52]....
        /*0858*/ 	.word	0x00013710
        /*085c*/ 	.word	0x00000002
        /*0860*/ 	.word	0x00030840
        /*0864*/ 	.short	0x010a
        /*0866*/ 	.byte	0x3f
	.zero		1


	//   ....[53]....
        /*0868*/ 	.word	0x00013a60
        /*086c*/ 	.word	0x00000003
        /*0870*/ 	.word	0x00000060
        /*0874*/ 	.short	0x010a
        /*0876*/ 	.byte	0x3f
	.zero		1


	//   ....[54]....
        /*0878*/ 	.word	0x00013fe0
        /*087c*/ 	.word	0x00000002
        /*0880*/ 	.word	0x00030840
        /*0884*/ 	.short	0x010a
        /*0886*/ 	.byte	0x3f
	.zero		1


	//   ....[55]....
        /*0888*/ 	.word	0x00014330
        /*088c*/ 	.word	0x00000002
        /*0890*/ 	.word	0x00000060
        /*0894*/ 	.short	0x010a
        /*0896*/ 	.byte	0x3f
	.zero		1


	//   ....[56]....
        /*0898*/ 	.word	0x00014850
        /*089c*/ 	.word	0x00000003
        /*08a0*/ 	.word	0x00030860
        /*08a4*/ 	.short	0x010a
        /*08a6*/ 	.byte	0x3f
	.zero		1


	//   ....[57]....
        /*08a8*/ 	.word	0x00015900
        /*08ac*/ 	.word	0x00000000
        /*08b0*/ 	.word	0x00030820
        /*08b4*/ 	.short	0x010a
        /*08b6*/ 	.byte	0x3f
	.zero		1


	//   ....[58]....
        /*08b8*/ 	.word	0x00015ae0
        /*08bc*/ 	.word	0x00000006
        /*08c0*/ 	.word	0x00000000
        /*08c4*/ 	.short	0x010a
        /*08c6*/ 	.byte	0x3f
	.zero		1


	//   ....[59]....
        /*08c8*/ 	.word	0x00015b50
        /*08cc*/ 	.word	0x00000007
        /*08d0*/ 	.word	0x00000000
        /*08d4*/ 	.short	0x010a
        /*08d6*/ 	.byte	0x3f
	.zero		1


	//   ....[60]....
        /*08d8*/ 	.word	0x00015bc0
        /*08dc*/ 	.word	0x00000004
        /*08e0*/ 	.word	0x00000000
        /*08e4*/ 	.short	0x010a
        /*08e6*/ 	.byte	0x3f
	.zero		1


	//   ....[61]....
        /*08e8*/ 	.word	0x00015bf0
        /*08ec*/ 	.word	0x00000003
        /*08f0*/ 	.word	0x00000000
        /*08f4*/ 	.short	0x010a
        /*08f6*/ 	.byte	0x3f
	.zero		1


	//   ....[62]....
        /*08f8*/ 	.word	0x00015c60
        /*08fc*/ 	.word	0x00000003
        /*0900*/ 	.word	0x00030800
        /*0904*/ 	.short	0x010a
        /*0906*/ 	.byte	0x3f
	.zero		1


	//   ....[63]....
        /*0908*/ 	.word	0x00015cb0
        /*090c*/ 	.word	0x00000005
        /*0910*/ 	.word	0x00030830
        /*0914*/ 	.short	0x010a
        /*0916*/ 	.byte	0x3f
	.zero		1


	//   ....[64]....
        /*0918*/ 	.word	0x00015d10
        /*091c*/ 	.word	0x00000099
        /*0920*/ 	.word	0x00030830
        /*0924*/ 	.short	0x010a
        /*0926*/ 	.byte	0x3f
	.zero		1


	//   ....[65]....
        /*0928*/ 	.word	0x00015d70
        /*092c*/ 	.word	0x000000db
        /*0930*/ 	.word	0x00030850
        /*0934*/ 	.short	0x010a
        /*0936*/ 	.byte	0x3f
	.zero		1


	//   ....[66]....
        /*0938*/ 	.word	0x00015dd0
        /*093c*/ 	.word	0x00000005
        /*0940*/ 	.word	0x00030830
        /*0944*/ 	.short	0x010a
        /*0946*/ 	.byte	0x3f
	.zero		1


	//   ....[67]....
        /*0948*/ 	.word	0x00015e30
        /*094c*/ 	.word	0x00000005
        /*0950*/ 	.word	0x00030850
        /*0954*/ 	.short	0x010a
        /*0956*/ 	.byte	0x3f
	.zero		1


	//   ....[68]....
        /*0958*/ 	.word	0x00015e90
        /*095c*/ 	.word	0x00000005
        /*0960*/ 	.word	0x00030830
        /*0964*/ 	.short	0x010a
        /*0966*/ 	.byte	0x3f
	.zero		1


	//   ....[69]....
        /*0968*/ 	.word	0x00015ef0
        /*096c*/ 	.word	0x00000005
        /*0970*/ 	.word	0x00030850
        /*0974*/ 	.short	0x010a
        /*0976*/ 	.byte	0x3f
	.zero		1


	//   ....[70]....
        /*0978*/ 	.word	0x00015f50
        /*097c*/ 	.word	0x00000003
        /*0980*/ 	.word	0x00030850
        /*0984*/ 	.short	0x010a
        /*0986*/ 	.byte	0x3f
	.zero		1


	//   ....[71]....
        /*0988*/ 	.word	0x000160f0
        /*098c*/ 	.word	0x00000009
        /*0990*/ 	.word	0x00030840
        /*0994*/ 	.short	0x010a
        /*0996*/ 	.byte	0x3f
	.zero		1


	//   ....[72]....
        /*0998*/ 	.word	0x00016170
        /*099c*/ 	.word	0x00000008
        /*09a0*/ 	.word	0x00030820
        /*09a4*/ 	.short	0x010a
        /*09a6*/ 	.byte	0x3f
	.zero		1


	//   ....[73]....
        /*09a8*/ 	.word	0x000161c0
        /*09ac*/ 	.word	0x00000002
        /*09b0*/ 	.word	0x00030840
        /*09b4*/ 	.short	0x010a
        /*09b6*/ 	.byte	0x3f
	.zero		1


	//   ....[74]....
        /*09b8*/ 	.word	0x00016210
        /*09bc*/ 	.word	0x00000003
        /*09c0*/ 	.word	0x00000060
        /*09c4*/ 	.short	0x010a
        /*09c6*/ 	.byte	0x3f
	.zero		1


	//   ....[75]....
        /*09c8*/ 	.word	0x00016260
        /*09cc*/ 	.word	0x00000002
        /*09d0*/ 	.word	0x00030840
        /*09d4*/ 	.short	0x010a
        /*09d6*/ 	.byte	0x3f
	.zero		1


	//   ....[76]....
        /*09d8*/ 	.word	0x000162b0
        /*09dc*/ 	.word	0x00000003
        /*09e0*/ 	.word	0x00000060
        /*09e4*/ 	.short	0x010a
        /*09e6*/ 	.byte	0x3f
	.zero		1


	//   ....[77]....
        /*09e8*/ 	.word	0x00016300
        /*09ec*/ 	.word	0x00000002
        /*09f0*/ 	.word	0x00030840
        /*09f4*/ 	.short	0x010a
        /*09f6*/ 	.byte	0x3f
	.zero		1


	//   ....[78]....
        /*09f8*/ 	.word	0x00016350
        /*09fc*/ 	.word	0x00000002
        /*0a00*/ 	.word	0x00000060
        /*0a04*/ 	.short	0x010a
        /*0a06*/ 	.byte	0x3f
	.zero		1


	//   ....[79]....
        /*0a08*/ 	.word	0x000163a0
        /*0a0c*/ 	.word	0x00000003
        /*0a10*/ 	.word	0x00030860
        /*0a14*/ 	.short	0x010a
        /*0a16*/ 	.byte	0x3f
	.zero		1


	//   ....[80]....
        /*0a18*/ 	.word	0x00016d60
        /*0a1c*/ 	.word	0x00000000
        /*0a20*/ 	.word	0x00030820
        /*0a24*/ 	.short	0x010a
        /*0a26*/ 	.byte	0x3f
	.zero		1


	//   ....[81]....
        /*0a28*/ 	.word	0x00016f00
        /*0a2c*/ 	.word	0x00000006
        /*0a30*/ 	.word	0x00000000
        /*0a34*/ 	.short	0x010a
        /*0a36*/ 	.byte	0x3f
	.zero		1


	//   ....[82]....
        /*0a38*/ 	.word	0x00016f50
        /*0a3c*/ 	.word	0x00000007
        /*0a40*/ 	.word	0x00000000
        /*0a44*/ 	.short	0x010a
        /*0a46*/ 	.byte	0x3f
	.zero		1


	//   ....[83]....
        /*0a48*/ 	.word	0x00016fa0
        /*0a4c*/ 	.word	0x00000004
        /*0a50*/ 	.word	0x00000000
        /*0a54*/ 	.short	0x010a
        /*0a56*/ 	.byte	0x3f
	.zero		1


	//----- nvinfo : EIATTR_NUM_MBARRIERS
	.align		4
.L_245:
        /*0a58*/ 	.byte	0x03, 0x38
        /*0a5a*/ 	.short	0x0016


	//----- nvinfo : EIATTR_EXIT_INSTR_OFFSETS
	.align		4
        /*0a5c*/ 	.byte	0x04, 0x1c
        /*0a5e*/ 	.short	(.L_247 - .L_246)


	//   ....[0]....
.L_246:
        /*0a60*/ 	.word	0x00000a80


	//   ....[1]....
        /*0a64*/ 	.word	0x000101d0


	//   ....[2]....
        /*0a68*/ 	.word	0x00010230


	//   ....[3]....
        /*0a6c*/ 	.word	0x00015c40


	//----- nvinfo : EIATTR_MAX_THREADS
	.align		4
.L_247:
        /*0a70*/ 	.byte	0x04, 0x05
        /*0a72*/ 	.short	(.L_249 - .L_248)
.L_248:
        /*0a74*/ 	.word	0x00000180
        /*0a78*/ 	.word	0x00000001
        /*0a7c*/ 	.word	0x00000001


	//----- nvinfo : EIATTR_CRS_STACK_SIZE
	.align		4
.L_249:
        /*0a80*/ 	.byte	0x04, 0x1e
        /*0a82*/ 	.short	(.L_251 - .L_250)
.L_250:
        /*0a84*/ 	.word	0x00000000


	//----- nvinfo : EIATTR_CBANK_PARAM_SIZE
	.align		4
.L_251:
        /*0a88*/ 	.byte	0x03, 0x19
        /*0a8a*/ 	.short	0x0a70


	//----- nvinfo : EIATTR_PARAM_CBANK
	.align		4
        /*0a8c*/ 	.byte	0x04, 0x0a
        /*0a8e*/ 	.short	(.L_253 - .L_252)
	.align		4
.L_252:
        /*0a90*/ 	.word	index@(.nv.constant0._ZN7cutlass13device_kernelIN5flash11enable_sm90INS1_16FlashAttnFwdSm90INS1_25CollectiveMainloopFwdSm90ILi2EN4cute5tupleIJNS5_1CILi1EEES8_S8_EEENS6_IJNS7_ILi128EEENS7_ILi64EEENS7_ILi256EEEEEELi256ENS_10bfloat16_tEfNS_4arch4Sm90ELb0ELb1ELb1ELb1ELb0ELb0ELb0ELb1ELb1ELb0ELb0ELb0EEENS1_21CollectiveEpilogueFwdINS6_IJSA_SC_SB_EEES9_SE_SG_Li256ELb1ELb0ELb0ELb0EEENS1_36VarlenDynamicPersistentTileSchedulerILi128ELi64ELi256ELi32ELb0ELb0ELb1ELb1ELb0ELb1EEEEEEEEEvNT_6ParamsE)
        /*0a94*/ 	.short	0x0210
        /*0a96*/ 	.short	0x0a70


	//----- nvinfo : EIATTR_SW_WAR
	.align		4
.L_253:
        /*0a98*/ 	.byte	0x04, 0x36
        /*0a9a*/ 	.short	(.L_255 - .L_254)
.L_254:
        /*0a9c*/ 	.word	0x00000008
.L_255:


//--------------------- .nv.info._ZN7cutlass13device_kernelIN5flash11enable_sm90INS1_16FlashAttnFwdSm90INS1_25CollectiveMainloopFwdSm90ILi2EN4cute5tupleIJNS5_1CILi1EEES8_S8_EEENS6_IJNS7_ILi128EEENS7_ILi64EEENS7_ILi256EEEEEELi256ENS_10bfloat16_tEfNS_4arch4Sm90ELb0ELb1ELb1ELb1ELb0ELb1ELb0ELb1ELb1ELb0ELb0ELb0EEENS1_21CollectiveEpilogueFwdINS6_IJSA_SC_SB_EEES9_SE_SG_Li256ELb1ELb0ELb0ELb0EEENS1_36VarlenDynamicPersistentTileSchedulerILi128ELi64ELi256ELi32ELb0ELb0ELb1ELb1ELb0ELb1EEEEEEEEEvNT_6ParamsE --------------------------
	.section	.nv.info._ZN7cutlass13device_kernelIN5flash11enable_sm90INS1_16FlashAttnFwdSm90INS1_25CollectiveMainloopFwdSm90ILi2EN4cute5tupleIJNS5_1CILi1EEES8_S8_EEENS6_IJNS7_ILi128EEENS7_ILi64EEENS7_ILi256EEEEEELi256ENS_10bfloat16_tEfNS_4arch4Sm90ELb0ELb1ELb1ELb1ELb0ELb1ELb0ELb1ELb1ELb0ELb0ELb0EEENS1_21CollectiveEpilogueFwdINS6_IJSA_SC_SB_EEES9_SE_SG_Li256ELb1ELb0ELb0ELb0EEENS1_36VarlenDynamicPersistentTileSchedulerILi128ELi64ELi256ELi32ELb0ELb0ELb1ELb1ELb0ELb1EEEEEEEEEvNT_6ParamsE,"",@"SHT_CUDA_INFO"
	.sectionflags	@""
	.align	4


	//----- nvinfo : EIATTR_CUDA_API_VERSION
	.align		4
        /*0000*/ 	.byte	0x04, 0x37
        /*0002*/ 	.short	(.L_257 - .L_256)
.L_256:
        /*0004*/ 	.word	0x00000082


	//----- nvinfo : EIATTR_KPARAM_INFO
	.align		4
.L_257:
        /*0008*/ 	.byte	0x04, 0x17
        /*000a*/ 	.short	(.L_259 - .L_258)
.L_258:
        /*000c*/ 	.word	0x00000000
        /*0010*/ 	.short	0x0000
        /*0012*/ 	.short	0x0070
        /*0014*/ 	.byte	0x00, 0xf0, 0x01, 0x28


	//----- nvinfo : EIATTR_SPARSE_MMA_MASK
	.align		4
.L_259:
        /*0018*/ 	.byte	0x03, 0x50
        /*001a*/ 	.short	0x0000


	//----- nvinfo : EIATTR_MAXREG_COUNT
	.align		4
        /*001c*/ 	.byte	0x03, 0x1b
        /*001e*/ 	.short	0x00a8


	//----- nvinfo : EIATTR_NUM_BARRIERS
	.align		4
        /*0020*/ 	.byte	0x02, 0x4c
        /*0022*/ 	.byte	0x10
	.zero		1


	//----- nvinfo : EIATTR_EXTERNS
	.align		4
        /*0024*/ 	.byte	0x04, 0x0f
        /*0026*/ 	.short	(.L_261 - .L_260)


	//   ....[0]....
	.align		4
.L_260:
        /*0028*/ 	.word	index@(__assertfail)


	//----- nvinfo : EIATTR_ANNOTATIONS
	.align		4
.L_261:
        /*002c*/ 	.byte	0x04, 0x55
        /*002e*/ 	.short	(.L_263 - .L_262)


	//   ....[0]....
.L_262:
        /* <DEDUP_REMOVED lines=119> */
        /*0794*/ 	.byte	0x80, 0x93, 0x02, 0x00


	//----- nvinfo : EIATTR_MERCURY_ISA_VERSION
	.align		4
.L_263:
        /*0798*/ 	.byte	0x03, 0x5f
        /*079a*/ 	.short	0x0101


	//----- nvinfo : EIATTR_UNUSED_LOAD_BYTE_OFFSET
	.align		4
        /*079c*/ 	.byte	0x04, 0x44
        /*079e*/ 	.short	(.L_265 - .L_264)


	//   ....[0]....
.L_264:
        /*07a0*/ 	.word	0x00000ad0
        /*07a4*/ 	.word	0x0000fff0


	//   ....[1]....
        /*07a8*/ 	.word	0x0001fc70
        /*07ac*/ 	.word	0x0000fff0


	//----- nvinfo : EIATTR_INT_WARP_WIDE_INSTR_OFFSETS
	.align		4
.L_265:
        /*07b0*/ 	.byte	0x04, 0x31
        /*07b2*/ 	.short	(.L_267 - .L_266)


	//   ....[0]....
.L_266:
        /*07b4*/ 	.word	0x000001c0


	//   ....[1]....
        /*07b8*/ 	.word	0x00000200


	//   ....[2]....
        /*07bc*/ 	.word	0x00000270


	//   ....[3]....
        /*07c0*/ 	.word	0x00024f00


	//   ....[4]....
        /*07c4*/ 	.word	0x00024fa0


	//   ....[5]....
        /*07c8*/ 	.word	0x00025510


	//   ....[6]....
        /*07cc*/ 	.word	0x00025540


	//   ....[7]....
        /*07d0*/ 	.word	0x00025640


	//   ....[8]....
        /*07d4*/ 	.word	0x00025730


	//   ....[9]....
        /*07d8*/ 	.word	0x00025820


	//   ....[10]....
        /*07dc*/ 	.word	0x00027ef0


	//   ....[11]....
        /*07e0*/ 	.word	0x00027f90


	//----- nvinfo : EIATTR_COOP_GROUP_MASK_REGIDS
	.align		4
.L_267:
        /*07e4*/ 	.byte	0x04, 0x29
        /*07e6*/ 	.short	(.L_269 - .L_268)


	//   ....[0]....
.L_268:
        /*07e8*/ 	.word	0xffffffff


	//   ....[1]....
        /*07ec*/ 	.word	0xffffffff


	//   ....[2]....
        /*07f0*/ 	.word	0xffffffff


	//   ....[3]....
        /*07f4*/ 	.word	0xffffffff


	//   ....[4]....
        /*07f8*/ 	.word	0xffffffff


	//   ....[5]....
        /*07fc*/ 	.word	0xffffffff


	//   ....[6]....
        /*0800*/ 	.word	0xffffffff


	//   ....[7]....
        /*0804*/ 	.word	0xffffffff


	//   ....[8]....
        /*0808*/ 	.word	0xffffffff


	//   ....[9]....
        /*080c*/ 	.word	0xffffffff


	//   ....[10]....
        /*0810*/ 	.word	0xffffffff


	//   ....[11]....
        /*0814*/ 	.word	0xffffffff


	//   ....[12]....
        /*0818*/ 	.word	0xffffffff


	//   ....[13]....
        /*081c*/ 	.word	0xffffffff


	//   ....[14]....
        /*0820*/ 	.word	0xffffffff


	//   ....[15]....
        /*0824*/ 	.word	0xffffffff


	//   ....[16]....
        /*0828*/ 	.word	0xffffffff


	//   ....[17]....
        /*082c*/ 	.word	0xffffffff


	//   ....[18]....
        /*0830*/ 	.word	0xffffffff


	//   ....[19]....
        /*0834*/ 	.word	0xffffffff


	//   ....[20]....
        /*0838*/ 	.word	0xffffffff


	//   ....[21]....
        /*083c*/ 	.word	0xffffffff


	//   ....[22]....
        /*0840*/ 	.word	0xffffffff


	//   ....[23]....
        /*0844*/ 	.word	0xffffffff


	//   ....[24]....
        /*0848*/ 	.word	0xffffffff


	//   ....[25]....
        /*084c*/ 	.word	0xffffffff


	//   ....[26]....
        /*0850*/ 	.word	0xffffffff


	//   ....[27]....
        /*0854*/ 	.word	0xffffffff


	//   ....[28]....
        /*0858*/ 	.word	0xffffffff


	//   ....[29]....
        /*085c*/ 	.word	0xffffffff


	//   ....[30]....
        /*0860*/ 	.word	0xffffffff


	//   ....[31]....
        /*0864*/ 	.word	0xffffffff


	//   ....[32]....
        /*0868*/ 	.word	0xffffffff


	//   ....[33]....
        /*086c*/ 	.word	0xffffffff


	//   ....[34]....
        /*0870*/ 	.word	0xffffffff


	//   ....[35]....
        /*0874*/ 	.word	0xffffffff


	//   ....[36]....
        /*0878*/ 	.word	0xffffffff


	//   ....[37]....
        /*087c*/ 	.word	0xffffffff


	//   ....[38]....
        /*0880*/ 	.word	0xffffffff


	//   ....[39]....
        /*0884*/ 	.word	0xffffffff


	//   ....[40]....
        /*0888*/ 	.word	0xffffffff


	//   ....[41]....
        /*088c*/ 	.word	0xffffffff


	//   ....[42]....
        /*0890*/ 	.word	0xffffffff


	//   ....[43]....
        /*0894*/ 	.word	0xffffffff


	//   ....[44]....
        /*0898*/ 	.word	0xffffffff


	//   ....[45]....
        /*089c*/ 	.word	0xffffffff


	//   ....[46]....
        /*08a0*/ 	.word	0xffffffff


	//   ....[47]....
        /*08a4*/ 	.word	0xffffffff


	//   ....[48]....
        /*08a8*/ 	.word	0xffffffff


	//   ....[49]....
        /*08ac*/ 	.word	0xffffffff


	//   ....[50]....
        /*08b0*/ 	.word	0xffffffff


	//   ....[51]....
        /*08b4*/ 	.word	0xffffffff


	//   ....[52]....
        /*08b8*/ 	.word	0xffffffff


	//   ....[53]....
        /*08bc*/ 	.word	0xffffffff


	//   ....[54]....
        /*08c0*/ 	.word	0xffffffff


	//   ....[55]....
        /*08c4*/ 	.word	0xffffffff


	//   ....[56]....
        /*08c8*/ 	.word	0xffffffff


	//   ....[57]....
        /*08cc*/ 	.word	0xffffffff


	//   ....[58]....
        /*08d0*/ 	.word	0xffffffff


	//   ....[59]....
        /*08d4*/ 	.word	0xffffffff


	//   ....[60]....
        /*08d8*/ 	.word	0xffffffff


	//   ....[61]....
        /*08dc*/ 	.word	0xffffffff


	//   ....[62]....
        /*08e0*/ 	.word	0x0500000f


	//   ....[63]....
        /*08e4*/ 	.word	0x0500000f


	//   ....[64]....
        /*08e8*/ 	.word	0x0500000f


	//   ....[65]....
        /*08ec*/ 	.word	0x0500000f


	//   ....[66]....
        /*08f0*/ 	.word	0x0500000f


	//   ....[67]....
        /*08f4*/ 	.word	0x0500000f


	//   ....[68]....
        /*08f8*/ 	.word	0x0500000f


	//   ....[69]....
        /*08fc*/ 	.word	0x0500000f


	//   ....[70]....
        /*0900*/ 	.word	0x0500000f


	//   ....[71]....
        /*0904*/ 	.word	0x0500000f


	//   ....[72]....
        /*0908*/ 	.word	0x0500000f


	//   ....[73]....
        /*090c*/ 	.word	0x0500000f


	//   ....[74]....
        /*0910*/ 	.word	0x0500000f


	//   ....[75]....
        /*0914*/ 	.word	0x0500000f


	//   ....[76]....
        /*0918*/ 	.word	0x0500000f


	//   ....[77]....
        /*091c*/ 	.word	0x0500000f


	//   ....[78]....
        /*0920*/ 	.word	0x0500000f


	//   ....[79]....
        /*0924*/ 	.word	0x0500000f


	//   ....[80]....
        /*0928*/ 	.word	0x0500000f


	//   ....[81]....
        /*092c*/ 	.word	0x0500000f


	//   ....[82]....
        /*0930*/ 	.word	0x0500000f


	//   ....[83]....
        /*0934*/ 	.word	0x0500000f


	//   ....[84]....
        /*0938*/ 	.word	0x0500000f


	//   ....[85]....
        /*093c*/ 	.word	0x0500000f


	//   ....[86]....
        /*0940*/ 	.word	0x0500000f


	//   ....[87]....
        /*0944*/ 	.word	0x0500000f


	//   ....[88]....
        /*0948*/ 	.word	0x0500000f


	//   ....[89]....
        /*094c*/ 	.word	0x0500000f


	//   ....[90]....
        /*0950*/ 	.word	0x0500000f


	//   ....[91]....
        /*0954*/ 	.word	0x0500000f


	//   ....[92]....
        /*0958*/ 	.word	0x0500000f


	//   ....[93]....
        /*095c*/ 	.word	0x0500000f


	//   ....[94]....
        /*0960*/ 	.word	0x0500000f


	//   ....[95]....
        /*0964*/ 	.word	0x0500000f


	//   ....[96]....
        /*0968*/ 	.word	0x0500000f


	//   ....[97]....
        /*096c*/ 	.word	0x0500000f


	//   ....[98]....
        /*0970*/ 	.word	0x0500000f


	//   ....[99]....
        /*0974*/ 	.word	0x0500000f


	//   ....[100]....
        /*0978*/ 	.word	0x0500000f


	//   ....[101]....
        /*097c*/ 	.word	0x0500000f


	//   ....[102]....
        /*0980*/ 	.word	0x0500000f


	//   ....[103]....
        /*0984*/ 	.word	0x0500000f


	//   ....[104]....
        /*0988*/ 	.word	0x0500000f


	//   ....[105]....
        /*098c*/ 	.word	0x0500000f


	//   ....[106]....
        /*0990*/ 	.word	0x0500000f


	//   ....[107]....
        /*0994*/ 	.word	0x0500000f


	//   ....[108]....
        /*0998*/ 	.word	0x0500000f


	//   ....[109]....
        /*099c*/ 	.word	0x0500000f


	//   ....[110]....
        /*09a0*/ 	.word	0x0500000f


	//   ....[111]....
        /*09a4*/ 	.word	0x0500000f


	//   ....[112]....
        /*09a8*/ 	.word	0x0500000f


	//   ....[113]....
        /*09ac*/ 	.word	0x0500000f


	//----- nvinfo : EIATTR_COOP_GROUP_INSTR_OFFSETS
	.align		4
.L_269:
        /*09b0*/ 	.byte	0x04, 0x28
        /*09b2*/ 	.short	(.L_271 - .L_270)


	//   ....[0]....
.L_270:
        /*09b4*/ 	.word	0x00000060


	//   ....[1]....
        /*09b8*/ 	.word	0x000001d0


	//   ....[2]....
        /*09bc*/ 	.word	0x00000220


	//   ....[3]....
        /*09c0*/ 	.word	0x00000450


	//   ....[4]....
        /*09c4*/ 	.word	0x000005b0


	//   ....[5]....
        /*09c8*/ 	.word	0x000006d0


	//   ....[6]....
        /*09cc*/ 	.word	0x00000830


	//   ....[7]....
        /*09d0*/ 	.word	0x00009280


	//   ....[8]....
        /*09d4*/ 	.word	0x00015260


	//   ....[9]....
        /*09d8*/ 	.word	0x00015280


	//   ....[10]....
        /*09dc*/ 	.word	0x00015580


	//   ....[11]....
        /*09e0*/ 	.word	0x00015640


	//   ....[12]....
        /*09e4*/ 	.word	0x000184f0


	//   ....[13]....
        /*09e8*/ 	.word	0x00018580


	//   ....[14]....
        /*09ec*/ 	.word	0x00018a70


	//   ....[15]....
        /*09f0*/ 	.word	0x00018ad0


	//   ....[16]....
        /*09f4*/ 	.word	0x0001ae10


	//   ....[17]....
        /*09f8*/ 	.word	0x0001ae30


	//   ....[18]....
        /*09fc*/ 	.word	0x0001af50


	//   ....[19]....
        /*0a00*/ 	.word	0x0001b010


	//   ....[20]....
        /*0a04*/ 	.word	0x0001db20


	//   ....[21]....
        /*0a08*/ 	.word	0x0001db40


	//   ....[22]....
        /*0a0c*/ 	.word	0x0001e110


	//   ....[23]....
        /*0a10*/ 	.word	0x0001e180


	//   ....[24]....
        /*0a14*/ 	.word	0x0001f0a0


	//   ....[25]....
        /*0a18*/ 	.word	0x0001f1c0


	//   ....[26]....
        /*0a1c*/ 	.word	0x0001f260


	//   ....[27]....
        /*0a20*/ 	.word	0x0001f270


	//   ....[28]....
        /*0a24*/ 	.word	0x00022600


	//   ....[29]....
        /*0a28*/ 	.word	0x00022790


	//   ....[30]....
        /*0a2c*/ 	.word	0x000227c0


	//   ....[31]....
        /*0a30*/ 	.word	0x00022800


	//   ....[32]....
        /*0a34*/ 	.word	0x00022870


	//   ....[33]....
        /*0a38*/ 	.word	0x000228d0


	//   ....[34]....
        /*0a3c*/ 	.word	0x00022910


	//   ....[35]....
        /*0a40*/ 	.word	0x00022ac0


	//   ....[36]....
        /*0a44*/ 	.word	0x00022b20


	//   ....[37]....
        /*0a48*/ 	.word	0x00022b60


	//   ....[38]....
        /*0a4c*/ 	.word	0x00022ba0


	//   ....[39]....
        /*0a50*/ 	.word	0x00022bd0


	//   ....[40]....
        /*0a54*/ 	.word	0x00022c00


	//   ....[41]....
        /*0a58*/ 	.word	0x00022ca0


	//   ....[42]....
        /*0a5c*/ 	.word	0x00022d00


	//   ....[43]....
        /*0a60*/ 	.word	0x00022d90


	//   ....[44]....
        /*0a64*/ 	.word	0x00028440


	//   ....[45]....
        /*0a68*/ 	.word	0x00028450


	//   ....[46]....
        /*0a6c*/ 	.word	0x00028570


	//   ....[47]....
        /*0a70*/ 	.word	0x000285d0


	//   ....[48]....
        /*0a74*/ 	.word	0x00028610


	//   ....[49]....
        /*0a78*/ 	.word	0x00028650


	//   ....[50]....
        /*0a7c*/ 	.word	0x00028680


	//   ....[51]....
        /*0a80*/ 	.word	0x000286b0


	//   ....[52]....
        /*0a84*/ 	.word	0x00028850


	//   ....[53]....
        /*0a88*/ 	.word	0x000288b0


	//   ....[54]....
        /*0a8c*/ 	.word	0x000288f0


	//   ....[55]....
        /*0a90*/ 	.word	0x00028930


	//   ....[56]....
        /*0a94*/ 	.word	0x00028960


	//   ....[57]....
        /*0a98*/ 	.word	0x00028990


	//   ....[58]....
        /*0a9c*/ 	.word	0x00028a50


	//   ....[59]....
        /*0aa0*/ 	.word	0x00028a70


	//   ....[60]....
        /*0aa4*/ 	.word	0x00028ae0


	//   ....[61]....
        /*0aa8*/ 	.word	0x00029180


	//   ....[62]....
        /*0aac*/ 	.word	0x000295e0


	//   ....[63]....
        /*0ab0*/ 	.word	0x00029680


	//   ....[64]....
        /*0ab4*/ 	.word	0x00029720


	//   ....[65]....
        /*0ab8*/ 	.word	0x000297c0


	//   ....[66]....
        /*0abc*/ 	.word	0x00029860


	//   ....[67]....
        /*0ac0*/ 	.word	0x00029900


	//   ....[68]....
        /*0ac4*/ 	.word	0x000299a0


	//   ....[69]....
        /*0ac8*/ 	.word	0x00029a40


	//   ....[70]....
        /*0acc*/ 	.word	0x00029ae0


	//   ....[71]....
        /*0ad0*/ 	.word	0x00029b80


	//   ....[72]....
        /*0ad4*/ 	.word	0x00029c20


	//   ....[73]....
        /*0ad8*/ 	.word	0x00029cc0


	//   ....[74]....
        /*0adc*/ 	.word	0x00029d60


	//   ....[75]....
        /*0ae0*/ 	.word	0x00029e00


	//   ....[76]....
        /*0ae4*/ 	.word	0x00029ea0


	//   ....[77]....
        /*0ae8*/ 	.word	0x00029f40


	//   ....[78]....
        /*0aec*/ 	.word	0x0002a030


	//   ....[79]....
        /*0af0*/ 	.word	0x0002a0d0


	//   ....[80]....
        /*0af4*/ 	.word	0x0002a170


	//   ....[81]....
        /*0af8*/ 	.word	0x0002a210


	//   ....[82]....
        /*0afc*/ 	.word	0x0002a2b0


	//   ....[83]....
        /*0b00*/ 	.word	0x0002a350


	//   ....[84]....
        /*0b04*/ 	.word	0x0002a3f0


	//   ....[85]....
        /*0b08*/ 	.word	0x0002a490


	//   ....[86]....
        /*0b0c*/ 	.word	0x0002a530


	//   ....[87]....
        /*0b10*/ 	.word	0x0002a5d0


	//   ....[88]....
        /*0b14*/ 	.word	0x0002a670


	//   ....[89]....
        /*0b18*/ 	.word	0x0002a710


	//   ....[90]....
        /*0b1c*/ 	.word	0x0002a7b0


	//   ....[91]....
        /*0b20*/ 	.word	0x0002a850


	//   ....[92]....
        /*0b24*/ 	.word	0x0002a8f0


	//   ....[93]....
        /*0b28*/ 	.word	0x0002a990


	//   ....[94]....
        /*0b2c*/ 	.word	0x0002ad30


	//   ....[95]....
        /*0b30*/ 	.word	0x0002b010


	//   ....[96]....
        /*0b34*/ 	.word	0x0002b430


	//   ....[97]....
        /*0b38*/ 	.word	0x0002b4c0


	//   ....[98]....
        /*0b3c*/ 	.word	0x0002b560


	//   ....[99]....
        /*0b40*/ 	.word	0x0002b610


	//   ....[100]....
        /*0b44*/ 	.word	0x0002b690


	//   ....[101]....
        /*0b48*/ 	.word	0x0002b710


	//   ....[102]....
        /*0b4c*/ 	.word	0x0002b790


	//   ....[103]....
        /*0b50*/ 	.word	0x0002b810


	//   ....[104]....
        /*0b54*/ 	.word	0x0002b8a0


	//   ....[105]....
        /*0b58*/ 	.word	0x0002b950


	//   ....[106]....
        /*0b5c*/ 	.word	0x0002b9d0


	//   ....[107]....
        /*0b60*/ 	.word	0x0002ba50


	//   ....[108]....
        /*0b64*/ 	.word	0x0002bad0


	//   ....[109]....
        /*0b68*/ 	.word	0x0002bb50


	//   ....[110]....
        /*0b6c*/ 	.word	0x0002bbc0


	//   ....[111]....
        /*0b70*/ 	.word	0x0002bc60


	//   ....[112]....
        /*0b74*/ 	.word	0x0002bcf0


	//   ....[113]....
        /*0b78*/ 	.word	0x0002be20


	//----- nvinfo : EIATTR_REG_RECONFIG
	.align		4
.L_271:
        /*0b7c*/ 	.byte	0x01, 0x54
	.zero		2


	//----- nvinfo : EIATTR_SYSCALL_OFFSETS
	.align		4
        /*0b80*/ 	.byte	0x04, 0x46
        /*0b82*/ 	.short	(.L_273 - .L_272)


	//   ....[0]....
.L_272:
        /*0b84*/ 	.word	0x00001f60


	//   ....[1]....
        /*0b88*/ 	.word	0x000020b0


	//   ....[2]....
        /*0b8c*/ 	.word	0x00009420


	//   ....[3]....
        /*0b90*/ 	.word	0x000098b0


	//   ....[4]....
        /*0b94*/ 	.word	0x00025130


	//   ....[5]....
        /*0b98*/ 	.word	0x00025270


	//   ....[6]....
        /*0b9c*/ 	.word	0x00025370


	//----- nvinfo : EIATTR_MBARRIER_INSTR_OFFSETS
	.align		4
.L_273:
        /*0ba0*/ 	.byte	0x04, 0x39
        /*0ba2*/ 	.short	(.L_275 - .L_274)


	//   ....[0]....
.L_274:
        /*0ba4*/ 	.word	0x00000300
        /*0ba8*/ 	.word	0x000000ff
        /*0bac*/ 	.word	0x00030800
        /*0bb0*/ 	.short	0x0100
        /*0bb2*/ 	.byte	0x08
	.zero		1


	//   ....[1]....
        /*0bb4*/ 	.word	0x00000310
        /*0bb8*/ 	.word	0x000000ff
        /*0bbc*/ 	.word	0x00030820
        /*0bc0*/ 	.short	0x0100
        /*0bc2*/ 	.byte	0x08
	.zero		1


	//   ....[2]....
        /*0bc4*/ 	.word	0x00000400
        /*0bc8*/ 	.word	0x000000ff
        /*0bcc*/ 	.word	0x00030830
        /*0bd0*/ 	.short	0x0100
        /*0bd2*/ 	.byte	0x08
	.zero		1


	//   ....[3]....
        /*0bd4*/ 	.word	0x00000410
        /*0bd8*/ 	.word	0x000000ff
        /*0bdc*/ 	.word	0x00030840
        /*0be0*/ 	.short	0x0100
        /*0be2*/ 	.byte	0x08
	.zero		1


	//   ....[4]....
        /*0be4*/ 	.word	0x00000420
        /*0be8*/ 	.word	0x000000ff
        /*0bec*/ 	.word	0x00030838
        /*0bf0*/ 	.short	0x0100
        /*0bf2*/ 	.byte	0x08
	.zero		1


	//   ....[5]....
        /*0bf4*/ 	.word	0x00000430
        /*0bf8*/ 	.word	0x000000ff
        /*0bfc*/ 	.word	0x00030848
        /*0c00*/ 	.short	0x0100
        /*0c02*/ 	.byte	0x08
	.zero		1


	//   ....[6]....
        /*0c04*/ 	.word	0x00000560
        /*0c08*/ 	.word	0x000000ff
        /*0c0c*/ 	.word	0x00030850
        /*0c10*/ 	.short	0x0100
        /*0c12*/ 	.byte	0x08
	.zero		1


	//   ....[7]....
        /*0c14*/ 	.word	0x00000570
        /*0c18*/ 	.word	0x000000ff
        /*0c1c*/ 	.word	0x00030860
        /*0c20*/ 	.short	0x0100
        /*0c22*/ 	.byte	0x08
	.zero		1


	//   ....[8]....
        /*0c24*/ 	.word	0x00000580
        /*0c28*/ 	.word	0x000000ff
        /*0c2c*/ 	.word	0x00030858
        /*0c30*/ 	.short	0x0100
        /*0c32*/ 	.byte	0x08
	.zero		1


	//   ....[9]....
        /*0c34*/ 	.word	0x00000590
        /*0c38*/ 	.word	0x000000ff
        /*0c3c*/ 	.word	0x00030868
        /*0c40*/ 	.short	0x0100
        /*0c42*/ 	.byte	0x08
	.zero		1


	//   ....[10]....
        /*0c44*/ 	.word	0x00000680
        /*0c48*/ 	.word	0x000000ff
        /*0c4c*/ 	.word	0x00030870
        /*0c50*/ 	.short	0x0100
        /*0c52*/ 	.byte	0x06
	.zero		1


	//   ....[11]....
        /*0c54*/ 	.word	0x00000690
        /*0c58*/ 	.word	0x000000ff
        /*0c5c*/ 	.word	0x00030880
        /*0c60*/ 	.short	0x0100
        /*0c62*/ 	.byte	0x06
	.zero		1


	//   ....[12]....
        /*0c64*/ 	.word	0x000006a0
        /*0c68*/ 	.word	0x000000ff
        /*0c6c*/ 	.word	0x00030878
        /*0c70*/ 	.short	0x0100
        /*0c72*/ 	.byte	0x06
	.zero		1


	//   ....[13]....
        /*0c74*/ 	.word	0x000006b0
        /*0c78*/ 	.word	0x000000ff
        /*0c7c*/ 	.word	0x00030888
        /*0c80*/ 	.short	0x0100
        /*0c82*/ 	.byte	0x06
	.zero		1


	//   ....[14]....
        /*0c84*/ 	.word	0x000007e0
        /*0c88*/ 	.word	0x000000ff
        /*0c8c*/ 	.word	0x00030890
        /*0c90*/ 	.short	0x0100
        /*0c92*/ 	.byte	0x08
	.zero		1


	//   ....[15]....
        /*0c94*/ 	.word	0x000007f0
        /*0c98*/ 	.word	0x000000ff
        /*0c9c*/ 	.word	0x000308a0
        /*0ca0*/ 	.short	0x0100
        /*0ca2*/ 	.byte	0x08
	.zero		1


	//   ....[16]....
        /*0ca4*/ 	.word	0x00000800
        /*0ca8*/ 	.word	0x000000ff
        /*0cac*/ 	.word	0x00030898
        /*0cb0*/ 	.short	0x0100
        /*0cb2*/ 	.byte	0x08
	.zero		1


	//   ....[17]....
        /*0cb4*/ 	.word	0x00000810
        /*0cb8*/ 	.word	0x000000ff
        /*0cbc*/ 	.word	0x000308a8
        /*0cc0*/ 	.short	0x0100
        /*0cc2*/ 	.byte	0x08
	.zero		1


	//   ....[18]....
        /*0cc4*/ 	.word	0x00000940
        /*0cc8*/ 	.word	0x000000ff
        /*0ccc*/ 	.word	0x000308b0
        /*0cd0*/ 	.short	0x0100
        /*0cd2*/ 	.byte	0x08
	.zero		1


	//   ....[19]....
        /*0cd4*/ 	.word	0x00000950
        /*0cd8*/ 	.word	0x000000ff
        /*0cdc*/ 	.word	0x000308c0
        /*0ce0*/ 	.short	0x0100
        /*0ce2*/ 	.byte	0x08
	.zero		1


	//   ....[20]....
        /*0ce4*/ 	.word	0x00000960
        /*0ce8*/ 	.word	0x000000ff
        /*0cec*/ 	.word	0x000308b8
        /*0cf0*/ 	.short	0x0100
        /*0cf2*/ 	.byte	0x08
	.zero		1


	//   ....[21]....
        /*0cf4*/ 	.word	0x00000970
        /*0cf8*/ 	.word	0x000000ff
        /*0cfc*/ 	.word	0x000308c8
        /*0d00*/ 	.short	0x0100
        /*0d02*/ 	.byte	0x08
	.zero		1


	//   ....[22]....
        /*0d04*/ 	.word	0x00003770
        /*0d08*/ 	.word	0x00000062
        /*0d0c*/ 	.word	0x00030890
        /*0d10*/ 	.short	0x010a
        /*0d12*/ 	.byte	0x3f
	.zero		1


	//   ....[23]....
        /*0d14*/ 	.word	0x00005db0
        /*0d18*/ 	.word	0x00000062
        /*0d1c*/ 	.word	0x00030890
        /*0d20*/ 	.short	0x010a
        /*0d22*/ 	.byte	0x3f
	.zero		1


	//   ....[24]....
        /*0d24*/ 	.word	0x000080d0
        /*0d28*/ 	.word	0x00000062
        /*0d2c*/ 	.word	0x00030890
        /*0d30*/ 	.short	0x010a
        /*0d32*/ 	.byte	0x3f
	.zero		1


	//   ....[25]....
        /*0d34*/ 	.word	0x00008400
        /*0d38*/ 	.word	0x00000024
        /*0d3c*/ 	.word	0x00000000
        /*0d40*/ 	.short	0x0101
        /*0d42*/ 	.byte	0x3f
	.zero		1


	//   ....[26]....
        /*0d44*/ 	.word	0x00008440
        /*0d48*/ 	.word	0x00000062
        /*0d4c*/ 	.word	0x000308b0
        /*0d50*/ 	.short	0x010a
        /*0d52*/ 	.byte	0x3f
	.zero		1


	//   ....[27]....
        /*0d54*/ 	.word	0x00008a00
        /*0d58*/ 	.word	0x00000062
        /*0d5c*/ 	.word	0x00000000
        /*0d60*/ 	.short	0x0101
        /*0d62*/ 	.byte	0x3f
	.zero		1


	//   ....[28]....
        /*0d64*/ 	.word	0x000094c0
        /*0d68*/ 	.word	0x00000010
        /*0d6c*/ 	.word	0x00030800
        /*0d70*/ 	.short	0x010a
        /*0d72*/ 	.byte	0x3f
	.zero		1


	//   ....[29]....
        /*0d74*/ 	.word	0x00009510
        /*0d78*/ 	.word	0x00000010
        /*0d7c*/ 	.word	0x00030800
        /*0d80*/ 	.short	0x010a
        /*0d82*/ 	.byte	0x3f
	.zero		1


	//   ....[30]....
        /*0d84*/ 	.word	0x0000afa0
        /*0d88*/ 	.word	0x00000010
        /*0d8c*/ 	.word	0x00030800
        /*0d90*/ 	.short	0x010a
        /*0d92*/ 	.byte	0x3f
	.zero		1


	//   ....[31]....
        /*0d94*/ 	.word	0x0000f970
        /*0d98*/ 	.word	0x00000010
        /*0d9c*/ 	.word	0x00030800
        /*0da0*/ 	.short	0x010a
        /*0da2*/ 	.byte	0x3f
	.zero		1


	//   ....[32]....
        /*0da4*/ 	.word	0x00013490
        /*0da8*/ 	.word	0x00000017
        /*0dac*/ 	.word	0x00030830
        /*0db0*/ 	.short	0x010a
        /*0db2*/ 	.byte	0x3f
	.zero		1


	//   ....[33]....
        /*0db4*/ 	.word	0x00013500
        /*0db8*/ 	.word	0x00000017
        /*0dbc*/ 	.word	0x00030830
        /*0dc0*/ 	.short	0x010a
        /*0dc2*/ 	.byte	0x3f
	.zero		1


	//   ....[34]....
        /*0dc4*/ 	.word	0x00014360
        /*0dc8*/ 	.word	0x00000017
        /*0dcc*/ 	.word	0x00000000
        /*0dd0*/ 	.short	0x0101
        /*0dd2*/ 	.byte	0x3f
	.zero		1


	//   ....[35]....
        /*0dd4*/ 	.word	0x00016250
        /*0dd8*/ 	.word	0x00000002
        /*0ddc*/ 	.word	0x00030830
        /*0de0*/ 	.short	0x010a
        /*0de2*/ 	.byte	0x3f
	.zero		1


	//   ....[36]....
        /*0de4*/ 	.word	0x000162e0
        /*0de8*/ 	.word	0x00000002
        /*0dec*/ 	.word	0x00030830
        /*0df0*/ 	.short	0x010a
        /*0df2*/ 	.byte	0x3f
	.zero		1


	//   ....[37]....
        /*0df4*/ 	.word	0x00017410
        /*0df8*/ 	.word	0x00000000
        /*0dfc*/ 	.word	0x00030850
        /*0e00*/ 	.short	0x010a
        /*0e02*/ 	.byte	0x3f
	.zero		1


	//   ....[38]....
        /*0e04*/ 	.word	0x00017460
        /*0e08*/ 	.word	0x00000000
        /*0e0c*/ 	.word	0x00030850
        /*0e10*/ 	.short	0x010a
        /*0e12*/ 	.byte	0x3f
	.zero		1


	//   ....[39]....
        /*0e14*/ 	.word	0x00017950
        /*0e18*/ 	.word	0x00000002
        /*0e1c*/ 	.word	0x00000000
        /*0e20*/ 	.short	0x0101
        /*0e22*/ 	.byte	0x3f
	.zero		1


	//   ....[40]....
        /*0e24*/ 	.word	0x00018290
        /*0e28*/ 	.word	0x00000000
        /*0e2c*/ 	.word	0x00000000
        /*0e30*/ 	.short	0x0101
        /*0e32*/ 	.byte	0x3f
	.zero		1


	//   ....[41]....
        /*0e34*/ 	.word	0x000193d0
        /*0e38*/ 	.word	0x00000002
        /*0e3c*/ 	.word	0x00030830
        /*0e40*/ 	.short	0x010a
        /*0e42*/ 	.byte	0x3f
	.zero		1


	//   ....[42]....
        /*0e44*/ 	.word	0x00019460
        /*0e48*/ 	.word	0x00000002
        /*0e4c*/ 	.word	0x00030830
        /*0e50*/ 	.short	0x010a
        /*0e52*/ 	.byte	0x3f
	.zero		1


	//   ....[43]....
        /*0e54*/ 	.word	0x0001a580
        /*0e58*/ 	.word	0x000000e8
        /*0e5c*/ 	.word	0x00030850
        /*0e60*/ 	.short	0x010a
        /*0e62*/ 	.byte	0x3f
	.zero		1


	//   ....[44]....
        /*0e64*/ 	.word	0x0001a5d0
        /*0e68*/ 	.word	0x000000e8
        /*0e6c*/ 	.word	0x00030850
        /*0e70*/ 	.short	0x010a
        /*0e72*/ 	.byte	0x3f
	.zero		1


	//   ....[45]....
        /*0e74*/ 	.word	0x0001b500
        /*0e78*/ 	.word	0x0000009c
        /*0e7c*/ 	.word	0x00000000
        /*0e80*/ 	.short	0x0101
        /*0e82*/ 	.byte	0x3f
	.zero		1


	//   ....[46]....
        /*0e84*/ 	.word	0x0001b570
        /*0e88*/ 	.word	0x000000e8
        /*0e8c*/ 	.word	0x00000000
        /*0e90*/ 	.short	0x0101
        /*0e92*/ 	.byte	0x3f
	.zero		1


	//   ....[47]....
        /*0e94*/ 	.word	0x0001b8c0
        /*0e98*/ 	.word	0x00000004
        /*0e9c*/ 	.word	0x00030830
        /*0ea0*/ 	.short	0x010a
        /*0ea2*/ 	.byte	0x3f
	.zero		1


	//   ....[48]....
        /*0ea4*/ 	.word	0x0001b950
        /*0ea8*/ 	.word	0x00000004
        /*0eac*/ 	.word	0x00030830
        /*0eb0*/ 	.short	0x010a
        /*0eb2*/ 	.byte	0x3f
	.zero		1


	//   ....[49]....
        /*0eb4*/ 	.word	0x0001ca90
        /*0eb8*/ 	.word	0x00000000
        /*0ebc*/ 	.word	0x00030850
        /*0ec0*/ 	.short	0x010a
        /*0ec2*/ 	.byte	0x3f
	.zero		1


	//   ....[50]....
        /*0ec4*/ 	.word	0x0001cae0
        /*0ec8*/ 	.word	0x00000000
        /*0ecc*/ 	.word	0x00030850
        /*0ed0*/ 	.short	0x010a
        /*0ed2*/ 	.byte	0x3f
	.zero		1


	//   ....[51]....
        /*0ed4*/ 	.word	0x0001d0d0
        /*0ed8*/ 	.word	0x00000004
        /*0edc*/ 	.word	0x00000000
        /*0ee0*/ 	.short	0x0101
        /*0ee2*/ 	.byte	0x3f
	.zero		1


	//   ....[52]....
        /*0ee4*/ 	.word	0x0001d930
        /*0ee8*/ 	.word	0x00000000
        /*0eec*/ 	.word	0x00000000
        /*0ef0*/ 	.short	0x0101
        /*0ef2*/ 	.byte	0x3f
	.zero		1


	//   ....[53]....
        /*0ef4*/ 	.word	0x0001ef40
        /*0ef8*/ 	.word	0x0000000c
        /*0efc*/ 	.word	0x00030850
        /*0f00*/ 	.short	0x010a
        /*0f02*/ 	.byte	0x3f
	.zero		1


	//   ....[54]....
        /*0f04*/ 	.word	0x0001efe0
        /*0f08*/ 	.word	0x0000000c
        /*0f0c*/ 	.word	0x00030850
        /*0f10*/ 	.short	0x010a
        /*0f12*/ 	.byte	0x3f
	.zero		1


	//   ....[55]....
        /*0f14*/ 	.word	0x0001f450
        /*0f18*/ 	.word	0x0000000c
        /*0f1c*/ 	.word	0x00000000
        /*0f20*/ 	.short	0x0101
        /*0f22*/ 	.byte	0x3f
	.zero		1


	//   ....[56]....
        /*0f24*/ 	.word	0x00021380
        /*0f28*/ 	.word	0x00000000
        /*0f2c*/ 	.word	0x00000000
        /*0f30*/ 	.short	0x0101
        /*0f32*/ 	.byte	0x3f
	.zero		1


	//   ....[57]....
        /*0f34*/ 	.word	0x00023db0
        /*0f38*/ 	.word	0x0000000c
        /*0f3c*/ 	.word	0x00030820
        /*0f40*/ 	.short	0x010a
        /*0f42*/ 	.byte	0x3f
	.zero		1


	//   ....[58]....
        /*0f44*/ 	.word	0x00023e40
        /*0f48*/ 	.word	0x00000008
        /*0f4c*/ 	.word	0x000308a0
        /*0f50*/ 	.short	0x010a
        /*0f52*/ 	.byte	0x3f
	.zero		1


	//   ....[59]....
        /*0f54*/ 	.word	0x00024110
        /*0f58*/ 	.word	0x00000008
        /*0f5c*/ 	.word	0x000308c0
        /*0f60*/ 	.short	0x010a
        /*0f62*/ 	.byte	0x3f
	.zero		1


	//   ....[60]....
        /*0f64*/ 	.word	0x00024500
        /*0f68*/ 	.word	0x00000008
        /*0f6c*/ 	.word	0x000308a0
        /*0f70*/ 	.short	0x010a
        /*0f72*/ 	.byte	0x3f
	.zero		1


	//   ....[61]....
        /*0f74*/ 	.word	0x000247c0
        /*0f78*/ 	.word	0x00000008
        /*0f7c*/ 	.word	0x000308c0
        /*0f80*/ 	.short	0x010a
        /*0f82*/ 	.byte	0x3f
	.zero		1


	//   ....[62]....
        /*0f84*/ 	.word	0x00025b60
        /*0f88*/ 	.word	0x00000007
        /*0f8c*/ 	.word	0x00030840
        /*0f90*/ 	.short	0x010a
        /*0f92*/ 	.byte	0x3f
	.zero		1


	//   ....[63]....
        /*0f94*/ 	.word	0x000261d0
        /*0f98*/ 	.word	0x0000000a
        /*0f9c*/ 	.word	0x00030820
        /*0fa0*/ 	.short	0x010a
        /*0fa2*/ 	.byte	0x3f
	.zero		1


	//   ....[64]....
        /*0fa4*/ 	.word	0x00026520
        /*0fa8*/ 	.word	0x00000003
        /*0fac*/ 	.word	0x00030840
        /*0fb0*/ 	.short	0x010a
        /*0fb2*/ 	.byte	0x3f
	.zero		1


	//   ....[65]....
        /*0fb4*/ 	.word	0x00026870
        /*0fb8*/ 	.word	0x00000008
        /*0fbc*/ 	.word	0x00000060
        /*0fc0*/ 	.short	0x010a
        /*0fc2*/ 	.byte	0x3f
	.zero		1


	//   ....[66]....
        /*0fc4*/ 	.word	0x00026f10
        /*0fc8*/ 	.word	0x00000002
        /*0fcc*/ 	.word	0x00030840
        /*0fd0*/ 	.short	0x010a
        /*0fd2*/ 	.byte	0x3f
	.zero		1


	//   ....[67]....
        /*0fd4*/ 	.word	0x00027260
        /*0fd8*/ 	.word	0x00000003
        /*0fdc*/ 	.word	0x00000060
        /*0fe0*/ 	.short	0x010a
        /*0fe2*/ 	.byte	0x3f
	.zero		1


	//   ....[68]....
        /*0fe4*/ 	.word	0x000277e0
        /*0fe8*/ 	.word	0x00000002
        /*0fec*/ 	.word	0x00030840
        /*0ff0*/ 	.short	0x010a
        /*0ff2*/ 	.byte	0x3f
	.zero		1


	//   ....[69]....
        /*0ff4*/ 	.word	0x00027b30
        /*0ff8*/ 	.word	0x00000003
        /*0ffc*/ 	.word	0x00000060
        /*1000*/ 	.short	0x010a
        /*1002*/ 	.byte	0x3f
	.zero		1


	//   ....[70]....
        /*1004*/ 	.word	0x00028050
        /*1008*/ 	.word	0x00000003
        /*100c*/ 	.word	0x00030860
        /*1010*/ 	.short	0x010a
        /*1012*/ 	.byte	0x3f
	.zero		1


	//   ....[71]....
        /*1014*/ 	.word	0x00029100
        /*1018*/ 	.word	0x00000000
        /*101c*/ 	.word	0x00030820
        /*1020*/ 	.short	0x010a
        /*1022*/ 	.byte	0x3f
	.zero		1


	//   ....[72]....
        /*1024*/ 	.word	0x000292d0
        /*1028*/ 	.word	0x00000006
        /*102c*/ 	.word	0x00000000
        /*1030*/ 	.short	0x010a
        /*1032*/ 	.byte	0x3f
	.zero		1


	//   ....[73]....
        /*1034*/ 	.word	0x00029340
        /*1038*/ 	.word	0x00000007
        /*103c*/ 	.word	0x00000000
        /*1040*/ 	.short	0x010a
        /*1042*/ 	.byte	0x3f
	.zero		1


	//   ....[74]....
        /*1044*/ 	.word	0x000293b0
        /*1048*/ 	.word	0x00000004
        /*104c*/ 	.word	0x00000000
        /*1050*/ 	.short	0x010a
        /*1052*/ 	.byte	0x3f
	.zero		1


	//   ....[75]....
        /*1054*/ 	.word	0x000293e0
        /*1058*/ 	.word	0x00000003
        /*105c*/ 	.word	0x00000000
        /*1060*/ 	.short	0x010a
        /*1062*/ 	.byte	0x3f
	.zero		1


	//   ....[76]....
        /*1064*/ 	.word	0x00029440
        /*1068*/ 	.word	0x00000062
        /*106c*/ 	.word	0x00030890
        /*1070*/ 	.short	0x010a
        /*1072*/ 	.byte	0x3f
	.zero		1


	//   ....[77]....
        /*1074*/ 	.word	0x00029490
        /*1078*/ 	.word	0x00000062
        /*107c*/ 	.word	0x00030890
        /*1080*/ 	.short	0x010a
        /*1082*/ 	.byte	0x3f
	.zero		1


	//   ....[78]....
        /*1084*/ 	.word	0x000294e0
        /*1088*/ 	.word	0x00000062
        /*108c*/ 	.word	0x00030890
        /*1090*/ 	.short	0x010a
        /*1092*/ 	.byte	0x3f
	.zero		1


	//   ....[79]....
        /*1094*/ 	.word	0x00029530
        /*1098*/ 	.word	0x00000062
        /*109c*/ 	.word	0x000308b0
        /*10a0*/ 	.short	0x010a
        /*10a2*/ 	.byte	0x3f
	.zero		1


	//   ....[80]....
        /*10a4*/ 	.word	0x00029f80
        /*10a8*/ 	.word	0x00000010
        /*10ac*/ 	.word	0x00030800
        /*10b0*/ 	.short	0x010a
        /*10b2*/ 	.byte	0x3f
	.zero		1


	//   ....[81]....
        /*10b4*/ 	.word	0x0002a9d0
        /*10b8*/ 	.word	0x00000010
        /*10bc*/ 	.word	0x00030800
        /*10c0*/ 	.short	0x010a
        /*10c2*/ 	.byte	0x3f
	.zero		1


	//   ....[82]....
        /*10c4*/ 	.word	0x0002aa20
        /*10c8*/ 	.word	0x00000017
        /*10cc*/ 	.word	0x00030830
        /*10d0*/ 	.short	0x010a
        /*10d2*/ 	.byte	0x3f
	.zero		1


	//   ....[83]....
        /*10d4*/ 	.word	0x0002aa70
        /*10d8*/ 	.word	0x00000002
        /*10dc*/ 	.word	0x00030830
        /*10e0*/ 	.short	0x010a
        /*10e2*/ 	.byte	0x3f
	.zero		1


	//   ....[84]....
        /*10e4*/ 	.word	0x0002aac0
        /*10e8*/ 	.word	0x00000000
        /*10ec*/ 	.word	0x00030850
        /*10f0*/ 	.short	0x010a
        /*10f2*/ 	.byte	0x3f
	.zero		1


	//   ....[85]....
        /*10f4*/ 	.word	0x0002ab10
        /*10f8*/ 	.word	0x00000002
        /*10fc*/ 	.word	0x00030830
        /*1100*/ 	.short	0x010a
        /*1102*/ 	.byte	0x3f
	.zero		1


	//   ....[86]....
        /*1104*/ 	.word	0x0002ab60
        /*1108*/ 	.word	0x000000e8
        /*110c*/ 	.word	0x00030850
        /*1110*/ 	.short	0x010a
        /*1112*/ 	.byte	0x3f
	.zero		1


	//   ....[87]....
        /*1114*/ 	.word	0x0002abb0
        /*1118*/ 	.word	0x00000004
        /*111c*/ 	.word	0x00030830
        /*1120*/ 	.short	0x010a
        /*1122*/ 	.byte	0x3f
	.zero		1


	//   ....[88]....
        /*1124*/ 	.word	0x0002ac00
        /*1128*/ 	.word	0x00000000
        /*112c*/ 	.word	0x00030850
        /*1130*/ 	.short	0x010a
        /*1132*/ 	.byte	0x3f
	.zero		1


	//   ....[89]....
        /*1134*/ 	.word	0x0002ac50
        /*1138*/ 	.word	0x0000000c
        /*113c*/ 	.word	0x00030850
        /*1140*/ 	.short	0x010a
        /*1142*/ 	.byte	0x3f
	.zero		1


	//   ....[90]....
        /*1144*/ 	.word	0x0002adf0
        /*1148*/ 	.word	0x0000000c
        /*114c*/ 	.word	0x00030820
        /*1150*/ 	.short	0x010a
        /*1152*/ 	.byte	0x3f
	.zero		1


	//   ....[91]....
        /*1154*/ 	.word	0x0002ae40
        /*1158*/ 	.word	0x00000008
        /*115c*/ 	.word	0x000308a0
        /*1160*/ 	.short	0x010a
        /*1162*/ 	.byte	0x3f
	.zero		1


	//   ....[92]....
        /*1164*/ 	.word	0x0002ae90
        /*1168*/ 	.word	0x00000008
        /*116c*/ 	.word	0x000308c0
        /*1170*/ 	.short	0x010a
        /*1172*/ 	.byte	0x3f
	.zero		1


	//   ....[93]....
        /*1174*/ 	.word	0x0002aee0
        /*1178*/ 	.word	0x00000008
        /*117c*/ 	.word	0x000308a0
        /*1180*/ 	.short	0x010a
        /*1182*/ 	.byte	0x3f
	.zero		1


	//   ....[94]....
        /*1184*/ 	.word	0x0002af30
        /*1188*/ 	.word	0x00000008
        /*118c*/ 	.word	0x000308c0
        /*1190*/ 	.short	0x010a
        /*1192*/ 	.byte	0x3f
	.zero		1


	//   ....[95]....
        /*1194*/ 	.word	0x0002b0d0
        /*1198*/ 	.word	0x00000007
        /*119c*/ 	.word	0x00030840
        /*11a0*/ 	.short	0x010a
        /*11a2*/ 	.byte	0x3f
	.zero		1


	//   ....[96]....
        /*11a4*/ 	.word	0x0002b150
        /*11a8*/ 	.word	0x00000003
        /*11ac*/ 	.word	0x00030820
        /*11b0*/ 	.short	0x010a
        /*11b2*/ 	.byte	0x3f
	.zero		1


	//   ....[97]....
        /*11b4*/ 	.word	0x0002b1a0
        /*11b8*/ 	.word	0x00000003
        /*11bc*/ 	.word	0x00030840
        /*11c0*/ 	.short	0x010a
        /*11c2*/ 	.byte	0x3f
	.zero		1


	//   ....[98]....
        /*11c4*/ 	.word	0x0002b1f0
        /*11c8*/ 	.word	0x00000008
        /*11cc*/ 	.word	0x00000060
        /*11d0*/ 	.short	0x010a
        /*11d2*/ 	.byte	0x3f
	.zero		1


	//   ....[99]....
        /*11d4*/ 	.word	0x0002b240
        /*11d8*/ 	.word	0x00000002
        /*11dc*/ 	.word	0x00030840
        /*11e0*/ 	.short	0x010a
        /*11e2*/ 	.byte	0x3f
	.zero		1


	//   ....[100]....
        /*11e4*/ 	.word	0x0002b290
        /*11e8*/ 	.word	0x00000003
        /*11ec*/ 	.word	0x00000060
        /*11f0*/ 	.short	0x010a
        /*11f2*/ 	.byte	0x3f
	.zero		1


	//   ....[101]....
        /*11f4*/ 	.word	0x0002b2e0
        /*11f8*/ 	.word	0x00000002
        /*11fc*/ 	.word	0x00030840
        /*1200*/ 	.short	0x010a
        /*1202*/ 	.byte	0x3f
	.zero		1


	//   ....[102]....
        /*1204*/ 	.word	0x0002b330
        /*1208*/ 	.word	0x00000003
        /*120c*/ 	.word	0x00000060
        /*1210*/ 	.short	0x010a
        /*1212*/ 	.byte	0x3f
	.zero		1


	//   ....[103]....
        /*1214*/ 	.word	0x0002b380
        /*1218*/ 	.word	0x00000003
        /*121c*/ 	.word	0x00030860
        /*1220*/ 	.short	0x010a
        /*1222*/ 	.byte	0x3f
	.zero		1


	//   ....[104]....
        /*1224*/ 	.word	0x0002bd40
        /*1228*/ 	.word	0x00000000
        /*122c*/ 	.word	0x00030820
        /*1230*/ 	.short	0x010a
        /*1232*/ 	.byte	0x3f
	.zero		1


	//   ....[105]....
        /*1234*/ 	.word	0x0002bee0
        /*1238*/ 	.word	0x00000006
        /*123c*/ 	.word	0x00000000
        /*1240*/ 	.short	0x010a
        /*1242*/ 	.byte	0x3f
	.zero		1


	//   ....[106]....
        /*1244*/ 	.word	0x0002bf30
        /*1248*/ 	.word	0x00000007
        /*124c*/ 	.word	0x00000000
        /*1250*/ 	.short	0x010a
        /*1252*/ 	.byte	0x3f
	.zero		1


	//   ....[107]....
        /*1254*/ 	.word	0x0002bf80
        /*1258*/ 	.word	0x00000004
        /*125c*/ 	.word	0x00000000
        /*1260*/ 	.short	0x010a
        /*1262*/ 	.byte	0x3f
	.zero		1


	//----- nvinfo : EIATTR_NUM_MBARRIERS
	.align		4
.L_275:
        /*1264*/ 	.byte	0x03, 0x38
        /*1266*/ 	.short	0x0016


	//----- nvinfo : EIATTR_EXIT_INSTR_OFFSETS
	.align		4
        /*1268*/ 	.byte	0x04, 0x1c
        /*126a*/ 	.short	(.L_277 - .L_276)


	//   ....[0]....
.L_276:
        /*126c*/ 	.word	0x00029430


	//----- nvinfo : EIATTR_MAX_THREADS
	.align		4
.L_277:
        /*1270*/ 	.byte	0x04, 0x05
        /*1272*/ 	.short	(.L_279 - .L_278)
.L_278:
        /*1274*/ 	.word	0x00000180
        /*1278*/ 	.word	0x00000001
        /*127c*/ 	.word	0x00000001


	//----- nvinfo : EIATTR_CRS_STACK_SIZE
	.align		4
.L_279:
        /*1280*/ 	.byte	0x04, 0x1e
        /*1282*/ 	.short	(.L_281 - .L_280)
.L_280:
        /*1284*/ 	.word	0x00000000


	//----- nvinfo : EIATTR_CBANK_PARAM_SIZE
	.align		4
.L_281:
        /*1288*/ 	.byte	0x03, 0x19
        /*128a*/ 	.short	0x0a70


	//----- nvinfo : EIATTR_PARAM_CBANK
	.align		4
        /*128c*/ 	.byte	0x04, 0x0a
        /*128e*/ 	.short	(.L_283 - .L_282)
	.align		4
.L_282:
        /*1290*/ 	.word	index@(.nv.constant0._ZN7cutlass13device_kernelIN5flash11enable_sm90INS1_16FlashAttnFwdSm90INS1_25CollectiveMainloopFwdSm90ILi2EN4cute5tupleIJNS5_1CILi1EEES8_S8_EEENS6_IJNS7_ILi128EEENS7_ILi64EEENS7_ILi256EEEEEELi256ENS_10bfloat16_tEfNS_4arch4Sm90ELb0ELb1ELb1ELb1ELb0ELb1ELb0ELb1ELb1ELb0ELb0ELb0EEENS1_21CollectiveEpilogueFwdINS6_IJSA_SC_SB_EEES9_SE_SG_Li256ELb1ELb0ELb0ELb0EEENS1_36VarlenDynamicPersistentTileSchedulerILi128ELi64ELi256ELi32ELb0ELb0ELb1ELb1ELb0ELb1EEEEEEEEEvNT_6ParamsE)
        /*1294*/ 	.short	0x0210
        /*1296*/ 	.short	0x0a70


	//----- nvinfo : EIATTR_SW_WAR
	.align		4
.L_283:
        /*1298*/ 	.byte	0x04, 0x36
        /*129a*/ 	.short	(.L_285 - .L_284)
.L_284:
        /*129c*/ 	.word	0x00000008
.L_285:


//--------------------- .nv.info._ZN7cutlass13device_kernelIN5flash11enable_sm90INS1_16FlashAttnFwdSm90INS1_25CollectiveMainloopFwdSm90ILi2EN4cute5tupleIJNS5_1CILi1EEES8_S8_EEENS6_IJNS7_ILi128EEENS7_ILi80EEENS7_ILi256EEEEEELi256ENS_10bfloat16_tEfNS_4arch4Sm90ELb1ELb0ELb1ELb0ELb0ELb0ELb0ELb1ELb1ELb0ELb0ELb0EEENS1_21CollectiveEpilogueFwdINS6_IJSA_SC_SB_EEES9_SE_SG_Li256ELb0ELb0ELb0ELb0EEENS1_30DynamicPersistentTileSchedulerILi256ELi32ELb0ELb0ELb1EEEEEEEEEvNT_6ParamsE --------------------------
	.section	.nv.info._ZN7cutlass13device_kernelIN5flash11enable_sm90INS1_16FlashAttnFwdSm90INS1_25CollectiveMainloopFwdSm90ILi2EN4cute5tupleIJNS5_1CILi1EEES8_S8_EEENS6_IJNS7_ILi128EEENS7_ILi80EEENS7_ILi256EEEEEELi256ENS_10bfloat16_tEfNS_4arch4Sm90ELb1ELb0ELb1ELb0ELb0ELb0ELb0ELb1ELb1ELb0ELb0ELb0EEENS1_21CollectiveEpilogueFwdINS6_IJSA_SC_SB_EEES9_SE_SG_Li256ELb0ELb0ELb0ELb0EEENS1_30DynamicPersistentTileSchedulerILi256ELi32ELb0ELb0ELb1EEEEEEEEEvNT_6ParamsE,"",@"SHT_CUDA_INFO"
	.sectionflags	@""
	.align	4


	//----- nvinfo : EIATTR_CUDA_API_VERSION
	.align		4
        /*0000*/ 	.byte	0x04, 0x37
        /*0002*/ 	.short	(.L_287 - .L_286)
.L_286:
        /*0004*/ 	.word	0x00000082


	//----- nvinfo : EIATTR_KPARAM_INFO
	.align		4
.L_287:
        /*0008*/ 	.byte	0x04, 0x17
        /*000a*/ 	.short	(.L_289 - .L_288)
.L_288:
        /*000c*/ 	.word	0x00000000
        /*0010*/ 	.short	0x0000
        /*0012*/ 	.short	0x0070
        /*0014*/ 	.byte	0x00, 0xf0, 0x01, 0x2e


	//----- nvinfo : EIATTR_SPARSE_MMA_MASK
	.align		4
.L_289:
        /*0018*/ 	.byte	0x03, 0x50
        /*001a*/ 	.short	0x0000


	//----- nvinfo : EIATTR_MAXREG_COUNT
	.align		4
        /*001c*/ 	.byte	0x03, 0x1b
        /*001e*/ 	.short	0x00a8


	//----- nvinfo : EIATTR_NUM_BARRIERS
	.align		4
        /*0020*/ 	.byte	0x02, 0x4c
        /*0022*/ 	.byte	0x09
	.zero		1


	//----- nvinfo : EIATTR_EXTERNS
	.align		4
        /*0024*/ 	.byte	0x04, 0x0f
        /*0026*/ 	.short	(.L_291 - .L_290)


	//   ....[0]....
	.align		4
.L_290:
        /*0028*/ 	.word	index@(__assertfail)


	//----- nvinfo : EIATTR_ANNOTATIONS
	.align		4
.L_291:
        /*002c*/ 	.byte	0x04, 0x55
        /*002e*/ 	.short	(.L_293 - .L_292)


	//   ....[0]....
.L_292:
        /*0030*/ 	.word	0x00000001
        /*0034*/ 	.byte	0x70, 0x09, 0x00, 0x00, 0x01, 0x00, 0x00, 0x00, 0x40, 0x0a, 0x00, 0x00, 0x01, 0x00, 0x00, 0x00
        /*0044*/ 	.byte	0x80, 0x43, 0x01, 0x00


	//----- nvinfo : EIATTR_MERCURY_ISA_VERSION
	.align		4
.L_293:
        /*0048*/ 	.byte	0x03, 0x5f
        /*004a*/ 	.short	0x0101


	//----- nvinfo : EIATTR_INT_WARP_WIDE_INSTR_OFFSETS
	.align		4
        /*004c*/ 	.byte	0x04, 0x31
        /*004e*/ 	.short	(.L_295 - .L_294)


	//   ....[0]....
.L_294:
        /*0050*/ 	.word	0x00000190


	//   ....[1]....
        /*0054*/ 	.word	0x000001c0


	//   ....[2]....
        /*0058*/ 	.word	0x000001d0


	//   ....[3]....
        /*005c*/ 	.word	0x00011720


	//   ....[4]....
        /*0060*/ 	.word	0x000117c0


	//   ....[5]....
        /*0064*/ 	.word	0x00011d30


	//   ....[6]....
        /*0068*/ 	.word	0x00013d20


	//   ....[7]....
        /*006c*/ 	.word	0x00013dc0


	//----- nvinfo : EIATTR_COOP_GROUP_MASK_REGIDS
	.align		4
.L_295:
        /*0070*/ 	.byte	0x04, 0x29
        /*0072*/ 	.short	(.L_297 - .L_296)


	//   ....[0]....
.L_296:
        /*0074*/ 	.word	0xffffffff


	//   ....[1]....
        /*0078*/ 	.word	0xffffffff


	//   ....[2]....
        /*007c*/ 	.word	0xffffffff


	//   ....[3]....
        /*0080*/ 	.word	0xffffffff


	//   ....[4]....
        /*0084*/ 	.word	0xffffffff


	//   ....[5]....
        /*0088*/ 	.word	0xffffffff


	//   ....[6]....
        /*008c*/ 	.word	0xffffffff


	//   ....[7]....
        /*0090*/ 	.word	0xffffffff


	//   ....[8]....
        /*0094*/ 	.word	0xffffffff


	//   ....[9]....
        /*0098*/ 	.word	0xffffffff


	//   ....[10]....
        /*009c*/ 	.word	0xffffffff


	//   ....[11]....
        /*00a0*/ 	.word	0xffffffff


	//   ....[12]....
        /*00a4*/ 	.word	0xffffffff


	//   ....[13]....
        /*00a8*/ 	.word	0xffffffff


	//   ....[14]....
        /*00ac*/ 	.word	0xffffffff


	//   ....[15]....
        /*00b0*/ 	.word	0xffffffff


	//   ....[16]....
        /*00b4*/ 	.word	0xffffffff


	//   ....[17]....
        /*00b8*/ 	.word	0xffffffff


	//   ....[18]....
        /*00bc*/ 	.word	0xffffffff


	//   ....[19]....
        /*00c0*/ 	.word	0xffffffff


	//   ....[20]....
        /*00c4*/ 	.word	0xffffffff


	//   ....[21]....
        /*00c8*/ 	.word	0xffffffff


	//   ....[22]....
        /*00cc*/ 	.word	0xffffffff


	//   ....[23]....
        /*00d0*/ 	.word	0xffffffff


	//   ....[24]....
        /*00d4*/ 	.word	0xffffffff


	//   ....[25]....
        /*00d8*/ 	.word	0xffffffff


	//   ....[26]....
        /*00dc*/ 	.word	0xffffffff


	//   ....[27]....
        /*00e0*/ 	.word	0xffffffff


	//   ....[28]....
        /*00e4*/ 	.word	0x0500000f


	//   ....[29]....
        /*00e8*/ 	.word	0x0500000f


	//----- nvinfo : EIATTR_COOP_GROUP_INSTR_OFFSETS
	.align		4
.L_297:
        /*00ec*/ 	.byte	0x04, 0x28
        /*00ee*/ 	.short	(.L_299 - .L_298)


	//   ....[0]....
.L_298:
        /*00f0*/ 	.word	0x00000060


	//   ....[1]....
        /*00f4*/ 	.word	0x000001a0


	//   ....[2]....
        /*00f8*/ 	.word	0x000001f0


	//   ....[3]....
        /*00fc*/ 	.word	0x000003e0


	//   ....[4]....
        /*0100*/ 	.word	0x00000540


	//   ....[5]....
        /*0104*/ 	.word	0x00000660


	//   ....[6]....
        /*0108*/ 	.word	0x000007c0


	//   ....[7]....
        /*010c*/ 	.word	0x00001660


	//   ....[8]....
        /*0110*/ 	.word	0x00004ef0


	//   ....[9]....
        /*0114*/ 	.word	0x00004fe0


	//   ....[10]....
        /*0118*/ 	.word	0x00005460


	//   ....[11]....
        /*011c*/ 	.word	0x000054e0


	//   ....[12]....
        /*0120*/ 	.word	0x00009610


	//   ....[13]....
        /*0124*/ 	.word	0x00009710


	//   ....[14]....
        /*0128*/ 	.word	0x00009ce0


	//   ....[15]....
        /*012c*/ 	.word	0x00009d10


	//   ....[16]....
        /*0130*/ 	.word	0x0000d300


	//   ....[17]....
        /*0134*/ 	.word	0x0000d360


	//   ....[18]....
        /*0138*/ 	.word	0x0000d8d0


	//   ....[19]....
        /*013c*/ 	.word	0x0000d930


	//   ....[20]....
        /*0140*/ 	.word	0x0000ea70


	//   ....[21]....
        /*0144*/ 	.word	0x0000eaa0


	//   ....[22]....
        /*0148*/ 	.word	0x0000ebd0


	//   ....[23]....
        /*014c*/ 	.word	0x0000ebe0


	//   ....[24]....
        /*0150*/ 	.word	0x00010470


	//   ....[25]....
        /*0154*/ 	.word	0x000111a0


	//   ....[26]....
        /*0158*/ 	.word	0x00014170


	//   ....[27]....
        /*015c*/ 	.word	0x00014320


	//   ....[28]....
        /*0160*/ 	.word	0x000148b0


	//   ....[29]....
        /*0164*/ 	.word	0x00014c90


	//----- nvinfo : EIATTR_REG_RECONFIG
	.align		4
.L_299:
        /*0168*/ 	.byte	0x01, 0x54
	.zero		2


	//----- nvinfo : EIATTR_SYSCALL_OFFSETS
	.align		4
        /*016c*/ 	.byte	0x04, 0x46
        /*016e*/ 	.short	(.L_301 - .L_300)


	//   ....[0]....
.L_300:
        /*0170*/ 	.word	0x00001810


	//   ....[1]....
        /*0174*/ 	.word	0x00011950


	//   ....[2]....
        /*0178*/ 	.word	0x00011a90


	//   ....[3]....
        /*017c*/ 	.word	0x00011b90


	//----- nvinfo : EIATTR_MBARRIER_INSTR_OFFSETS
	.align		4
.L_301:
        /*0180*/ 	.byte	0x04, 0x39
        /*0182*/ 	.short	(.L_303 - .L_302)


	//   ....[0]....
.L_302:
        /*0184*/ 	.word	0x00000290
        /*0188*/ 	.word	0x000000ff
        /*018c*/ 	.word	0x00038800
        /*0190*/ 	.short	0x0100
        /*0192*/ 	.byte	0x06
	.zero		1


	//   ....[1]....
        /*0194*/ 	.word	0x000002a0
        /*0198*/ 	.word	0x000000ff
        /*019c*/ 	.word	0x00038820
        /*01a0*/ 	.short	0x0100
        /*01a2*/ 	.byte	0x06
	.zero		1


	//   ....[2]....
        /*01a4*/ 	.word	0x00000390
        /*01a8*/ 	.word	0x000000ff
        /*01ac*/ 	.word	0x00038830
        /*01b0*/ 	.short	0x0100
        /*01b2*/ 	.byte	0x08
	.zero		1


	//   ....[3]....
        /*01b4*/ 	.word	0x000003a0
        /*01b8*/ 	.word	0x000000ff
        /*01bc*/ 	.word	0x00038840
        /*01c0*/ 	.short	0x0100
        /*01c2*/ 	.byte	0x08
	.zero		1


	//   ....[4]....
        /*01c4*/ 	.word	0x000003b0
        /*01c8*/ 	.word	0x000000ff
        /*01cc*/ 	.word	0x00038838
        /*01d0*/ 	.short	0x0100
        /*01d2*/ 	.byte	0x08
	.zero		1


	//   ....[5]....
        /*01d4*/ 	.word	0x000003c0
        /*01d8*/ 	.word	0x000000ff
        /*01dc*/ 	.word	0x00038848
        /*01e0*/ 	.short	0x0100
        /*01e2*/ 	.byte	0x08
	.zero		1


	//   ....[6]....
        /*01e4*/ 	.word	0x000004f0
        /*01e8*/ 	.word	0x000000ff
        /*01ec*/ 	.word	0x00038850
        /*01f0*/ 	.short	0x0100
        /*01f2*/ 	.byte	0x08
	.zero		1


	//   ....[7]....
        /*01f4*/ 	.word	0x00000500
        /*01f8*/ 	.word	0x000000ff
        /*01fc*/ 	.word	0x00038860
        /*0200*/ 	.short	0x0100
        /*0202*/ 	.byte	0x08
	.zero		1


	//   ....[8]....
        /*0204*/ 	.word	0x00000510
        /*0208*/ 	.word	0x000000ff
        /*020c*/ 	.word	0x00038858
        /*0210*/ 	.short	0x0100
        /*0212*/ 	.byte	0x08
	.zero		1


	//   ....[9]....
        /*0214*/ 	.word	0x00000520
        /*0218*/ 	.word	0x000000ff
        /*021c*/ 	.word	0x00038868
        /*0220*/ 	.short	0x0100
        /*0222*/ 	.byte	0x08
	.zero		1


	//   ....[10]....
        /*0224*/ 	.word	0x00000610
        /*0228*/ 	.word	0x000000ff
        /*022c*/ 	.word	0x00038870
        /*0230*/ 	.short	0x0100
        /*0232*/ 	.byte	0x06
	.zero		1


	//   ....[11]....
        /*0234*/ 	.word	0x00000620
        /*0238*/ 	.word	0x000000ff
        /*023c*/ 	.word	0x00038880
        /*0240*/ 	.short	0x0100
        /*0242*/ 	.byte	0x06
	.zero		1


	//   ....[12]....
        /*0244*/ 	.word	0x00000630
        /*0248*/ 	.word	0x000000ff
        /*024c*/ 	.word	0x00038878
        /*0250*/ 	.short	0x0100
        /*0252*/ 	.byte	0x06
	.zero		1


	//   ....[13]....
        /*0254*/ 	.word	0x00000640
        /*0258*/ 	.word	0x000000ff
        /*025c*/ 	.word	0x00038888
        /*0260*/ 	.short	0x0100
        /*0262*/ 	.byte	0x06
	.zero		1


	//   ....[14]....
        /*0264*/ 	.word	0x00000770
        /*0268*/ 	.word	0x000000ff
        /*026c*/ 	.word	0x00038890
        /*0270*/ 	.short	0x0100
        /*0272*/ 	.byte	0x08
	.zero		1


	//   ....[15]....
        /*0274*/ 	.word	0x00000780
        /*0278*/ 	.word	0x000000ff
        /*027c*/ 	.word	0x000388a0
        /*0280*/ 	.short	0x0100
        /*0282*/ 	.byte	0x08
	.zero		1


	//   ....[16]....
        /*0284*/ 	.word	0x00000790
        /*0288*/ 	.word	0x000000ff
        /*028c*/ 	.word	0x00038898
        /*0290*/ 	.short	0x0100
        /*0292*/ 	.byte	0x08
	.zero		1


	//   ....[17]....
        /*0294*/ 	.word	0x000007a0
        /*0298*/ 	.word	0x000000ff
        /*029c*/ 	.word	0x000388a8
        /*02a0*/ 	.short	0x0100
        /*02a2*/ 	.byte	0x08
	.zero		1


	//   ....[18]....
        /*02a4*/ 	.word	0x000008d0
        /*02a8*/ 	.word	0x000000ff
        /*02ac*/ 	.word	0x000388b0
        /*02b0*/ 	.short	0x0100
        /*02b2*/ 	.byte	0x08
	.zero		1


	//   ....[19]....
        /*02b4*/ 	.word	0x000008e0
        /*02b8*/ 	.word	0x000000ff
        /*02bc*/ 	.word	0x000388c0
        /*02c0*/ 	.short	0x0100
        /*02c2*/ 	.byte	0x08
	.zero		1


	//   ....[20]....
        /*02c4*/ 	.word	0x000008f0
        /*02c8*/ 	.word	0x000000ff
        /*02cc*/ 	.word	0x000388b8
        /*02d0*/ 	.short	0x0100
        /*02d2*/ 	.byte	0x08
	.zero		1


	//   ....[21]....
        /*02d4*/ 	.word	0x00000900
        /*02d8*/ 	.word	0x000000ff
        /*02dc*/ 	.word	0x000388c8
        /*02e0*/ 	.short	0x0100
        /*02e2*/ 	.byte	0x08
	.zero		1


	//   ....[22]....
        /*02e4*/ 	.word	0x000018b0
        /*02e8*/ 	.word	0x000000ff
        /*02ec*/ 	.word	0x00038800
        /*02f0*/ 	.short	0x010a
        /*02f2*/ 	.byte	0x3c
	.zero		1


	//   ....[23]....
        /*02f4*/ 	.word	0x00001940
        /*02f8*/ 	.word	0x00000000
        /*02fc*/ 	.word	0x00038830
        /*0300*/ 	.short	0x010a
        /*0302*/ 	.byte	0x3f
	.zero		1


	//   ....[24]....
        /*0304*/ 	.word	0x000019b0
        /*0308*/ 	.word	0x00000000
        /*030c*/ 	.word	0x00038830
        /*0310*/ 	.short	0x010a
        /*0312*/ 	.byte	0x3f
	.zero		1


	//   ....[25]....
        /*0314*/ 	.word	0x00004d80
        /*0318*/ 	.word	0x00000000
        /*031c*/ 	.word	0x00000000
        /*0320*/ 	.short	0x0101
        /*0322*/ 	.byte	0x3f
	.zero		1


	//   ....[26]....
        /*0324*/ 	.word	0x000063b0
        /*0328*/ 	.word	0x000000ff
        /*032c*/ 	.word	0x00038830
        /*0330*/ 	.short	0x010a
        /*0332*/ 	.byte	0x2f
	.zero		1


	//   ....[27]....
        /*0334*/ 	.word	0x000063f0
        /*0338*/ 	.word	0x000000ff
        /*033c*/ 	.word	0x00038830
        /*0340*/ 	.short	0x010a
        /*0342*/ 	.byte	0x2f
	.zero		1


	//   ....[28]....
        /*0344*/ 	.word	0x000089f0
        /*0348*/ 	.word	0x000000ff
        /*034c*/ 	.word	0x00038850
        /*0350*/ 	.short	0x010a
        /*0352*/ 	.byte	0x05
	.zero		1


	//   ....[29]....
        /*0354*/ 	.word	0x00008a30
        /*0358*/ 	.word	0x000000ff
        /*035c*/ 	.word	0x00038850
        /*0360*/ 	.short	0x010a
        /*0362*/ 	.byte	0x05
	.zero		1


	//   ....[30]....
        /*0364*/ 	.word	0x0000a240
        /*0368*/ 	.word	0x00000011
        /*036c*/ 	.word	0x00000000
        /*0370*/ 	.short	0x0101
        /*0372*/ 	.byte	0x3f
	.zero		1


	//   ....[31]....
        /*0374*/ 	.word	0x0000a2b0
        /*0378*/ 	.word	0x0000009f
        /*037c*/ 	.word	0x00000000
        /*0380*/ 	.short	0x0101
        /*0382*/ 	.byte	0x3f
	.zero		1


	//   ....[32]....
        /*0384*/ 	.word	0x0000a630
        /*0388*/ 	.word	0x000000ff
        /*038c*/ 	.word	0x00038830
        /*0390*/ 	.short	0x010a
        /*0392*/ 	.byte	0x04
	.zero		1


	//   ....[33]....
        /*0394*/ 	.word	0x0000a670
        /*0398*/ 	.word	0x000000ff
        /*039c*/ 	.word	0x00038830
        /*03a0*/ 	.short	0x010a
        /*03a2*/ 	.byte	0x04
	.zero		1


	//   ....[34]....
        /*03a4*/ 	.word	0x0000cc80
        /*03a8*/ 	.word	0x000000ff
        /*03ac*/ 	.word	0x00038850
        /*03b0*/ 	.short	0x010a
        /*03b2*/ 	.byte	0x05
	.zero		1


	//   ....[35]....
        /*03b4*/ 	.word	0x0000ccc0
        /*03b8*/ 	.word	0x000000ff
        /*03bc*/ 	.word	0x00038850
        /*03c0*/ 	.short	0x010a
        /*03c2*/ 	.byte	0x05
	.zero		1


	//   ....[36]....
        /*03c4*/ 	.word	0x0000dca0
        /*03c8*/ 	.word	0x0000009d
        /*03cc*/ 	.word	0x00000000
        /*03d0*/ 	.short	0x0101
        /*03d2*/ 	.byte	0x3f
	.zero		1


	//   ....[37]....
        /*03d4*/ 	.word	0x0000dd20
        /*03d8*/ 	.word	0x000000ab
        /*03dc*/ 	.word	0x00000000
        /*03e0*/ 	.short	0x0101
        /*03e2*/ 	.byte	0x3f
	.zero		1


	//   ....[38]....
        /*03e4*/ 	.word	0x0000e9c0
        /*03e8*/ 	.word	0x000000ff
        /*03ec*/ 	.word	0x00038850
        /*03f0*/ 	.short	0x010a
        /*03f2*/ 	.byte	0x05
	.zero		1


	//   ....[39]....
        /*03f4*/ 	.word	0x0000ea00
        /*03f8*/ 	.word	0x000000ff
        /*03fc*/ 	.word	0x00038850
        /*0400*/ 	.short	0x010a
        /*0402*/ 	.byte	0x05
	.zero		1


	//   ....[40]....
        /*0404*/ 	.word	0x0000f340
        /*0408*/ 	.word	0x00000003
        /*040c*/ 	.word	0x00000000
        /*0410*/ 	.short	0x0101
        /*0412*/ 	.byte	0x3f
	.zero		1


	//   ....[41]....
        /*0414*/ 	.word	0x000106b0
        /*0418*/ 	.word	0x000000ff
        /*041c*/ 	.word	0x00000000
        /*0420*/ 	.short	0x0101
        /*0422*/ 	.byte	0x05
	.zero		1


	//   ....[42]....
        /*0424*/ 	.word	0x00012060
        /*0428*/ 	.word	0x00000008
        /*042c*/ 	.word	0x00038840
        /*0430*/ 	.short	0x010a
        /*0432*/ 	.byte	0x3f
	.zero		1


	//   ....[43]....
        /*0434*/ 	.word	0x00012580
        /*0438*/ 	.word	0x000000ff
        /*043c*/ 	.word	0x00038820
        /*0440*/ 	.short	0x010a
        /*0442*/ 	.byte	0x28
	.zero		1


	//   ....[44]....
        /*0444*/ 	.word	0x00012880
        /*0448*/ 	.word	0x00000003
        /*044c*/ 	.word	0x00038840
        /*0450*/ 	.short	0x010a
        /*0452*/ 	.byte	0x3f
	.zero		1


	//   ....[45]....
        /*0454*/ 	.word	0x00012b10
        /*0458*/ 	.word	0x00000002
        /*045c*/ 	.word	0x00000060
        /*0460*/ 	.short	0x010a
        /*0462*/ 	.byte	0x3f
	.zero		1


	//   ....[46]....
        /*0464*/ 	.word	0x00013050
        /*0468*/ 	.word	0x00000003
        /*046c*/ 	.word	0x00038840
        /*0470*/ 	.short	0x010a
        /*0472*/ 	.byte	0x3f
	.zero		1


	//   ....[47]....
        /*0474*/ 	.word	0x000132e0
        /*0478*/ 	.word	0x00000002
        /*047c*/ 	.word	0x00000060
        /*0480*/ 	.short	0x010a
        /*0482*/ 	.byte	0x3f
	.zero		1


	//   ....[48]....
        /*0484*/ 	.word	0x00013780
        /*0488*/ 	.word	0x00000002
        /*048c*/ 	.word	0x00038840
        /*0490*/ 	.short	0x010a
        /*0492*/ 	.byte	0x3f
	.zero		1


	//   ....[49]....
        /*0494*/ 	.word	0x00013a10
        /*0498*/ 	.word	0x00000002
        /*049c*/ 	.word	0x00000060
        /*04a0*/ 	.short	0x010a
        /*04a2*/ 	.byte	0x3f
	.zero		1


	//   ....[50]....
        /*04a4*/ 	.word	0x00013e60
        /*04a8*/ 	.word	0x00000003
        /*04ac*/ 	.word	0x00038860
        /*04b0*/ 	.short	0x010a
        /*04b2*/ 	.byte	0x3f
	.zero		1


	//   ....[51]....
        /*04b4*/ 	.word	0x000142d0
        /*04b8*/ 	.word	0x00000007
        /*04bc*/ 	.word	0x00038820
        /*04c0*/ 	.short	0x010a
        /*04c2*/ 	.byte	0x3f
	.zero		1


	//   ....[52]....
        /*04c4*/ 	.word	0x00014440
        /*04c8*/ 	.word	0x00000005
        /*04cc*/ 	.word	0x00000000
        /*04d0*/ 	.short	0x010a
        /*04d2*/ 	.byte	0x3f
	.zero		1


	//   ....[53]....
        /*04d4*/ 	.word	0x000144b0
        /*04d8*/ 	.word	0x00000003
        /*04dc*/ 	.word	0x00000000
        /*04e0*/ 	.short	0x010a
        /*04e2*/ 	.byte	0x3f
	.zero		1


	//   ....[54]....
        /*04e4*/ 	.word	0x00014510
        /*04e8*/ 	.word	0x00000005
        /*04ec*/ 	.word	0x00000000
        /*04f0*/ 	.short	0x010a
        /*04f2*/ 	.byte	0x3f
	.zero		1


	//   ....[55]....
        /*04f4*/ 	.word	0x00014540
        /*04f8*/ 	.word	0x00000003
        /*04fc*/ 	.word	0x00000000
        /*0500*/ 	.short	0x010a
        /*0502*/ 	.byte	0x3f
	.zero		1


	//   ....[56]....
        /*0504*/ 	.word	0x000145b0
        /*0508*/ 	.word	0x00000003
        /*050c*/ 	.word	0x00038800
        /*0510*/ 	.short	0x010a
        /*0512*/ 	.byte	0x3f
	.zero		1


	//   ....[57]....
        /*0514*/ 	.word	0x00014600
        /*0518*/ 	.word	0x00000000
        /*051c*/ 	.word	0x00038830
        /*0520*/ 	.short	0x010a
        /*0522*/ 	.byte	0x3f
	.zero		1


	//   ....[58]....
        /*0524*/ 	.word	0x00014660
        /*0528*/ 	.word	0x00000004
        /*052c*/ 	.word	0x00038830
        /*0530*/ 	.short	0x010a
        /*0532*/ 	.byte	0x3f
	.zero		1


	//   ....[59]....
        /*0534*/ 	.word	0x000146c0
        /*0538*/ 	.word	0x00000003
        /*053c*/ 	.word	0x00038850
        /*0540*/ 	.short	0x010a
        /*0542*/ 	.byte	0x3f
	.zero		1


	//   ....[60]....
        /*0544*/ 	.word	0x00014720
        /*0548*/ 	.word	0x00000004
        /*054c*/ 	.word	0x00038830
        /*0550*/ 	.short	0x010a
        /*0552*/ 	.byte	0x3f
	.zero		1


	//   ....[61]....
        /*0554*/ 	.word	0x00014780
        /*0558*/ 	.word	0x00000003
        /*055c*/ 	.word	0x00038850
        /*0560*/ 	.short	0x010a
        /*0562*/ 	.byte	0x3f
	.zero		1


	//   ....[62]....
        /*0564*/ 	.word	0x000147e0
        /*0568*/ 	.word	0x00000007
        /*056c*/ 	.word	0x00038850
        /*0570*/ 	.short	0x010a
        /*0572*/ 	.byte	0x3f
	.zero		1


	//   ....[63]....
        /*0574*/ 	.word	0x00014960
        /*0578*/ 	.word	0x00000008
        /*057c*/ 	.word	0x00038840
        /*0580*/ 	.short	0x010a
        /*0582*/ 	.byte	0x3f
	.zero		1


	//   ....[64]....
        /*0584*/ 	.word	0x000149c0
        /*0588*/ 	.word	0x00000008
        /*058c*/ 	.word	0x00038820
        /*0590*/ 	.short	0x010a
        /*0592*/ 	.byte	0x3f
	.zero		1


	//   ....[65]....
        /*0594*/ 	.word	0x00014a10
        /*0598*/ 	.word	0x00000003
        /*059c*/ 	.word	0x00038840
        /*05a0*/ 	.short	0x010a
        /*05a2*/ 	.byte	0x3f
	.zero		1


	//   ....[66]....
        /*05a4*/ 	.word	0x00014a60
        /*05a8*/ 	.word	0x00000002
        /*05ac*/ 	.word	0x00000060
        /*05b0*/ 	.short	0x010a
        /*05b2*/ 	.byte	0x3f
	.zero		1


	//   ....[67]....
        /*05b4*/ 	.word	0x00014ab0
        /*05b8*/ 	.word	0x00000003
        /*05bc*/ 	.word	0x00038840
        /*05c0*/ 	.short	0x010a
        /*05c2*/ 	.byte	0x3f
	.zero		1


	//   ....[68]....
        /*05c4*/ 	.word	0x00014b00
        /*05c8*/ 	.word	0x00000002
        /*05cc*/ 	.word	0x00000060
        /*05d0*/ 	.short	0x010a
        /*05d2*/ 	.byte	0x3f
	.zero		1


	//   ....[69]....
        /*05d4*/ 	.word	0x00014b50
        /*05d8*/ 	.word	0x00000002
        /*05dc*/ 	.word	0x00038840
        /*05e0*/ 	.short	0x010a
        /*05e2*/ 	.byte	0x3f
	.zero		1


	//   ....[70]....
        /*05e4*/ 	.word	0x00014ba0
        /*05e8*/ 	.word	0x00000002
        /*05ec*/ 	.word	0x00000060
        /*05f0*/ 	.short	0x010a
        /*05f2*/ 	.byte	0x3f
	.zero		1


	//   ....[71]....
        /*05f4*/ 	.word	0x00014bf0
        /*05f8*/ 	.word	0x00000003
        /*05fc*/ 	.word	0x00038860
        /*0600*/ 	.short	0x010a
        /*0602*/ 	.byte	0x3f
	.zero		1


	//   ....[72]....
        /*0604*/ 	.word	0x00014cd0
        /*0608*/ 	.word	0x00000007
        /*060c*/ 	.word	0x00038820
        /*0610*/ 	.short	0x010a
        /*0612*/ 	.byte	0x3f
	.zero		1


	//   ....[73]....
        /*0614*/ 	.word	0x00014d20
        /*0618*/ 	.word	0x00000005
        /*061c*/ 	.word	0x00000000
        /*0620*/ 	.short	0x010a
        /*0622*/ 	.byte	0x3f
	.zero		1


	//   ....[74]....
        /*0624*/ 	.word	0x00014d70
        /*0628*/ 	.word	0x00000003
        /*062c*/ 	.word	0x00000000
        /*0630*/ 	.short	0x010a
        /*0632*/ 	.byte	0x3f
	.zero		1


	//   ....[75]....
        /*0634*/ 	.word	0x00014dc0
        /*0638*/ 	.word	0x00000005
        /*063c*/ 	.word	0x00000000
        /*0640*/ 	.short	0x010a
        /*0642*/ 	.byte	0x3f
	.zero		1


	//----- nvinfo : EIATTR_NUM_MBARRIERS
	.align		4
.L_303:
        /*0644*/ 	.byte	0x03, 0x38
        /*0646*/ 	.short	0x0016


	//----- nvinfo : EIATTR_EXIT_INSTR_OFFSETS
	.align		4
        /*0648*/ 	.byte	0x04, 0x1c
        /*064a*/ 	.short	(.L_305 - .L_304)


	//   ....[0]....
.L_304:
        /*064c*/ 	.word	0x00000a30


	//   ....[1]....
        /*0650*/ 	.word	0x00011160


	//   ....[2]....
        /*0654*/ 	.word	0x000111c0


	//   ....[3]....
        /*0658*/ 	.word	0x00014340


	//   ....[4]....
        /*065c*/ 	.word	0x00014590


	//----- nvinfo : EIATTR_MAX_THREADS
	.align		4
.L_305:
        /*0660*/ 	.byte	0x04, 0x05
        /*0662*/ 	.short	(.L_307 - .L_306)
.L_306:
        /*0664*/ 	.word	0x00000180
        /*0668*/ 	.word	0x00000001
        /*066c*/ 	.word	0x00000001


	//----- nvinfo : EIATTR_CRS_STACK_SIZE
	.align		4
.L_307:
        /*0670*/ 	.byte	0x04, 0x1e
        /*0672*/ 	.short	(.L_309 - .L_308)
.L_308:
        /*0674*/ 	.word	0x00000000


	//----- nvinfo : EIATTR_CBANK_PARAM_SIZE
	.align		4
.L_309:
        /*0678*/ 	.byte	0x03, 0x19
        /*067a*/ 	.short	0x0bf0


	//----- nvinfo : EIATTR_PARAM_CBANK
	.align		4
        /*067c*/ 	.byte	0x04, 0x0a
        /*067e*/ 	.short	(.L_311 - .L_310)
	.align		4
.L_310:
        /*0680*/ 	.word	index@(.nv.constant0._ZN7cutlass13device_kernelIN5flash11enable_sm90INS1_16FlashAttnFwdSm90INS1_25CollectiveMainloopFwdSm90ILi2EN4cute5tupleIJNS5_1CILi1EEES8_S8_EEENS6_IJNS7_ILi128EEENS7_ILi80EEENS7_ILi256EEEEEELi256ENS_10bfloat16_tEfNS_4arch4Sm90ELb1ELb0ELb1ELb0ELb0ELb0ELb0ELb1ELb1ELb0ELb0ELb0EEENS1_21CollectiveEpilogueFwdINS6_IJSA_SC_SB_EEES9_SE_SG_Li256ELb0ELb0ELb0ELb0EEENS1_30DynamicPersistentTileSchedulerILi256ELi32ELb0ELb0ELb1EEEEEEEEEvNT_6ParamsE)
        /*0684*/ 	.short	0x0210
        /*0686*/ 	.short	0x0bf0


	//----- nvinfo : EIATTR_SW_WAR
	.align		4
.L_311:
        /*0688*/ 	.byte	0x04, 0x36
        /*068a*/ 	.short	(.L_313 - .L_312)
.L_312:
        /*068c*/ 	.word	0x00000008
.L_313:


//--------------------- .nv.info._ZN7cutlass13device_kernelIN5flash11enable_sm90INS1_16FlashAttnFwdSm90INS1_25CollectiveMainloopFwdSm90ILi2EN4cute5tupleIJNS5_1CILi1EEES8_S8_EEENS6_IJNS7_ILi128EEENS7_ILi80EEENS7_ILi256EEEEEELi256ENS_10bfloat16_tEfNS_4arch4Sm90ELb1ELb0ELb1ELb1ELb0ELb0ELb0ELb1ELb1ELb0ELb0ELb0EEENS1_21CollectiveEpilogueFwdINS6_IJSA_SC_SB_EEES9_SE_SG_Li256ELb1ELb0ELb0ELb0EEENS1_36VarlenDynamicPersistentTileSchedulerILi128ELi80ELi256ELi32ELb0ELb0ELb1ELb1ELb1ELb1EEEEEEEEEvNT_6ParamsE --------------------------
	.section	.nv.info._ZN7cutlass13device_kernelIN5flash11enable_sm90INS1_16FlashAttnFwdSm90INS1_25CollectiveMainloopFwdSm90ILi2EN4cute5tupleIJNS5_1CILi1EEES8_S8_EEENS6_IJNS7_ILi128EEENS7_ILi80EEENS7_ILi256EEEEEELi256ENS_10bfloat16_tEfNS_4arch4Sm90ELb1ELb0ELb1ELb1ELb0ELb0ELb0ELb1ELb1ELb0ELb0ELb0EEENS1_21CollectiveEpilogueFwdINS6_IJSA_SC_SB_EEES9_SE_SG_Li256ELb1ELb0ELb0ELb0EEENS1_36VarlenDynamicPersistentTileSchedulerILi128ELi80ELi256ELi32ELb0ELb0ELb1ELb1ELb1ELb1EEEEEEEEEvNT_6ParamsE,"",@"SHT_CUDA_INFO"
	.sectionflags	@""
	.align	4


	//----- nvinfo : EIATTR_CUDA_API_VERSION
	.align		4
        /*0000*/ 	.byte	0x04, 0x37
        /*0002*/ 	.short	(.L_315 - .L_314)
.L_314:
        /*0004*/ 	.word	0x00000082


	//----- nvinfo : EIATTR_KPARAM_INFO
	.align		4
.L_315:
        /*0008*/ 	.byte	0x04, 0x17
        /*000a*/ 	.short	(.L_317 - .L_316)
.L_316:
        /*000c*/ 	.word	0x00000000
        /*0010*/ 	.short	0x0000
        /*0012*/ 	.short	0x0070
        /*0014*/ 	.byte	0x00, 0xf0, 0x01, 0x28


	//----- nvinfo : EIATTR_SPARSE_MMA_MASK
	.align		4
.L_317:
        /*0018*/ 	.byte	0x03, 0x50
        /*001a*/ 	.short	0x0000


	//----- nvinfo : EIATTR_MAXREG_COUNT
	.align		4
        /*001c*/ 	.byte	0x03, 0x1b
        /*001e*/ 	.short	0x00a8


	//----- nvinfo : EIATTR_NUM_BARRIERS
	.align		4
        /*0020*/ 	.byte	0x02, 0x4c
        /*0022*/ 	.byte	0x09
	.zero		1


	//----- nvinfo : EIATTR_EXTERNS
	.align		4
        /*0024*/ 	.byte	0x04, 0x0f
        /*0026*/ 	.short	(.L_319 - .L_318)


	//   ....[0]....
	.align		4
.L_318:
        /*0028*/ 	.word	index@(__assertfail)


	//----- nvinfo : EIATTR_ANNOTATIONS
	.align		4
.L_319:
        /*002c*/ 	.byte	0x04, 0x55
        /*002e*/ 	.short	(.L_321 - .L_320)


	//   ....[0]....
.L_320:
        /* <DEDUP_REMOVED lines=33> */


	//----- nvinfo : EIATTR_MERCURY_ISA_VERSION
	.align		4
.L_321:
        /*0230*/ 	.byte	0x03, 0x5f
        /*0232*/ 	.short	0x0101


	//----- nvinfo : EIATTR_UNUSED_LOAD_BYTE_OFFSET
	.align		4
        /*0234*/ 	.byte	0x04, 0x44
        /*0236*/ 	.short	(.L_323 - .L_322)


	//   ....[0]....
.L_322:
        /*0238*/ 	.word	0x00000a40
        /*023c*/ 	.word	0x0000fff0


	//   ....[1]....
        /*0240*/ 	.word	0x0000fb30
        /*0244*/ 	.word	0x0000fff0


	//----- nvinfo : EIATTR_INT_WARP_WIDE_INSTR_OFFSETS
	.align		4
.L_323:
        /*0248*/ 	.byte	0x04, 0x31
        /*024a*/ 	.short	(.L_325 - .L_324)


	//   ....[0]....
.L_324:
        /*024c*/ 	.word	0x00000160


	//   ....[1]....
        /*0250*/ 	.word	0x000001a0


	//   ....[2]....
        /*0254*/ 	.word	0x00000210


	//   ....[3]....
        /*0258*/ 	.word	0x00013ac0


	//   ....[4]....
        /*025c*/ 	.word	0x00013b60


	//   ....[5]....
        /*0260*/ 	.word	0x00013ff0


	//   ....[6]....
        /*0264*/ 	.word	0x00014020


	//   ....[7]....
        /*0268*/ 	.word	0x00014230


	//   ....[8]....
        /*026c*/ 	.word	0x00014320


	//   ....[9]....
        /*0270*/ 	.word	0x00014410


	//   ....[10]....
        /*0274*/ 	.word	0x00016a90


	//   ....[11]....
        /*0278*/ 	.word	0x00016b30


	//----- nvinfo : EIATTR_COOP_GROUP_MASK_REGIDS
	.align		4
.L_325:
        /*027c*/ 	.byte	0x04, 0x29
        /*027e*/ 	.short	(.L_327 - .L_326)


	//   ....[0]....
.L_326:
        /*0280*/ 	.word	0xffffffff


	//   ....[1]....
        /*0284*/ 	.word	0xffffffff


	//   ....[2]....
        /*0288*/ 	.word	0xffffffff


	//   ....[3]....
        /*028c*/ 	.word	0xffffffff


	//   ....[4]....
        /*0290*/ 	.word	0xffffffff


	//   ....[5]....
        /*0294*/ 	.word	0xffffffff


	//   ....[6]....
        /*0298*/ 	.word	0xffffffff


	//   ....[7]....
        /*029c*/ 	.word	0xffffffff


	//   ....[8]....
        /*02a0*/ 	.word	0xffffffff


	//   ....[9]....
        /*02a4*/ 	.word	0xffffffff


	//   ....[10]....
        /*02a8*/ 	.word	0xffffffff


	//   ....[11]....
        /*02ac*/ 	.word	0xffffffff


	//   ....[12]....
        /*02b0*/ 	.word	0xffffffff


	//   ....[13]....
        /*02b4*/ 	.word	0xffffffff


	//   ....[14]....
        /*02b8*/ 	.word	0xffffffff


	//   ....[15]....
        /*02bc*/ 	.word	0xffffffff


	//   ....[16]....
        /*02c0*/ 	.word	0xffffffff


	//   ....[17]....
        /*02c4*/ 	.word	0xffffffff


	//   ....[18]....
        /*02c8*/ 	.word	0xffffffff


	//   ....[19]....
        /*02cc*/ 	.word	0xffffffff


	//   ....[20]....
        /*02d0*/ 	.word	0xffffffff


	//   ....[21]....
        /*02d4*/ 	.word	0xffffffff


	//   ....[22]....
        /*02d8*/ 	.word	0xffffffff


	//   ....[23]....
        /*02dc*/ 	.word	0xffffffff


	//   ....[24]....
        /*02e0*/ 	.word	0xffffffff


	//   ....[25]....
        /*02e4*/ 	.word	0xffffffff


	//   ....[26]....
        /*02e8*/ 	.word	0xffffffff


	//   ....[27]....
        /*02ec*/ 	.word	0xffffffff


	//   ....[28]....
        /*02f0*/ 	.word	0xffffffff


	//   ....[29]....
        /*02f4*/ 	.word	0xffffffff


	//   ....[30]....
        /*02f8*/ 	.word	0xffffffff


	//   ....[31]....
        /*02fc*/ 	.word	0xffffffff


	//   ....[32]....
        /*0300*/ 	.word	0xffffffff


	//   ....[33]....
        /*0304*/ 	.word	0xffffffff


	//   ....[34]....
        /*0308*/ 	.word	0xffffffff


	//   ....[35]....
        /*030c*/ 	.word	0xffffffff


	//   ....[36]....
        /*0310*/ 	.word	0xffffffff


	//   ....[37]....
        /*0314*/ 	.word	0xffffffff


	//   ....[38]....
        /*0318*/ 	.word	0xffffffff


	//   ....[39]....
        /*031c*/ 	.word	0xffffffff


	//   ....[40]....
        /*0320*/ 	.word	0xffffffff


	//   ....[41]....
        /*0324*/ 	.word	0xffffffff


	//   ....[42]....
        /*0328*/ 	.word	0xffffffff


	//   ....[43]....
        /*032c*/ 	.word	0xffffffff


	//   ....[44]....
        /*0330*/ 	.word	0xffffffff


	//   ....[45]....
        /*0334*/ 	.word	0xffffffff


	//   ....[46]....
        /*0338*/ 	.word	0xffffffff


	//   ....[47]....
        /*033c*/ 	.word	0xffffffff


	//   ....[48]....
        /*0340*/ 	.word	0xffffffff


	//   ....[49]....
        /*0344*/ 	.word	0xffffffff


	//   ....[50]....
        /*0348*/ 	.word	0xffffffff


	//   ....[51]....
        /*034c*/ 	.word	0xffffffff


	//   ....[52]....
        /*0350*/ 	.word	0xffffffff


	//   ....[53]....
        /*0354*/ 	.word	0xffffffff


	//   ....[54]....
        /*0358*/ 	.word	0xffffffff


	//   ....[55]....
        /*035c*/ 	.word	0xffffffff


	//   ....[56]....
        /*0360*/ 	.word	0xffffffff


	//   ....[57]....
        /*0364*/ 	.word	0xffffffff


	//   ....[58]....
        /*0368*/ 	.word	0x0500000f


	//   ....[59]....
        /*036c*/ 	.word	0x0500000f


	//   ....[60]....
        /*0370*/ 	.word	0x0500000f


	//   ....[61]....
        /*0374*/ 	.word	0x0500000f


	//   ....[62]....
        /*0378*/ 	.word	0x0500000f


	//   ....[63]....
        /*037c*/ 	.word	0x0500000f


	//   ....[64]....
        /*0380*/ 	.word	0x0500000f


	//   ....[65]....
        /*0384*/ 	.word	0x0500000f


	//   ....[66]....
        /*0388*/ 	.word	0x0500000f


	//   ....[67]....
        /*038c*/ 	.word	0x0500000f


	//   ....[68]....
        /*0390*/ 	.word	0x0500000f


	//   ....[69]....
        /*0394*/ 	.word	0x0500000f


	//   ....[70]....
        /*0398*/ 	.word	0x0500000f


	//   ....[71]....
        /*039c*/ 	.word	0x0500000f


	//   ....[72]....
        /*03a0*/ 	.word	0x0500000f


	//   ....[73]....
        /*03a4*/ 	.word	0x0500000f


	//   ....[74]....
        /*03a8*/ 	.word	0x0500000f


	//   ....[75]....
        /*03ac*/ 	.word	0x0500000f


	//   ....[76]....
        /*03b0*/ 	.word	0x0500000f


	//----- nvinfo : EIATTR_COOP_GROUP_INSTR_OFFSETS
	.align		4
.L_327:
        /*03b4*/ 	.byte	0x04, 0x28
        /*03b6*/ 	.short	(.L_329 - .L_328)


	//   ....[0]....
.L_328:
        /*03b8*/ 	.word	0x00000060


	//   ....[1]....
        /*03bc*/ 	.word	0x00000170


	//   ....[2]....
        /*03c0*/ 	.word	0x000001c0


	//   ....[3]....
        /*03c4*/ 	.word	0x000003f0


	//   ....[4]....
        /*03c8*/ 	.word	0x00000550


	//   ....[5]....
        /*03cc*/ 	.word	0x00000670


	//   ....[6]....
        /*03d0*/ 	.word	0x000007d0


	//   ....[7]....
        /*03d4*/ 	.word	0x000018a0


	//   ....[8]....
        /*03d8*/ 	.word	0x00005080


	//   ....[9]....
        /*03dc*/ 	.word	0x00005170


	//   ....[10]....
        /*03e0*/ 	.word	0x000055f0


	//   ....[11]....
        /*03e4*/ 	.word	0x00005670


	//   ....[12]....
        /*03e8*/ 	.word	0x00009680


	//   ....[13]....
        /*03ec*/ 	.word	0x00009750


	//   ....[14]....
        /*03f0*/ 	.word	0x00009d50


	//   ....[15]....
        /*03f4*/ 	.word	0x00009dd0


	//   ....[16]....
        /*03f8*/ 	.word	0x0000d6a0


	//   ....[17]....
        /*03fc*/ 	.word	0x0000d700


	//   ....[18]....
        /*0400*/ 	.word	0x0000dac0


	//   ....[19]....
        /*0404*/ 	.word	0x0000db10


	//   ....[20]....
        /*0408*/ 	.word	0x0000ee30


	//   ....[21]....
        /*040c*/ 	.word	0x0000ee70


	//   ....[22]....
        /*0410*/ 	.word	0x0000ef40


	//   ....[23]....
        /*0414*/ 	.word	0x0000ef70


	//   ....[24]....
        /*0418*/ 	.word	0x00012860


	//   ....[25]....
        /*041c*/ 	.word	0x000129f0


	//   ....[26]....
        /*0420*/ 	.word	0x00012a20


	//   ....[27]....
        /*0424*/ 	.word	0x00012a60


	//   ....[28]....
        /*0428*/ 	.word	0x00012ad0


	//   ....[29]....
        /*042c*/ 	.word	0x00012b30


	//   ....[30]....
        /*0430*/ 	.word	0x00012b70


	//   ....[31]....
        /*0434*/ 	.word	0x00012d20


	//   ....[32]....
        /*0438*/ 	.word	0x00012d80


	//   ....[33]....
        /*043c*/ 	.word	0x00012dc0


	//   ....[34]....
        /*0440*/ 	.word	0x00012e00


	//   ....[35]....
        /*0444*/ 	.word	0x00012e30


	//   ....[36]....
        /*0448*/ 	.word	0x00012e60


	//   ....[37]....
        /*044c*/ 	.word	0x00012f00


	//   ....[38]....
        /*0450*/ 	.word	0x00012f60


	//   ....[39]....
        /*0454*/ 	.word	0x00012ff0


	//   ....[40]....
        /*0458*/ 	.word	0x00016fe0


	//   ....[41]....
        /*045c*/ 	.word	0x00016ff0


	//   ....[42]....
        /*0460*/ 	.word	0x00017110


	//   ....[43]....
        /*0464*/ 	.word	0x00017170


	//   ....[44]....
        /*0468*/ 	.word	0x000171b0


	//   ....[45]....
        /*046c*/ 	.word	0x000171f0


	//   ....[46]....
        /*0470*/ 	.word	0x00017220


	//   ....[47]....
        /*0474*/ 	.word	0x00017250


	//   ....[48]....
        /*0478*/ 	.word	0x000173f0


	//   ....[49]....
        /*047c*/ 	.word	0x00017450


	//   ....[50]....
        /*0480*/ 	.word	0x00017490


	//   ....[51]....
        /*0484*/ 	.word	0x000174d0


	//   ....[52]....
        /*0488*/ 	.word	0x00017500


	//   ....[53]....
        /*048c*/ 	.word	0x00017530


	//   ....[54]....
        /*0490*/ 	.word	0x000175f0


	//   ....[55]....
        /*0494*/ 	.word	0x00017610


	//   ....[56]....
        /*0498*/ 	.word	0x00017680


	//   ....[57]....
        /*049c*/ 	.word	0x00017d20


	//   ....[58]....
        /*04a0*/ 	.word	0x00018330


	//   ....[59]....
        /*04a4*/ 	.word	0x00018750


	//   ....[60]....
        /*04a8*/ 	.word	0x000187e0


	//   ....[61]....
        /*04ac*/ 	.word	0x00018880


	//   ....[62]....
        /*04b0*/ 	.word	0x00018930


	//   ....[63]....
        /*04b4*/ 	.word	0x000189b0


	//   ....[64]....
        /*04b8*/ 	.word	0x00018a30


	//   ....[65]....
        /*04bc*/ 	.word	0x00018ab0


	//   ....[66]....
        /*04c0*/ 	.word	0x00018b30


	//   ....[67]....
        /*04c4*/ 	.word	0x00018bc0


	//   ....[68]....
        /*04c8*/ 	.word	0x00018c70


	//   ....[69]....
        /*04cc*/ 	.word	0x00018cf0


	//   ....[70]....
        /*04d0*/ 	.word	0x00018d70


	//   ....[71]....
        /*04d4*/ 	.word	0x00018df0


	//   ....[72]....
        /*04d8*/ 	.word	0x00018e70


	//   ....[73]....
        /*04dc*/ 	.word	0x00018ee0


	//   ....[74]....
        /*04e0*/ 	.word	0x00018f80


	//   ....[75]....
        /*04e4*/ 	.word	0x00019010


	//   ....[76]....
        /*04e8*/ 	.word	0x00019140


	//----- nvinfo : EIATTR_REG_RECONFIG
	.align		4
.L_329:
        /*04ec*/ 	.byte	0x01, 0x54
	.zero		2


	//----- nvinfo : EIATTR_SYSCALL_OFFSETS
	.align		4
        /*04f0*/ 	.byte	0x04, 0x46
        /*04f2*/ 	.short	(.L_331 - .L_330)


	//   ....[0]....
.L_330:
        /*04f4*/ 	.word	0x00001a90


	//   ....[1]....
        /*04f8*/ 	.word	0x00013cf0


	//   ....[2]....
        /*04fc*/ 	.word	0x00013e30


	//   ....[3]....
        /*0500*/ 	.word	0x00013f30


	//----- nvinfo : EIATTR_MBARRIER_INSTR_OFFSETS
	.align		4
.L_331:
        /*0504*/ 	.byte	0x04, 0x39
        /*0506*/ 	.short	(.L_333 - .L_332)


	//   ....[0]....
.L_332:
        /*0508*/ 	.word	0x000002a0
        /*050c*/ 	.word	0x000000ff
        /*0510*/ 	.word	0x00038800
        /*0514*/ 	.short	0x0100
        /*0516*/ 	.byte	0x08
	.zero		1


	//   ....[1]....
        /*0518*/ 	.word	0x000002b0
        /*051c*/ 	.word	0x000000ff
        /*0520*/ 	.word	0x00038820
        /*0524*/ 	.short	0x0100
        /*0526*/ 	.byte	0x08
	.zero		1


	//   ....[2]....
        /*0528*/ 	.word	0x000003a0
        /*052c*/ 	.word	0x000000ff
        /*0530*/ 	.word	0x00038830
        /*0534*/ 	.short	0x0100
        /*0536*/ 	.byte	0x08
	.zero		1


	//   ....[3]....
        /*0538*/ 	.word	0x000003b0
        /*053c*/ 	.word	0x000000ff
        /*0540*/ 	.word	0x00038840
        /*0544*/ 	.short	0x0100
        /*0546*/ 	.byte	0x08
	.zero		1


	//   ....[4]....
        /*0548*/ 	.word	0x000003c0
        /*054c*/ 	.word	0x000000ff
        /*0550*/ 	.word	0x00038838
        /*0554*/ 	.short	0x0100
        /*0556*/ 	.byte	0x08
	.zero		1


	//   ....[5]....
        /*0558*/ 	.word	0x000003d0
        /*055c*/ 	.word	0x000000ff
        /*0560*/ 	.word	0x00038848
        /*0564*/ 	.short	0x0100
        /*0566*/ 	.byte	0x08
	.zero		1


	//   ....[6]....
        /*0568*/ 	.word	0x00000500
        /*056c*/ 	.word	0x000000ff
        /*0570*/ 	.word	0x00038850
        /*0574*/ 	.short	0x0100
        /*0576*/ 	.byte	0x08
	.zero		1


	//   ....[7]....
        /*0578*/ 	.word	0x00000510
        /*057c*/ 	.word	0x000000ff
        /*0580*/ 	.word	0x00038860
        /*0584*/ 	.short	0x0100
        /*0586*/ 	.byte	0x08
	.zero		1


	//   ....[8]....
        /*0588*/ 	.word	0x00000520
        /*058c*/ 	.word	0x000000ff
        /*0590*/ 	.word	0x00038858
        /*0594*/ 	.short	0x0100
        /*0596*/ 	.byte	0x08
	.zero		1


	//   ....[9]....
        /*0598*/ 	.word	0x00000530
        /*059c*/ 	.word	0x000000ff
        /*05a0*/ 	.word	0x00038868
        /*05a4*/ 	.short	0x0100
        /*05a6*/ 	.byte	0x08
	.zero		1


	//   ....[10]....
        /*05a8*/ 	.word	0x00000620
        /*05ac*/ 	.word	0x000000ff
        /*05b0*/ 	.word	0x00038870
        /*05b4*/ 	.short	0x0100
        /*05b6*/ 	.byte	0x06
	.zero		1


	//   ....[11]....
        /*05b8*/ 	.word	0x00000630
        /*05bc*/ 	.word	0x000000ff
        /*05c0*/ 	.word	0x00038880
        /*05c4*/ 	.short	0x0100
        /*05c6*/ 	.byte	0x06
	.zero		1


	//   ....[12]....
        /*05c8*/ 	.word	0x00000640
        /*05cc*/ 	.word	0x000000ff
        /*05d0*/ 	.word	0x00038878
        /*05d4*/ 	.short	0x0100
        /*05d6*/ 	.byte	0x06
	.zero		1


	//   ....[13]....
        /*05d8*/ 	.word	0x00000650
        /*05dc*/ 	.word	0x000000ff
        /*05e0*/ 	.word	0x00038888
        /*05e4*/ 	.short	0x0100
        /*05e6*/ 	.byte	0x06
	.zero		1


	//   ....[14]....
        /*05e8*/ 	.word	0x00000780
        /*05ec*/ 	.word	0x000000ff
        /*05f0*/ 	.word	0x00038890
        /*05f4*/ 	.short	0x0100
        /*05f6*/ 	.byte	0x08
	.zero		1


	//   ....[15]....
        /*05f8*/ 	.word	0x00000790
        /*05fc*/ 	.word	0x000000ff
        /*0600*/ 	.word	0x000388a0
        /*0604*/ 	.short	0x0100
        /*0606*/ 	.byte	0x08
	.zero		1


	//   ....[16]....
        /*0608*/ 	.word	0x000007a0
        /*060c*/ 	.word	0x000000ff
        /*0610*/ 	.word	0x00038898
        /*0614*/ 	.short	0x0100
        /*0616*/ 	.byte	0x08
	.zero		1


	//   ....[17]....
        /*0618*/ 	.word	0x000007b0
        /*061c*/ 	.word	0x000000ff
        /*0620*/ 	.word	0x000388a8
        /*0624*/ 	.short	0x0100
        /*0626*/ 	.byte	0x08
	.zero		1


	//   ....[18]....
        /*0628*/ 	.word	0x000008e0
        /*062c*/ 	.word	0x000000ff
        /*0630*/ 	.word	0x000388b0
        /*0634*/ 	.short	0x0100
        /*0636*/ 	.byte	0x08
	.zero		1


	//   ....[19]....
        /*0638*/ 	.word	0x000008f0
        /*063c*/ 	.word	0x000000ff
        /*0640*/ 	.word	0x000388c0
        /*0644*/ 	.short	0x0100
        /*0646*/ 	.byte	0x08
	.zero		1


	//   ....[20]....
        /*0648*/ 	.word	0x00000900
        /*064c*/ 	.word	0x000000ff
        /*0650*/ 	.word	0x000388b8
        /*0654*/ 	.short	0x0100
        /*0656*/ 	.byte	0x08
	.zero		1


	//   ....[21]....
        /*0658*/ 	.word	0x00000910
        /*065c*/ 	.word	0x000000ff
        /*0660*/ 	.word	0x000388c8
        /*0664*/ 	.short	0x0100
        /*0666*/ 	.byte	0x08
	.zero		1


	//   ....[22]....
        /*0668*/ 	.word	0x00001b40
        /*066c*/ 	.word	0x000000ff
        /*0670*/ 	.word	0x00038800
        /*0674*/ 	.short	0x010a
        /*0676*/ 	.byte	0x06
	.zero		1


	//   ....[23]....
        /*0678*/ 	.word	0x00001be0
        /*067c*/ 	.word	0x00000000
        /*0680*/ 	.word	0x00038830
        /*0684*/ 	.short	0x010a
        /*0686*/ 	.byte	0x3f
	.zero		1


	//   ....[24]....
        /*0688*/ 	.word	0x00001c50
        /*068c*/ 	.word	0x00000000
        /*0690*/ 	.word	0x00038830
        /*0694*/ 	.short	0x010a
        /*0696*/ 	.byte	0x3f
	.zero		1


	//   ....[25]....
        /*0698*/ 	.word	0x00004ee0
        /*069c*/ 	.word	0x00000000
        /*06a0*/ 	.word	0x00000000
        /*06a4*/ 	.short	0x0101
        /*06a6*/ 	.byte	0x3f
	.zero		1


	//   ....[26]....
        /*06a8*/ 	.word	0x00006570
        /*06ac*/ 	.word	0x000000ff
        /*06b0*/ 	.word	0x00038830
        /*06b4*/ 	.short	0x010a
        /*06b6*/ 	.byte	0x04
	.zero		1


	//   ....[27]....
        /*06b8*/ 	.word	0x000065c0
        /*06bc*/ 	.word	0x000000ff
        /*06c0*/ 	.word	0x00038830
        /*06c4*/ 	.short	0x010a
        /*06c6*/ 	.byte	0x04
	.zero		1


	//   ....[28]....
        /*06c8*/ 	.word	0x00008a80
        /*06cc*/ 	.word	0x000000ff
        /*06d0*/ 	.word	0x00038850
        /*06d4*/ 	.short	0x010a
        /*06d6*/ 	.byte	0x04
	.zero		1


	//   ....[29]....
        /*06d8*/ 	.word	0x00008ac0
        /*06dc*/ 	.word	0x000000ff
        /*06e0*/ 	.word	0x00038850
        /*06e4*/ 	.short	0x010a
        /*06e6*/ 	.byte	0x04
	.zero		1


	//   ....[30]....
        /*06e8*/ 	.word	0x0000a2d0
        /*06ec*/ 	.word	0x0000000e
        /*06f0*/ 	.word	0x00000000
        /*06f4*/ 	.short	0x0101
        /*06f6*/ 	.byte	0x3f
	.zero		1


	//   ....[31]....
        /*06f8*/ 	.word	0x0000a340
        /*06fc*/ 	.word	0x0000009f
        /*0700*/ 	.word	0x00000000
        /*0704*/ 	.short	0x0101
        /*0706*/ 	.byte	0x3f
	.zero		1


	//   ....[32]....
        /*0708*/ 	.word	0x0000a740
        /*070c*/ 	.word	0x000000ff
        /*0710*/ 	.word	0x00038830
        /*0714*/ 	.short	0x010a
        /*0716*/ 	.byte	0x04
	.zero		1


	//   ....[33]....
        /*0718*/ 	.word	0x0000a780
        /*071c*/ 	.word	0x000000ff
        /*0720*/ 	.word	0x00038830
        /*0724*/ 	.short	0x010a
        /*0726*/ 	.byte	0x04
	.zero		1


	//   ....[34]....
        /*0728*/ 	.word	0x0000d030
        /*072c*/ 	.word	0x000000ff
        /*0730*/ 	.word	0x00038850
        /*0734*/ 	.short	0x010a
        /*0736*/ 	.byte	0x04
	.zero		1


	//   ....[35]....
        /*0738*/ 	.word	0x0000d070
        /*073c*/ 	.word	0x000000ff
        /*0740*/ 	.word	0x00038850
        /*0744*/ 	.short	0x010a
        /*0746*/ 	.byte	0x04
	.zero		1


	//   ....[36]....
        /*0748*/ 	.word	0x0000e1f0
        /*074c*/ 	.word	0x00000015
        /*0750*/ 	.word	0x00000000
        /*0754*/ 	.short	0x0101
        /*0756*/ 	.byte	0x3f
	.zero		1


	//   ....[37]....
        /*0758*/ 	.word	0x0000e260
        /*075c*/ 	.word	0x00000017
        /*0760*/ 	.word	0x00000000
        /*0764*/ 	.short	0x0101
        /*0766*/ 	.byte	0x3f
	.zero		1


	//   ....[38]....
        /*0768*/ 	.word	0x0000eda0
        /*076c*/ 	.word	0x000000ff
        /*0770*/ 	.word	0x00038850
        /*0774*/ 	.short	0x010a
        /*0776*/ 	.byte	0x07
	.zero		1


	//   ....[39]....
        /*0778*/ 	.word	0x0000ede0
        /*077c*/ 	.word	0x000000ff
        /*0780*/ 	.word	0x00038850
        /*0784*/ 	.short	0x010a
        /*0786*/ 	.byte	0x07
	.zero		1


	//   ....[40]....
        /*0788*/ 	.word	0x0000f2d0
        /*078c*/ 	.word	0x00000009
        /*0790*/ 	.word	0x00000000
        /*0794*/ 	.short	0x0101
        /*0796*/ 	.byte	0x3f
	.zero		1


	//   ....[41]....
        /*0798*/ 	.word	0x00011350
        /*079c*/ 	.word	0x00000013
        /*07a0*/ 	.word	0x00000000
        /*07a4*/ 	.short	0x0101
        /*07a6*/ 	.byte	0x3f
	.zero		1


	//   ....[42]....
        /*07a8*/ 	.word	0x00014760
        /*07ac*/ 	.word	0x00000008
        /*07b0*/ 	.word	0x00038840
        /*07b4*/ 	.short	0x010a
        /*07b6*/ 	.byte	0x3f
	.zero		1


	//   ....[43]....
        /*07b8*/ 	.word	0x00014dd0
        /*07bc*/ 	.word	0x00000009
        /*07c0*/ 	.word	0x00038820
        /*07c4*/ 	.short	0x010a
        /*07c6*/ 	.byte	0x3f
	.zero		1


	//   ....[44]....
        /*07c8*/ 	.word	0x00015100
        /*07cc*/ 	.word	0x00000002
        /*07d0*/ 	.word	0x00038840
        /*07d4*/ 	.short	0x010a
        /*07d6*/ 	.byte	0x3f
	.zero		1


	//   ....[45]....
        /*07d8*/ 	.word	0x00015450
        /*07dc*/ 	.word	0x00000003
        /*07e0*/ 	.word	0x00000060
        /*07e4*/ 	.short	0x010a
        /*07e6*/ 	.byte	0x3f
	.zero		1


	//   ....[46]....
        /*07e8*/ 	.word	0x00015ac0
        /*07ec*/ 	.word	0x00000002
        /*07f0*/ 	.word	0x00038840
        /*07f4*/ 	.short	0x010a
        /*07f6*/ 	.byte	0x3f
	.zero		1


	//   ....[47]....
        /*07f8*/ 	.word	0x00015e10
        /*07fc*/ 	.word	0x00000003
        /*0800*/ 	.word	0x00000060
        /*0804*/ 	.short	0x010a
        /*0806*/ 	.byte	0x3f
	.zero		1


	//   ....[48]....
        /*0808*/ 	.word	0x00016380
        /*080c*/ 	.word	0x00000002
        /*0810*/ 	.word	0x00038840
        /*0814*/ 	.short	0x010a
        /*0816*/ 	.byte	0x3f
	.zero		1


	//   ....[49]....
        /*0818*/ 	.word	0x000166d0
        /*081c*/ 	.word	0x00000002
        /*0820*/ 	.word	0x00000060
        /*0824*/ 	.short	0x010a
        /*0826*/ 	.byte	0x3f
	.zero		1


	//   ....[50]....
        /*0828*/ 	.word	0x00016bf0
        /*082c*/ 	.word	0x00000003
        /*0830*/ 	.word	0x00038860
        /*0834*/ 	.short	0x010a
        /*0836*/ 	.byte	0x3f
	.zero		1


	//   ....[51]....
        /*0838*/ 	.word	0x00017ca0
        /*083c*/ 	.word	0x00000000
        /*0840*/ 	.word	0x00038820
        /*0844*/ 	.short	0x010a
        /*0846*/ 	.byte	0x3f
	.zero		1


	//   ....[52]....
        /*0848*/ 	.word	0x00017e80
        /*084c*/ 	.word	0x00000006
        /*0850*/ 	.word	0x00000000
        /*0854*/ 	.short	0x010a
        /*0856*/ 	.byte	0x3f
	.zero		1


	//   ....[53]....
        /*0858*/ 	.word	0x00017ef0
        /*085c*/ 	.word	0x00000007
        /*0860*/ 	.word	0x00000000
        /*0864*/ 	.short	0x010a
        /*0866*/ 	.byte	0x3f
	.zero		1


	//   ....[54]....
        /*0868*/ 	.word	0x00017f60
        /*086c*/ 	.word	0x00000004
        /*0870*/ 	.word	0x00000000
        /*0874*/ 	.short	0x010a
        /*0876*/ 	.byte	0x3f
	.zero		1


	//   ....[55]....
        /*0878*/ 	.word	0x00017f90
        /*087c*/ 	.word	0x00000003
        /*0880*/ 	.word	0x00000000
        /*0884*/ 	.short	0x010a
        /*0886*/ 	.byte	0x3f
	.zero		1


	//   ....[56]....
        /*0888*/ 	.word	0x00018010
        /*088c*/ 	.word	0x00000003
        /*0890*/ 	.word	0x00038800
        /*0894*/ 	.short	0x010a
        /*0896*/ 	.byte	0x3f
	.zero		1


	//   ....[57]....
        /*0898*/ 	.word	0x00018060
        /*089c*/ 	.word	0x00000000
        /*08a0*/ 	.word	0x00038830
        /*08a4*/ 	.short	0x010a
        /*08a6*/ 	.byte	0x3f
	.zero		1


	//   ....[58]....
        /*08a8*/ 	.word	0x000180d0
        /*08ac*/ 	.word	0x00000004
        /*08b0*/ 	.word	0x00038830
        /*08b4*/ 	.short	0x010a
        /*08b6*/ 	.byte	0x3f
	.zero		1


	//   ....[59]....
        /*08b8*/ 	.word	0x00018130
        /*08bc*/ 	.word	0x00000003
        /*08c0*/ 	.word	0x00038850
        /*08c4*/ 	.short	0x010a
        /*08c6*/ 	.byte	0x3f
	.zero		1


	//   ....[60]....
        /*08c8*/ 	.word	0x00018190
        /*08cc*/ 	.word	0x00000004
        /*08d0*/ 	.word	0x00038830
        /*08d4*/ 	.short	0x010a
        /*08d6*/ 	.byte	0x3f
	.zero		1


	//   ....[61]....
        /*08d8*/ 	.word	0x000181f0
        /*08dc*/ 	.word	0x00000003
        /*08e0*/ 	.word	0x00038850
        /*08e4*/ 	.short	0x010a
        /*08e6*/ 	.byte	0x3f
	.zero		1


	//   ....[62]....
        /*08e8*/ 	.word	0x00018250
        /*08ec*/ 	.word	0x00000007
        /*08f0*/ 	.word	0x00038850
        /*08f4*/ 	.short	0x010a
        /*08f6*/ 	.byte	0x3f
	.zero		1


	//   ....[63]....
        /*08f8*/ 	.word	0x000183f0
        /*08fc*/ 	.word	0x00000008
        /*0900*/ 	.word	0x00038840
        /*0904*/ 	.short	0x010a
        /*0906*/ 	.byte	0x3f
	.zero		1


	//   ....[64]....
        /*0908*/ 	.word	0x00018470
        /*090c*/ 	.word	0x00000008
        /*0910*/ 	.word	0x00038820
        /*0914*/ 	.short	0x010a
        /*0916*/ 	.byte	0x3f
	.zero		1


	//   ....[65]....
        /*0918*/ 	.word	0x000184c0
        /*091c*/ 	.word	0x00000002
        /*0920*/ 	.word	0x00038840
        /*0924*/ 	.short	0x010a
        /*0926*/ 	.byte	0x3f
	.zero		1


	//   ....[66]....
        /*0928*/ 	.word	0x00018510
        /*092c*/ 	.word	0x00000003
        /*0930*/ 	.word	0x00000060
        /*0934*/ 	.short	0x010a
        /*0936*/ 	.byte	0x3f
	.zero		1


	//   ....[67]....
        /*0938*/ 	.word	0x00018560
        /*093c*/ 	.word	0x00000002
        /*0940*/ 	.word	0x00038840
        /*0944*/ 	.short	0x010a
        /*0946*/ 	.byte	0x3f
	.zero		1


	//   ....[68]....
        /*0948*/ 	.word	0x000185b0
        /*094c*/ 	.word	0x00000003
        /*0950*/ 	.word	0x00000060
        /*0954*/ 	.short	0x010a
        /*0956*/ 	.byte	0x3f
	.zero		1


	//   ....[69]....
        /*0958*/ 	.word	0x00018600
        /*095c*/ 	.word	0x00000002
        /*0960*/ 	.word	0x00038840
        /*0964*/ 	.short	0x010a
        /*0966*/ 	.byte	0x3f
	.zero		1


	//   ....[70]....
        /*0968*/ 	.word	0x00018650
        /*096c*/ 	.word	0x00000002
        /*0970*/ 	.word	0x00000060
        /*0974*/ 	.short	0x010a
        /*0976*/ 	.byte	0x3f
	.zero		1


	//   ....[71]....
        /*0978*/ 	.word	0x000186a0
        /*097c*/ 	.word	0x00000003
        /*0980*/ 	.word	0x00038860
        /*0984*/ 	.short	0x010a
        /*0986*/ 	.byte	0x3f
	.zero		1


	//   ....[72]....
        /*0988*/ 	.word	0x00019060
        /*098c*/ 	.word	0x00000000
        /*0990*/ 	.word	0x00038820
        /*0994*/ 	.short	0x010a
        /*0996*/ 	.byte	0x3f
	.zero		1


	//   ....[73]....
        /*0998*/ 	.word	0x00019200
        /*099c*/ 	.word	0x00000006
        /*09a0*/ 	.word	0x00000000
        /*09a4*/ 	.short	0x010a
        /*09a6*/ 	.byte	0x3f
	.zero		1


	//   ....[74]....
        /*09a8*/ 	.word	0x00019250
        /*09ac*/ 	.word	0x00000007
        /*09b0*/ 	.word	0x00000000
        /*09b4*/ 	.short	0x010a
        /*09b6*/ 	.byte	0x3f
	.zero		1


	//   ....[75]....
        /*09b8*/ 	.word	0x000192a0
        /*09bc*/ 	.word	0x00000004
        /*09c0*/ 	.word	0x00000000
        /*09c4*/ 	.short	0x010a
        /*09c6*/ 	.byte	0x3f
	.zero		1


	//----- nvinfo : EIATTR_NUM_MBARRIERS
	.align		4
.L_333:
        /*09c8*/ 	.byte	0x03, 0x38
        /*09ca*/ 	.short	0x0016


	//----- nvinfo : EIATTR_EXIT_INSTR_OFFSETS
	.align		4
        /*09cc*/ 	.byte	0x04, 0x1c
        /*09ce*/ 	.short	(.L_335 - .L_334)


	//   ....[0]....
.L_334:
        /*09d0*/ 	.word	0x00000a80


	//   ....[1]....
        /*09d4*/ 	.word	0x00012820


	//   ....[2]....
        /*09d8*/ 	.word	0x00012880


	//   ....[3]....
        /*09dc*/ 	.word	0x00017fe0


	//----- nvinfo : EIATTR_MAX_THREADS
	.align		4
.L_335:
        /*09e0*/ 	.byte	0x04, 0x05
        /*09e2*/ 	.short	(.L_337 - .L_336)
.L_336:
        /*09e4*/ 	.word	0x00000180
        /*09e8*/ 	.word	0x00000001
        /*09ec*/ 	.word	0x00000001


	//----- nvinfo : EIATTR_CRS_STACK_SIZE
	.align		4
.L_337:
        /*09f0*/ 	.byte	0x04, 0x1e
        /*09f2*/ 	.short	(.L_339 - .L_338)
.L_338:
        /*09f4*/ 	.word	0x00000000


	//----- nvinfo : EIATTR_CBANK_PARAM_SIZE
	.align		4
.L_339:
        /*09f8*/ 	.byte	0x03, 0x19
        /*09fa*/ 	.short	0x0a70


	//----- nvinfo : EIATTR_PARAM_CBANK
	.align		4
        /*09fc*/ 	.byte	0x04, 0x0a
        /*09fe*/ 	.short	(.L_341 - .L_340)
	.align		4
.L_340:
        /*0a00*/ 	.word	index@(.nv.constant0._ZN7cutlass13device_kernelIN5flash11enable_sm90INS1_16FlashAttnFwdSm90INS1_25CollectiveMainloopFwdSm90ILi2EN4cute5tupleIJNS5_1CILi1EEES8_S8_EEENS6_IJNS7_ILi128EEENS7_ILi80EEENS7_ILi256EEEEEELi256ENS_10bfloat16_tEfNS_4arch4Sm90ELb1ELb0ELb1ELb1ELb0ELb0ELb0ELb1ELb1ELb0ELb0ELb0EEENS1_21CollectiveEpilogueFwdINS6_IJSA_SC_SB_EEES9_SE_SG_Li256ELb1ELb0ELb0ELb0EEENS1_36VarlenDynamicPersistentTileSchedulerILi128ELi80ELi256ELi32ELb0ELb0ELb1ELb1ELb1ELb1EEEEEEEEEvNT_6ParamsE)
        /*0a04*/ 	.short	0x0210
        /*0a06*/ 	.short	0x0a70


	//----- nvinfo : EIATTR_SW_WAR
	.align		4
.L_341:
        /*0a08*/ 	.byte	0x04, 0x36
        /*0a0a*/ 	.short	(.L_343 - .L_342)
.L_342:
        /*0a0c*/ 	.word	0x00000008
.L_343:


//--------------------- .nv.info._ZN7cutlass13device_kernelIN5flash11enable_sm90INS1_16FlashAttnFwdSm90INS1_25CollectiveMainloopFwdSm90ILi2EN4cute5tupleIJNS5_1CILi1EEES8_S8_EEENS6_IJNS7_ILi128EEENS7_ILi80EEENS7_ILi256EEEEEELi256ENS_10bfloat16_tEfNS_4arch4Sm90ELb1ELb0ELb1ELb1ELb0ELb1ELb0ELb1ELb1ELb0ELb0ELb0EEENS1_21CollectiveEpilogueFwdINS6_IJSA_SC_SB_EEES9_SE_SG_Li256ELb1ELb0ELb0ELb0EEENS1_36VarlenDynamicPersistentTileSchedulerILi128ELi80ELi256ELi32ELb0ELb0ELb1ELb1ELb1ELb1EEEEEEEEEvNT_6ParamsE --------------------------
	.section	.nv.info._ZN7cutlass13device_kernelIN5flash11enable_sm90INS1_16FlashAttnFwdSm90INS1_25CollectiveMainloopFwdSm90ILi2EN4cute5tupleIJNS5_1CILi1EEES8_S8_EEENS6_IJNS7_ILi128EEENS7_ILi80EEENS7_ILi256EEEEEELi256ENS_10bfloat16_tEfNS_4arch4Sm90ELb1ELb0ELb1ELb1ELb0ELb1ELb0ELb1ELb1ELb0ELb0ELb0EEENS1_21CollectiveEpilogueFwdINS6_IJSA_SC_SB_EEES9_SE_SG_Li256ELb1ELb0ELb0ELb0EEENS1_36VarlenDynamicPersistentTileSchedulerILi128ELi80ELi256ELi32ELb0ELb0ELb1ELb1ELb1ELb1EEEEEEEEEvNT_6ParamsE,"",@"SHT_CUDA_INFO"
	.sectionflags	@""
	.align	4


	//----- nvinfo : EIATTR_CUDA_API_VERSION
	.align		4
        /*0000*/ 	.byte	0x04, 0x37
        /*0002*/ 	.short	(.L_345 - .L_344)
.L_344:
        /*0004*/ 	.word	0x00000082


	//----- nvinfo : EIATTR_KPARAM_INFO
	.align		4
.L_345:
        /*0008*/ 	.byte	0x04, 0x17
        /*000a*/ 	.short	(.L_347 - .L_346)
.L_346:
        /*000c*/ 	.word	0x00000000
        /*0010*/ 	.short	0x0000
        /*0012*/ 	.short	0x0070
        /*0014*/ 	.byte	0x00, 0xf0, 0x01, 0x28


	//----- nvinfo : EIATTR_SPARSE_MMA_MASK
	.align		4
.L_347:
        /*0018*/ 	.byte	0x03, 0x50
        /*001a*/ 	.short	0x0000


	//----- nvinfo : EIATTR_MAXREG_COUNT
	.align		4
        /*001c*/ 	.byte	0x03, 0x1b
        /*001e*/ 	.short	0x00a8


	//----- nvinfo : EIATTR_NUM_BARRIERS
	.align		4
        /*0020*/ 	.byte	0x02, 0x4c
        /*0022*/ 	.byte	0x10
	.zero		1


	//----- nvinfo : EIATTR_EXTERNS
	.align		4
        /*0024*/ 	.byte	0x04, 0x0f
        /*0026*/ 	.short	(.L_349 - .L_348)


	//   ....[0]....
	.align		4
.L_348:
        /*0028*/ 	.word	index@(__assertfail)


	//----- nvinfo : EIATTR_ANNOTATIONS
	.align		4
.L_349:
        /*002c*/ 	.byte	0x04, 0x55
        /*002e*/ 	.short	(.L_351 - .L_350)


	//   ....[0]....
.L_350:
        /* <DEDUP_REMOVED lines=84> */


	//----- nvinfo : EIATTR_MERCURY_ISA_VERSION
	.align		4
.L_351:
        /*0558*/ 	.byte	0x03, 0x5f
        /*055a*/ 	.short	0x0101


	//----- nvinfo : EIATTR_UNUSED_LOAD_BYTE_OFFSET
	.align		4
        /*055c*/ 	.byte	0x04, 0x44
        /*055e*/ 	.short	(.L_353 - .L_352)


	//   ....[0]....
.L_352:
        /*0560*/ 	.word	0x00000ae0
        /*0564*/ 	.word	0x0000fff0


	//   ....[1]....
        /*0568*/ 	.word	0x00026010
        /*056c*/ 	.word	0x0000fff0


	//----- nvinfo : EIATTR_INT_WARP_WIDE_INSTR_OFFSETS
	.align		4
.L_353:
        /*0570*/ 	.byte	0x04, 0x31
        /*0572*/ 	.short	(.L_355 - .L_354)


	//   ....[0]....
.L_354:
        /*0574*/ 	.word	0x000001c0


	//   ....[1]....
        /*0578*/ 	.word	0x00000200


	//   ....[2]....
        /*057c*/ 	.word	0x00000270


	//   ....[3]....
        /*0580*/ 	.word	0x0002abd0


	//   ....[4]....
        /*0584*/ 	.word	0x0002ac60


	//   ....[5]....
        /*0588*/ 	.word	0x0002b0e0


	//   ....[6]....
        /*058c*/ 	.word	0x0002b110


	//   ....[7]....
        /*0590*/ 	.word	0x0002b320


	//   ....[8]....
        /*0594*/ 	.word	0x0002b410


	//   ....[9]....
        /*0598*/ 	.word	0x0002b500


	//   ....[10]....
        /*059c*/ 	.word	0x0002db10


	//   ....[11]....
        /*05a0*/ 	.word	0x0002dba0


	//----- nvinfo : EIATTR_COOP_GROUP_MASK_REGIDS
	.align		4
.L_355:
        /*05a4*/ 	.byte	0x04, 0x29
        /*05a6*/ 	.short	(.L_357 - .L_356)


	//   ....[0]....
.L_356:
        /*05a8*/ 	.word	0xffffffff


	//   ....[1]....
        /*05ac*/ 	.word	0xffffffff


	//   ....[2]....
        /*05b0*/ 	.word	0xffffffff


	//   ....[3]....
        /*05b4*/ 	.word	0xffffffff


	//   ....[4]....
        /*05b8*/ 	.word	0xffffffff


	//   ....[5]....
        /*05bc*/ 	.word	0xffffffff


	//   ....[6]....
        /*05c0*/ 	.word	0xffffffff


	//   ....[7]....
        /*05c4*/ 	.word	0xffffffff


	//   ....[8]....
        /*05c8*/ 	.word	0xffffffff


	//   ....[9]....
        /*05cc*/ 	.word	0xffffffff


	//   ....[10]....
        /*05d0*/ 	.word	0xffffffff


	//   ....[11]....
        /*05d4*/ 	.word	0xffffffff


	//   ....[12]....
        /*05d8*/ 	.word	0xffffffff


	//   ....[13]....
        /*05dc*/ 	.word	0xffffffff


	//   ....[14]....
        /*05e0*/ 	.word	0xffffffff


	//   ....[15]....
        /*05e4*/ 	.word	0xffffffff


	//   ....[16]....
        /*05e8*/ 	.word	0xffffffff


	//   ....[17]....
        /*05ec*/ 	.word	0xffffffff


	//   ....[18]....
        /*05f0*/ 	.word	0xffffffff


	//   ....[19]....
        /*05f4*/ 	.word	0xffffffff


	//   ....[20]....
        /*05f8*/ 	.word	0xffffffff


	//   ....[21]....
        /*05fc*/ 	.word	0xffffffff


	//   ....[22]....
        /*0600*/ 	.word	0xffffffff


	//   ....[23]....
        /*0604*/ 	.word	0xffffffff


	//   ....[24]....
        /*0608*/ 	.word	0xffffffff


	//   ....[25]....
        /*060c*/ 	.word	0xffffffff


	//   ....[26]....
        /*0610*/ 	.word	0xffffffff


	//   ....[27]....
        /*0614*/ 	.word	0xffffffff


	//   ....[28]....
        /*0618*/ 	.word	0xffffffff


	//   ....[29]....
        /*061c*/ 	.word	0xffffffff


	//   ....[30]....
        /*0620*/ 	.word	0xffffffff


	//   ....[31]....
        /*0624*/ 	.word	0xffffffff


	//   ....[32]....
        /*0628*/ 	.word	0xffffffff


	//   ....[33]....
        /*062c*/ 	.word	0xffffffff


	//   ....[34]....
        /*0630*/ 	.word	0xffffffff


	//   ....[35]....
        /*0634*/ 	.word	0xffffffff


	//   ....[36]....
        /*0638*/ 	.word	0xffffffff


	//   ....[37]....
        /*063c*/ 	.word	0xffffffff


	//   ....[38]....
        /*0640*/ 	.word	0xffffffff


	//   ....[39]....
        /*0644*/ 	.word	0xffffffff


	//   ....[40]....
        /*0648*/ 	.word	0xffffffff


	//   ....[41]....
        /*064c*/ 	.word	0xffffffff


	//   ....[42]....
        /*0650*/ 	.word	0xffffffff


	//   ....[43]....
        /*0654*/ 	.word	0xffffffff


	//   ....[44]....
        /*0658*/ 	.word	0xffffffff


	//   ....[45]....
        /*065c*/ 	.word	0xffffffff


	//   ....[46]....
        /*0660*/ 	.word	0xffffffff


	//   ....[47]....
        /*0664*/ 	.word	0xffffffff


	//   ....[48]....
        /*0668*/ 	.word	0xffffffff


	//   ....[49]....
        /*066c*/ 	.word	0xffffffff


	//   ....[50]....
        /*0670*/ 	.word	0xffffffff


	//   ....[51]....
        /*0674*/ 	.word	0xffffffff


	//   ....[52]....
        /*0678*/ 	.word	0xffffffff


	//   ....[53]....
        /*067c*/ 	.word	0xffffffff


	//   ....[54]....
        /*0680*/ 	.word	0xffffffff


	//   ....[55]....
        /*0684*/ 	.word	0xffffffff


	//   ....[56]....
        /*0688*/ 	.word	0xffffffff


	//   ....[57]....
        /*068c*/ 	.word	0xffffffff


	//   ....[58]....
        /*0690*/ 	.word	0x0500000f


	//   ....[59]....
        /*0694*/ 	.word	0x0500000f


	//   ....[60]....
        /*0698*/ 	.word	0x0500000f


	//   ....[61]....
        /*069c*/ 	.word	0x0500000f


	//   ....[62]....
        /*06a0*/ 	.word	0x0500000f


	//   ....[63]....
        /*06a4*/ 	.word	0x0500000f


	//   ....[64]....
        /*06a8*/ 	.word	0x0500000f


	//   ....[65]....
        /*06ac*/ 	.word	0x0500000f


	//   ....[66]....
        /*06b0*/ 	.word	0x0500000f


	//   ....[67]....
        /*06b4*/ 	.word	0x0500000f


	//   ....[68]....
        /*06b8*/ 	.word	0x0500000f


	//   ....[69]....
        /*06bc*/ 	.word	0x0500000f


	//   ....[70]....
        /*06c0*/ 	.word	0x0500000f


	//   ....[71]....
        /*06c4*/ 	.word	0x0500000f


	//   ....[72]....
        /*06c8*/ 	.word	0x0500000f


	//   ....[73]....
        /*06cc*/ 	.word	0x0500000f


	//   ....[74]....
        /*06d0*/ 	.word	0x0500000f


	//   ....[75]....
        /*06d4*/ 	.word	0x0500000f


	//   ....[76]....
        /*06d8*/ 	.word	0x0500000f


	//   ....[77]....
        /*06dc*/ 	.word	0x0500000f


	//   ....[78]....
        /*06e0*/ 	.word	0x0500000f


	//   ....[79]....
        /*06e4*/ 	.word	0x0500000f


	//   ....[80]....
        /*06e8*/ 	.word	0x0500000f


	//   ....[81]....
        /*06ec*/ 	.word	0x0500000f


	//   ....[82]....
        /*06f0*/ 	.word	0x0500000f


	//   ....[83]....
        /*06f4*/ 	.word	0x0500000f


	//   ....[84]....
        /*06f8*/ 	.word	0x0500000f


	//   ....[85]....
        /*06fc*/ 	.word	0x0500000f


	//   ....[86]....
        /*0700*/ 	.word	0x0500000f


	//   ....[87]....
        /*0704*/ 	.word	0x0500000f


	//   ....[88]....
        /*0708*/ 	.word	0x0500000f


	//   ....[89]....
        /*070c*/ 	.word	0x0500000f


	//   ....[90]....
        /*0710*/ 	.word	0x0500000f


	//   ....[91]....
        /*0714*/ 	.word	0x0500000f


	//   ....[92]....
        /*0718*/ 	.word	0x0500000f


	//   ....[93]....
        /*071c*/ 	.word	0x0500000f


	//   ....[94]....
        /*0720*/ 	.word	0x0500000f


	//   ....[95]....
        /*0724*/ 	.word	0x0500000f


	//   ....[96]....
        /*0728*/ 	.word	0x0500000f


	//   ....[97]....
        /*072c*/ 	.word	0x0500000f


	//   ....[98]....
        /*0730*/ 	.word	0x0500000f


	//   ....[99]....
        /*0734*/ 	.word	0x0500000f


	//   ....[100]....
        /*0738*/ 	.word	0x0500000f


	//   ....[101]....
        /*073c*/ 	.word	0x0500000f


	//   ....[102]....
        /*0740*/ 	.word	0x0500000f


	//   ....[103]....
        /*0744*/ 	.word	0x0500000f


	//   ....[104]....
        /*0748*/ 	.word	0x0500000f


	//   ....[105]....
        /*074c*/ 	.word	0x0500000f


	//   ....[106]....
        /*0750*/ 	.word	0x0500000f


	//   ....[107]....
        /*0754*/ 	.word	0x0500000f


	//   ....[108]....
        /*0758*/ 	.word	0x0500000f


	//   ....[109]....
        /*075c*/ 	.word	0x0500000f


	//----- nvinfo : EIATTR_COOP_GROUP_INSTR_OFFSETS
	.align		4
.L_357:
        /*0760*/ 	.byte	0x04, 0x28
        /*0762*/ 	.short	(.L_359 - .L_358)


	//   ....[0]....
.L_358:
        /*0764*/ 	.word	0x00000060


	//   ....[1]....
        /*0768*/ 	.word	0x000001d0


	//   ....[2]....
        /*076c*/ 	.word	0x00000220


	//   ....[3]....
        /*0770*/ 	.word	0x00000450


	//   ....[4]....
        /*0774*/ 	.word	0x000005b0


	//   ....[5]....
        /*0778*/ 	.word	0x000006d0


	//   ....[6]....
        /*077c*/ 	.word	0x00000830


	//   ....[7]....
        /*0780*/ 	.word	0x0000b280


	//   ....[8]....
        /*0784*/ 	.word	0x00018d00


	//   ....[9]....
        /*0788*/ 	.word	0x00018da0


	//   ....[10]....
        /*078c*/ 	.word	0x00019320


	//   ....[11]....
        /*0790*/ 	.word	0x00019340


	//   ....[12]....
        /*0794*/ 	.word	0x0001ed70


	//   ....[13]....
        /*0798*/ 	.word	0x0001ee70


	//   ....[14]....
        /*079c*/ 	.word	0x0001f300


	//   ....[15]....
        /*07a0*/ 	.word	0x0001f370


	//   ....[16]....
        /*07a4*/ 	.word	0x00023e40


	//   ....[17]....
        /*07a8*/ 	.word	0x00023e60


	//   ....[18]....
        /*07ac*/ 	.word	0x00024160


	//   ....[19]....
        /*07b0*/ 	.word	0x00024300


	//   ....[20]....
        /*07b4*/ 	.word	0x00025570


	//   ....[21]....
        /*07b8*/ 	.word	0x000255f0


	//   ....[22]....
        /*07bc*/ 	.word	0x00025610


	//   ....[23]....
        /*07c0*/ 	.word	0x00025620


	//   ....[24]....
        /*07c4*/ 	.word	0x00028920


	//   ....[25]....
        /*07c8*/ 	.word	0x00028aa0


	//   ....[26]....
        /*07cc*/ 	.word	0x00028ad0


	//   ....[27]....
        /*07d0*/ 	.word	0x00028b10


	//   ....[28]....
        /*07d4*/ 	.word	0x00028b80


	//   ....[29]....
        /*07d8*/ 	.word	0x00028be0


	//   ....[30]....
        /*07dc*/ 	.word	0x00028c20


	//   ....[31]....
        /*07e0*/ 	.word	0x00028dc0


	//   ....[32]....
        /*07e4*/ 	.word	0x00028e20


	//   ....[33]....
        /*07e8*/ 	.word	0x00028e60


	//   ....[34]....
        /*07ec*/ 	.word	0x00028ea0


	//   ....[35]....
        /*07f0*/ 	.word	0x00028ed0


	//   ....[36]....
        /*07f4*/ 	.word	0x00028f00


	//   ....[37]....
        /*07f8*/ 	.word	0x00028f90


	//   ....[38]....
        /*07fc*/ 	.word	0x00028ff0


	//   ....[39]....
        /*0800*/ 	.word	0x00029080


	//   ....[40]....
        /*0804*/ 	.word	0x0002e050


	//   ....[41]....
        /*0808*/ 	.word	0x0002e060


	//   ....[42]....
        /*080c*/ 	.word	0x0002e170


	//   ....[43]....
        /*0810*/ 	.word	0x0002e1d0


	//   ....[44]....
        /*0814*/ 	.word	0x0002e210


	//   ....[45]....
        /*0818*/ 	.word	0x0002e250


	//   ....[46]....
        /*081c*/ 	.word	0x0002e280


	//   ....[47]....
        /*0820*/ 	.word	0x0002e2b0


	//   ....[48]....
        /*0824*/ 	.word	0x0002e440


	//   ....[49]....
        /*0828*/ 	.word	0x0002e4a0


	//   ....[50]....
        /*082c*/ 	.word	0x0002e4e0


	//   ....[51]....
        /*0830*/ 	.word	0x0002e520


	//   ....[52]....
        /*0834*/ 	.word	0x0002e550


	//   ....[53]....
        /*0838*/ 	.word	0x0002e580


	//   ....[54]....
        /*083c*/ 	.word	0x0002e640


	//   ....[55]....
        /*0840*/ 	.word	0x0002e660


	//   ....[56]....
        /*0844*/ 	.word	0x0002e6d0


	//   ....[57]....
        /*0848*/ 	.word	0x0002ed60


	//   ....[58]....
        /*084c*/ 	.word	0x0002f1c0


	//   ....[59]....
        /*0850*/ 	.word	0x0002f260


	//   ....[60]....
        /*0854*/ 	.word	0x0002f300


	//   ....[61]....
        /*0858*/ 	.word	0x0002f3a0


	//   ....[62]....
        /*085c*/ 	.word	0x0002f440


	//   ....[63]....
        /*0860*/ 	.word	0x0002f4e0


	//   ....[64]....
        /*0864*/ 	.word	0x0002f580


	//   ....[65]....
        /*0868*/ 	.word	0x0002f620


	//   ....[66]....
        /*086c*/ 	.word	0x0002f6c0


	//   ....[67]....
        /*0870*/ 	.word	0x0002f760


	//   ....[68]....
        /*0874*/ 	.word	0x0002f800


	//   ....[69]....
        /*0878*/ 	.word	0x0002f8a0


	//   ....[70]....
        /*087c*/ 	.word	0x0002f940


	//   ....[71]....
        /*0880*/ 	.word	0x0002f9e0


	//   ....[72]....
        /*0884*/ 	.word	0x0002fa80


	//   ....[73]....
        /*0888*/ 	.word	0x0002fb20


	//   ....[74]....
        /*088c*/ 	.word	0x0002fc10


	//   ....[75]....
        /*0890*/ 	.word	0x0002fcb0


	//   ....[76]....
        /*0894*/ 	.word	0x0002fd50


	//   ....[77]....
        /*0898*/ 	.word	0x0002fdf0


	//   ....[78]....
        /*089c*/ 	.word	0x0002fe90


	//   ....[79]....
        /*08a0*/ 	.word	0x0002ff30


	//   ....[80]....
        /*08a4*/ 	.word	0x0002ffd0


	//   ....[81]....
        /*08a8*/ 	.word	0x00030070


	//   ....[82]....
        /*08ac*/ 	.word	0x00030110


	//   ....[83]....
        /*08b0*/ 	.word	0x000301b0


	//   ....[84]....
        /*08b4*/ 	.word	0x00030250


	//   ....[85]....
        /*08b8*/ 	.word	0x000302f0


	//   ....[86]....
        /*08bc*/ 	.word	0x00030390


	//   ....[87]....
        /*08c0*/ 	.word	0x00030430


	//   ....[88]....
        /*08c4*/ 	.word	0x000304d0


	//   ....[89]....
        /*08c8*/ 	.word	0x00030570


	//   ....[90]....
        /*08cc*/ 	.word	0x00030870


	//   ....[91]....
        /*08d0*/ 	.word	0x00030b50


	//   ....[92]....
        /*08d4*/ 	.word	0x00030f70


	//   ....[93]....
        /*08d8*/ 	.word	0x00031000


	//   ....[94]....
        /*08dc*/ 	.word	0x000310a0


	//   ....[95]....
        /*08e0*/ 	.word	0x00031150


	//   ....[96]....
        /*08e4*/ 	.word	0x000311d0


	//   ....[97]....
        /*08e8*/ 	.word	0x00031250


	//   ....[98]....
        /*08ec*/ 	.word	0x000312d0


	//   ....[99]....
        /*08f0*/ 	.word	0x00031350


	//   ....[100]....
        /*08f4*/ 	.word	0x000313e0


	//   ....[101]....
        /*08f8*/ 	.word	0x00031490


	//   ....[102]....
        /*08fc*/ 	.word	0x00031510


	//   ....[103]....
        /*0900*/ 	.word	0x00031590


	//   ....[104]....
        /*0904*/ 	.word	0x00031610


	//   ....[105]....
        /*0908*/ 	.word	0x00031690


	//   ....[106]....
        /*090c*/ 	.word	0x00031700


	//   ....[107]....
        /*0910*/ 	.word	0x000317a0


	//   ....[108]....
        /*0914*/ 	.word	0x00031830


	//   ....[109]....
        /*0918*/ 	.word	0x00031960


	//----- nvinfo : EIATTR_REG_RECONFIG
	.align		4
.L_359:
        /*091c*/ 	.byte	0x01, 0x54
	.zero		2


	//----- nvinfo : EIATTR_SYSCALL_OFFSETS
	.align		4
        /*0920*/ 	.byte	0x04, 0x46
        /*0922*/ 	.short	(.L_361 - .L_360)


	//   ....[0]....
.L_360:
        /*0924*/ 	.word	0x00001970


	//   ....[1]....
        /*0928*/ 	.word	0x00001ac0


	//   ....[2]....
        /*092c*/ 	.word	0x0000b420


	//   ....[3]....
        /*0930*/ 	.word	0x0000b8d0


	//   ....[4]....
        /*0934*/ 	.word	0x0002adf0


	//   ....[5]....
        /*0938*/ 	.word	0x0002af30


	//   ....[6]....
        /*093c*/ 	.word	0x0002b030


	//----- nvinfo : EIATTR_MBARRIER_INSTR_OFFSETS
	.align		4
.L_361:
        /*0940*/ 	.byte	0x04, 0x39
        /*0942*/ 	.short	(.L_363 - .L_362)


	//   ....[0]....
.L_362:
        /*0944*/ 	.word	0x00000300
        /*0948*/ 	.word	0x000000ff
        /*094c*/ 	.word	0x00038800
        /*0950*/ 	.short	0x0100
        /*0952*/ 	.byte	0x08
	.zero		1


	//   ....[1]....
        /*0954*/ 	.word	0x00000310
        /*0958*/ 	.word	0x000000ff
        /*095c*/ 	.word	0x00038820
        /*0960*/ 	.short	0x0100
        /*0962*/ 	.byte	0x08
	.zero		1


	//   ....[2]....
        /*0964*/ 	.word	0x00000400
        /*0968*/ 	.word	0x000000ff
        /*096c*/ 	.word	0x00038830
        /*0970*/ 	.short	0x0100
        /*0972*/ 	.byte	0x08
	.zero		1


	//   ....[3]....
        /*0974*/ 	.word	0x00000410
        /*0978*/ 	.word	0x000000ff
        /*097c*/ 	.word	0x00038840
        /*0980*/ 	.short	0x0100
        /*0982*/ 	.byte	0x08
	.zero		1


	//   ....[4]....
        /*0984*/ 	.word	0x00000420
        /*0988*/ 	.word	0x000000ff
        /*098c*/ 	.word	0x00038838
        /*0990*/ 	.short	0x0100
        /*0992*/ 	.byte	0x08
	.zero		1


	//   ....[5]....
        /*0994*/ 	.word	0x00000430
        /*0998*/ 	.word	0x000000ff
        /*099c*/ 	.word	0x00038848
        /*09a0*/ 	.short	0x0100
        /*09a2*/ 	.byte	0x08
	.zero		1


	//   ....[6]....
        /*09a4*/ 	.word	0x00000560
        /*09a8*/ 	.word	0x000000ff
        /*09ac*/ 	.word	0x00038850
        /*09b0*/ 	.short	0x0100
        /*09b2*/ 	.byte	0x08
	.zero		1


	//   ....[7]....
        /*09b4*/ 	.word	0x00000570
        /*09b8*/ 	.word	0x000000ff
        /*09bc*/ 	.word	0x00038860
        /*09c0*/ 	.short	0x0100
        /*09c2*/ 	.byte	0x08
	.zero		1


	//   ....[8]....
        /*09c4*/ 	.word	0x00000580
        /*09c8*/ 	.word	0x000000ff
        /*09cc*/ 	.word	0x00038858
        /*09d0*/ 	.short	0x0100
        /*09d2*/ 	.byte	0x08
	.zero		1


	//   ....[9]....
        /*09d4*/ 	.word	0x00000590
        /*09d8*/ 	.word	0x000000ff
        /*09dc*/ 	.word	0x00038868
        /*09e0*/ 	.short	0x0100
        /*09e2*/ 	.byte	0x08
	.zero		1


	//   ....[10]....
        /*09e4*/ 	.word	0x00000680
        /*09e8*/ 	.word	0x000000ff
        /*09ec*/ 	.word	0x00038870
        /*09f0*/ 	.short	0x0100
        /*09f2*/ 	.byte	0x06
	.zero		1


	//   ....[11]....
        /*09f4*/ 	.word	0x00000690
        /*09f8*/ 	.word	0x000000ff
        /*09fc*/ 	.word	0x00038880
        /*0a00*/ 	.short	0x0100
        /*0a02*/ 	.byte	0x06
	.zero		1


	//   ....[12]....
        /*0a04*/ 	.word	0x000006a0
        /*0a08*/ 	.word	0x000000ff
        /*0a0c*/ 	.word	0x00038878
        /*0a10*/ 	.short	0x0100
        /*0a12*/ 	.byte	0x06
	.zero		1


	//   ....[13]....
        /*0a14*/ 	.word	0x000006b0
        /*0a18*/ 	.word	0x000000ff
        /*0a1c*/ 	.word	0x00038888
        /*0a20*/ 	.short	0x0100
        /*0a22*/ 	.byte	0x06
	.zero		1


	//   ....[14]....
        /*0a24*/ 	.word	0x000007e0
        /*0a28*/ 	.word	0x000000ff
        /*0a2c*/ 	.word	0x00038890
        /*0a30*/ 	.short	0x0100
        /*0a32*/ 	.byte	0x08
	.zero		1


	//   ....[15]....
        /*0a34*/ 	.word	0x000007f0
        /*0a38*/ 	.word	0x000000ff
        /*0a3c*/ 	.word	0x000388a0
        /*0a40*/ 	.short	0x0100
        /*0a42*/ 	.byte	0x08
	.zero		1


	//   ....[16]....
        /*0a44*/ 	.word	0x00000800
        /*0a48*/ 	.word	0x000000ff
        /*0a4c*/ 	.word	0x00038898
        /*0a50*/ 	.short	0x0100
        /*0a52*/ 	.byte	0x08
	.zero		1


	//   ....[17]....
        /*0a54*/ 	.word	0x00000810
        /*0a58*/ 	.word	0x000000ff
        /*0a5c*/ 	.word	0x000388a8
        /*0a60*/ 	.short	0x0100
        /*0a62*/ 	.byte	0x08
	.zero		1


	//   ....[18]....
        /*0a64*/ 	.word	0x00000940
        /*0a68*/ 	.word	0x000000ff
        /*0a6c*/ 	.word	0x000388b0
        /*0a70*/ 	.short	0x0100
        /*0a72*/ 	.byte	0x08
	.zero		1


	//   ....[19]....
        /*0a74*/ 	.word	0x00000950
        /*0a78*/ 	.word	0x000000ff
        /*0a7c*/ 	.word	0x000388c0
        /*0a80*/ 	.short	0x0100
        /*0a82*/ 	.byte	0x08
	.zero		1


	//   ....[20]....
        /*0a84*/ 	.word	0x00000960
        /*0a88*/ 	.word	0x000000ff
        /*0a8c*/ 	.word	0x000388b8
        /*0a90*/ 	.short	0x0100
        /*0a92*/ 	.byte	0x08
	.zero		1


	//   ....[21]....
        /*0a94*/ 	.word	0x00000970
        /*0a98*/ 	.word	0x000000ff
        /*0a9c*/ 	.word	0x000388c8
        /*0aa0*/ 	.short	0x0100
        /*0aa2*/ 	.byte	0x08
	.zero		1


	//   ....[22]....
        /*0aa4*/ 	.word	0x000036d0
        /*0aa8*/ 	.word	0x00000000
        /*0aac*/ 	.word	0x00038890
        /*0ab0*/ 	.short	0x010a
        /*0ab2*/ 	.byte	0x3f
	.zero		1


	//   ....[23]....
        /*0ab4*/ 	.word	0x00006d50
        /*0ab8*/ 	.word	0x00000000
        /*0abc*/ 	.word	0x00038890
        /*0ac0*/ 	.short	0x010a
        /*0ac2*/ 	.byte	0x3f
	.zero		1


	//   ....[24]....
        /*0ac4*/ 	.word	0x0000a060
        /*0ac8*/ 	.word	0x00000000
        /*0acc*/ 	.word	0x00038890
        /*0ad0*/ 	.short	0x010a
        /*0ad2*/ 	.byte	0x3f
	.zero		1


	//   ....[25]....
        /*0ad4*/ 	.word	0x0000a470
        /*0ad8*/ 	.word	0x00000028
        /*0adc*/ 	.word	0x00000000
        /*0ae0*/ 	.short	0x0101
        /*0ae2*/ 	.byte	0x3f
	.zero		1


	//   ....[26]....
        /*0ae4*/ 	.word	0x0000a4b0
        /*0ae8*/ 	.word	0x00000000
        /*0aec*/ 	.word	0x000388b0
        /*0af0*/ 	.short	0x010a
        /*0af2*/ 	.byte	0x3f
	.zero		1


	//   ....[27]....
        /*0af4*/ 	.word	0x0000acd0
        /*0af8*/ 	.word	0x00000000
        /*0afc*/ 	.word	0x00000000
        /*0b00*/ 	.short	0x0101
        /*0b02*/ 	.byte	0x3f
	.zero		1


	//   ....[28]....
        /*0b04*/ 	.word	0x0000b4b0
        /*0b08*/ 	.word	0x00000010
        /*0b0c*/ 	.word	0x00038800
        /*0b10*/ 	.short	0x010a
        /*0b12*/ 	.byte	0x3f
	.zero		1


	//   ....[29]....
        /*0b14*/ 	.word	0x0000b500
        /*0b18*/ 	.word	0x00000010
        /*0b1c*/ 	.word	0x00038800
        /*0b20*/ 	.short	0x010a
        /*0b22*/ 	.byte	0x3f
	.zero		1


	//   ....[30]....
        /*0b24*/ 	.word	0x0000cf70
        /*0b28*/ 	.word	0x00000010
        /*0b2c*/ 	.word	0x00038800
        /*0b30*/ 	.short	0x010a
        /*0b32*/ 	.byte	0x3f
	.zero		1


	//   ....[31]....
        /*0b34*/ 	.word	0x00011810
        /*0b38*/ 	.word	0x00000010
        /*0b3c*/ 	.word	0x00038800
        /*0b40*/ 	.short	0x010a
        /*0b42*/ 	.byte	0x3f
	.zero		1


	//   ....[32]....
        /*0b44*/ 	.word	0x00015410
        /*0b48*/ 	.word	0x00000000
        /*0b4c*/ 	.word	0x00038830
        /*0b50*/ 	.short	0x010a
        /*0b52*/ 	.byte	0x3f
	.zero		1


	//   ....[33]....
        /*0b54*/ 	.word	0x00015490
        /*0b58*/ 	.word	0x00000000
        /*0b5c*/ 	.word	0x00038830
        /*0b60*/ 	.short	0x010a
        /*0b62*/ 	.byte	0x3f
	.zero		1


	//   ....[34]....
        /*0b64*/ 	.word	0x00018a70
        /*0b68*/ 	.word	0x00000000
        /*0b6c*/ 	.word	0x00000000
        /*0b70*/ 	.short	0x0101
        /*0b72*/ 	.byte	0x3f
	.zero		1


	//   ....[35]....
        /*0b74*/ 	.word	0x0001a960
        /*0b78*/ 	.word	0x0000000b
        /*0b7c*/ 	.word	0x00038830
        /*0b80*/ 	.short	0x010a
        /*0b82*/ 	.byte	0x3f
	.zero		1


	//   ....[36]....
        /*0b84*/ 	.word	0x0001a9e0
        /*0b88*/ 	.word	0x0000000b
        /*0b8c*/ 	.word	0x00038830
        /*0b90*/ 	.short	0x010a
        /*0b92*/ 	.byte	0x3f
	.zero		1


	//   ....[37]....
        /*0b94*/ 	.word	0x0001e100
        /*0b98*/ 	.word	0x00000009
        /*0b9c*/ 	.word	0x00038850
        /*0ba0*/ 	.short	0x010a
        /*0ba2*/ 	.byte	0x3f
	.zero		1


	//   ....[38]....
        /*0ba4*/ 	.word	0x0001e150
        /*0ba8*/ 	.word	0x00000009
        /*0bac*/ 	.word	0x00038850
        /*0bb0*/ 	.short	0x010a
        /*0bb2*/ 	.byte	0x3f
	.zero		1


	//   ....[39]....
        /*0bb4*/ 	.word	0x0001f4b0
        /*0bb8*/ 	.word	0x0000000b
        /*0bbc*/ 	.word	0x00000000
        /*0bc0*/ 	.short	0x0101
        /*0bc2*/ 	.byte	0x3f
	.zero		1


	//   ....[40]....
        /*0bc4*/ 	.word	0x0001f4e0
        /*0bc8*/ 	.word	0x00000009
        /*0bcc*/ 	.word	0x00000000
        /*0bd0*/ 	.short	0x0101
        /*0bd2*/ 	.byte	0x3f
	.zero		1


	//   ....[41]....
        /*0bd4*/ 	.word	0x0001fd30
        /*0bd8*/ 	.word	0x00000003
        /*0bdc*/ 	.word	0x00038830
        /*0be0*/ 	.short	0x010a
        /*0be2*/ 	.byte	0x3f
	.zero		1


	//   ....[42]....
        /*0be4*/ 	.word	0x0001fdb0
        /*0be8*/ 	.word	0x00000003
        /*0bec*/ 	.word	0x00038830
        /*0bf0*/ 	.short	0x010a
        /*0bf2*/ 	.byte	0x3f
	.zero		1


	//   ....[43]....
        /*0bf4*/ 	.word	0x000234d0
        /*0bf8*/ 	.word	0x00000009
        /*0bfc*/ 	.word	0x00038850
        /*0c00*/ 	.short	0x010a
        /*0c02*/ 	.byte	0x3f
	.zero		1


	//   ....[44]....
        /*0c04*/ 	.word	0x00023520
        /*0c08*/ 	.word	0x00000009
        /*0c0c*/ 	.word	0x00038850
        /*0c10*/ 	.short	0x010a
        /*0c12*/ 	.byte	0x3f
	.zero		1


	//   ....[45]....
        /*0c14*/ 	.word	0x00024540
        /*0c18*/ 	.word	0x0000009d
        /*0c1c*/ 	.word	0x00000000
        /*0c20*/ 	.short	0x0101
        /*0c22*/ 	.byte	0x3f
	.zero		1


	//   ....[46]....
        /*0c24*/ 	.word	0x000245c0
        /*0c28*/ 	.word	0x00000009
        /*0c2c*/ 	.word	0x00000000
        /*0c30*/ 	.short	0x0101
        /*0c32*/ 	.byte	0x3f
	.zero		1


	//   ....[47]....
        /*0c34*/ 	.word	0x00025260
        /*0c38*/ 	.word	0x00000000
        /*0c3c*/ 	.word	0x00038850
        /*0c40*/ 	.short	0x010a
        /*0c42*/ 	.byte	0x3f
	.zero		1


	//   ....[48]....
        /*0c44*/ 	.word	0x00025300
        /*0c48*/ 	.word	0x00000000
        /*0c4c*/ 	.word	0x00038850
        /*0c50*/ 	.short	0x010a
        /*0c52*/ 	.byte	0x3f
	.zero		1


	//   ....[49]....
        /*0c54*/ 	.word	0x000257a0
        /*0c58*/ 	.word	0x0000000b
        /*0c5c*/ 	.word	0x00000000
        /*0c60*/ 	.short	0x0101
        /*0c62*/ 	.byte	0x3f
	.zero		1


	//   ....[50]....
        /*0c64*/ 	.word	0x00027750
        /*0c68*/ 	.word	0x00000000
        /*0c6c*/ 	.word	0x00000000
        /*0c70*/ 	.short	0x0101
        /*0c72*/ 	.byte	0x3f
	.zero		1


	//   ....[51]....
        /*0c74*/ 	.word	0x00029dc0
        /*0c78*/ 	.word	0x00000009
        /*0c7c*/ 	.word	0x00038820
        /*0c80*/ 	.short	0x010a
        /*0c82*/ 	.byte	0x3f
	.zero		1


	//   ....[52]....
        /*0c84*/ 	.word	0x00029e50
        /*0c88*/ 	.word	0x00000005
        /*0c8c*/ 	.word	0x000388a0
        /*0c90*/ 	.short	0x010a
        /*0c92*/ 	.byte	0x3f
	.zero		1


	//   ....[53]....
        /*0c94*/ 	.word	0x0002a120
        /*0c98*/ 	.word	0x00000005
        /*0c9c*/ 	.word	0x000388c0
        /*0ca0*/ 	.short	0x010a
        /*0ca2*/ 	.byte	0x3f
	.zero		1


	//   ....[54]....
        /*0ca4*/ 	.word	0x0002a510
        /*0ca8*/ 	.word	0x00000006
        /*0cac*/ 	.word	0x000388a0
        /*0cb0*/ 	.short	0x010a
        /*0cb2*/ 	.byte	0x3f
	.zero		1


	//   ....[55]....
        /*0cb4*/ 	.word	0x0002a7c0
        /*0cb8*/ 	.word	0x00000006
        /*0cbc*/ 	.word	0x000388c0
        /*0cc0*/ 	.short	0x010a
        /*0cc2*/ 	.byte	0x3f
	.zero		1


	//   ....[56]....
        /*0cc4*/ 	.word	0x0002b830
        /*0cc8*/ 	.word	0x00000007
        /*0ccc*/ 	.word	0x00038840
        /*0cd0*/ 	.short	0x010a
        /*0cd2*/ 	.byte	0x3f
	.zero		1


	//   ....[57]....
        /*0cd4*/ 	.word	0x0002bea0
        /*0cd8*/ 	.word	0x0000000a
        /*0cdc*/ 	.word	0x00038820
        /*0ce0*/ 	.short	0x010a
        /*0ce2*/ 	.byte	0x3f
	.zero		1


	//   ....[58]....
        /*0ce4*/ 	.word	0x0002c1b0
        /*0ce8*/ 	.word	0x00000007
        /*0cec*/ 	.word	0x00038840
        /*0cf0*/ 	.short	0x010a
        /*0cf2*/ 	.byte	0x3f
	.zero		1


	//   ....[59]....
        /*0cf4*/ 	.word	0x0002c500
        /*0cf8*/ 	.word	0x00000008
        /*0cfc*/ 	.word	0x00000060
        /*0d00*/ 	.short	0x010a
        /*0d02*/ 	.byte	0x3f
	.zero		1


	//   ....[60]....
        /*0d04*/ 	.word	0x0002cb60
        /*0d08*/ 	.word	0x00000002
        /*0d0c*/ 	.word	0x00038840
        /*0d10*/ 	.short	0x010a
        /*0d12*/ 	.byte	0x3f
	.zero		1


	//   ....[61]....
        /*0d14*/ 	.word	0x0002ceb0
        /*0d18*/ 	.word	0x00000003
        /*0d1c*/ 	.word	0x00000060
        /*0d20*/ 	.short	0x010a
        /*0d22*/ 	.byte	0x3f
	.zero		1


	//   ....[62]....
        /*0d24*/ 	.word	0x0002d410
        /*0d28*/ 	.word	0x00000002
        /*0d2c*/ 	.word	0x00038840
        /*0d30*/ 	.short	0x010a
        /*0d32*/ 	.byte	0x3f
	.zero		1


	//   ....[63]....
        /*0d34*/ 	.word	0x0002d760
        /*0d38*/ 	.word	0x00000002
        /*0d3c*/ 	.word	0x00000060
        /*0d40*/ 	.short	0x010a
        /*0d42*/ 	.byte	0x3f
	.zero		1


	//   ....[64]....
        /*0d44*/ 	.word	0x0002dc60
        /*0d48*/ 	.word	0x00000003
        /*0d4c*/ 	.word	0x00038860
        /*0d50*/ 	.short	0x010a
        /*0d52*/ 	.byte	0x3f
	.zero		1


	//   ....[65]....
        /*0d54*/ 	.word	0x0002ece0
        /*0d58*/ 	.word	0x00000000
        /*0d5c*/ 	.word	0x00038820
        /*0d60*/ 	.short	0x010a
        /*0d62*/ 	.byte	0x3f
	.zero		1


	//   ....[66]....
        /*0d64*/ 	.word	0x0002eeb0
        /*0d68*/ 	.word	0x00000006
        /*0d6c*/ 	.word	0x00000000
        /*0d70*/ 	.short	0x010a
        /*0d72*/ 	.byte	0x3f
	.zero		1


	//   ....[67]....
        /*0d74*/ 	.word	0x0002ef20
        /*0d78*/ 	.word	0x00000007
        /*0d7c*/ 	.word	0x00000000
        /*0d80*/ 	.short	0x010a
        /*0d82*/ 	.byte	0x3f
	.zero		1


	//   ....[68]....
        /*0d84*/ 	.word	0x0002ef90
        /*0d88*/ 	.word	0x00000004
        /*0d8c*/ 	.word	0x00000000
        /*0d90*/ 	.short	0x010a
        /*0d92*/ 	.byte	0x3f
	.zero		1


	//   ....[69]....
        /*0d94*/ 	.word	0x0002efc0
        /*0d98*/ 	.word	0x00000003
        /*0d9c*/ 	.word	0x00000000
        /*0da0*/ 	.short	0x010a
        /*0da2*/ 	.byte	0x3f
	.zero		1


	//   ....[70]....
        /*0da4*/ 	.word	0x0002f020
        /*0da8*/ 	.word	0x00000000
        /*0dac*/ 	.word	0x00038890
        /*0db0*/ 	.short	0x010a
        /*0db2*/ 	.byte	0x3f
	.zero		1


	//   ....[71]....
        /*0db4*/ 	.word	0x0002f070
        /*0db8*/ 	.word	0x00000000
        /*0dbc*/ 	.word	0x00038890
        /*0dc0*/ 	.short	0x010a
        /*0dc2*/ 	.byte	0x3f
	.zero		1


	//   ....[72]....
        /*0dc4*/ 	.word	0x0002f0c0
        /*0dc8*/ 	.word	0x00000000
        /*0dcc*/ 	.word	0x00038890
        /*0dd0*/ 	.short	0x010a
        /*0dd2*/ 	.byte	0x3f
	.zero		1


	//   ....[73]....
        /*0dd4*/ 	.word	0x0002f110
        /*0dd8*/ 	.word	0x00000000
        /*0ddc*/ 	.word	0x000388b0
        /*0de0*/ 	.short	0x010a
        /*0de2*/ 	.byte	0x3f
	.zero		1


	//   ....[74]....
        /*0de4*/ 	.word	0x0002fb60
        /*0de8*/ 	.word	0x00000010
        /*0dec*/ 	.word	0x00038800
        /*0df0*/ 	.short	0x010a
        /*0df2*/ 	.byte	0x3f
	.zero		1


	//   ....[75]....
        /*0df4*/ 	.word	0x000305b0
        /*0df8*/ 	.word	0x00000010
        /*0dfc*/ 	.word	0x00038800
        /*0e00*/ 	.short	0x010a
        /*0e02*/ 	.byte	0x3f
	.zero		1


	//   ....[76]....
        /*0e04*/ 	.word	0x00030600
        /*0e08*/ 	.word	0x00000000
        /*0e0c*/ 	.word	0x00038830
        /*0e10*/ 	.short	0x010a
        /*0e12*/ 	.byte	0x3f
	.zero		1


	//   ....[77]....
        /*0e14*/ 	.word	0x00030650
        /*0e18*/ 	.word	0x0000000b
        /*0e1c*/ 	.word	0x00038830
        /*0e20*/ 	.short	0x010a
        /*0e22*/ 	.byte	0x3f
	.zero		1


	//   ....[78]....
        /*0e24*/ 	.word	0x000306a0
        /*0e28*/ 	.word	0x00000009
        /*0e2c*/ 	.word	0x00038850
        /*0e30*/ 	.short	0x010a
        /*0e32*/ 	.byte	0x3f
	.zero		1


	//   ....[79]....
        /*0e34*/ 	.word	0x000306f0
        /*0e38*/ 	.word	0x00000003
        /*0e3c*/ 	.word	0x00038830
        /*0e40*/ 	.short	0x010a
        /*0e42*/ 	.byte	0x3f
	.zero		1


	//   ....[80]....
        /*0e44*/ 	.word	0x00030740
        /*0e48*/ 	.word	0x00000009
        /*0e4c*/ 	.word	0x00038850
        /*0e50*/ 	.short	0x010a
        /*0e52*/ 	.byte	0x3f
	.zero		1


	//   ....[81]....
        /*0e54*/ 	.word	0x00030790
        /*0e58*/ 	.word	0x00000000
        /*0e5c*/ 	.word	0x00038850
        /*0e60*/ 	.short	0x010a
        /*0e62*/ 	.byte	0x3f
	.zero		1


	//   ....[82]....
        /*0e64*/ 	.word	0x00030930
        /*0e68*/ 	.word	0x00000009
        /*0e6c*/ 	.word	0x00038820
        /*0e70*/ 	.short	0x010a
        /*0e72*/ 	.byte	0x3f
	.zero		1


	//   ....[83]....
        /*0e74*/ 	.word	0x00030980
        /*0e78*/ 	.word	0x00000005
        /*0e7c*/ 	.word	0x000388a0
        /*0e80*/ 	.short	0x010a
        /*0e82*/ 	.byte	0x3f
	.zero		1


	//   ....[84]....
        /*0e84*/ 	.word	0x000309d0
        /*0e88*/ 	.word	0x00000005
        /*0e8c*/ 	.word	0x000388c0
        /*0e90*/ 	.short	0x010a
        /*0e92*/ 	.byte	0x3f
	.zero		1


	//   ....[85]....
        /*0e94*/ 	.word	0x00030a20
        /*0e98*/ 	.word	0x00000006
        /*0e9c*/ 	.word	0x000388a0
        /*0ea0*/ 	.short	0x010a
        /*0ea2*/ 	.byte	0x3f
	.zero		1


	//   ....[86]....
        /*0ea4*/ 	.word	0x00030a70
        /*0ea8*/ 	.word	0x00000006
        /*0eac*/ 	.word	0x000388c0
        /*0eb0*/ 	.short	0x010a
        /*0eb2*/ 	.byte	0x3f
	.zero		1


	//   ....[87]....
        /*0eb4*/ 	.word	0x00030c10
        /*0eb8*/ 	.word	0x00000007
        /*0ebc*/ 	.word	0x00038840
        /*0ec0*/ 	.short	0x010a
        /*0ec2*/ 	.byte	0x3f
	.zero		1


	//   ....[88]....
        /*0ec4*/ 	.word	0x00030c90
        /*0ec8*/ 	.word	0x00000003
        /*0ecc*/ 	.word	0x00038820
        /*0ed0*/ 	.short	0x010a
        /*0ed2*/ 	.byte	0x3f
	.zero		1


	//   ....[89]....
        /*0ed4*/ 	.word	0x00030ce0
        /*0ed8*/ 	.word	0x00000007
        /*0edc*/ 	.word	0x00038840
        /*0ee0*/ 	.short	0x010a
        /*0ee2*/ 	.byte	0x3f
	.zero		1


	//   ....[90]....
        /*0ee4*/ 	.word	0x00030d30
        /*0ee8*/ 	.word	0x00000008
        /*0eec*/ 	.word	0x00000060
        /*0ef0*/ 	.short	0x010a
        /*0ef2*/ 	.byte	0x3f
	.zero		1


	//   ....[91]....
        /*0ef4*/ 	.word	0x00030d80
        /*0ef8*/ 	.word	0x00000002
        /*0efc*/ 	.word	0x00038840
        /*0f00*/ 	.short	0x010a
        /*0f02*/ 	.byte	0x3f
	.zero		1


	//   ....[92]....
        /*0f04*/ 	.word	0x00030dd0
        /*0f08*/ 	.word	0x00000003
        /*0f0c*/ 	.word	0x00000060
        /*0f10*/ 	.short	0x010a
        /*0f12*/ 	.byte	0x3f
	.zero		1


	//   ....[93]....
        /*0f14*/ 	.word	0x00030e20
        /*0f18*/ 	.word	0x00000002
        /*0f1c*/ 	.word	0x00038840
        /*0f20*/ 	.short	0x010a
        /*0f22*/ 	.byte	0x3f
	.zero		1


	//   ....[94]....
        /*0f24*/ 	.word	0x00030e70
        /*0f28*/ 	.word	0x00000002
        /*0f2c*/ 	.word	0x00000060
        /*0f30*/ 	.short	0x010a
        /*0f32*/ 	.byte	0x3f
	.zero		1


	//   ....[95]....
        /*0f34*/ 	.word	0x00030ec0
        /*0f38*/ 	.word	0x00000003
        /*0f3c*/ 	.word	0x00038860
        /*0f40*/ 	.short	0x010a
        /*0f42*/ 	.byte	0x3f
	.zero		1


	//   ....[96]....
        /*0f44*/ 	.word	0x00031880
        /*0f48*/ 	.word	0x00000000
        /*0f4c*/ 	.word	0x00038820
        /*0f50*/ 	.short	0x010a
        /*0f52*/ 	.byte	0x3f
	.zero		1


	//   ....[97]....
        /*0f54*/ 	.word	0x00031a20
        /*0f58*/ 	.word	0x00000006
        /*0f5c*/ 	.word	0x00000000
        /*0f60*/ 	.short	0x010a
        /*0f62*/ 	.byte	0x3f
	.zero		1


	//   ....[98]....
        /*0f64*/ 	.word	0x00031a70
        /*0f68*/ 	.word	0x00000007
        /*0f6c*/ 	.word	0x00000000
        /*0f70*/ 	.short	0x010a
        /*0f72*/ 	.byte	0x3f
	.zero		1


	//   ....[99]....
        /*0f74*/ 	.word	0x00031ac0
        /*0f78*/ 	.word	0x00000004
        /*0f7c*/ 	.word	0x00000000
        /*0f80*/ 	.short	0x010a
        /*0f82*/ 	.byte	0x3f
	.zero		1


	//----- nvinfo : EIATTR_NUM_MBARRIERS
	.align		4
.L_363:
        /*0f84*/ 	.byte	0x03, 0x38
        /*0f86*/ 	.short	0x0016


	//----- nvinfo : EIATTR_EXIT_INSTR_OFFSETS
	.align		4
        /*0f88*/ 	.byte	0x04, 0x1c
        /*0f8a*/ 	.short	(.L_365 - .L_364)


	//   ....[0]....
.L_364:
        /*0f8c*/ 	.word	0x0002f010


	//----- nvinfo : EIATTR_MAX_THREADS
	.align		4
.L_365:
        /*0f90*/ 	.byte	0x04, 0x05
        /*0f92*/ 	.short	(.L_367 - .L_366)
.L_366:
        /*0f94*/ 	.word	0x00000180
        /*0f98*/ 	.word	0x00000001
        /*0f9c*/ 	.word	0x00000001


	//----- nvinfo : EIATTR_CRS_STACK_SIZE
	.align		4
.L_367:
        /*0fa0*/ 	.byte	0x04, 0x1e
        /*0fa2*/ 	.short	(.L_369 - .L_368)
.L_368:
        /*0fa4*/ 	.word	0x00000000


	//----- nvinfo : EIATTR_CBANK_PARAM_SIZE
	.align		4
.L_369:
        /*0fa8*/ 	.byte	0x03, 0x19
        /*0faa*/ 	.short	0x0a70


	//----- nvinfo : EIATTR_PARAM_CBANK
	.align		4
        /*0fac*/ 	.byte	0x04, 0x0a
        /*0fae*/ 	.short	(.L_371 - .L_370)
	.align		4
.L_370:
        /*0fb0*/ 	.word	index@(.nv.constant0._ZN7cutlass13device_kernelIN5flash11enable_sm90INS1_16FlashAttnFwdSm90INS1_25CollectiveMainloopFwdSm90ILi2EN4cute5tupleIJNS5_1CILi1EEES8_S8_EEENS6_IJNS7_ILi128EEENS7_ILi80EEENS7_ILi256EEEEEELi256ENS_10bfloat16_tEfNS_4arch4Sm90ELb1ELb0ELb1ELb1ELb0ELb1ELb0ELb1ELb1ELb0ELb0ELb0EEENS1_21CollectiveEpilogueFwdINS6_IJSA_SC_SB_EEES9_SE_SG_Li256ELb1ELb0ELb0ELb0EEENS1_36VarlenDynamicPersistentTileSchedulerILi128ELi80ELi256ELi32ELb0ELb0ELb1ELb1ELb1ELb1EEEEEEEEEvNT_6ParamsE)
        /*0fb4*/ 	.short	0x0210
        /*0fb6*/ 	.short	0x0a70


	//----- nvinfo : EIATTR_SW_WAR
	.align		4
.L_371:
        /*0fb8*/ 	.byte	0x04, 0x36
        /*0fba*/ 	.short	(.L_373 - .L_372)
.L_372:
        /*0fbc*/ 	.word	0x00000008
.L_373:


//--------------------- .nv.callgraph             --------------------------
	.section	.nv.callgraph,"",@"SHT_CUDA_CALLGRAPH"
	.align	4
	.sectionentsize	8
	.align		4
        /*0000*/ 	.word	0x00000000
	.align		4
        /*0004*/ 	.word	0xffffffff
	.align		4
        /*0008*/ 	.word	index@(_ZN7cutlass13device_kernelIN5flash11enable_sm90INS1_16FlashAttnFwdSm90INS1_25CollectiveMainloopFwdSm90ILi2EN4cute5tupleIJNS5_1CILi1EEES8_S8_EEENS6_IJNS7_ILi128EEENS7_ILi80EEENS7_ILi256EEEEEELi256ENS_10bfloat16_tEfNS_4arch4Sm90ELb0ELb0ELb1ELb0ELb0ELb0ELb0ELb1ELb1ELb0ELb0ELb0EEENS1_21CollectiveEpilogueFwdINS6_IJSA_SC_SB_EEES9_SE_SG_Li256ELb0ELb0ELb0ELb0EEENS1_29StaticPersistentTileSchedulerILb0EEEEEEEEEvNT_6ParamsE)
	.align		4
        /*000c*/ 	.word	index@(__assertfail)
	.align		4
        /*0010*/ 	.word	index@(_ZN7cutlass13device_kernelIN5flash11enable_sm90INS1_16FlashAttnFwdSm90INS1_25CollectiveMainloopFwdSm90ILi2EN4cute5tupleIJNS5_1CILi2EEENS7_ILi1EEES9_EEENS6_IJNS7_ILi128EEENS7_ILi80EEENS7_ILi256EEEEEELi256ENS_10bfloat16_tEfNS_4arch4Sm90ELb0ELb0ELb1ELb0ELb0ELb0ELb0ELb1ELb1ELb0ELb0ELb0EEENS1_21CollectiveEpilogueFwdINS6_IJSB_SD_SC_EEESA_SF_SH_Li256ELb0ELb0ELb0ELb0EEENS1_29StaticPersistentTileSchedulerILb0EEEEEEEEEvNT_6ParamsE)
	.align		4
        /*0014*/ 	.word	index@(__assertfail)
	.align		4
        /*0018*/ 	.word	index@(_ZN7cutlass13device_kernelIN5flash11enable_sm90INS1_16FlashAttnFwdSm90INS1_25CollectiveMainloopFwdSm90ILi2EN4cute5tupleIJNS5_1CILi1EEES8_S8_EEENS6_IJNS7_ILi128EEENS7_ILi80EEENS7_ILi256EEEEEELi256ENS_10bfloat16_tEfNS_4arch4Sm90ELb0ELb0ELb1ELb1ELb0ELb0ELb0ELb1ELb1ELb0ELb0ELb0EEENS1_21CollectiveEpilogueFwdINS6_IJSA_SC_SB_EEES9_SE_SG_Li256ELb1ELb0ELb0ELb0EEENS1_36VarlenDynamicPersistentTileSchedulerILi128ELi80ELi256ELi32ELb0ELb0ELb1ELb0ELb1ELb1EEEEEEEEEvNT_6ParamsE)
	.align		4
        /*001c*/ 	.word	index@(__assertfail)
	.align		4
        /*0020*/ 	.word	index@(_ZN7cutlass13device_kernelIN5flash11enable_sm90INS1_16FlashAttnFwdSm90INS1_25CollectiveMainloopFwdSm90ILi2EN4cute5tupleIJNS5_1CILi1EEES8_S8_EEENS6_IJNS7_ILi128EEENS7_ILi80EEENS7_ILi256EEEEEELi256ENS_10bfloat16_tEfNS_4arch4Sm90ELb0ELb0ELb1ELb1ELb0ELb1ELb0ELb1ELb1ELb0ELb0ELb0EEENS1_21CollectiveEpilogueFwdINS6_IJSA_SC_SB_EEES9_SE_SG_Li256ELb1ELb0ELb0ELb0EEENS1_36VarlenDynamicPersistentTileSchedulerILi128ELi80ELi256ELi32ELb0ELb0ELb1ELb0ELb1ELb1EEEEEEEEEvNT_6ParamsE)
	.align		4
        /*0024*/ 	.word	index@(__assertfail)
	.align		4
        /*0028*/ 	.word	index@(_ZN7cutlass13device_kernelIN5flash11enable_sm90INS1_16FlashAttnFwdSm90INS1_25CollectiveMainloopFwdSm90ILi2EN4cute5tupleIJNS5_1CILi1EEES8_S8_EEENS6_IJNS7_ILi128EEENS7_ILi64EEENS7_ILi256EEEEEELi256ENS_10bfloat16_tEfNS_4arch4Sm90ELb0ELb1ELb1ELb0ELb0ELb0ELb0ELb1ELb1ELb0ELb0ELb0EEENS1_21CollectiveEpilogueFwdINS6_IJSA_SC_SB_EEES9_SE_SG_Li256ELb0ELb0ELb0ELb0EEENS1_30DynamicPersistentTileSchedulerILi256ELi32ELb0ELb0ELb1EEEEEEEEEvNT_6ParamsE)
	.align		4
        /*002c*/ 	.word	index@(__assertfail)
	.align		4
        /*0030*/ 	.word	index@(_ZN7cutlass13device_kernelIN5flash11enable_sm90INS1_16FlashAttnFwdSm90INS1_25CollectiveMainloopFwdSm90ILi2EN4cute5tupleIJNS5_1CILi1EEES8_S8_EEENS6_IJNS7_ILi128EEENS7_ILi64EEENS7_ILi256EEEEEELi256ENS_10bfloat16_tEfNS_4arch4Sm90ELb0ELb1ELb1ELb1ELb0ELb0ELb0ELb1ELb1ELb0ELb0ELb0EEENS1_21CollectiveEpilogueFwdINS6_IJSA_SC_SB_EEES9_SE_SG_Li256ELb1ELb0ELb0ELb0EEENS1_36VarlenDynamicPersistentTileSchedulerILi128ELi64ELi256ELi32ELb0ELb0ELb1ELb1ELb0ELb1EEEEEEEEEvNT_6ParamsE)
	.align		4
        /*0034*/ 	.word	index@(__assertfail)
	.align		4
        /*0038*/ 	.word	index@(_ZN7cutlass13device_kernelIN5flash11enable_sm90INS1_16FlashAttnFwdSm90INS1_25CollectiveMainloopFwdSm90ILi2EN4cute5tupleIJNS5_1CILi1EEES8_S8_EEENS6_IJNS7_ILi128EEENS7_ILi64EEENS7_ILi256EEEEEELi256ENS_10bfloat16_tEfNS_4arch4Sm90ELb0ELb1ELb1ELb1ELb0ELb1ELb0ELb1ELb1ELb0ELb0ELb0EEENS1_21CollectiveEpilogueFwdINS6_IJSA_SC_SB_EEES9_SE_SG_Li256ELb1ELb0ELb0ELb0EEENS1_36VarlenDynamicPersistentTileSchedulerILi128ELi64ELi256ELi32ELb0ELb0ELb1ELb1ELb0ELb1EEEEEEEEEvNT_6ParamsE)
	.align		4
        /*003c*/ 	.word	index@(__assertfail)
	.align		4
        /*0040*/ 	.word	index@(_ZN7cutlass13device_kernelIN5flash11enable_sm90INS1_16FlashAttnFwdSm90INS1_25CollectiveMainloopFwdSm90ILi2EN4cute5tupleIJNS5_1CILi1EEES8_S8_EEENS6_IJNS7_ILi128EEENS7_ILi80EEENS7_ILi256EEEEEELi256ENS_10bfloat16_tEfNS_4arch4Sm90ELb1ELb0ELb1ELb0ELb0ELb0ELb0ELb1ELb1ELb0ELb0ELb0EEENS1_21CollectiveEpilogueFwdINS6_IJSA_SC_SB_EEES9_SE_SG_Li256ELb0ELb0ELb0ELb0EEENS1_30DynamicPersistentTileSchedulerILi256ELi32ELb0ELb0ELb1EEEEEEEEEvNT_6ParamsE)
	.align		4
        /*0044*/ 	.word	index@(__assertfail)
	.align		4
        /*0048*/ 	.word	index@(_ZN7cutlass13device_kernelIN5flash11enable_sm90INS1_16FlashAttnFwdSm90INS1_25CollectiveMainloopFwdSm90ILi2EN4cute5tupleIJNS5_1CILi1EEES8_S8_EEENS6_IJNS7_ILi128EEENS7_ILi80EEENS7_ILi256EEEEEELi256ENS_10bfloat16_tEfNS_4arch4Sm90ELb1ELb0ELb1ELb1ELb0ELb0ELb0ELb1ELb1ELb0ELb0ELb0EEENS1_21CollectiveEpilogueFwdINS6_IJSA_SC_SB_EEES9_SE_SG_Li256ELb1ELb0ELb0ELb0EEENS1_36VarlenDynamicPersistentTileSchedulerILi128ELi80ELi256ELi32ELb0ELb0ELb1ELb1ELb1ELb1EEEEEEEEEvNT_6ParamsE)
	.align		4
        /*004c*/ 	.word	index@(__assertfail)
	.align		4
        /*0050*/ 	.word	index@(_ZN7cutlass13device_kernelIN5flash11enable_sm90INS1_16FlashAttnFwdSm90INS1_25CollectiveMainloopFwdSm90ILi2EN4cute5tupleIJNS5_1CILi1EEES8_S8_EEENS6_IJNS7_ILi128EEENS7_ILi80EEENS7_ILi256EEEEEELi256ENS_10bfloat16_tEfNS_4arch4Sm90ELb1ELb0ELb1ELb1ELb0ELb1ELb0ELb1ELb1ELb0ELb0ELb0EEENS1_21CollectiveEpilogueFwdINS6_IJSA_SC_SB_EEES9_SE_SG_Li256ELb1ELb0ELb0ELb0EEENS1_36VarlenDynamicPersistentTileSchedulerILi128ELi80ELi256ELi32ELb0ELb0ELb1ELb1ELb1ELb1EEEEEEEEEvNT_6ParamsE)
	.align		4
        /*0054*/ 	.word	index@(__assertfail)
	.align		4
        /*0058*/ 	.word	0x00000000
	.align		4
        /*005c*/ 	.word	0xfffffffe
	.align		4
        /*0060*/ 	.word	0x00000000
	.align		4
        /*0064*/ 	.word	0xfffffffd
	.align		4
        /*0068*/ 	.word	0x00000000
	.align		4
        /*006c*/ 	.word	0xfffffffc


//--------------------- .nv.constant4             --------------------------
	.section	.nv.constant4,"a",@progbits
	.align	8
	.align		8
.nv.constant4:
        /*0000*/ 	.dword	__assertfail
	.align		8
        /*0008*/ 	.dword	__unnamed_1
	.align		8
        /*0010*/ 	.dword	__unnamed_2
	.align		8
        /*0018*/ 	.dword	__unnamed_3
	.align		8
        /*0020*/ 	.dword	__unnamed_4
	.align		8
        /*0028*/ 	.dword	__unnamed_5
	.align		8
        /*0030*/ 	.dword	__unnamed_6
	.align		8
        /*0038*/ 	.dword	__unnamed_7
	.align		8
        /*0040*/ 	.dword	__unnamed_8
	.align		8
        /*0048*/ 	.dword	__unnamed_9
	.align		8
        /*0050*/ 	.dword	_ZN74_INTERNAL_cb4ef094_38_flash_fwd_hdim256_bf16_softcap_sm90_cu_0106449f_34544cuda3std3__45__cpo5beginE
	.align		8
        /*0058*/ 	.dword	_ZN74_INTERNAL_cb4ef094_38_flash_fwd_hdim256_bf16_softcap_sm90_cu_0106449f_34544cuda3std3__45__cpo3endE
	.align		8
        /*0060*/ 	.dword	_ZN74_INTERNAL_cb4ef094_38_flash_fwd_hdim256_bf16_softcap_sm90_cu_0106449f_34544cuda3std3__45__cpo6cbeginE
	.align		8
        /*0068*/ 	.dword	_ZN74_INTERNAL_cb4ef094_38_flash_fwd_hdim256_bf16_softcap_sm90_cu_0106449f_34544cuda3std3__45__cpo4cendE
	.align		8
        /*0070*/ 	.dword	_ZN74_INTERNAL_cb4ef094_38_flash_fwd_hdim256_bf16_softcap_sm90_cu_0106449f_34544cuda3std3__476_GLOBAL__N__cb4ef094_38_flash_fwd_hdim256_bf16_softcap_sm90_cu_0106449f_34546ignoreE
	.align		8
        /*0078*/ 	.dword	_ZN74_INTERNAL_cb4ef094_38_flash_fwd_hdim256_bf16_softcap_sm90_cu_0106449f_34544cuda3std3__419piecewise_constructE
	.align		8
        /*0080*/ 	.dword	_ZN74_INTERNAL_cb4ef094_38_flash_fwd_hdim256_bf16_softcap_sm90_cu_0106449f_34544cuda3std3__48in_placeE
	.align		8
        /*0088*/ 	.dword	_ZN74_INTERNAL_cb4ef094_38_flash_fwd_hdim256_bf16_softcap_sm90_cu_0106449f_34544cuda3std6ranges3__45__cpo4swapE
	.align		8
        /*0090*/ 	.dword	_ZN74_INTERNAL_cb4ef094_38_flash_fwd_hdim256_bf16_softcap_sm90_cu_0106449f_34544cuda3std6ranges3__45__cpo9iter_moveE
	.align		8
        /*0098*/ 	.dword	_ZN74_INTERNAL_cb4ef094_38_flash_fwd_hdim256_bf16_softcap_sm90_cu_0106449f_34544cute7productE
	.align		8
        /*00a0*/ 	.dword	_ZN74_INTERNAL_cb4ef094_38_flash_fwd_hdim256_bf16_softcap_sm90_cu_0106449f_34544cute1_E
	.align		8
        /*00a8*/ 	.dword	$str$23
	.align		8
        /*00b0*/ 	.dword	$str$24


//--------------------- .text._ZN7cutlass13device_kernelIN5flash11enable_sm90INS1_16FlashAttnFwdSm90INS1_25CollectiveMainloopFwdSm90ILi2EN4cute5tupleIJNS5_1CILi1EEES8_S8_EEENS6_IJNS7_ILi128EEENS7_ILi80EEENS7_ILi256EEEEEELi256ENS_10bfloat16_tEfNS_4arch4Sm90ELb0ELb0ELb1ELb0ELb0ELb0ELb0ELb1ELb1ELb0ELb0ELb0EEENS1_21CollectiveEpilogueFwdINS6_IJSA_SC_SB_EEES9_SE_SG_Li256ELb0ELb0ELb0ELb0EEENS1_29StaticPersistentTileSchedulerILb0EEEEEEEEEvNT_6ParamsE --------------------------
	.section	.text._ZN7cutlass13device_kernelIN5flash11enable_sm90INS1_16FlashAttnFwdSm90INS1_25CollectiveMainloopFwdSm90ILi2EN4cute5tupleIJNS5_1CILi1EEES8_S8_EEENS6_IJNS7_ILi128EEENS7_ILi80EEENS7_ILi256EEEEEELi256ENS_10bfloat16_tEfNS_4arch4Sm90ELb0ELb0ELb1ELb0ELb0ELb0ELb0ELb1ELb1ELb0ELb0ELb0EEENS1_21CollectiveEpilogueFwdINS6_IJSA_SC_SB_EEES9_SE_SG_Li256ELb0ELb0ELb0ELb0EEENS1_29StaticPersistentTileSchedulerILb0EEEEEEEEEvNT_6ParamsE,"ax",@progbits
	.align	128
.text._ZN7cutlass13device_kernelIN5flash11enable_sm90INS1_16FlashAttnFwdSm90INS1_25CollectiveMainloopFwdSm90ILi2EN4cute5tupleIJNS5_1CILi1EEES8_S8_EEENS6_IJNS7_ILi128EEENS7_ILi80EEENS7_ILi256EEEEEELi256ENS_10bfloat16_tEfNS_4arch4Sm90ELb0ELb0ELb1ELb0ELb0ELb0ELb0ELb1ELb1ELb0ELb0ELb0EEENS1_21CollectiveEpilogueFwdINS6_IJSA_SC_SB_EEES9_SE_SG_Li256ELb0ELb0ELb0ELb0EEENS1_29StaticPersistentTileSchedulerILb0EEEEEEEEEvNT_6ParamsE:
        .type           _ZN7cutlass13device_kernelIN5flash11enable_sm90INS1_16FlashAttnFwdSm90INS1_25CollectiveMainloopFwdSm90ILi2EN4cute5tupleIJNS5_1CILi1EEES8_S8_EEENS6_IJNS7_ILi128EEENS7_ILi80EEENS7_ILi256EEEEEELi256ENS_10bfloat16_tEfNS_4arch4Sm90ELb0ELb0ELb1ELb0ELb0ELb0ELb0ELb1ELb1ELb0ELb0ELb0EEENS1_21CollectiveEpilogueFwdINS6_IJSA_SC_SB_EEES9_SE_SG_Li256ELb0ELb0ELb0ELb0EEENS1_29StaticPersistentTileSchedulerILb0EEEEEEEEEvNT_6ParamsE,@function
        .size           _ZN7cutlass13device_kernelIN5flash11enable_sm90INS1_16FlashAttnFwdSm90INS1_25CollectiveMainloopFwdSm90ILi2EN4cute5tupleIJNS5_1CILi1EEES8_S8_EEENS6_IJNS7_ILi128EEENS7_ILi80EEENS7_ILi256EEEEEELi256ENS_10bfloat16_tEfNS_4arch4Sm90ELb0ELb0ELb1ELb0ELb0ELb0ELb0ELb1ELb1ELb0ELb0ELb0EEENS1_21CollectiveEpilogueFwdINS6_IJSA_SC_SB_EEES9_SE_SG_Li256ELb0ELb0ELb0ELb0EEENS1_29StaticPersistentTileSchedulerILb0EEEEEEEEEvNT_6ParamsE,(.L_x_2838 - _ZN7cutlass13device_kernelIN5flash11enable_sm90INS1_16FlashAttnFwdSm90INS1_25CollectiveMainloopFwdSm90ILi2EN4cute5tupleIJNS5_1CILi1EEES8_S8_EEENS6_IJNS7_ILi128EEENS7_ILi80EEENS7_ILi256EEEEEELi256ENS_10bfloat16_tEfNS_4arch4Sm90ELb0ELb0ELb1ELb0ELb0ELb0ELb0ELb1ELb1ELb0ELb0ELb0EEENS1_21CollectiveEpilogueFwdINS6_IJSA_SC_SB_EEES9_SE_SG_Li256ELb0ELb0ELb0ELb0EEENS1_29StaticPersistentTileSchedulerILb0EEEEEEEEEvNT_6ParamsE)
        .other          _ZN7cutlass13device_kernelIN5flash11enable_sm90INS1_16FlashAttnFwdSm90INS1_25CollectiveMainloopFwdSm90ILi2EN4cute5tupleIJNS5_1CILi1EEES8_S8_EEENS6_IJNS7_ILi128EEENS7_ILi80EEENS7_ILi256EEEEEELi256ENS_10bfloat16_tEfNS_4arch4Sm90ELb0ELb0ELb1ELb0ELb0ELb0ELb0ELb1ELb1ELb0ELb0ELb0EEENS1_21CollectiveEpilogueFwdINS6_IJSA_SC_SB_EEES9_SE_SG_Li256ELb0ELb0ELb0ELb0EEENS1_29StaticPersistentTileSchedulerILb0EEEEEEEEEvNT_6ParamsE,@"STO_CUDA_ENTRY STV_DEFAULT"
_ZN7cutlass13device_kernelIN5flash11enable_sm90INS1_16FlashAttnFwdSm90INS1_25CollectiveMainloopFwdSm90ILi2EN4cute5tupleIJNS5_1CILi1EEES8_S8_EEENS6_IJNS7_ILi128EEENS7_ILi80EEENS7_ILi256EEEEEELi256ENS_10bfloat16_tEfNS_4arch4Sm90ELb0ELb0ELb1ELb0ELb0ELb0ELb0ELb1ELb1ELb0ELb0ELb0EEENS1_21CollectiveEpilogueFwdINS6_IJSA_SC_SB_EEES9_SE_SG_Li256ELb0ELb0ELb0ELb0EEENS1_29StaticPersistentTileSchedulerILb0EEEEEEEEEvNT_6ParamsE:
[----:B------:R-:W1:Y:S02]  /*0000*/  LDC R1, c[0x0][0x28] ;  /* 0x00000a00ff017b82 */ /* 0x000e640000000800 */
[----:B-1----:R-:W-:Y:S01]  /*0010*/  VIADD R1, R1, 0xffffffe0 ;  /* 0xffffffe001017836 */ /* 0x002fe20000000000 */
[----:B------:R-:W1:Y:S01]  /*0020*/  S2R R3, SR_TID.X ;  /* 0x0000000000037919 */ /* 0x000e620000002100 */
[----:B------:R-:W-:Y:S01]  /*0030*/  ELECT P0, URZ, PT ;  /* 0x00000000003f782f */ /* 0x000fe20003800000 */
[----:B------:R-:W-:Y:S01]  /*0040*/  BSSY B0, `(.L_x_0) ;  /* 0x0000013000007945 */ /* 0x000fe20003800000 */
[----:B-1----:R-:W-:-:S05]  /*0050*/  SHF.R.U32.HI R0, RZ, 0x5, R3 ;  /* 0x00000005ff007819 */ /* 0x002fca0000011603 */
[----:B------:R-:W1:Y:S02]  /*0060*/  SHFL.IDX PT, R2, R0, RZ, 0x1f ;  /* 0x00001fff00027589 */ /* 0x000e6400000e0000 */
[----:B-1----:R-:W-:-:S13]  /*0070*/  ISETP.EQ.AND P0, PT, R2, RZ, P0 ;  /* 0x000000ff0200720c */ /* 0x002fda0000702270 */
[----:B------:R-:W-:Y:S05]  /*0080*/  @!P0 BRA `(.L_x_1) ;  /* 0x0000000000388947 */ /* 0x000fea0003800000 */
[----:B------:R-:W-:Y:S02]  /*0090*/  ULDC.64 UR4, c[0x0][0x198] ;  /* 0x0000660000047ab9 */ /* 0x000fe40000000a00 */
[----:B------:R-:W-:Y:S02]  /*00a0*/  UIADD3 UR6, UP0, UR4, 0x270, URZ ;  /* 0x0000027004067890 */ /* 0x000fe4000ff1e03f */
[----:B------:R-:W-:Y:S02]  /*00b0*/  UIADD3 UR8, UP1, UR4, 0x370, URZ ;  /* 0x0000037004087890 */ /* 0x000fe4000ff3e03f */
[----:B------:R-:W-:Y:S02]  /*00c0*/  UIADD3 UR10, UP2, UR4, 0x470, URZ ;  /* 0x00000470040a7890 */ /* 0x000fe4000ff5e03f */
[----:B------:R-:W-:Y:S02]  /*00d0*/  UIADD3 UR4, UP3, UR4, 0x9f0, URZ ;  /* 0x000009f004047890 */ /* 0x000fe4000ff7e03f */
[----:B------:R-:W-:-:S02]  /*00e0*/  UIADD3.X UR7, URZ, UR5, URZ, UP0, !UPT ;  /* 0x000000053f077290 */ /* 0x000fc400087fe43f */
[----:B------:R-:W-:Y:S02]  /*00f0*/  UIADD3.X UR9, URZ, UR5, URZ, UP1, !UPT ;  /* 0x000000053f097290 */ /* 0x000fe40008ffe43f */
[----:B------:R-:W-:Y:S02]  /*0100*/  UIADD3.X UR11, URZ, UR5, URZ, UP2, !UPT ;  /* 0x000000053f0b7290 */ /* 0x000fe400097fe43f */
[----:B------:R-:W-:-:S03]  /*0110*/  UIADD3.X UR5, URZ, UR5, URZ, UP3, !UPT ;  /* 0x000000053f057290 */ /* 0x000fc60009ffe43f */
[----:B------:R1:W-:Y:S02]  /*0120*/  UTMACCTL.PF [UR6] ;  /* 0x00000000060079b9 */ /* 0x0003e40008040000 */
[----:B------:R1:W-:Y:S02]  /*0130*/  UTMACCTL.PF [UR8] ;  /* 0x00000000080079b9 */ /* 0x0003e40008040000 */
[----:B------:R1:W-:Y:S02]  /*0140*/  UTMACCTL.PF [UR10] ;  /* 0x000000000a0079b9 */ /* 0x0003e40008040000 */
[----:B------:R1:W-:Y:S02]  /*0150*/  UTMACCTL.PF [UR4] ;  /* 0x00000000040079b9 */ /* 0x0003e40008040000 */
[----:B-1----:R-:W-:Y:S01]  /*0160*/  NOP ;  /* 0x0000000000007918 */ /* 0x002fe20000000000 */
.L_x_1:
[----:B------:R-:W-:Y:S05]  /*0170*/  BSYNC B0 ;  /* 0x0000000000007941 */ /* 0x000fea0003800000 */
.L_x_0:
[----:B------:R-:W-:Y:S01]  /*0180*/  VOTEU.ANY UP0, P0 ;  /* 0x00000000003f7886 */ /* 0x000fe20000000100 */
[----:B------:R-:W1:Y:S01]  /*0190*/  SHFL.IDX PT, R2, R0, RZ, 0x1f ;  /* 0x00001fff00027589 */ /* 0x000e6200000e0000 */
[----:B------:R-:W-:Y:S01]  /*01a0*/  UMOV UR4, 0x1 ;  /* 0x0000000100047882 */ /* 0x000fe20000000000 */
[----:B------:R-:W-:Y:S02]  /*01b0*/  VOTEU.ANY UP1, P0 ;  /* 0x00000000003f7886 */ /* 0x000fe40000020100 */
[----:B------:R-:W2:Y:S01]  /*01c0*/  @UP0 S2UR UR7, SR_CgaCtaId ;  /* 0x00000000000709c3 */ /* 0x000ea20000008800 */
[----:B------:R-:W-:Y:S01]  /*01d0*/  @UP0 UMOV UR6, 0x400 ;  /* 0x0000040000060882 */ /* 0x000fe20000000000 */
[----:B------:R-:W-:-:S04]  /*01e0*/  @UP0 UIADD3 UR4, -UR4, 0x100000, URZ ;  /* 0x0010000004040890 */ /* 0x000fc8000fffe13f */
[----:B------:R-:W-:Y:S02]  /*01f0*/  @UP0 USHF.L.U32 UR5, UR4, 0xb, URZ ;  /* 0x0000000b04050899 */ /* 0x000fe4000800063f */
[----:B------:R-:W-:Y:S01]  /*0200*/  @UP0 USHF.L.U32 UR4, UR4, 0x1, URZ ;  /* 0x0000000104040899 */ /* 0x000fe2000800063f */
[----:B-1----:R-:W-:Y:S02]  /*0210*/  ISETP.NE.AND P1, PT, R2, RZ, PT ;  /* 0x000000ff0200720c */ /* 0x002fe40003f25270 */
[----:B------:R-:W-:Y:S01]  /*0220*/  SHF.R.U32.HI R2, RZ, 0x7, R3 ;  /* 0x00000007ff027819 */ /* 0x000fe20000011603 */
[----:B--2---:R-:W-:Y:S01]  /*0230*/  @UP0 ULEA UR6, UR7, UR6, 0x18 ;  /* 0x0000000607060291 */ /* 0x004fe2000f8ec03f */
[----:B------:R-:W-:-:S04]  /*0240*/  VOTEU.ANY UP0, P0 ;  /* 0x00000000003f7886 */ /* 0x000fc80000000100 */
[----:B------:R-:W1:Y:S04]  /*0250*/  SHFL.IDX PT, R2, R2, RZ, 0x1f ;  /* 0x00001fff02027589 */ /* 0x000e6800000e0000 */
[----:B------:R-:W2:Y:S03]  /*0260*/  FENCE.VIEW.ASYNC.S ;  /* 0x00000000000073c6 */ /* 0x000ea60000000000 */
[----:B--2---:R2:W3:Y:S01]  /*0270*/  @UP0 SYNCS.EXCH.64 URZ, [UR6+0x38800], UR4 ;  /* 0x03880004063f05b2 */ /* 0x0044e20008000100 */
[----:B------:R2:W4:Y:S01]  /*0280*/  @UP1 SYNCS.EXCH.64 URZ, [UR6+0x38820], UR4 ;  /* 0x03882004063f15b2 */ /* 0x0005220008000100 */
[----:B------:R-:W-:Y:S05]  /*0290*/  @P1 BRA `(.L_x_2) ;  /* 0x0000000000481947 */ /* 0x000fea0003800000 */
[----:B--2---:R-:W2:Y:S01]  /*02a0*/  S2UR UR5, SR_CgaCtaId ;  /* 0x00000000000579c3 */ /* 0x004ea20000008800 */
[----:B------:R-:W-:Y:S01]  /*02b0*/  UMOV UR4, 0x400 ;  /* 0x0000040000047882 */ /* 0x000fe20000000000 */
[----:B------:R-:W-:Y:S01]  /*02c0*/  UMOV UR6, 0x1 ;  /* 0x0000000100067882 */ /* 0x000fe20000000000 */
[----:B------:R-:W-:Y:S01]  /*02d0*/  UMOV UR9, 0x2 ;  /* 0x0000000200097882 */ /* 0x000fe20000000000 */
[----:B------:R-:W-:-:S04]  /*02e0*/  UIADD3 UR6, -UR6, 0x100000, URZ ;  /* 0x0010000006067890 */ /* 0x000fc8000fffe13f */
[----:B------:R-:W-:Y:S02]  /*02f0*/  USHF.L.U32 UR7, UR6, 0xb, URZ ;  /* 0x0000000b06077899 */ /* 0x000fe4000800063f */
[----:B------:R-:W-:Y:S01]  /*0300*/  USHF.L.U32 UR6, UR6, 0x1, URZ ;  /* 0x0000000106067899 */ /* 0x000fe2000800063f */
[----:B------:R-:W-:Y:S01]  /*0310*/  ELECT P0, URZ, PT ;  /* 0x00000000003f782f */ /* 0x000fe20003800000 */
[----:B--2---:R-:W-:Y:S02]  /*0320*/  ULEA UR8, UR5, UR4, 0x18 ;  /* 0x0000000405087291 */ /* 0x004fe4000f8ec03f */
[----:B------:R-:W-:-:S04]  /*0330*/  UIADD3 UR4, -UR9, 0x100000, URZ ;  /* 0x0010000009047890 */ /* 0x000fc8000fffe13f */
[----:B------:R-:W-:Y:S02]  /*0340*/  USHF.L.U32 UR5, UR4, 0xb, URZ ;  /* 0x0000000b04057899 */ /* 0x000fe4000800063f */
[----:B------:R-:W-:Y:S01]  /*0350*/  USHF.L.U32 UR4, UR4, 0x1, URZ ;  /* 0x0000000104047899 */ /* 0x000fe2000800063f */
[----:B------:R-:W2:Y:S03]  /*0360*/  FENCE.VIEW.ASYNC.S ;  /* 0x00000000000073c6 */ /* 0x000ea60000000000 */
[----:B--2---:R2:W1:Y:S08]  /*0370*/  SYNCS.EXCH.64 URZ, [UR8+0x38830], UR6 ;  /* 0x03883006083f75b2 */ /* 0x0044700008000100 */
[----:B------:R2:W1:Y:S01]  /*0380*/  SYNCS.EXCH.64 URZ, [UR8+0x38840], UR4 ;  /* 0x03884004083f75b2 */ /* 0x0004620008000100 */
[----:B------:R2:W1:Y:S01]  /*0390*/  SYNCS.EXCH.64 URZ, [UR8+0x38838], UR6 ;  /* 0x03883806083f75b2 */ /* 0x0004620008000100 */
[----:B------:R2:W1:Y:S01]  /*03a0*/  SYNCS.EXCH.64 URZ, [UR8+0x38848], UR4 ;  /* 0x03884804083f75b2 */ /* 0x0004620008000100 */
[----:B------:R-:W-:Y:S01]  /*03b0*/  NOP ;  /* 0x0000000000007918 */ /* 0x000fe20000000000 */
.L_x_2:
[----:B------:R-:W5:Y:S01]  /*03c0*/  SHFL.IDX PT, R4, R0, RZ, 0x1f ;  /* 0x00001fff00047589 */ /* 0x000f6200000e0000 */
[----:B------:R-:W-:Y:S01]  /*03d0*/  NOP ;  /* 0x0000000000007918 */ /* 0x000fe20000000000 */
[----:B-----5:R-:W-:-:S13]  /*03e0*/  ISETP.NE.AND P0, PT, R4, RZ, PT ;  /* 0x000000ff0400720c */ /* 0x020fda0003f05270 */
[----:B------:R-:W-:Y:S05]  /*03f0*/  @P0 BRA `(.L_x_3) ;  /* 0x0000000000480947 */ /* 0x000fea0003800000 */
[----:B--2---:R-:W2:Y:S01]  /*0400*/  S2UR UR5, SR_CgaCtaId ;  /* 0x00000000000579c3 */ /* 0x004ea20000008800 */
[----:B------:R-:W-:Y:S01]  /*0410*/  UMOV UR4, 0x400 ;  /* 0x0000040000047882 */ /* 0x000fe20000000000 */
[----:B------:R-:W-:Y:S01]  /*0420*/  UMOV UR6, 0x1 ;  /* 0x0000000100067882 */ /* 0x000fe20000000000 */
[----:B------:R-:W-:Y:S01]  /*0430*/  UMOV UR7, 0x2 ;  /* 0x0000000200077882 */ /* 0x000fe20000000000 */
[----:B------:R-:W-:Y:S01]  /*0440*/  ELECT P0, URZ, PT ;  /* 0x00000000003f782f */ /* 0x000fe20003800000 */
[----:B--2---:R-:W-:Y:S02]  /*0450*/  ULEA UR8, UR5, UR4, 0x18 ;  /* 0x0000000405087291 */ /* 0x004fe4000f8ec03f */
[----:B------:R-:W-:-:S04]  /*0460*/  UIADD3 UR4, -UR6, 0x100000, URZ ;  /* 0x0010000006047890 */ /* 0x000fc8000fffe13f */
[----:B------:R-:W-:Y:S02]  /*0470*/  USHF.L.U32 UR5, UR4, 0xb, URZ ;  /* 0x0000000b04057899 */ /* 0x000fe4000800063f */
[----:B------:R-:W-:Y:S02]  /*0480*/  USHF.L.U32 UR4, UR4, 0x1, URZ ;  /* 0x0000000104047899 */ /* 0x000fe4000800063f */
        /* <DEDUP_REMOVED lines=9> */
.L_x_3:
[----:B------:R-:W5:Y:S01]  /*0520*/  SHFL.IDX PT, R4, R0, RZ, 0x1f ;  /* 0x00001fff00047589 */ /* 0x000f6200000e0000 */
[----:B------:R-:W-:Y:S01]  /*0530*/  NOP ;  /* 0x0000000000007918 */ /* 0x000fe20000000000 */
[----:B-----5:R-:W-:-:S13]  /*0540*/  ISETP.NE.AND P0, PT, R4, RZ, PT ;  /* 0x000000ff0400720c */ /* 0x020fda0003f05270 */
[----:B------:R-:W-:Y:S05]  /*0550*/  @P0 BRA `(.L_x_4) ;  /* 0x0000000000380947 */ /* 0x000fea0003800000 */
[----:B--2---:R-:W2:Y:S01]  /*0560*/  S2UR UR5, SR_CgaCtaId ;  /* 0x00000000000579c3 */ /* 0x004ea20000008800 */
[----:B------:R-:W-:Y:S01]  /*0570*/  UMOV UR4, 0x400 ;  /* 0x0000040000047882 */ /* 0x000fe20000000000 */
[----:B------:R-:W-:Y:S01]  /*0580*/  UMOV UR7, 0x1 ;  /* 0x0000000100077882 */ /* 0x000fe20000000000 */
[----:B------:R-:W-:Y:S01]  /*0590*/  ELECT P0, URZ, PT ;  /* 0x00000000003f782f */ /* 0x000fe20003800000 */
[----:B--2---:R-:W-:Y:S02]  /*05a0*/  ULEA UR6, UR5, UR4, 0x18 ;  /* 0x0000000405067291 */ /* 0x004fe4000f8ec03f */
[----:B------:R-:W-:-:S04]  /*05b0*/  UIADD3 UR4, -UR7, 0x100000, URZ ;  /* 0x0010000007047890 */ /* 0x000fc8000fffe13f */
[----:B------:R-:W-:Y:S02]  /*05c0*/  USHF.L.U32 UR5, UR4, 0xb, URZ ;  /* 0x0000000b04057899 */ /* 0x000fe4000800063f */
[----:B------:R-:W-:Y:S01]  /*05d0*/  USHF.L.U32 UR4, UR4, 0x1, URZ ;  /* 0x0000000104047899 */ /* 0x000fe2000800063f */
[----:B------:R-:W2:Y:S11]  /*05e0*/  FENCE.VIEW.ASYNC.S ;  /* 0x00000000000073c6 */ /* 0x000eb60000000000 */
[----:B--2---:R2:W1:Y:S01]  /*05f0*/  SYNCS.EXCH.64 URZ, [UR6+0x38870], UR4 ;  /* 0x03887004063f75b2 */ /* 0x0044620008000100 */
[----:B------:R2:W1:Y:S01]  /*0600*/  SYNCS.EXCH.64 URZ, [UR6+0x38880], UR4 ;  /* 0x03888004063f75b2 */ /* 0x0004620008000100 */
[----:B------:R2:W1:Y:S01]  /*0610*/  SYNCS.EXCH.64 URZ, [UR6+0x38878], UR4 ;  /* 0x03887804063f75b2 */ /* 0x0004620008000100 */
[----:B------:R2:W1:Y:S01]  /*0620*/  SYNCS.EXCH.64 URZ, [UR6+0x38888], UR4 ;  /* 0x03888804063f75b2 */ /* 0x0004620008000100 */
[----:B------:R-:W-:Y:S01]  /*0630*/  NOP ;  /* 0x0000000000007918 */ /* 0x000fe20000000000 */
.L_x_4:
        /* <DEDUP_REMOVED lines=22> */
.L_x_5:
        /* <DEDUP_REMOVED lines=22> */
.L_x_6:
[----:B-1----:R-:W-:Y:S01]  /*0900*/  ISETP.NE.AND P0, PT, R2, RZ, PT ;  /* 0x000000ff0200720c */ /* 0x002fe20003f05270 */
[----:B------:R-:W-:Y:S01]  /*0910*/  IMAD.MOV.U32 R2, RZ, RZ, 0x1 ;  /* 0x00000001ff027424 */ /* 0x000fe200078e00ff */
[----:B------:R-:W-:-:S04]  /*0920*/  NOP ;  /* 0x0000000000007918 */ /* 0x000fc80000000000 */
[----:B------:R-:W-:-:S05]  /*0930*/  SEL R2, R2, 0x2, !P0 ;  /* 0x0000000202027807 */ /* 0x000fca0004000000 */
[----:B------:R1:W-:Y:S01]  /*0940*/  STL [R1+0x1c], R2 ;  /* 0x00001c0201007387 */ /* 0x0003e20000100800 */
[----:B---34-:R-:W-:Y:S06]  /*0950*/  BAR.SYNC.DEFER_BLOCKING 0x0 ;  /* 0x0000000000007b1d */ /* 0x018fec0000010000 */
[----:B------:R-:W-:Y:S05]  /*0960*/  @!P0 BRA `(.L_x_7) ;  /* 0x000000b400048947 */ /* 0x000fea0003800000 */
.L_x_8:
[----:B------:R-:W-:-:S08]  /*0970*/  NOP ;  /* 0x0000000000007918 */ /* 0x000fd00000000000 */
[----:B------:R-:W3:Y:S02]  /*0980*/  USETMAXREG.TRY_ALLOC.CTAPOOL UP0, 0xf0 ;  /* 0x000000f0000079c8 */ /* 0x000ee40008000600 */
[----:B---3--:R-:W-:-:S13]  /*0990*/  PLOP3.LUT P0, PT, PT, PT, UP0, 0x80, 0x0 ;  /* 0x000000000000781c */ /* 0x008fda0003f0f008 */
[----:B------:R-:W-:Y:S05]  /*09a0*/  @!P0 BRA `(.L_x_8) ;  /* 0xfffffffc00f08947 */ /* 0x000fea000383ffff */
[----:B--2---:R-:W2:Y:S08]  /*09b0*/  S2UR UR7, SR_CTAID.X ;  /* 0x00000000000779c3 */ /* 0x004eb00000002500 */
[----:B------:R-:W-:Y:S08]  /*09c0*/  BAR.ARV 0x8, 0x120 ;  /* 0x0204800000007b1d */ /* 0x000ff00000002000 */
[----:B------:R-:W2:Y:S02]  /*09d0*/  LDC R0, c[0x0][0xda4] ;  /* 0x00036900ff007b82 */ /* 0x000ea40000000800 */
[----:B--2---:R-:W-:-:S13]  /*09e0*/  ISETP.LE.AND P0, PT, R0, UR7, PT ;  /* 0x0000000700007c0c */ /* 0x004fda000bf03270 */
[----:B------:R-:W-:Y:S05]  /*09f0*/  @P0 EXIT ;  /* 0x000000000000094d */ /* 0x000fea0003800000 */
[----:B------:R-:W2:Y:S01]  /*0a00*/  LDL.LU R8, [R1+0x1c] ;  /* 0x00001c0001087983 */ /* 0x000ea20000300800 */
[----:B------:R-:W-:Y:S01]  /*0a10*/  IADD3 R0, R3, -0x80, RZ ;  /* 0xffffff8003007810 */ /* 0x000fe20007ffe0ff */
[----:B------:R-:W3:Y:S01]  /*0a20*/  S2UR UR5, SR_CgaCtaId ;  /* 0x00000000000579c3 */ /* 0x000ee20000008800 */
[----:B------:R-:W-:Y:S01]  /*0a30*/  UMOV UR4, 0x400 ;  /* 0x0000040000047882 */ /* 0x000fe20000000000 */
[----:B------:R-:W-:Y:S01]  /*0a40*/  IMAD.MOV.U32 R220, RZ, RZ, -0x2 ;  /* 0xfffffffeffdc7424 */ /* 0x000fe200078e00ff */
[----:B------:R-:W-:Y:S01]  /*0a50*/  SHF.R.S32.HI R3, RZ, 0x1f, R0 ;  /* 0x0000001fff037819 */ /* 0x000fe20000011400 */
[----:B------:R-:W-:Y:S01]  /*0a60*/  IMAD.U32 R212, RZ, RZ, UR7 ;  /* 0x00000007ffd47e24 */ /* 0x000fe2000f8e00ff */
[----:B------:R-:W-:Y:S01]  /*0a70*/  UMOV UR38, URZ ;  /* 0x0000003f00267c82 */ /* 0x000fe20008000000 */
[----:B------:R-:W-:Y:S01]  /*0a80*/  IMAD.MOV.U32 R213, RZ, RZ, RZ ;  /* 0x000000ffffd57224 */ /* 0x000fe200078e00ff */
[CC--:B-1----:R-:W-:Y:S01]  /*0a90*/  LEA.HI R2, R3.reuse, R0.reuse, RZ, 0x7 ;  /* 0x0000000003027211 */ /* 0x0c2fe200078f38ff */
[----:B------:R-:W1:Y:S01]  /*0aa0*/  S2UR UR6, SR_SWINHI ;  /* 0x00000000000679c3 */ /* 0x000e620000002f00 */
[----:B------:R-:W-:-:S02]  /*0ab0*/  LEA.HI R6, R3, R0, RZ, 0x4 ;  /* 0x0000000003067211 */ /* 0x000fc400078f20ff */
[----:B------:R-:W-:Y:S02]  /*0ac0*/  LOP3.LUT R5, R2, 0xffffff80, RZ, 0xc0, !PT ;  /* 0xffffff8002057812 */ /* 0x000fe400078ec0ff */
[----:B------:R-:W-:Y:S02]  /*0ad0*/  LOP3.LUT R7, R6, 0x3fffff0, RZ, 0xc0, !PT ;  /* 0x03fffff006077812 */ /* 0x000fe400078ec0ff */
[----:B------:R-:W-:Y:S01]  /*0ae0*/  SHF.R.S32.HI R9, RZ, 0x4, R6 ;  /* 0x00000004ff097819 */ /* 0x000fe20000011406 */
[C---:B------:R-:W-:Y:S01]  /*0af0*/  IMAD.IADD R214, R0.reuse, 0x1, -R5 ;  /* 0x0000000100d67824 */ /* 0x040fe200078e0a05 */
[----:B------:R-:W-:Y:S01]  /*0b00*/  LEA.HI R218, R3, R0, RZ, 0x5 ;  /* 0x0000000003da7211 */ /* 0x000fe200078f28ff */
[----:B------:R-:W-:Y:S01]  /*0b10*/  IMAD.IADD R7, R0, 0x1, -R7 ;  /* 0x0000000100077824 */ /* 0x000fe200078e0a07 */
[----:B------:R-:W-:Y:S02]  /*0b20*/  LEA.HI R6, R6, R9, RZ, 0x1 ;  /* 0x0000000906067211 */ /* 0x000fe400078f08ff */
[----:B------:R-:W-:-:S02]  /*0b30*/  SHF.R.S32.HI R5, RZ, 0x1f, R214 ;  /* 0x0000001fff057819 */ /* 0x000fc400000114d6 */
[----:B------:R-:W-:Y:S01]  /*0b40*/  LOP3.LUT R6, R6, 0x1ffffffe, RZ, 0xc0, !PT ;  /* 0x1ffffffe06067812 */ /* 0x000fe200078ec0ff */
[----:B---3--:R-:W-:Y:S01]  /*0b50*/  ULEA UR8, UR5, UR4, 0x18 ;  /* 0x0000000405087291 */ /* 0x008fe2000f8ec03f */
[----:B------:R-:W-:Y:S02]  /*0b60*/  LEA.HI R4, R5, R214, RZ, 0x2 ;  /* 0x000000d605047211 */ /* 0x000fe400078f10ff */
[----:B------:R-:W-:Y:S02]  /*0b70*/  SHF.R.S32.HI R218, RZ, 0x5, R218 ;  /* 0x00000005ffda7819 */ /* 0x000fe400000114da */
[--C-:B------:R-:W-:Y:S02]  /*0b80*/  SHF.R.S32.HI R0, RZ, 0x2, R4.reuse ;  /* 0x00000002ff007819 */ /* 0x100fe40000011404 */
[----:B------:R-:W-:Y:S01]  /*0b90*/  SHF.R.S32.HI R3, RZ, 0x1f, R4 ;  /* 0x0000001fff037819 */ /* 0x000fe20000011404 */
[----:B------:R-:W-:Y:S01]  /*0ba0*/  IMAD R7, R218, 0x10, R7 ;  /* 0x00000010da077824 */ /* 0x000fe200078e0207 */
[----:B------:R-:W-:Y:S01]  /*0bb0*/  SHF.R.S32.HI R217, RZ, 0x7, R2 ;  /* 0x00000007ffd97819 */ /* 0x000fe20000011402 */
[----:B------:R-:W-:Y:S01]  /*0bc0*/  UMOV UR4, UR8 ;  /* 0x0000000800047c82 */ /* 0x000fe20008000000 */
[----:B-1----:R-:W-:Y:S01]  /*0bd0*/  UMOV UR5, UR6 ;  /* 0x0000000600057c82 */ /* 0x002fe20008000000 */
[----:B------:R-:W-:Y:S01]  /*0be0*/  LEA.HI R3, R3, R0, RZ, 0x3 ;  /* 0x0000000003037211 */ /* 0x000fe200078f18ff */
[----:B------:R-:W-:Y:S01]  /*0bf0*/  IMAD.U32 R17, RZ, RZ, UR5 ;  /* 0x00000005ff117e24 */ /* 0x000fe2000f8e00ff */
[----:B------:R-:W-:-:S02]  /*0c00*/  IADD3 R6, R9, -R6, RZ ;  /* 0x8000000609067210 */ /* 0x000fc40007ffe0ff */
[----:B------:R-:W-:Y:S02]  /*0c10*/  LOP3.LUT R3, R3, 0xfffffff8, RZ, 0xc0, !PT ;  /* 0xfffffff803037812 */ /* 0x000fe400078ec0ff */
[----:B------:R-:W-:Y:S01]  /*0c20*/  LEA.HI R5, R5, R214, RZ, 0x5 ;  /* 0x000000d605057211 */ /* 0x000fe200078f28ff */
[----:B------:R-:W-:Y:S01]  /*0c30*/  IMAD R6, R7, 0x8, R6 ;  /* 0x0000000807067824 */ /* 0x000fe200078e0206 */
[----:B------:R-:W-:Y:S01]  /*0c40*/  LEA.HI R2, R2, R217, RZ, 0x1 ;  /* 0x000000d902027211 */ /* 0x000fe200078f08ff */
[----:B------:R-:W-:Y:S01]  /*0c50*/  IMAD.IADD R7, R0, 0x1, -R3 ;  /* 0x0000000100077824 */ /* 0x000fe200078e0a03 */
[----:B------:R-:W-:Y:S02]  /*0c60*/  SHF.R.S32.HI R0, RZ, 0x5, R5 ;  /* 0x00000005ff007819 */ /* 0x000fe40000011405 */
[----:B------:R-:W-:Y:S02]  /*0c70*/  LOP3.LUT R2, R2, 0x3fffffe, RZ, 0xc0, !PT ;  /* 0x03fffffe02027812 */ /* 0x000fe400078ec0ff */
[----:B------:R-:W-:Y:S01]  /*0c80*/  LOP3.LUT R3, R4, 0x7ffffffc, RZ, 0xc0, !PT ;  /* 0x7ffffffc04037812 */ /* 0x000fe200078ec0ff */
[----:B------:R-:W-:Y:S01]  /*0c90*/  IMAD R7, R0, 0x10, R7 ;  /* 0x0000001000077824 */ /* 0x000fe200078e0207 */
[----:B------:R-:W-:Y:S01]  /*0ca0*/  MOV R16, UR4 ;  /* 0x0000000400107c02 */ /* 0x000fe20008000f00 */
[----:B------:R-:W-:Y:S01]  /*0cb0*/  IMAD.IADD R2, R217, 0x1, -R2 ;  /* 0x00000001d9027824 */ /* 0x000fe200078e0a02 */
[----:B------:R-:W-:Y:S01]  /*0cc0*/  SHF.L.U32 R5, R6, 0x3, RZ ;  /* 0x0000000306057819 */ /* 0x000fe200000006ff */
[----:B------:R-:W-:Y:S01]  /*0cd0*/  IMAD.IADD R3, R214, 0x1, -R3 ;  /* 0x00000001d6037824 */ /* 0x000fe200078e0a03 */
[----:B------:R-:W-:Y:S01]  /*0ce0*/  UMOV UR4, URZ ;  /* 0x0000003f00047c82 */ /* 0x000fe20008000000 */
[----:B------:R-:W-:-:S02]  /*0cf0*/  MOV R18, UR8 ;  /* 0x0000000800127c02 */ /* 0x000fc40008000f00 */
[----:B------:R-:W-:Y:S01]  /*0d00*/  IMAD R220, R3, R220, 0x50 ;  /* 0x0000005003dc7424 */ /* 0x000fe200078e02dc */
[----:B------:R-:W-:Y:S01]  /*0d10*/  LEA R219, R2, R7, 0x6 ;  /* 0x0000000702db7211 */ /* 0x000fe200078e30ff */
[----:B------:R-:W-:Y:S01]  /*0d20*/  IMAD.WIDE R16, R5, 0x2, R16 ;  /* 0x0000000205107825 */ /* 0x000fe200078e0210 */
[----:B------:R-:W-:Y:S02]  /*0d30*/  MOV R19, UR4 ;  /* 0x0000000400137c02 */ /* 0x000fe40008000f00 */
[----:B--2---:R-:W-:-:S07]  /*0d40*/  LOP3.LUT R23, R8, 0x1, RZ, 0xfc, !PT ;  /* 0x0000000108177812 */ /* 0x004fce00078efcff */
.L_x_31:
[----:B------:R-:W1:Y:S01]  /*0d50*/  SHFL.IDX PT, R0, R217, RZ, 0x1f ;  /* 0x00001fffd9007589 */ /* 0x000e6200000e0000 */
[----:B------:R-:W2:Y:S01]  /*0d60*/  LDC R65, c[0x0][0x2e0] ;  /* 0x0000b800ff417b82 */ /* 0x000ea20000000800 */
[----:B------:R-:W-:Y:S01]  /*0d70*/  R2UR UR12, R18 ;  /* 0x00000000120c72ca */ /* 0x000fe200000e0000 */
[----:B------:R-:W-:Y:S01]  /*0d80*/  ULDC UR4, c[0x0][0xda8] ;  /* 0x00036a0000047ab9 */ /* 0x000fe20000000800 */
[----:B------:R-:W-:Y:S01]  /*0d90*/  ULDC.64 UR8, c[0x0][0x3f8] ;  /* 0x0000fe0000087ab9 */ /* 0x000fe20000000a00 */
[----:B------:R-:W-:Y:S01]  /*0da0*/  R2UR UR10, R212 ;  /* 0x00000000d40a72ca */ /* 0x000fe200000e0000 */
[----:B------:R-:W-:Y:S02]  /*0db0*/  UISETP.NE.AND UP1, UPT, UR4, 0x1, UPT ;  /* 0x000000010400788c */ /* 0x000fe4000bf25270 */
[----:B------:R-:W-:Y:S01]  /*0dc0*/  UISETP.NE.U32.AND UP0, UPT, UR8, URZ, UPT ;  /* 0x0000003f0800728c */ /* 0x000fe2000bf05070 */
[----:B------:R-:W-:Y:S01]  /*0dd0*/  ULDC UR5, c[0x0][0xdb4] ;  /* 0x00036d0000057ab9 */ /* 0x000fe20000000800 */
[----:B------:R-:W-:-:S02]  /*0de0*/  ULDC UR6, c[0x0][0x404] ;  /* 0x0001010000067ab9 */ /* 0x000fc40000000800 */
[----:B------:R-:W-:Y:S02]  /*0df0*/  UISETP.NE.AND.EX UP0, UPT, UR9, URZ, UPT, UP0 ;  /* 0x0000003f0900728c */ /* 0x000fe4000bf05300 */
[----:B------:R-:W-:Y:S02]  /*0e00*/  UISETP.NE.AND UP2, UPT, UR5, 0x1, UPT ;  /* 0x000000010500788c */ /* 0x000fe4000bf45270 */
[----:B------:R-:W-:Y:S02]  /*0e10*/  UIADD3 UR9, UR12, 0x14400, URZ ;  /* 0x000144000c097890 */ /* 0x000fe4000fffe03f */
[----:B------:R-:W-:Y:S01]  /*0e20*/  USEL UR6, UR6, 0x1, UP0 ;  /* 0x0000000106067887 */ /* 0x000fe20008000000 */
[----:B------:R-:W-:Y:S01]  /*0e30*/  @UP1 ULDC UR5, c[0x0][0xdac] ;  /* 0x00036b0000051ab9 */ /* 0x000fe20000000800 */
[----:B------:R-:W-:Y:S01]  /*0e40*/  ULOP3.LUT UP0, URZ, UR9, 0x9f, URZ, 0xc0, !UPT ;  /* 0x0000009f093f7892 */ /* 0x000fe2000f80c03f */
[----:B------:R-:W-:Y:S01]  /*0e50*/  UMOV UR11, UR10 ;  /* 0x0000000a000b7c82 */ /* 0x000fe20008000000 */
[----:B-1----:R-:W-:-:S02]  /*0e60*/  R2UR UR7, R0 ;  /* 0x00000000000772ca */ /* 0x002fc400000e0000 */
[----:B--2---:R-:W-:Y:S01]  /*0e70*/  IMAD R65, R65, UR6, RZ ;  /* 0x0000000641417c24 */ /* 0x004fe2000f8e02ff */
[----:B------:R-:W-:Y:S01]  /*0e80*/  @UP1 ULDC UR6, c[0x0][0xdb0] ;  /* 0x00036c0000061ab9 */ /* 0x000fe20000000800 */
[----:B------:R-:W-:Y:S02]  /*0e90*/  PLOP3.LUT P0, PT, PT, PT, UP0, 0x80, 0x0 ;  /* 0x000000000000781c */ /* 0x000fe40003f0f008 */
[----:B------:R-:W-:-:S04]  /*0ea0*/  VIADD R0, R65, 0x4f ;  /* 0x0000004f41007836 */ /* 0x000fc80000000000 */
[----:B------:R-:W-:-:S03]  /*0eb0*/  IMAD.HI R0, R0, 0x66666667, RZ ;  /* 0x6666666700007827 */ /* 0x000fc600078e02ff */
[----:B------:R-:W-:Y:S02]  /*0ec0*/  ULEA.HI UR4, UR7, UR7, URZ, 0x1 ;  /* 0x0000000707047291 */ /* 0x000fe4000f8f083f */
[----:B------:R-:W-:Y:S02]  /*0ed0*/  SHF.R.U32.HI R3, RZ, 0x1f, R0 ;  /* 0x0000001fff037819 */ /* 0x000fe40000011600 */
[----:B------:R-:W-:Y:S02]  /*0ee0*/  ULOP3.LUT UR8, UR4, 0x1e, URZ, 0xc0, !UPT ;  /* 0x0000001e04087892 */ /* 0x000fe4000f8ec03f */
[----:B------:R-:W-:Y:S01]  /*0ef0*/  LEA.HI.SX32 R152, R0, R3, 0x1b ;  /* 0x0000000300987211 */ /* 0x000fe200078fdaff */
[----:B------:R-:W-:Y:S02]  /*0f00*/  UIMAD.WIDE.U32 UR4, UR10, UR5, URZ ;  /* 0x000000050a0472a5 */ /* 0x000fe4000f8e003f */
[----:B------:R-:W-:Y:S02]  /*0f10*/  UIADD3 UR8, UR7, -UR8, URZ ;  /* 0x8000000807087290 */ /* 0x000fe4000fffe03f */
[----:B------:R-:W-:-:S02]  /*0f20*/  @UP1 USHF.R.U32.HI UR11, URZ, UR6, UR5 ;  /* 0x000000063f0b1299 */ /* 0x000fc40008011605 */
[----:B------:R-:W-:Y:S01]  /*0f30*/  ULEA UR8, UR8, UR9, 0xd ;  /* 0x0000000908087291 */ /* 0x000fe2000f8e683f */
[----:B------:R-:W-:Y:S02]  /*0f40*/  @UP2 ULDC.64 UR6, c[0x0][0xdb8] ;  /* 0x00036e0000062ab9 */ /* 0x000fe40000000a00 */
[----:B------:R-:W-:Y:S02]  /*0f50*/  UIMAD.WIDE.U32 UR4, UR11, UR6, URZ ;  /* 0x000000060b0472a5 */ /* 0x000fe4000f8e003f */
[----:B------:R-:W-:Y:S01]  /*0f60*/  IMAD.U32 R216, RZ, RZ, UR11 ;  /* 0x0000000bffd87e24 */ /* 0x000fe2000f8e00ff */
[----:B------:R-:W-:Y:S01]  /*0f70*/  USHF.R.U32.HI UR8, URZ, 0x4, UR8 ;  /* 0x000000043f087899 */ /* 0x000fe20008011608 */
[----:B------:R-:W-:Y:S01]  /*0f80*/  UMOV UR36, UR11 ;  /* 0x0000000b00247c82 */ /* 0x000fe20008000000 */
[----:B------:R-:W-:Y:S02]  /*0f90*/  @UP2 USHF.R.U32.HI UR36, URZ, UR7, UR5 ;  /* 0x000000073f242299 */ /* 0x000fe40008011605 */
[----:B------:R-:W-:Y:S01]  /*0fa0*/  UMOV UR4, UR10 ;  /* 0x0000000a00047c82 */ /* 0x000fe20008000000 */
[----:B------:R-:W-:Y:S01]  /*0fb0*/  ULOP3.LUT UR37, UR8, 0x3fff, URZ, 0xc0, !UPT ;  /* 0x00003fff08257892 */ /* 0x000fe2000f8ec03f */
[----:B------:R-:W-:Y:S01]  /*0fc0*/  MOV R215, UR4 ;  /* 0x0000000400d77c02 */ /* 0x000fe20008000f00 */
[----:B------:R-:W-:Y:S10]  /*0fd0*/  @!P0 BRA `(.L_x_9) ;  /* 0x0000000000408947 */ /* 0x000ff40003800000 */
[----:B------:R-:W-:Y:S01]  /*0fe0*/  MOV R0, 0x0 ;  /* 0x0000000000007802 */ /* 0x000fe20000000f00 */
[----:B------:R-:W-:Y:S01]  /*0ff0*/  ULDC.64 UR4, c[0x4][0xa8] ;  /* 0x01002a0000047ab9 */ /* 0x000fe20000000a00 */
[----:B------:R-:W-:Y:S01]  /*1000*/  ULDC.64 UR6, c[0x4][0x20] ;  /* 0x0100080000067ab9 */ /* 0x000fe20000000a00 */
[----:B------:R-:W-:Y:S01]  /*1010*/  IMAD.U32 R4, RZ, RZ, UR4 ;  /* 0x00000004ff047e24 */ /* 0x000fe2000f8e00ff */
[----:B------:R1:W2:Y:S01]  /*1020*/  LDC.64 R2, c[0x4][R0] ;  /* 0x0100000000027b82 */ /* 0x0002a20000000a00 */
[----:B------:R-:W-:Y:S01]  /*1030*/  IMAD.U32 R5, RZ, RZ, UR5 ;  /* 0x00000005ff057e24 */ /* 0x000fe2000f8e00ff */
[----:B------:R-:W-:Y:S01]  /*1040*/  ULDC.64 UR4, c[0x4][0xb0] ;  /* 0x01002c0000047ab9 */ /* 0x000fe20000000a00 */
[----:B------:R-:W-:Y:S01]  /*1050*/  IMAD.U32 R10, RZ, RZ, UR6 ;  /* 0x00000006ff0a7e24 */ /* 0x000fe2000f8e00ff */
[----:B------:R-:W-:Y:S01]  /*1060*/  MOV R6, UR4 ;  /* 0x0000000400067c02 */ /* 0x000fe20008000f00 */
[----:B------:R-:W-:Y:S01]  /*1070*/  IMAD.U32 R7, RZ, RZ, UR5 ;  /* 0x00000005ff077e24 */ /* 0x000fe2000f8e00ff */
[----:B------:R-:W-:Y:S01]  /*1080*/  MOV R11, UR7 ;  /* 0x00000007000b7c02 */ /* 0x000fe20008000f00 */
[----:B------:R-:W-:Y:S01]  /*1090*/  IMAD.MOV.U32 R8, RZ, RZ, 0x70 ;  /* 0x00000070ff087424 */ /* 0x000fe200078e00ff */
[----:B------:R-:W-:Y:S01]  /*10a0*/  MOV R13, RZ ;  /* 0x000000ff000d7202 */ /* 0x000fe20000000f00 */
[----:B-1----:R-:W-:-:S07]  /*10b0*/  IMAD.MOV.U32 R12, RZ, RZ, 0x1 ;  /* 0x00000001ff0c7424 */ /* 0x002fce00078e00ff */
[----:B------:R-:W-:-:S07]  /*10c0*/  LEPC R20, `(.L_x_9) ;  /* 0x000000001014794e */ /* 0x000fce0000000000 */
[----:B--2---:R-:W-:Y:S05]  /*10d0*/  CALL.ABS.NOINC R2 ;  /* 0x0000000002007343 */ /* 0x004fea0003c00000 */
.L_x_9:
[----:B------:R-:W-:Y:S02]  /*10e0*/  R2UR UR4, R18 ;  /* 0x00000000120472ca */ /* 0x000fe400000e0000 */
[----:B------:R-:W-:Y:S02]  /*10f0*/  LOP3.LUT R0, R213, 0x1, RZ, 0xc0, !PT ;  /* 0x00000001d5007812 */ /* 0x000fe400078ec0ff */
[----:B------:R-:W-:Y:S02]  /*1100*/  ISETP.NE.AND P0, PT, R23, 0x3, PT ;  /* 0x000000031700780c */ /* 0x000fe40003f05270 */
[----:B------:R-:W-:-:S07]  /*1110*/  SHF.L.U32 R0, R0, 0x1f, RZ ;  /* 0x0000001f00007819 */ /* 0x000fce00000006ff */
[----:B------:R-:W1:Y:S02]  /*1120*/  SYNCS.PHASECHK.TRANS64.TRYWAIT P1, [UR4+0x38800], R0 ;  /* 0x03880000ff0075a7 */ /* 0x000e640008020144 */
[----:B-1----:R-:W-:Y:S05]  /*1130*/  @!P1 BRA `(.L_x_10) ;  /* 0x000000e000ac9947 */ /* 0x002fea0003800000 */
.L_x_90:
[----:B------:R-:W-:Y:S05]  /*1140*/  @!P0 BRA `(.L_x_11) ;  /* 0x0000000000048947 */ /* 0x000fea0003800000 */
[----:B------:R-:W-:Y:S01]  /*1150*/  BPT.TRAP 0x1 ;  /* 0x000000040000795c */ /* 0x000fe20000300000 */
.L_x_11:
[----:B------:R-:W-:Y:S01]  /*1160*/  R2UR UR5, R19 ;  /* 0x00000000130572ca */ /* 0x000fe200000e0000 */
[----:B-1----:R-:W-:Y:S01]  /*1170*/  IMAD.U32 R0, RZ, RZ, UR38 ;  /* 0x00000026ff007e24 */ /* 0x002fe2000f8e00ff */
[----:B------:R-:W-:-:S11]  /*1180*/  R2UR UR4, R18 ;  /* 0x00000000120472ca */ /* 0x000fd600000e0000 */
[----:B------:R-:W-:Y:S02]  /*1190*/  IMAD.U32 R3, RZ, RZ, UR5 ;  /* 0x00000005ff037e24 */ /* 0x000fe4000f8e00ff */
[----:B------:R-:W-:-:S03]  /*11a0*/  LEA R0, R0, UR4, 0x3 ;  /* 0x0000000400007c11 */ /* 0x000fc6000f8e18ff */
[----:B------:R-:W-:-:S04]  /*11b0*/  SHF.L.U32 R3, R3, 0x1f, RZ ;  /* 0x0000001f03037819 */ /* 0x000fc800000006ff */
[----:B------:R1:W2:Y:S01]  /*11c0*/  SYNCS.PHASECHK.TRANS64.TRYWAIT P2, [R0+URZ+0x38830], R3 ;  /* 0x03883003000075a7 */ /* 0x0002a2000804017f */
[----:B------:R-:W-:Y:S05]  /*11d0*/  @!P0 BRA `(.L_x_12) ;  /* 0x0000000000048947 */ /* 0x000fea0003800000 */
[----:B------:R-:W-:Y:S01]  /*11e0*/  BPT.TRAP 0x1 ;  /* 0x000000040000795c */ /* 0x000fe20000300000 */
.L_x_12:
[----:B------:R-:W3:Y:S01]  /*11f0*/  S2R R2, SR_TID.X ;  /* 0x0000000000027919 */ /* 0x000ee20000002100 */
[----:B------:R-:W-:Y:S02]  /*1200*/  MOV R151, RZ ;  /* 0x000000ff00977202 */ /* 0x000fe40000000f00 */
[----:B---3--:R-:W-:-:S04]  /*1210*/  LOP3.LUT R2, R2, 0x7f, RZ, 0xc0, !PT ;  /* 0x0000007f02027812 */ /* 0x008fc800078ec0ff */
[----:B------:R-:W-:Y:S01]  /*1220*/  ISETP.NE.AND P1, PT, R2, RZ, PT ;  /* 0x000000ff0200720c */ /* 0x000fe20003f25270 */
[----:B--2---:R-:W-:-:S12]  /*1230*/  @P2 BRA `(.L_x_13) ;  /* 0x0000000000082947 */ /* 0x004fd80003800000 */
[----:B------:R-:W2:Y:S02]  /*1240*/  SYNCS.PHASECHK.TRANS64.TRYWAIT P2, [R0+URZ+0x38830], R3 ;  /* 0x03883003000075a7 */ /* 0x000ea4000804017f */
[----:B--2---:R-:W-:Y:S05]  /*1250*/  @!P2 BRA `(.L_x_14) ;  /* 0x000000e00080a947 */ /* 0x004fea0003800000 */
.L_x_13:
[----:B------:R-:W-:Y:S05]  /*1260*/  WARPSYNC.ALL ;  /* 0x0000000000007948 */ /* 0x000fea0003800000 */
[----:B------:R-:W-:Y:S01]  /*1270*/  R2UR UR4, R18 ;  /* 0x00000000120472ca */ /* 0x000fe200000e0000 */
[----:B------:R-:W-:Y:S01]  /*1280*/  ULOP3.LUT UR5, UR37, 0x10000, URZ, 0xfc, !UPT ;  /* 0x0001000025057892 */ /* 0x000fe2000f8efc3f */
[----:B------:R-:W-:Y:S01]  /*1290*/  WARPGROUP.ARRIVE ;  /* 0x00000000000079c5 */ /* 0x000fe20000000000 */
[----:B------:R-:W-:Y:S01]  /*12a0*/  UMOV UR9, 0x40000040 ;  /* 0x4000004000097882 */ /* 0x000fe20000000000 */
[----:B------:R-:W-:Y:S01]  /*12b0*/  UMOV UR11, 0x40000040 ;  /* 0x40000040000b7882 */ /* 0x000fe20000000000 */
[----:B------:R-:W-:Y:S01]  /*12c0*/  UMOV UR21, UR9 ;  /* 0x0000000900157c82 */ /* 0x000fe20008000000 */
[----:B------:R-:W-:Y:S01]  /*12d0*/  MOV R15, UR9 ;  /* 0x00000009000f7c02 */ /* 0x000fe20008000f00 */
[----:B------:R-:W-:Y:S01]  /*12e0*/  UMOV UR13, UR21 ;  /* 0x00000015000d7c82 */ /* 0x000fe20008000000 */
[----:B------:R-:W-:Y:S01]  /*12f0*/  UMOV UR8, UR5 ;  /* 0x0000000500087c82 */ /* 0x000fe20008000000 */
[----:B------:R-:W-:Y:S01]  /*1300*/  UMOV UR15, 0x40000040 ;  /* 0x40000040000f7882 */ /* 0x000fe20000000000 */
[----:B------:R-:W-:Y:S01]  /*1310*/  UMOV UR20, UR8 ;  /* 0x0000000800147c82 */ /* 0x000fe20008000000 */
[----:B------:R-:W-:Y:S01]  /*1320*/  IMAD.U32 R14, RZ, RZ, UR8 ;  /* 0x00000008ff0e7e24 */ /* 0x000fe2000f8e00ff */
[----:B------:R-:W-:Y:S01]  /*1330*/  UMOV UR12, UR20 ;  /* 0x00000014000c7c82 */ /* 0x000fe20008000000 */
[----:B------:R-:W-:Y:S01]  /*1340*/  UIADD3 UR4, UR4, 0x24400, URZ ;  /* 0x0002440004047890 */ /* 0x000fe2000fffe03f */
[----:B------:R-:W-:Y:S01]  /*1350*/  MOV R2, UR38 ;  /* 0x0000002600027c02 */ /* 0x000fe20008000f00 */
[----:B------:R-:W-:Y:S01]  /*1360*/  UMOV UR16, UR20 ;  /* 0x0000001400107c82 */ /* 0x000fe20008000000 */
[----:B------:R-:W-:Y:S01]  /*1370*/  UMOV UR17, UR21 ;  /* 0x0000001500117c82 */ /* 0x000fe20008000000 */
[----:B------:R-:W-:Y:S01]  /*1380*/  USHF.R.U32.HI UR4, URZ, 0x4, UR4 ;  /* 0x000000043f047899 */ /* 0x000fe20008011604 */
[----:B-12---:R-:W-:Y:S01]  /*1390*/  MOV R3, UR36 ;  /* 0x0000002400037c02 */ /* 0x006fe20008000f00 */
[----:B------:R-:W-:Y:S01]  /*13a0*/  UMOV UR19, 0x40000040 ;  /* 0x4000004000137882 */ /* 0x000fe20000000000 */
[----:B------:R-:W-:Y:S01]  /*13b0*/  UMOV UR23, 0x40000040 ;  /* 0x4000004000177882 */ /* 0x000fe20000000000 */
[----:B------:R-:W-:Y:S01]  /*13c0*/  ULOP3.LUT UR4, UR4, 0x3fff, URZ, 0xc0, !UPT ;  /* 0x00003fff04047892 */ /* 0x000fe2000f8ec03f */
[----:B------:R-:W-:Y:S01]  /*13d0*/  P2R R64, PR, RZ, 0x1 ;  /* 0x00000001ff407803 */ /* 0x000fe20000000000 */
[----:B------:R-:W-:Y:S01]  /*13e0*/  UMOV UR27, 0x40000040 ;  /* 0x40000040001b7882 */ /* 0x000fe20000000000 */
[----:B------:R-:W-:Y:S01]  /*13f0*/  UMOV UR31, 0x40000040 ;  /* 0x40000040001f7882 */ /* 0x000fe20000000000 */
[----:B------:R-:W-:Y:S01]  /*1400*/  ULOP3.LUT UR6, UR4, 0x10000, URZ, 0xfc, !UPT ;  /* 0x0001000004067892 */ /* 0x000fe2000f8efc3f */
[----:B------:R-:W-:Y:S01]  /*1410*/  @!P1 VIADD R0, R0, 0x38840 ;  /* 0x0003884000009836 */ /* 0x000fe20000000000 */
[----:B------:R-:W-:Y:S01]  /*1420*/  UMOV UR35, 0x40000040 ;  /* 0x4000004000237882 */ /* 0x000fe20000000000 */
[----:B------:R-:W-:Y:S01]  /*1430*/  UMOV UR43, 0x40000040 ;  /* 0x40000040002b7882 */ /* 0x000fe20000000000 */
[----:B------:R-:W-:Y:S01]  /*1440*/  UIMAD UR4, UR38, 0xa00, UR6 ;  /* 0x00000a00260478a4 */ /* 0x000fe2000f8e0206 */
[--C-:B------:R-:W-:Y:S01]  /*1450*/  IMAD.MOV.U32 R150, RZ, RZ, R151.reuse ;  /* 0x000000ffff967224 */ /* 0x100fe200078e0097 */
[----:B------:R-:W-:Y:S01]  /*1460*/  UMOV UR47, 0x40000040 ;  /* 0x40000040002f7882 */ /* 0x000fe20000000000 */
[----:B------:R-:W-:Y:S01]  /*1470*/  IMAD.U32 R22, RZ, RZ, UR6 ;  /* 0x00000006ff167e24 */ /* 0x000fe2000f8e00ff */
[----:B------:R-:W-:Y:S01]  /*1480*/  UIADD3 UR14, UR4, 0x100, URZ ;  /* 0x00000100040e7890 */ /* 0x000fe2000fffe03f */
[----:B------:R-:W-:Y:S01]  /*1490*/  @!P1 PRMT R0, RZ, 0x654, R0 ;  /* 0x00000654ff009816 */ /* 0x000fe20000000000 */
[----:B------:R-:W-:Y:S01]  /*14a0*/  UIADD3 UR18, UR4, 0x180, URZ ;  /* 0x0000018004127890 */ /* 0x000fe2000fffe03f */
[-C--:B------:R-:W-:Y:S01]  /*14b0*/  MOV R149, R151.reuse ;  /* 0x0000009700957202 */ /* 0x080fe20000000f00 */
[----:B------:R-:W-:Y:S01]  /*14c0*/  UMOV UR10, UR4 ;  /* 0x00000004000a7c82 */ /* 0x000fe20008000000 */
[----:B------:R-:W-:Y:S01]  /*14d0*/  UIADD3 UR6, UR5, 0x2, URZ ;  /* 0x0000000205067890 */ /* 0x000fe2000fffe03f */
[----:B------:R-:W-:Y:S01]  /*14e0*/  HGMMA.64x16x16.F32.BF16 R56, gdesc[UR8], RZ, !UPT, gsb0 ;  /* 0x00200000083879f0 */ /* 0x000fe2000c0018ff */
[----:B------:R-:W-:Y:S01]  /*14f0*/  UIADD3 UR10, UR4, 0x80, URZ ;  /* 0x00000080040a7890 */ /* 0x000fe2000fffe03f */
[--C-:B------:R-:W-:Y:S01]  /*1500*/  IMAD.MOV.U32 R148, RZ, RZ, R151.reuse ;  /* 0x000000ffff947224 */ /* 0x100fe200078e0097 */
[----:B------:R-:W-:Y:S01]  /*1510*/  UMOV UR8, UR20 ;  /* 0x0000001400087c82 */ /* 0x000fe20008000000 */
[----:B------:R-:W-:Y:S01]  /*1520*/  UMOV UR9, UR21 ;  /* 0x0000001500097c82 */ /* 0x000fe20008000000 */
[----:B------:R-:W-:Y:S01]  /*1530*/  UMOV UR11, 0x40000040 ;  /* 0x40000040000b7882 */ /* 0x000fe20000000000 */
[----:B------:R-:W-:Y:S01]  /*1540*/  UIADD3 UR7, UR4, 0x2, URZ ;  /* 0x0000000204077890 */ /* 0x000fe2000fffe03f */
[--C-:B------:R-:W-:Y:S01]  /*1550*/  IMAD.MOV.U32 R147, RZ, RZ, R151.reuse ;  /* 0x000000ffff937224 */ /* 0x100fe200078e0097 */
[----:B------:R-:W-:Y:S01]  /*1560*/  UIADD3 UR22, UR4, 0x402, URZ ;  /* 0x0000040204167890 */ /* 0x000fe2000fffe03f */
[-C--:B------:R-:W-:Y:S01]  /*1570*/  MOV R146, R151.reuse ;  /* 0x0000009700927202 */ /* 0x080fe20000000f00 */
[----:B------:R-:W-:Y:S01]  /*1580*/  UIADD3 UR26, UR4, 0x404, URZ ;  /* 0x00000404041a7890 */ /* 0x000fe2000fffe03f */
[--C-:B------:R-:W-:Y:S01]  /*1590*/  IMAD.MOV.U32 R145, RZ, RZ, R151.reuse ;  /* 0x000000ffff917224 */ /* 0x100fe200078e0097 */
        /* <DEDUP_REMOVED lines=10> */
[----:B------:R-:W-:Y:S01]  /*1640*/  UMOV UR51, 0x40000040 ;  /* 0x4000004000337882 */ /* 0x000fe20000000000 */
[----:B------:R-:W-:Y:S01]  /*1650*/  UIADD3 UR54, UR4, 0x800, URZ ;  /* 0x0000080004367890 */ /* 0x000fe2000fffe03f */
[--C-:B------:R-:W-:Y:S01]  /*1660*/  IMAD.MOV.U32 R139, RZ, RZ, R151.reuse ;  /* 0x000000ffff8b7224 */ /* 0x100fe200078e0097 */
[----:B------:R-:W-:Y:S01]  /*1670*/  UMOV UR55, 0x40000040 ;  /* 0x4000004000377882 */ /* 0x000fe20000000000 */
[----:B------:R-:W-:Y:S01]  /*1680*/  UIADD3 UR58, UR4, 0x802, URZ ;  /* 0x00000802043a7890 */ /* 0x000fe2000fffe03f */
[--C-:B------:R-:W-:Y:S01]  /*1690*/  IMAD.MOV.U32 R138, RZ, RZ, R151.reuse ;  /* 0x000000ffff8a7224 */ /* 0x100fe200078e0097 */
[----:B------:R-:W-:Y:S01]  /*16a0*/  UMOV UR59, 0x40000040 ;  /* 0x40000040003b7882 */ /* 0x000fe20000000000 */
[----:B------:R-:W-:Y:S01]  /*16b0*/  UMOV UR39, 0x40000040 ;  /* 0x4000004000277882 */ /* 0x000fe20000000000 */
[-C--:B------:R-:W-:Y:S01]  /*16c0*/  MOV R137, R151.reuse ;  /* 0x0000009700897202 */ /* 0x080fe20000000f00 */
[--C-:B------:R-:W-:Y:S01]  /*16d0*/  IMAD.MOV.U32 R136, RZ, RZ, R151.reuse ;  /* 0x000000ffff887224 */ /* 0x100fe200078e0097 */
        /* <DEDUP_REMOVED lines=18> */
[----:B------:R-:W-:Y:S01]  /*1800*/  MOV R107, R151 ;  /* 0x00000097006b7202 */ /* 0x000fe20000000f00 */
[----:B------:R-:W-:Y:S01]  /*1810*/  IMAD.MOV.U32 R121, RZ, RZ, R151 ;  /* 0x000000ffff797224 */ /* 0x000fe200078e0097 */
[----:B------:R-:W-:-:S02]  /*1820*/  WARPGROUP.DEPBAR.LE gsb0, 0x0 ;  /* 0x00008000000079c5 */ /* 0x000fc40000010000 */
[----:B------:R-:W-:Y:S01]  /*1830*/  WARPGROUP.ARRIVE ;  /* 0x00000000000079c5 */ /* 0x000fe20000000000 */
[--C-:B------:R-:W-:Y:S01]  /*1840*/  IMAD.MOV.U32 R120, RZ, RZ, R151.reuse ;  /* 0x000000ffff787224 */ /* 0x100fe200078e0097 */
[-C--:B------:R-:W-:Y:S01]  /*1850*/  MOV R104, R151.reuse ;  /* 0x0000009700687202 */ /* 0x080fe20000000f00 */
[--C-:B------:R-:W-:Y:S01]  /*1860*/  IMAD.MOV.U32 R118, RZ, RZ, R151.reuse ;  /* 0x000000ffff767224 */ /* 0x100fe200078e0097 */
[-C--:B------:R-:W-:Y:S01]  /*1870*/  MOV R98, R151.reuse ;  /* 0x0000009700627202 */ /* 0x080fe20000000f00 */
[--C-:B------:R-:W-:Y:S01]  /*1880*/  IMAD.MOV.U32 R117, RZ, RZ, R151.reuse ;  /* 0x000000ffff757224 */ /* 0x100fe200078e0097 */
[----:B------:R-:W-:Y:S01]  /*1890*/  HGMMA.64x16x16.F32.BF16 R48, gdesc[UR8], RZ, !UPT, gsb0 ;  /* 0x00200000083079f0 */ /* 0x000fe2000c0018ff */
[----:B------:R-:W-:Y:S01]  /*18a0*/  UIADD3 UR10, UR4, 0x200, URZ ;  /* 0x00000200040a7890 */ /* 0x000fe2000fffe03f */
[--C-:B------:R-:W-:Y:S01]  /*18b0*/  IMAD.MOV.U32 R115, RZ, RZ, R151.reuse ;  /* 0x000000ffff737224 */ /* 0x100fe200078e0097 */
[----:B------:R-:W-:Y:S01]  /*18c0*/  UMOV UR8, UR20 ;  /* 0x0000001400087c82 */ /* 0x000fe20008000000 */
[----:B------:R-:W-:Y:S01]  /*18d0*/  UMOV UR9, UR21 ;  /* 0x0000001500097c82 */ /* 0x000fe20008000000 */
[----:B------:R-:W-:Y:S01]  /*18e0*/  UMOV UR11, 0x40000040 ;  /* 0x40000040000b7882 */ /* 0x000fe20000000000 */
        /* <DEDUP_REMOVED lines=10> */
[----:B------:R-:W-:-:S02]  /*1990*/  IMAD.MOV.U32 R106, RZ, RZ, R151 ;  /* 0x000000ffff6a7224 */ /* 0x000fc400078e0097 */
[--C-:B------:R-:W-:Y:S02]  /*19a0*/  IMAD.MOV.U32 R105, RZ, RZ, R151.reuse ;  /* 0x000000ffff697224 */ /* 0x100fe400078e0097 */
[--C-:B------:R-:W-:Y:S02]  /*19b0*/  IMAD.MOV.U32 R103, RZ, RZ, R151.reuse ;  /* 0x000000ffff677224 */ /* 0x100fe400078e0097 */
[--C-:B------:R-:W-:Y:S02]  /*19c0*/  IMAD.MOV.U32 R102, RZ, RZ, R151.reuse ;  /* 0x000000ffff667224 */ /* 0x100fe400078e0097 */
[--C-:B------:R-:W-:Y:S02]  /*19d0*/  IMAD.MOV.U32 R100, RZ, RZ, R151.reuse ;  /* 0x000000ffff647224 */ /* 0x100fe400078e0097 */
[--C-:B------:R-:W-:Y:S02]  /*19e0*/  IMAD.MOV.U32 R96, RZ, RZ, R151.reuse ;  /* 0x000000ffff607224 */ /* 0x100fe400078e0097 */
        /* <DEDUP_REMOVED lines=9> */
[----:B------:R-:W-:Y:S01]  /*1a80*/  IMAD.MOV.U32 R66, RZ, RZ, R151 ;  /* 0x000000ffff427224 */ /* 0x000fe200078e0097 */
[----:B------:R-:W-:Y:S02]  /*1a90*/  WARPGROUP.DEPBAR.LE gsb0, 0x0 ;  /* 0x00008000000079c5 */ /* 0x000fe40000010000 */
[----:B------:R-:W-:-:S06]  /*1aa0*/  WARPGROUP.ARRIVE ;  /* 0x00000000000079c5 */ /* 0x000fcc0000000000 */
[----:B------:R-:W-:Y:S01]  /*1ab0*/  HGMMA.64x16x16.F32.BF16 R40, gdesc[UR12], RZ, !UPT, gsb0 ;  /* 0x002000000c2879f0 */ /* 0x000fe2000c0018ff */
[----:B------:R-:W-:Y:S01]  /*1ac0*/  UMOV UR12, UR6 ;  /* 0x00000006000c7c82 */ /* 0x000fe20008000000 */
[----:B------:R-:W-:Y:S01]  /*1ad0*/  UMOV UR13, 0x40000040 ;  /* 0x40000040000d7882 */ /* 0x000fe20000000000 */
[----:B------:R-:W-:Y:S01]  /*1ae0*/  UMOV UR14, UR7 ;  /* 0x00000007000e7c82 */ /* 0x000fe20008000000 */
[----:B------:R-:W-:Y:S01]  /*1af0*/  UMOV UR15, 0x40000040 ;  /* 0x40000040000f7882 */ /* 0x000fe20000000000 */
[----:B------:R-:W-:Y:S01]  /*1b00*/  UMOV UR20, UR12 ;  /* 0x0000000c00147c82 */ /* 0x000fe20008000000 */
[----:B------:R-:W-:Y:S01]  /*1b10*/  UMOV UR21, UR13 ;  /* 0x0000000d00157c82 */ /* 0x000fe20008000000 */
[----:B------:R-:W-:Y:S01]  /*1b20*/  IMAD.U32 R12, RZ, RZ, UR12 ;  /* 0x0000000cff0c7e24 */ /* 0x000fe2000f8e00ff */
[----:B------:R-:W-:Y:S01]  /*1b30*/  UIADD3 UR6, UR5, 0x4, URZ ;  /* 0x0000000405067890 */ /* 0x000fe2000fffe03f */
[----:B------:R-:W-:Y:S01]  /*1b40*/  IMAD.U32 R13, RZ, RZ, UR13 ;  /* 0x0000000dff0d7e24 */ /* 0x000fe2000f8e00ff */
[----:B------:R-:W-:Y:S01]  /*1b50*/  UIADD3 UR7, UR4, 0x4, URZ ;  /* 0x0000000404077890 */ /* 0x000fe2000fffe03f */
[----:B------:R-:W-:-:S02]  /*1b60*/  WARPGROUP.DEPBAR.LE gsb0, 0x0 ;  /* 0x00008000000079c5 */ /* 0x000fc40000010000 */
[----:B------:R-:W-:-:S06]  /*1b70*/  WARPGROUP.ARRIVE ;  /* 0x00000000000079c5 */ /* 0x000fcc0000000000 */
[----:B------:R-:W-:Y:S01]  /*1b80*/  HGMMA.64x16x16.F32.BF16 R32, gdesc[UR16], RZ, !UPT, gsb0 ;  /* 0x00200000102079f0 */ /* 0x000fe2000c0018ff */
[----:B------:R-:W-:Y:S01]  /*1b90*/  UIADD3 UR18, UR4, 0x182, URZ ;  /* 0x0000018204127890 */ /* 0x000fe2000fffe03f */
[----:B------:R-:W-:Y:S01]  /*1ba0*/  UMOV UR16, UR20 ;  /* 0x0000001400107c82 */ /* 0x000fe20008000000 */
[----:B------:R-:W-:Y:S01]  /*1bb0*/  UMOV UR17, UR21 ;  /* 0x0000001500117c82 */ /* 0x000fe20008000000 */
[----:B------:R-:W-:Y:S01]  /*1bc0*/  UMOV UR19, 0x40000040 ;  /* 0x4000004000137882 */ /* 0x000fe20000000000 */
[----:B------:R-:W-:Y:S02]  /*1bd0*/  WARPGROUP.DEPBAR.LE gsb0, 0x0 ;  /* 0x00008000000079c5 */ /* 0x000fe40000010000 */
        /* <DEDUP_REMOVED lines=8> */
[----:B------:R-:W-:Y:S01]  /*1c60*/  HGMMA.64x16x16.F32.BF16 R56, gdesc[UR12], R56, gsb0 ;  /* 0x002000000c3879f0 */ /* 0x000fe20008001838 */
        /* <DEDUP_REMOVED lines=14> */
[----:B------:R-:W-:Y:S01]  /*1d50*/  UMOV UR12, UR6 ;  /* 0x00000006000c7c82 */ /* 0x000fe20008000000 */
[----:B------:R-:W-:Y:S01]  /*1d60*/  UMOV UR13, 0x40000040 ;  /* 0x40000040000d7882 */ /* 0x000fe20000000000 */
[----:B------:R-:W-:Y:S01]  /*1d70*/  UMOV UR14, UR7 ;  /* 0x00000007000e7c82 */ /* 0x000fe20008000000 */
[----:B------:R-:W-:Y:S01]  /*1d80*/  UMOV UR15, 0x40000040 ;  /* 0x40000040000f7882 */ /* 0x000fe20000000000 */
[----:B------:R-:W-:Y:S01]  /*1d90*/  UMOV UR20, UR12 ;  /* 0x0000000c00147c82 */ /* 0x000fe20008000000 */
[----:B------:R-:W-:Y:S01]  /*1da0*/  UMOV UR21, UR13 ;  /* 0x0000000d00157c82 */ /* 0x000fe20008000000 */
[----:B------:R-:W-:Y:S01]  /*1db0*/  MOV R10, UR12 ;  /* 0x0000000c000a7c02 */ /* 0x000fe20008000f00 */
[----:B------:R-:W-:Y:S01]  /*1dc0*/  IMAD.U32 R11, RZ, RZ, UR13 ;  /* 0x0000000dff0b7e24 */ /* 0x000fe2000f8e00ff */
[----:B------:R-:W-:Y:S02]  /*1dd0*/  UIADD3 UR6, UR5, 0x6, URZ ;  /* 0x0000000605067890 */ /* 0x000fe4000fffe03f */
[----:B------:R-:W-:Y:S01]  /*1de0*/  UIADD3 UR7, UR4, 0x6, URZ ;  /* 0x0000000604077890 */ /* 0x000fe2000fffe03f */
[----:B------:R-:W-:-:S02]  /*1df0*/  WARPGROUP.DEPBAR.LE gsb0, 0x0 ;  /* 0x00008000000079c5 */ /* 0x000fc40000010000 */
        /* <DEDUP_REMOVED lines=36> */
[----:B------:R-:W-:Y:S01]  /*2040*/  IMAD.U32 R8, RZ, RZ, UR12 ;  /* 0x0000000cff087e24 */ /* 0x000fe2000f8e00ff */
[----:B------:R-:W-:Y:S01]  /*2050*/  MOV R9, UR13 ;  /* 0x0000000d00097c02 */ /* 0x000fe20008000f00 */
        /* <DEDUP_REMOVED lines=49> */
[----:B------:R-:W-:Y:S01]  /*2370*/  UMOV UR16, UR8 ;  /* 0x0000000800107c82 */ /* 0x000fe20008000000 */
[----:B------:R-:W-:Y:S01]  /*2380*/  UMOV UR17, UR9 ;  /* 0x0000000900117c82 */ /* 0x000fe20008000000 */
[----:B------:R-:W-:Y:S02]  /*2390*/  UIADD3 UR6, UR5, 0x402, URZ ;  /* 0x0000040205067890 */ /* 0x000fe4000fffe03f */
[----:B------:R-:W-:Y:S01]  /*23a0*/  UIADD3 UR7, UR5, 0x804, URZ ;  /* 0x0000080405077890 */ /* 0x000fe2000fffe03f */
[----:B------:R-:W-:-:S02]  /*23b0*/  WARPGROUP.DEPBAR.LE gsb0, 0x0 ;  /* 0x00008000000079c5 */ /* 0x000fc40000010000 */
        /* <DEDUP_REMOVED lines=13> */
[----:B------:R-:W-:Y:S01]  /*2490*/  UMOV UR12, UR6 ;  /* 0x00000006000c7c82 */ /* 0x000fe20008000000 */
[----:B------:R-:W-:Y:S01]  /*24a0*/  UMOV UR13, 0x40000040 ;  /* 0x40000040000d7882 */ /* 0x000fe20000000000 */
[----:B------:R-:W-:Y:S01]  /*24b0*/  UMOV UR15, 0x40000040 ;  /* 0x40000040000f7882 */ /* 0x000fe20000000000 */
[----:B------:R-:W-:Y:S01]  /*24c0*/  UMOV UR20, UR12 ;  /* 0x0000000c00147c82 */ /* 0x000fe20008000000 */
[----:B------:R-:W-:Y:S01]  /*24d0*/  UMOV UR21, UR13 ;  /* 0x0000000d00157c82 */ /* 0x000fe20008000000 */
[----:B------:R-:W-:Y:S01]  /*24e0*/  UIADD3 UR6, UR5, 0x404, URZ ;  /* 0x0000040405067890 */ /* 0x000fe2000fffe03f */
        /* <DEDUP_REMOVED lines=10> */
[----:B------:R-:W-:Y:S02]  /*2590*/  UIADD3 UR10, UR4, 0x504, URZ ;  /* 0x00000504040a7890 */ /* 0x000fe4000fffe03f */
        /* <DEDUP_REMOVED lines=29> */
[----:B------:R-:W-:Y:S03]  /*2770*/  HGMMA.64x16x16.F32.BF16 R24, gdesc[UR12], R24, gsb0 ;  /* 0x002000000c1879f0 */ /* 0x000fe60008001818 */
        /* <DEDUP_REMOVED lines=105> */
[----:B------:R-:W-:Y:S01]  /*2e10*/  UIADD3 UR6, UR4, 0x704, URZ ;  /* 0x0000070404067890 */ /* 0x000fe2000fffe03f */
        /* <DEDUP_REMOVED lines=11> */
[----:B------:R-:W-:Y:S01]  /*2ed0*/  UIADD3 UR7, UR5, 0x806, URZ ;  /* 0x0000080605077890 */ /* 0x000fe2000fffe03f */
[----:B------:R-:W-:Y:S01]  /*2ee0*/  ULDC UR10, c[0x0][0x9d8] ;  /* 0x00027600000a7ab9 */ /* 0x000fe20000000800 */
[----:B------:R-:W-:-:S02]  /*2ef0*/  WARPGROUP.DEPBAR.LE gsb0, 0x0 ;  /* 0x00008000000079c5 */ /* 0x000fc40000010000 */
        /* <DEDUP_REMOVED lines=21> */
[----:B------:R-:W-:Y:S01]  /*3050*/  UMOV UR44, UR40 ;  /* 0x00000028002c7c82 */ /* 0x000fe20008000000 */
[----:B------:R-:W-:Y:S01]  /*3060*/  UMOV UR45, UR41 ;  /* 0x00000029002d7c82 */ /* 0x000fe20008000000 */
[----:B------:R-:W-:Y:S01]  /*3070*/  UIADD3 UR7, UR4, 0x706, URZ ;  /* 0x0000070604077890 */ /* 0x000fe2000fffe03f */
[----:B------:R-:W-:-:S02]  /*3080*/  WARPGROUP.DEPBAR.LE gsb0, 0x0 ;  /* 0x00008000000079c5 */ /* 0x000fc40000010000 */
[----:B------:R-:W-:-:S06]  /*3090*/  WARPGROUP.ARRIVE ;  /* 0x00000000000079c5 */ /* 0x000fcc0000000000 */
[----:B------:R-:W-:Y:S01]  /*30a0*/  HGMMA.64x16x16.F32.BF16 R32, gdesc[UR32], R32, gsb0 ;  /* 0x00200000202079f0 */ /* 0x000fe20008001820 */
[----:B------:R-:W-:Y:S01]  /*30b0*/  UMOV UR34, UR6 ;  /* 0x0000000600227c82 */ /* 0x000fe20008000000 */
[----:B------:R-:W-:Y:S01]  /*30c0*/  UMOV UR35, 0x40000040 ;  /* 0x4000004000237882 */ /* 0x000fe20000000000 */
[----:B------:R-:W-:Y:S01]  /*30d0*/  UIADD3 UR6, UR5, 0xc00, URZ ;  /* 0x00000c0005067890 */ /* 0x000fe2000fffe03f */
        /* <DEDUP_REMOVED lines=83> */
[----:B------:R-:W-:Y:S01]  /*3610*/  UIADD3 UR6, UR4, 0x804, URZ ;  /* 0x0000080404067890 */ /* 0x000fe2000fffe03f */
[----:B------:R-:W-:Y:S01]  /*3620*/  UMOV UR36, UR52 ;  /* 0x0000003400247c82 */ /* 0x000fe20008000000 */
[----:B------:R-:W-:Y:S01]  /*3630*/  UMOV UR37, UR53 ;  /* 0x0000003500257c82 */ /* 0x000fe20008000000 */
[----:B------:R-:W-:Y:S01]  /*3640*/  UMOV UR56, UR52 ;  /* 0x0000003400387c82 */ /* 0x000fe20008000000 */
[----:B------:R-:W-:-:S03]  /*3650*/  UMOV UR57, UR53 ;  /* 0x0000003500397c82 */ /* 0x000fc60008000000 */
[----:B------:R-:W-:Y:S01]  /*3660*/  UMOV UR38, UR6 ;  /* 0x0000000600267c82 */ /* 0x000fe20008000000 */
[----:B------:R-:W-:Y:S01]  /*3670*/  UIADD3 UR6, UR4, 0x984, URZ ;  /* 0x0000098404067890 */ /* 0x000fe2000fffe03f */
        /* <DEDUP_REMOVED lines=17> */
[----:B------:R-:W-:Y:S02]  /*3790*/  R2UR UR36, R3 ;  /* 0x00000000032472ca */ /* 0x000fe400000e0000 */
[----:B------:R-:W-:Y:S02]  /*37a0*/  IADD3 R3, R220, R65, RZ ;  /* 0x00000041dc037210 */ /* 0x000fe40007ffe0ff */
[----:B------:R-:W-:-:S03]  /*37b0*/  R2UR UR38, R2 ;  /* 0x00000000022672ca */ /* 0x000fc600000e0000 */
[----:B------:R-:W-:-:S05]  /*37c0*/  IMAD R3, R152, -0x50, R3 ;  /* 0xffffffb098037824 */ /* 0x000fca00078e0203 */
[C---:B------:R-:W-:Y:S02]  /*37d0*/  ISETP.GT.AND P6, PT, R3.reuse, RZ, PT ;  /* 0x000000ff0300720c */ /* 0x040fe40003fc4270 */
[C---:B------:R-:W-:Y:S02]  /*37e0*/  ISETP.GT.AND P5, PT, R3.reuse, 0x1, PT ;  /* 0x000000010300780c */ /* 0x040fe40003fa4270 */
[C---:B------:R-:W-:Y:S02]  /*37f0*/  ISETP.GT.AND P4, PT, R3.reuse, 0x8, PT ;  /* 0x000000080300780c */ /* 0x040fe40003f84270 */
[C---:B------:R-:W-:Y:S02]  /*3800*/  ISETP.GT.AND P2, PT, R3.reuse, 0x9, PT ;  /* 0x000000090300780c */ /* 0x040fe40003f44270 */
[----:B------:R-:W-:Y:S01]  /*3810*/  ISETP.GT.AND P3, PT, R3, 0x10, PT ;  /* 0x000000100300780c */ /* 0x000fe20003f64270 */
        /* <DEDUP_REMOVED lines=10> */
[----:B------:R-:W-:Y:S01]  /*38c0*/  UMOV UR5, UR15 ;  /* 0x0000000f00057c82 */ /* 0x000fe20008000000 */
[----:B------:R-:W-:Y:S01]  /*38d0*/  IMAD.U32 R7, RZ, RZ, UR57 ;  /* 0x00000039ff077e24 */ /* 0x000fe2000f8e00ff */
[----:B------:R-:W-:Y:S01]  /*38e0*/  UMOV UR7, 0x40000040 ;  /* 0x4000004000077882 */ /* 0x000fe20000000000 */
        /* <DEDUP_REMOVED lines=17> */
[----:B------:R-:W-:Y:S01]  /*3a00*/  WARPGROUP.ARRIVE ;  /* 0x00000000000079c5 */ /* 0x000fe20000000000 */
[----:B------:R-:W-:Y:S01]  /*3a10*/  FMUL.FTZ R56, R56, UR10 ;  /* 0x0000000a38387c20 */ /* 0x000fe20008410000 */
[----:B------:R-:W-:Y:S01]  /*3a20*/  FMUL.FTZ R57, R57, UR10 ;  /* 0x0000000a39397c20 */ /* 0x000fe20008410000 */
[----:B------:R-:W-:Y:S01]  /*3a30*/  FMUL.FTZ R60, R60, UR10 ;  /* 0x0000000a3c3c7c20 */ /* 0x000fe20008410000 */
[----:B------:R-:W-:Y:S01]  /*3a40*/  FMUL.FTZ R61, R61, UR10 ;  /* 0x0000000a3d3d7c20 */ /* 0x000fe20008410000 */
[----:B------:R-:W-:Y:S01]  /*3a50*/  FMUL.FTZ R58, R58, UR10 ;  /* 0x0000000a3a3a7c20 */ /* 0x000fe20008410000 */
[----:B------:R-:W-:Y:S01]  /*3a60*/  HGMMA.64x16x16.F32.BF16 R48, gdesc[UR56], R48, gsb0 ;  /* 0x00200000383079f0 */ /* 0x000fe20008001830 */
[----:B------:R-:W-:Y:S01]  /*3a70*/  UIADD3 UR58, UR4, 0x886, URZ ;  /* 0x00000886043a7890 */ /* 0x000fe2000fffe03f */
[----:B------:R-:W1:Y:S01]  /*3a80*/  MUFU.TANH R56, R56 ;  /* 0x0000003800387308 */ /* 0x000e620000002400 */
[----:B------:R-:W-:Y:S01]  /*3a90*/  UMOV UR56, UR14 ;  /* 0x0000000e00387c82 */ /* 0x000fe20008000000 */
[----:B------:R-:W-:Y:S01]  /*3aa0*/  UMOV UR57, UR15 ;  /* 0x0000000f00397c82 */ /* 0x000fe20008000000 */
[----:B------:R-:W-:Y:S01]  /*3ab0*/  UMOV UR59, 0x40000040 ;  /* 0x40000040003b7882 */ /* 0x000fe20000000000 */
[----:B------:R-:W-:Y:S01]  /*3ac0*/  FMUL.FTZ R59, R59, UR10 ;  /* 0x0000000a3b3b7c20 */ /* 0x000fe20008410000 */
[----:B------:R-:W-:Y:S01]  /*3ad0*/  FMUL.FTZ R62, R62, UR10 ;  /* 0x0000000a3e3e7c20 */ /* 0x000fe20008410000 */
[----:B------:R-:W-:-:S02]  /*3ae0*/  FMUL.FTZ R63, R63, UR10 ;  /* 0x0000000a3f3f7c20 */ /* 0x000fc40008410000 */
[----:B------:R-:W2:Y:S08]  /*3af0*/  MUFU.TANH R57, R57 ;  /* 0x0000003900397308 */ /* 0x000eb00000002400 */
[----:B------:R-:W3:Y:S01]  /*3b00*/  MUFU.TANH R60, R60 ;  /* 0x0000003c003c7308 */ /* 0x000ee20000002400 */
[----:B-1----:R-:W-:Y:S02]  /*3b10*/  FSEL R67, R56, -INF , P6 ;  /* 0xff80000038437808 */ /* 0x002fe40003000000 */
[----:B------:R-:W-:-:S05]  /*3b20*/  MOV R56, R151 ;  /* 0x0000009700387202 */ /* 0x000fca0000000f00 */
[----:B------:R-:W1:Y:S01]  /*3b30*/  MUFU.TANH R61, R61 ;  /* 0x0000003d003d7308 */ /* 0x000e620000002400 */
[----:B--2---:R-:W-:-:S04]  /*3b40*/  FSEL R57, R57, -INF , P5 ;  /* 0xff80000039397808 */ /* 0x004fc80002800000 */
[----:B------:R-:W-:-:S03]  /*3b50*/  FMNMX.FTZ R2, R67, R57, !PT ;  /* 0x0000003943027209 */ /* 0x000fc60007810000 */
[----:B------:R-:W2:Y:S01]  /*3b60*/  MUFU.TANH R58, R58 ;  /* 0x0000003a003a7308 */ /* 0x000ea20000002400 */
[----:B---3--:R-:W-:Y:S01]  /*3b70*/  FSEL R71, R60, -INF , P4 ;  /* 0xff8000003c477808 */ /* 0x008fe20002000000 */
[----:B------:R-:W-:-:S03]  /*3b80*/  IMAD.MOV.U32 R60, RZ, RZ, R151 ;  /* 0x000000ffff3c7224 */ /* 0x000fc600078e0097 */
[----:B------:R-:W-:-:S03]  /*3b90*/  FMNMX.FTZ R2, R71, R2, !PT ;  /* 0x0000000247027209 */ /* 0x000fc60007810000 */
[----:B------:R-:W3:Y:S01]  /*3ba0*/  MUFU.TANH R59, R59 ;  /* 0x0000003b003b7308 */ /* 0x000ee20000002400 */
[----:B-1----:R-:W-:-:S04]  /*3bb0*/  FSEL R61, R61, -INF , P2 ;  /* 0xff8000003d3d7808 */ /* 0x002fc80001000000 */
[----:B------:R-:W-:-:S03]  /*3bc0*/  FMNMX.FTZ R2, R61, R2, !PT ;  /* 0x000000023d027209 */ /* 0x000fc60007810000 */
[----:B------:R-:W1:Y:S01]  /*3bd0*/  MUFU.TANH R62, R62 ;  /* 0x0000003e003e7308 */ /* 0x000e620000002400 */
[----:B--2---:R-:W-:Y:S01]  /*3be0*/  FSEL R21, R58, -INF , P6 ;  /* 0xff8000003a157808 */ /* 0x004fe20003000000 */
        /* <DEDUP_REMOVED lines=9> */
[----:B------:R-:W2:Y:S01]  /*3c80*/  MUFU.TANH R48, R48 ;  /* 0x0000003000307308 */ /* 0x000ea20000002400 */
[----:B------:R-:W-:Y:S01]  /*3c90*/  UMOV UR56, UR14 ;  /* 0x0000000e00387c82 */ /* 0x000fe20008000000 */
[----:B------:R-:W-:Y:S01]  /*3ca0*/  UMOV UR57, UR15 ;  /* 0x0000000f00397c82 */ /* 0x000fe20008000000 */
[----:B------:R-:W-:Y:S01]  /*3cb0*/  UMOV UR59, 0x40000040 ;  /* 0x40000040003b7882 */ /* 0x000fe20000000000 */
[----:B------:R-:W-:Y:S01]  /*3cc0*/  UMOV UR4, UR14 ;  /* 0x0000000e00047c82 */ /* 0x000fe20008000000 */
[----:B------:R-:W-:Y:S01]  /*3cd0*/  FMUL.FTZ R51, R51, UR10 ;  /* 0x0000000a33337c20 */ /* 0x000fe20008410000 */
[----:B------:R-:W-:Y:S01]  /*3ce0*/  FMUL.FTZ R54, R54, UR10 ;  /* 0x0000000a36367c20 */ /* 0x000fe20008410000 */
[----:B------:R-:W-:Y:S01]  /*3cf0*/  ISETP.GT.AND P6, PT, R3, 0x11, PT ;  /* 0x000000110300780c */ /* 0x000fe20003fc4270 */
[----:B------:R-:W4:Y:S01]  /*3d00*/  MUFU.TANH R49, R49 ;  /* 0x0000003100317308 */ /* 0x000f220000002400 */
[----:B---3--:R-:W-:Y:S01]  /*3d10*/  FSEL R59, R59, -INF , P5 ;  /* 0xff8000003b3b7808 */ /* 0x008fe20002800000 */
[----:B------:R-:W-:Y:S01]  /*3d20*/  FMUL.FTZ R55, R55, UR10 ;  /* 0x0000000a37377c20 */ /* 0x000fe20008410000 */
[----:B------:R-:W-:Y:S01]  /*3d30*/  ISETP.GT.AND P5, PT, R3, 0x18, PT ;  /* 0x000000180300780c */ /* 0x000fe20003fa4270 */
[----:B------:R-:W-:Y:S01]  /*3d40*/  IMAD.MOV.U32 R58, RZ, RZ, R151 ;  /* 0x000000ffff3a7224 */ /* 0x000fe200078e0097 */
[----:B-1----:R-:W-:-:S02]  /*3d50*/  FSEL R69, R62, -INF , P4 ;  /* 0xff8000003e457808 */ /* 0x002fc40002000000 */
[----:B------:R-:W-:Y:S01]  /*3d60*/  ISETP.GT.AND P4, PT, R3, 0x19, PT ;  /* 0x000000190300780c */ /* 0x000fe20003f84270 */
[----:B------:R-:W1:Y:S01]  /*3d70*/  MUFU.TANH R52, R52 ;  /* 0x0000003400347308 */ /* 0x000e620000002400 */
[----:B--2---:R-:W-:Y:S01]  /*3d80*/  FSEL R75, R48, -INF , P3 ;  /* 0xff800000304b7808 */ /* 0x004fe20001800000 */
[----:B------:R-:W-:Y:S01]  /*3d90*/  IMAD.MOV.U32 R48, RZ, RZ, R151 ;  /* 0x000000ffff307224 */ /* 0x000fe200078e0097 */
[----:B------:R-:W-:Y:S02]  /*3da0*/  MOV R62, R151 ;  /* 0x00000097003e7202 */ /* 0x000fe40000000f00 */
[----:B------:R-:W-:-:S03]  /*3db0*/  FMNMX.FTZ R2, R75, R2, !PT ;  /* 0x000000024b027209 */ /* 0x000fc60007810000 */
[----:B------:R-:W2:Y:S01]  /*3dc0*/  MUFU.TANH R63, R63 ;  /* 0x0000003f003f7308 */ /* 0x000ea20000002400 */
[----:B----4-:R-:W-:-:S04]  /*3dd0*/  FSEL R49, R49, -INF , P6 ;  /* 0xff80000031317808 */ /* 0x010fc80003000000 */
[----:B------:R-:W-:-:S03]  /*3de0*/  FMNMX.FTZ R2, R49, R2, !PT ;  /* 0x0000000231027209 */ /* 0x000fc60007810000 */
[----:B------:R-:W3:Y:S01]  /*3df0*/  MUFU.TANH R53, R53 ;  /* 0x0000003500357308 */ /* 0x000ee20000002400 */
[----:B-1----:R-:W-:Y:S01]  /*3e00*/  FSEL R79, R52, -INF , P5 ;  /* 0xff800000344f7808 */ /* 0x002fe20002800000 */
[----:B------:R-:W-:-:S03]  /*3e10*/  IMAD.MOV.U32 R52, RZ, RZ, R151 ;  /* 0x000000ffff347224 */ /* 0x000fc600078e0097 */
[----:B------:R-:W-:-:S03]  /*3e20*/  FMNMX.FTZ R2, R79, R2, !PT ;  /* 0x000000024f027209 */ /* 0x000fc60007810000 */
[----:B------:R-:W1:Y:S01]  /*3e30*/  MUFU.TANH R50, R50 ;  /* 0x0000003200327308 */ /* 0x000e620000002400 */
[----:B--2---:R-:W-:Y:S02]  /*3e40*/  FSEL R63, R63, -INF , P2 ;  /* 0xff8000003f3f7808 */ /* 0x004fe40001000000 */
[----:B------:R-:W-:-:S05]  /*3e50*/  ISETP.GT.AND P2, PT, R3, 0x20, PT ;  /* 0x000000200300780c */ /* 0x000fca0003f44270 */
[----:B------:R-:W2:Y:S01]  /*3e60*/  MUFU.TANH R51, R51 ;  /* 0x0000003300337308 */ /* 0x000ea20000002400 */
[----:B---3--:R-:W-:Y:S01]  /*3e70*/  FSEL R53, R53, -INF , P4 ;  /* 0xff80000035357808 */ /* 0x008fe20002000000 */
[----:B------:R-:W-:Y:S02]  /*3e80*/  WARPGROUP.DEPBAR.LE gsb0, 0x0 ;  /* 0x00008000000079c5 */ /* 0x000fe40000010000 */
[----:B------:R-:W-:Y:S01]  /*3e90*/  WARPGROUP.ARRIVE ;  /* 0x00000000000079c5 */ /* 0x000fe20000000000 */
[----:B------:R-:W-:Y:S01]  /*3ea0*/  FMUL.FTZ R40, R40, UR10 ;  /* 0x0000000a28287c20 */ /* 0x000fe20008410000 */
[----:B------:R-:W-:Y:S01]  /*3eb0*/  FMUL.FTZ R41, R41, UR10 ;  /* 0x0000000a29297c20 */ /* 0x000fe20008410000 */
[----:B------:R-:W-:Y:S01]  /*3ec0*/  FMUL.FTZ R44, R44, UR10 ;  /* 0x0000000a2c2c7c20 */ /* 0x000fe20008410000 */
[----:B------:R-:W-:Y:S01]  /*3ed0*/  FMUL.FTZ R45, R45, UR10 ;  /* 0x0000000a2d2d7c20 */ /* 0x000fe20008410000 */
[----:B------:R-:W3:Y:S01]  /*3ee0*/  MUFU.TANH R54, R54 ;  /* 0x0000003600367308 */ /* 0x000ee20000002400 */
[----:B------:R-:W-:Y:S01]  /*3ef0*/  HGMMA.64x16x16.F32.BF16 R32, gdesc[UR56], R32, gsb0 ;  /* 0x00200000382079f0 */ /* 0x000fe20008001820 */
[----:B------:R-:W-:Y:S01]  /*3f00*/  FMUL.FTZ R43, R43, UR10 ;  /* 0x0000000a2b2b7c20 */ /* 0x000fe20008410000 */
[----:B------:R-:W-:Y:S01]  /*3f10*/  FMUL.FTZ R42, R42, UR10 ;  /* 0x0000000a2a2a7c20 */ /* 0x000fe20008410000 */
[----:B-1----:R-:W-:Y:S01]  /*3f20*/  FSEL R73, R50, -INF , P3 ;  /* 0xff80000032497808 */ /* 0x002fe20001800000 */
[----:B------:R-:W-:Y:S01]  /*3f30*/  FMUL.FTZ R46, R46, UR10 ;  /* 0x0000000a2e2e7c20 */ /* 0x000fe20008410000 */
[----:B------:R-:W-:Y:S01]  /*3f40*/  ISETP.GT.AND P3, PT, R3, 0x21, PT ;  /* 0x000000210300780c */ /* 0x000fe20003f64270 */
[----:B------:R-:W-:Y:S01]  /*3f50*/  FMUL.FTZ R47, R47, UR10 ;  /* 0x0000000a2f2f7c20 */ /* 0x000fe20008410000 */
[----:B------:R-:W1:Y:S01]  /*3f60*/  MUFU.TANH R40, R40 ;  /* 0x0000002800287308 */ /* 0x000e620000002400 */
[----:B------:R-:W-:-:S02]  /*3f70*/  FMNMX.FTZ R2, R53, R2, !PT ;  /* 0x0000000235027209 */ /* 0x000fc40007810000 */
[----:B--2---:R-:W-:Y:S02]  /*3f80*/  FSEL R51, R51, -INF , P6 ;  /* 0xff80000033337808 */ /* 0x004fe40003000000 */
[C---:B------:R-:W-:Y:S02]  /*3f90*/  ISETP.GT.AND P6, PT, R3.reuse, 0x28, PT ;  /* 0x000000280300780c */ /* 0x040fe40003fc4270 */
[----:B------:R-:W-:Y:S01]  /*3fa0*/  MOV R50, R151 ;  /* 0x0000009700327202 */ /* 0x000fe20000000f00 */
[----:B------:R-:W2:Y:S01]  /*3fb0*/  MUFU.TANH R41, R41 ;  /* 0x0000002900297308 */ /* 0x000ea20000002400 */
[----:B---3--:R-:W-:Y:S01]  /*3fc0*/  FSEL R77, R54, -INF , P5 ;  /* 0xff800000364d7808 */ /* 0x008fe20002800000 */
[----:B------:R-:W-:Y:S01]  /*3fd0*/  IMAD.MOV.U32 R54, RZ, RZ, R151 ;  /* 0x000000ffff367224 */ /* 0x000fe200078e0097 */
[----:B------:R-:W-:-:S05]  /*3fe0*/  ISETP.GT.AND P5, PT, R3, 0x29, PT ;  /* 0x000000290300780c */ /* 0x000fca0003fa4270 */
[----:B------:R-:W3:Y:S01]  /*3ff0*/  MUFU.TANH R44, R44 ;  /* 0x0000002c002c7308 */ /* 0x000ee20000002400 */
[----:B-1----:R-:W-:-:S04]  /*4000*/  FSEL R83, R40, -INF , P2 ;  /* 0xff80000028537808 */ /* 0x002fc80001000000 */
[----:B------:R-:W-:-:S03]  /*4010*/  FMNMX.FTZ R2, R83, R2, !PT ;  /* 0x0000000253027209 */ /* 0x000fc60007810000 */
[----:B------:R-:W1:Y:S01]  /*4020*/  MUFU.TANH R55, R55 ;  /* 0x0000003700377308 */ /* 0x000e620000002400 */
[----:B--2---:R-:W-:-:S04]  /*4030*/  FSEL R41, R41, -INF , P3 ;  /* 0xff80000029297808 */ /* 0x004fc80001800000 */
[----:B------:R-:W-:-:S03]  /*4040*/  FMNMX.FTZ R2, R41, R2, !PT ;  /* 0x0000000229027209 */ /* 0x000fc60007810000 */
[----:B------:R-:W2:Y:S01]  /*4050*/  MUFU.TANH R45, R45 ;  /* 0x0000002d002d7308 */ /* 0x000ea20000002400 */
[----:B---3--:R-:W-:-:S04]  /*4060*/  FSEL R85, R44, -INF , P6 ;  /* 0xff8000002c557808 */ /* 0x008fc80003000000 */
[----:B------:R-:W-:-:S03]  /*4070*/  FMNMX.FTZ R2, R85, R2, !PT ;  /* 0x0000000255027209 */ /* 0x000fc60007810000 */
[----:B------:R-:W3:Y:S01]  /*4080*/  MUFU.TANH R43, R43 ;  /* 0x0000002b002b7308 */ /* 0x000ee20000002400 */
[----:B-1----:R-:W-:Y:S02]  /*4090*/  FSEL R55, R55, -INF , P4 ;  /* 0xff80000037377808 */ /* 0x002fe40002000000 */
[----:B------:R-:W-:Y:S01]  /*40a0*/  ISETP.GT.AND P4, PT, R3, 0x30, PT ;  /* 0x000000300300780c */ /* 0x000fe20003f84270 */
[----:B------:R-:W-:Y:S02]  /*40b0*/  WARPGROUP.DEPBAR.LE gsb0, 0x0 ;  /* 0x00008000000079c5 */ /* 0x000fe40000010000 */
[----:B------:R-:W-:Y:S01]  /*40c0*/  WARPGROUP.ARRIVE ;  /* 0x00000000000079c5 */ /* 0x000fe20000000000 */
[----:B------:R-:W-:Y:S01]  /*40d0*/  FMUL.FTZ R32, R32, UR10 ;  /* 0x0000000a20207c20 */ /* 0x000fe20008410000 */
[----:B------:R-:W-:Y:S01]  /*40e0*/  FMUL.FTZ R33, R33, UR10 ;  /* 0x0000000a21217c20 */ /* 0x000fe20008410000 */
[----:B------:R-:W-:Y:S01]  /*40f0*/  FMUL.FTZ R36, R36, UR10 ;  /* 0x0000000a24247c20 */ /* 0x000fe20008410000 */
[----:B------:R-:W1:Y:S01]  /*4100*/  MUFU.TANH R42, R42 ;  /* 0x0000002a002a7308 */ /* 0x000e620000002400 */
[----:B------:R-:W-:Y:S01]  /*4110*/  FMUL.FTZ R37, R37, UR10 ;  /* 0x0000000a25257c20 */ /* 0x000fe20008410000 */
[----:B------:R-:W-:Y:S01]  /*4120*/  HGMMA.64x16x16.F32.BF16 R24, gdesc[UR4], R24, gsb0 ;  /* 0x00200000041879f0 */ /* 0x000fe20008001818 */
[----:B------:R-:W-:Y:S01]  /*4130*/  FMUL.FTZ R34, R34, UR10 ;  /* 0x0000000a22227c20 */ /* 0x000fe20008410000 */
[----:B------:R-:W-:Y:S01]  /*4140*/  FMUL.FTZ R35, R35, UR10 ;  /* 0x0000000a23237c20 */ /* 0x000fe20008410000 */
[----:B--2---:R-:W-:Y:S01]  /*4150*/  FSEL R87, R45, -INF , P5 ;  /* 0xff8000002d577808 */ /* 0x004fe20002800000 */
[----:B------:R-:W-:Y:S01]  /*4160*/  FMUL.FTZ R38, R38, UR10 ;  /* 0x0000000a26267c20 */ /* 0x000fe20008410000 */
[----:B---3--:R-:W-:Y:S01]  /*4170*/  FSEL R43, R43, -INF , P3 ;  /* 0xff8000002b2b7808 */ /* 0x008fe20001800000 */
[----:B------:R-:W2:Y:S01]  /*4180*/  MUFU.TANH R32, R32 ;  /* 0x0000002000207308 */ /* 0x000ea20000002400 */
[----:B------:R-:W-:Y:S01]  /*4190*/  ISETP.GT.AND P3, PT, R3, 0x31, PT ;  /* 0x000000310300780c */ /* 0x000fe20003f64270 */
[----:B------:R-:W-:Y:S01]  /*41a0*/  FMUL.FTZ R39, R39, UR10 ;  /* 0x0000000a27277c20 */ /* 0x000fe20008410000 */
[----:B------:R-:W-:Y:S01]  /*41b0*/  FMNMX.FTZ R2, R87, R2, !PT ;  /* 0x0000000257027209 */ /* 0x000fe20007810000 */
[----:B------:R-:W-:-:S04]  /*41c0*/  ULDC UR4, c[0x0][0x988] ;  /* 0x0002620000047ab9 */ /* 0x000fc80000000800 */
[----:B------:R-:W3:Y:S01]  /*41d0*/  MUFU.TANH R33, R33 ;  /* 0x0000002100217308 */ /* 0x000ee20000002400 */
[----:B-1----:R-:W-:Y:S02]  /*41e0*/  FSEL R81, R42, -INF , P2 ;  /* 0xff8000002a517808 */ /* 0x002fe40001000000 */
[----:B------:R-:W-:-:S05]  /*41f0*/  ISETP.GT.AND P2, PT, R3, 0x38, PT ;  /* 0x000000380300780c */ /* 0x000fca0003f44270 */
[----:B------:R-:W1:Y:S01]  /*4200*/  MUFU.TANH R46, R46 ;  /* 0x0000002e002e7308 */ /* 0x000e620000002400 */
[----:B--2---:R-:W-:-:S04]  /*4210*/  FSEL R89, R32, -INF , P4 ;  /* 0xff80000020597808 */ /* 0x004fc80002000000 */
[----:B------:R-:W-:-:S03]  /*4220*/  FMNMX.FTZ R2, R89, R2, !PT ;  /* 0x0000000259027209 */ /* 0x000fc60007810000 */
[----:B------:R-:W2:Y:S01]  /*4230*/  MUFU.TANH R36, R36 ;  /* 0x0000002400247308 */ /* 0x000ea20000002400 */
[----:B---3--:R-:W-:-:S04]  /*4240*/  FSEL R91, R33, -INF , P3 ;  /* 0xff800000215b7808 */ /* 0x008fc80001800000 */
[----:B------:R-:W-:-:S03]  /*4250*/  FMNMX.FTZ R2, R91, R2, !PT ;  /* 0x000000025b027209 */ /* 0x000fc60007810000 */
[----:B------:R-:W3:Y:S01]  /*4260*/  MUFU.TANH R47, R47 ;  /* 0x0000002f002f7308 */ /* 0x000ee20000002400 */
[----:B-1----:R-:W-:Y:S01]  /*4270*/  FSEL R45, R46, -INF , P6 ;  /* 0xff8000002e2d7808 */ /* 0x002fe20003000000 */
[----:B------:R-:W-:Y:S01]  /*4280*/  IMAD.MOV.U32 R46, RZ, RZ, R151 ;  /* 0x000000ffff2e7224 */ /* 0x000fe200078e0097 */
[----:B------:R-:W-:-:S05]  /*4290*/  ISETP.GT.AND P6, PT, R3, 0x39, PT ;  /* 0x000000390300780c */ /* 0x000fca0003fc4270 */
[----:B------:R-:W1:Y:S01]  /*42a0*/  MUFU.TANH R37, R37 ;  /* 0x0000002500257308 */ /* 0x000e620000002400 */
[----:B--2---:R-:W-:-:S04]  /*42b0*/  FSEL R93, R36, -INF , P2 ;  /* 0xff800000245d7808 */ /* 0x004fc80001000000 */
[----:B------:R-:W-:Y:S01]  /*42c0*/  FMNMX.FTZ R2, R93, R2, !PT ;  /* 0x000000025d027209 */ /* 0x000fe20007810000 */
[----:B------:R-:W-:Y:S02]  /*42d0*/  WARPGROUP.DEPBAR.LE gsb0, 0x0 ;  /* 0x00008000000079c5 */ /* 0x000fe40000010000 */
[----:B------:R-:W-:Y:S01]  /*42e0*/  FMUL.FTZ R24, R24, UR10 ;  /* 0x0000000a18187c20 */ /* 0x000fe20008410000 */
[----:B------:R-:W-:Y:S01]  /*42f0*/  FMUL.FTZ R25, R25, UR10 ;  /* 0x0000000a19197c20 */ /* 0x000fe20008410000 */
[----:B------:R-:W2:Y:S01]  /*4300*/  MUFU.TANH R34, R34 ;  /* 0x0000002200227308 */ /* 0x000ea20000002400 */
[----:B------:R-:W-:Y:S01]  /*4310*/  FMUL.FTZ R28, R28, UR10 ;  /* 0x0000000a1c1c7c20 */ /* 0x000fe20008410000 */
[----:B------:R-:W-:Y:S01]  /*4320*/  FMUL.FTZ R29, R29, UR10 ;  /* 0x0000000a1d1d7c20 */ /* 0x000fe20008410000 */
[----:B---3--:R-:W-:Y:S01]  /*4330*/  FSEL R47, R47, -INF , P5 ;  /* 0xff8000002f2f7808 */ /* 0x008fe20002800000 */
[----:B------:R-:W-:Y:S01]  /*4340*/  FMUL.FTZ R26, R26, UR10 ;  /* 0x0000000a1a1a7c20 */ /* 0x000fe20008410000 */
[----:B------:R-:W-:Y:S01]  /*4350*/  ISETP.GT.AND P5, PT, R3, 0x40, PT ;  /* 0x000000400300780c */ /* 0x000fe20003fa4270 */
[----:B------:R-:W-:Y:S01]  /*4360*/  FMUL.FTZ R27, R27, UR10 ;  /* 0x0000000a1b1b7c20 */ /* 0x000fe20008410000 */
[----:B-1----:R-:W-:Y:S01]  /*4370*/  FSEL R37, R37, -INF , P6 ;  /* 0xff80000025257808 */ /* 0x002fe20003000000 */
[----:B------:R-:W1:Y:S01]  /*4380*/  MUFU.TANH R24, R24 ;  /* 0x0000001800187308 */ /* 0x000e620000002400 */
[----:B------:R-:W-:Y:S01]  /*4390*/  FMUL.FTZ R30, R30, UR10 ;  /* 0x0000000a1e1e7c20 */ /* 0x000fe20008410000 */
[----:B------:R-:W-:Y:S01]  /*43a0*/  FMUL.FTZ R31, R31, UR10 ;  /* 0x0000000a1f1f7c20 */ /* 0x000fe20008410000 */
[----:B------:R-:W-:Y:S01]  /*43b0*/  FMNMX.FTZ R2, R37, R2, !PT ;  /* 0x0000000225027209 */ /* 0x000fe20007810000 */
[----:B------:R3:W-:Y:S04]  /*43c0*/  @!P1 SYNCS.ARRIVE.TRANS64.RED.A1T0 RZ, [R0+URZ], RZ ;  /* 0x000000ff00ff99a7 */ /* 0x0007e8000810043f */
[----:B------:R-:W4:Y:S01]  /*43d0*/  MUFU.TANH R35, R35 ;  /* 0x0000002300237308 */ /* 0x000f220000002400 */
[----:B--2---:R-:W-:-:S02]  /*43e0*/  FSEL R33, R34, -INF , P4 ;  /* 0xff80000022217808 */ /* 0x004fc40002000000 */
[----:B------:R-:W-:-:S05]  /*43f0*/  ISETP.GT.AND P4, PT, R3, 0x41, PT ;  /* 0x000000410300780c */ /* 0x000fca0003f84270 */
[----:B------:R-:W2:Y:S01]  /*4400*/  MUFU.TANH R25, R25 ;  /* 0x0000001900197308 */ /* 0x000ea20000002400 */
[----:B-1----:R-:W-:-:S04]  /*4410*/  FSEL R95, R24, -INF , P5 ;  /* 0xff800000185f7808 */ /* 0x002fc80002800000 */
[----:B------:R-:W-:-:S03]  /*4420*/  FMNMX.FTZ R2, R95, R2, !PT ;  /* 0x000000025f027209 */ /* 0x000fc60007810000 */
[----:B------:R-:W1:Y:S01]  /*4430*/  MUFU.TANH R38, R38 ;  /* 0x0000002600267308 */ /* 0x000e620000002400 */
[----:B----4-:R-:W-:Y:S02]  /*4440*/  FSEL R35, R35, -INF , P3 ;  /* 0xff80000023237808 */ /* 0x010fe40001800000 */
[----:B------:R-:W-:-:S05]  /*4450*/  ISETP.GT.AND P3, PT, R3, 0x48, PT ;  /* 0x000000480300780c */ /* 0x000fca0003f64270 */
[----:B------:R-:W4:Y:S01]  /*4460*/  MUFU.TANH R28, R28 ;  /* 0x0000001c001c7308 */ /* 0x000f220000002400 */
[----:B--2---:R-:W-:-:S04]  /*4470*/  FSEL R97, R25, -INF , P4 ;  /* 0xff80000019617808 */ /* 0x004fc80002000000 */
[----:B------:R-:W-:-:S03]  /*4480*/  FMNMX.FTZ R2, R97, R2, !PT ;  /* 0x0000000261027209 */ /* 0x000fc60007810000 */
[----:B------:R-:W2:Y:S01]  /*4490*/  MUFU.TANH R29, R29 ;  /* 0x0000001d001d7308 */ /* 0x000ea20000002400 */
[----:B-1----:R-:W-:Y:S02]  /*44a0*/  FSEL R25, R38, -INF , P2 ;  /* 0xff80000026197808 */ /* 0x002fe40001000000 */
[----:B------:R-:W-:-:S05]  /*44b0*/  ISETP.GT.AND P2, PT, R3, 0x49, PT ;  /* 0x000000490300780c */ /* 0x000fca0003f44270 */
[----:B------:R-:W1:Y:S01]  /*44c0*/  MUFU.TANH R39, R39 ;  /* 0x0000002700277308 */ /* 0x000e620000002400 */
[----:B----4-:R-:W-:-:S04]  /*44d0*/  FSEL R99, R28, -INF , P3 ;  /* 0xff8000001c637808 */ /* 0x010fc80001800000 */
[----:B------:R-:W-:-:S03]  /*44e0*/  FMNMX.FTZ R2, R99, R2, !PT ;  /* 0x0000000263027209 */ /* 0x000fc60007810000 */
[----:B------:R-:W-:Y:S01]  /*44f0*/  MUFU.TANH R26, R26 ;  /* 0x0000001a001a7308 */ /* 0x000fe20000002400 */
[----:B--2---:R-:W-:-:S04]  /*4500*/  FSEL R101, R29, -INF , P2 ;  /* 0xff8000001d657808 */ /* 0x004fc80001000000 */
[----:B------:R-:W-:-:S03]  /*4510*/  FMNMX.FTZ R3, R101, R2, !PT ;  /* 0x0000000265037209 */ /* 0x000fc60007810000 */
[----:B------:R-:W2:Y:S01]  /*4520*/  MUFU.TANH R27, R27 ;  /* 0x0000001b001b7308 */ /* 0x000ea20000002400 */
[----:B-1----:R-:W-:Y:S01]  /*4530*/  FSEL R39, R39, -INF , P6 ;  /* 0xff80000027277808 */ /* 0x002fe20003000000 */
[----:B------:R-:W1:Y:S06]  /*4540*/  SHFL.BFLY PT, R2, R3, 0x2, 0x1f ;  /* 0x0c401f0003027f89 */ /* 0x000e6c00000e0000 */
[----:B------:R-:W4:Y:S08]  /*4550*/  MUFU.TANH R30, R30 ;  /* 0x0000001e001e7308 */ /* 0x000f300000002400 */
[----:B------:R-:W5:Y:S01]  /*4560*/  MUFU.TANH R31, R31 ;  /* 0x0000001f001f7308 */ /* 0x000f620000002400 */
[----:B--2---:R-:W-:-:S02]  /*4570*/  FSEL R27, R27, -INF , P4 ;  /* 0xff8000001b1b7808 */ /* 0x004fc40002000000 */
[----:B----4-:R-:W-:Y:S02]  /*4580*/  FSEL R29, R30, -INF , P3 ;  /* 0xff8000001e1d7808 */ /* 0x010fe40001800000 */
[----:B-1----:R-:W-:Y:S01]  /*4590*/  FMNMX.FTZ R4, R3, R2, !PT ;  /* 0x0000000203047209 */ /* 0x002fe20007810000 */
[----:B------:R-:W-:Y:S01]  /*45a0*/  IMAD.U32 R2, RZ, RZ, UR4 ;  /* 0x00000004ff027e24 */ /* 0x000fe2000f8e00ff */
[----:B------:R-:W-:-:S03]  /*45b0*/  FSEL R3, R26, -INF , P5 ;  /* 0xff8000001a037808 */ /* 0x000fc60002800000 */
[----:B------:R-:W1:Y:S01]  /*45c0*/  SHFL.BFLY PT, R5, R4, 0x1, 0x1f ;  /* 0x0c201f0004057f89 */ /* 0x000e6200000e0000 */
[----:B-----5:R-:W-:Y:S02]  /*45d0*/  FSEL R31, R31, -INF , P2 ;  /* 0xff8000001f1f7808 */ /* 0x020fe40001000000 */
[----:B-1----:R-:W-:Y:S02]  /*45e0*/  FMNMX.FTZ R5, R4, R5, !PT ;  /* 0x0000000504057209 */ /* 0x002fe40007810000 */
[----:B------:R-:W-:Y:S02]  /*45f0*/  FMNMX.FTZ R4, R21, R59, !PT ;  /* 0x0000003b15047209 */ /* 0x000fe40007810000 */
[C---:B------:R-:W-:Y:S01]  /*4600*/  FSETP.NEU.FTZ.AND P0, PT, R5.reuse, -INF , PT ;  /* 0xff8000000500780b */ /* 0x040fe20003f1d000 */
[----:B------:R-:W-:Y:S01]  /*4610*/  FMUL.FTZ R20, R5, R2 ;  /* 0x0000000205147220 */ /* 0x000fe20000410000 */
[----:B------:R-:W-:-:S04]  /*4620*/  FMNMX.FTZ R4, R69, R4, !PT ;  /* 0x0000000445047209 */ /* 0x000fc80007810000 */
[----:B------:R-:W-:Y:S02]  /*4630*/  FMNMX.FTZ R4, R63, R4, !PT ;  /* 0x000000043f047209 */ /* 0x000fe40007810000 */
[----:B------:R-:W-:Y:S02]  /*4640*/  FSEL R20, R20, RZ, P0 ;  /* 0x000000ff14147208 */ /* 0x000fe40000000000 */
[----:B------:R-:W-:Y:S02]  /*4650*/  FMNMX.FTZ R4, R73, R4, !PT ;  /* 0x0000000449047209 */ /* 0x000fe40007810000 */
[----:B------:R-:W-:Y:S01]  /*4660*/  ISETP.NE.AND P0, PT, R64, RZ, PT ;  /* 0x000000ff4000720c */ /* 0x000fe20003f05270 */
[--C-:B------:R-:W-:Y:S01]  /*4670*/  FFMA.FTZ R24, R49, R2, -R20.reuse ;  /* 0x0000000231187223 */ /* 0x100fe20000010814 */
[----:B------:R-:W-:Y:S01]  /*4680*/  FMNMX.FTZ R4, R51, R4, !PT ;  /* 0x0000000433047209 */ /* 0x000fe20007810000 */
[-CC-:B------:R-:W-:Y:S01]  /*4690*/  FFMA.FTZ R67, R67, R2.reuse, -R20.reuse ;  /* 0x0000000243437223 */ /* 0x180fe20000010814 */
[-CC-:B------:R-:W-:Y:S01]  /*46a0*/  FFMA.FTZ R57, R57, R2.reuse, -R20.reuse ;  /* 0x0000000239397223 */ /* 0x180fe20000010814 */
[--C-:B------:R-:W-:Y:S01]  /*46b0*/  FFMA.FTZ R71, R71, R2, -R20.reuse ;  /* 0x0000000247477223 */ /* 0x100fe20000010814 */
[----:B------:R-:W-:Y:S01]  /*46c0*/  FMNMX.FTZ R4, R77, R4, !PT ;  /* 0x000000044d047209 */ /* 0x000fe20007810000 */
[-CC-:B------:R-:W-:Y:S01]  /*46d0*/  FFMA.FTZ R61, R61, R2.reuse, -R20.reuse ;  /* 0x000000023d3d7223 */ /* 0x180fe20000010814 */
[----:B------:R-:W-:Y:S01]  /*46e0*/  MUFU.EX2 R208, R57 ;  /* 0x0000003900d07308 */ /* 0x000fe20000000800 */
[--C-:B------:R-:W-:Y:S01]  /*46f0*/  FFMA.FTZ R75, R75, R2, -R20.reuse ;  /* 0x000000024b4b7223 */ /* 0x100fe20000010814 */
[----:B------:R-:W-:Y:S01]  /*4700*/  FMNMX.FTZ R4, R55, R4, !PT ;  /* 0x0000000437047209 */ /* 0x000fe20007810000 */
[-CC-:B------:R-:W-:Y:S01]  /*4710*/  FFMA.FTZ R79, R79, R2.reuse, -R20.reuse ;  /* 0x000000024f4f7223 */ /* 0x180fe20000010814 */
[-CC-:B------:R-:W-:Y:S01]  /*4720*/  FFMA.FTZ R53, R53, R2.reuse, -R20.reuse ;  /* 0x0000000235357223 */ /* 0x180fe20000010814 */
[--C-:B------:R-:W-:Y:S01]  /*4730*/  FFMA.FTZ R83, R83, R2, -R20.reuse ;  /* 0x0000000253537223 */ /* 0x100fe20000010814 */
[----:B------:R-:W-:Y:S01]  /*4740*/  FMNMX.FTZ R4, R81, R4, !PT ;  /* 0x0000000451047209 */ /* 0x000fe20007810000 */
[-CC-:B------:R-:W-:Y:S01]  /*4750*/  FFMA.FTZ R41, R41, R2.reuse, -R20.reuse ;  /* 0x0000000229297223 */ /* 0x180fe20000010814 */
[----:B------:R-:W1:Y:S01]  /*4760*/  MUFU.EX2 R67, R67 ;  /* 0x0000004300437308 */ /* 0x000e620000000800 */
        /* <DEDUP_REMOVED lines=14> */
[----:B------:R-:W-:Y:S01]  /*4850*/  FFMA.FTZ R20, R101, R2, -R20 ;  /* 0x0000000265147223 */ /* 0x000fe20000010814 */
[----:B------:R2:W-:Y:S01]  /*4860*/  MUFU.EX2 R210, R61 ;  /* 0x0000003d00d27308 */ /* 0x0005e20000000800 */
[----:B-1----:R-:W-:Y:S01]  /*4870*/  FADD.FTZ R38, R67, R208 ;  /* 0x000000d043267221 */ /* 0x002fe20000010000 */
[----:B------:R-:W-:Y:S01]  /*4880*/  FMNMX.FTZ R4, R35, R4, !PT ;  /* 0x0000000423047209 */ /* 0x000fe20007810000 */
[--C-:B------:R-:W-:Y:S01]  /*4890*/  IMAD.MOV.U32 R64, RZ, RZ, R151.reuse ;  /* 0x000000ffff407224 */ /* 0x100fe200078e0097 */
[----:B------:R-:W-:Y:S01]  /*48a0*/  F2FP.BF16.F32.PACK_AB R208, R208, R67 ;  /* 0x00000043d0d0723e */ /* 0x000fe200000010ff */
[--C-:B------:R-:W-:Y:S01]  /*48b0*/  IMAD.MOV.U32 R67, RZ, RZ, R151.reuse ;  /* 0x000000ffff437224 */ /* 0x100fe200078e0097 */
[----:B------:R-:W-:Y:S01]  /*48c0*/  FMNMX.FTZ R4, R25, R4, !PT ;  /* 0x0000000419047209 */ /* 0x000fe20007810000 */
[--C-:B------:R-:W-:Y:S01]  /*48d0*/  IMAD.MOV.U32 R57, RZ, RZ, R151.reuse ;  /* 0x000000ffff397224 */ /* 0x100fe200078e0097 */
[----:B------:R-:W-:Y:S01]  /*48e0*/  MUFU.EX2 R75, R75 ;  /* 0x0000004b004b7308 */ /* 0x000fe20000000800 */
[----:B------:R-:W-:Y:S01]  /*48f0*/  MOV R101, R151 ;  /* 0x0000009700657202 */ /* 0x000fe20000000f00 */
[----:B--2---:R-:W-:Y:S01]  /*4900*/  IMAD.MOV.U32 R61, RZ, RZ, R151 ;  /* 0x000000ffff3d7224 */ /* 0x004fe200078e0097 */
[----:B------:R-:W-:-:S04]  /*4910*/  FMNMX.FTZ R4, R39, R4, !PT ;  /* 0x0000000427047209 */ /* 0x000fc80007810000 */
[----:B------:R-:W-:Y:S01]  /*4920*/  FMNMX.FTZ R4, R3, R4, !PT ;  /* 0x0000000403047209 */ /* 0x000fe20007810000 */
[----:B------:R-:W1:Y:S03]  /*4930*/  MUFU.EX2 R24, R24 ;  /* 0x0000001800187308 */ /* 0x000e660000000800 */
[----:B------:R-:W-:-:S04]  /*4940*/  FMNMX.FTZ R4, R27, R4, !PT ;  /* 0x000000041b047209 */ /* 0x000fc80007810000 */
[----:B------:R-:W-:Y:S01]  /*4950*/  FMNMX.FTZ R4, R29, R4, !PT ;  /* 0x000000041d047209 */ /* 0x000fe20007810000 */
[----:B------:R-:W-:Y:S03]  /*4960*/  MUFU.EX2 R79, R79 ;  /* 0x0000004f004f7308 */ /* 0x000fe60000000800 */
[----:B------:R-:W-:-:S05]  /*4970*/  FMNMX.FTZ R4, R31, R4, !PT ;  /* 0x000000041f047209 */ /* 0x000fca0007810000 */
[----:B------:R-:W2:Y:S01]  /*4980*/  SHFL.BFLY PT, R49, R4, 0x2, 0x1f ;  /* 0x0c401f0004317f89 */ /* 0x000ea200000e0000 */
[----:B------:R4:W-:Y:S01]  /*4990*/  MUFU.EX2 R206, R53 ;  /* 0x0000003500ce7308 */ /* 0x0009e20000000800 */
[----:B-1----:R-:W-:-:S07]  /*49a0*/  F2FP.BF16.F32.PACK_AB R204, R24, R75 ;  /* 0x0000004b18cc723e */ /* 0x002fce00000010ff */
[----:B------:R-:W-:Y:S01]  /*49b0*/  MUFU.EX2 R83, R83 ;  /* 0x0000005300537308 */ /* 0x000fe20000000800 */
[----:B----4-:R-:W-:-:S07]  /*49c0*/  MOV R53, R151 ;  /* 0x0000009700357202 */ /* 0x010fce0000000f00 */
[----:B------:R1:W-:Y:S01]  /*49d0*/  MUFU.EX2 R200, R41 ;  /* 0x0000002900c87308 */ /* 0x0003e20000000800 */
[----:B--2---:R-:W-:-:S07]  /*49e0*/  FMNMX.FTZ R49, R4, R49, !PT ;  /* 0x0000003104317209 */ /* 0x004fce0007810000 */
[----:B------:R-:W-:Y:S01]  /*49f0*/  MUFU.EX2 R85, R85 ;  /* 0x0000005500557308 */ /* 0x000fe20000000800 */
[----:B-1----:R-:W-:Y:S01]  /*4a00*/  MOV R41, R151 ;  /* 0x0000009700297202 */ /* 0x002fe20000000f00 */
[----:B------:R-:W1:Y:S06]  /*4a10*/  SHFL.BFLY PT, R4, R49, 0x1, 0x1f ;  /* 0x0c201f0031047f89 */ /* 0x000e6c00000e0000 */
[----:B------:R-:W-:Y:S08]  /*4a20*/  MUFU.EX2 R198, R37 ;  /* 0x0000002500c67308 */ /* 0x000ff00000000800 */
[----:B------:R2:W-:Y:S08]  /*4a30*/  MUFU.EX2 R202, R87 ;  /* 0x0000005700ca7308 */ /* 0x0005f00000000800 */
[----:B------:R-:W-:Y:S01]  /*4a40*/  MUFU.EX2 R89, R89 ;  /* 0x0000005900597308 */ /* 0x000fe20000000800 */
[--C-:B--2---:R-:W-:Y:S01]  /*4a50*/  IMAD.MOV.U32 R87, RZ, RZ, R151.reuse ;  /* 0x000000ffff577224 */ /* 0x104fe200078e0097 */
[----:B-1----:R-:W-:Y:S01]  /*4a60*/  FMNMX.FTZ R4, R49, R4, !PT ;  /* 0x0000000431047209 */ /* 0x002fe20007810000 */
[----:B------:R-:W-:-:S03]  /*4a70*/  IMAD.MOV.U32 R49, RZ, RZ, R151 ;  /* 0x000000ffff317224 */ /* 0x000fc600078e0097 */
[C---:B------:R-:W-:Y:S01]  /*4a80*/  FSETP.NEU.FTZ.AND P2, PT, R4.reuse, -INF , PT ;  /* 0xff8000000400780b */ /* 0x040fe20003f5d000 */
[-C--:B------:R-:W-:Y:S01]  /*4a90*/  FMUL.FTZ R26, R4, R2.reuse ;  /* 0x00000002041a7220 */ /* 0x080fe20000410000 */
[----:B------:R-:W-:Y:S04]  /*4aa0*/  MUFU.EX2 R196, R91 ;  /* 0x0000005b00c47308 */ /* 0x000fe80000000800 */
[----:B------:R-:W-:Y:S02]  /*4ab0*/  FSEL R26, R26, RZ, P2 ;  /* 0x000000ff1a1a7208 */ /* 0x000fe40001000000 */
[----:B------:R-:W-:Y:S02]  /*4ac0*/  ISETP.GE.AND P2, PT, R65, 0x51, PT ;  /* 0x000000514100780c */ /* 0x000fe40003f46270 */
[----:B------:R-:W-:Y:S01]  /*4ad0*/  MUFU.EX2 R93, R93 ;  /* 0x0000005d005d7308 */ /* 0x000fe20000000800 */
[-CC-:B------:R-:W-:Y:S01]  /*4ae0*/  FFMA.FTZ R21, R21, R2.reuse, -R26.reuse ;  /* 0x0000000215157223 */ /* 0x180fe2000001081a */
[-CC-:B------:R-:W-:Y:S01]  /*4af0*/  FFMA.FTZ R59, R59, R2.reuse, -R26.reuse ;  /* 0x000000023b3b7223 */ /* 0x180fe2000001081a */
[-CC-:B------:R-:W-:Y:S01]  /*4b00*/  FFMA.FTZ R69, R69, R2.reuse, -R26.reuse ;  /* 0x0000000245457223 */ /* 0x180fe2000001081a */
[-CC-:B------:R-:W-:Y:S01]  /*4b10*/  FFMA.FTZ R63, R63, R2.reuse, -R26.reuse ;  /* 0x000000023f3f7223 */ /* 0x180fe2000001081a */
[-CC-:B------:R-:W-:Y:S01]  /*4b20*/  FFMA.FTZ R73, R73, R2.reuse, -R26.reuse ;  /* 0x0000000249497223 */ /* 0x180fe2000001081a */
[-CC-:B------:R-:W-:Y:S01]  /*4b30*/  FFMA.FTZ R51, R51, R2.reuse, -R26.reuse ;  /* 0x0000000233337223 */ /* 0x180fe2000001081a */
[-CC-:B------:R-:W-:Y:S01]  /*4b40*/  FFMA.FTZ R77, R77, R2.reuse, -R26.reuse ;  /* 0x000000024d4d7223 */ /* 0x180fe2000001081a */
[----:B------:R1:W-:Y:S01]  /*4b50*/  MUFU.EX2 R209, R21 ;  /* 0x0000001500d17308 */ /* 0x0003e20000000800 */
[-CC-:B------:R-:W-:Y:S01]  /*4b60*/  FFMA.FTZ R55, R55, R2.reuse, -R26.reuse ;  /* 0x0000000237377223 */ /* 0x180fe2000001081a */
[-CC-:B------:R-:W-:Y:S01]  /*4b70*/  FFMA.FTZ R81, R81, R2.reuse, -R26.reuse ;  /* 0x0000000251517223 */ /* 0x180fe2000001081a */
[-CC-:B------:R-:W-:Y:S01]  /*4b80*/  FFMA.FTZ R43, R43, R2.reuse, -R26.reuse ;  /* 0x000000022b2b7223 */ /* 0x180fe2000001081a */
[-CC-:B------:R-:W-:Y:S01]  /*4b90*/  FFMA.FTZ R45, R45, R2.reuse, -R26.reuse ;  /* 0x000000022d2d7223 */ /* 0x180fe2000001081a */
[-CC-:B------:R-:W-:Y:S01]  /*4ba0*/  FFMA.FTZ R35, R35, R2.reuse, -R26.reuse ;  /* 0x0000000223237223 */ /* 0x180fe2000001081a */
[-CC-:B------:R-:W-:Y:S01]  /*4bb0*/  FFMA.FTZ R47, R47, R2.reuse, -R26.reuse ;  /* 0x000000022f2f7223 */ /* 0x180fe2000001081a */
[-C--:B------:R-:W-:Y:S01]  /*4bc0*/  FFMA.FTZ R33, R33, R2.reuse, -R26 ;  /* 0x0000000221217223 */ /* 0x080fe2000001081a */
[----:B------:R-:W2:Y:S01]  /*4bd0*/  MUFU.EX2 R28, R59 ;  /* 0x0000003b001c7308 */ /* 0x000ea20000000800 */
[----:B-1----:R-:W-:Y:S01]  /*4be0*/  FADD.FTZ R21, R71, R38 ;  /* 0x0000002647157221 */ /* 0x002fe20000010000 */
[-CC-:B------:R-:W-:Y:S01]  /*4bf0*/  FFMA.FTZ R25, R25, R2.reuse, -R26.reuse ;  /* 0x0000000219197223 */ /* 0x180fe2000001081a */
[-CC-:B------:R-:W-:Y:S01]  /*4c00*/  FFMA.FTZ R39, R39, R2.reuse, -R26.reuse ;  /* 0x0000000227277223 */ /* 0x180fe2000001081a */
[-CC-:B------:R-:W-:Y:S01]  /*4c10*/  FFMA.FTZ R3, R3, R2.reuse, -R26.reuse ;  /* 0x0000000203037223 */ /* 0x180fe2000001081a */
[C---:B------:R-:W-:Y:S01]  /*4c20*/  FADD.FTZ R40, R210.reuse, R21 ;  /* 0x00000015d2287221 */ /* 0x040fe20000010000 */
[-CC-:B------:R-:W-:Y:S01]  /*4c30*/  FFMA.FTZ R27, R27, R2.reuse, -R26.reuse ;  /* 0x000000021b1b7223 */ /* 0x180fe2000001081a */
[-C--:B------:R-:W-:Y:S01]  /*4c40*/  FFMA.FTZ R29, R29, R2.reuse, -R26 ;  /* 0x000000021d1d7223 */ /* 0x080fe2000001081a */
[----:B------:R-:W1:Y:S01]  /*4c50*/  MUFU.EX2 R69, R69 ;  /* 0x0000004500457308 */ /* 0x000e620000000800 */
[----:B------:R-:W-:Y:S01]  /*4c60*/  FADD.FTZ R21, R75, R40 ;  /* 0x000000284b157221 */ /* 0x000fe20000010000 */
[----:B------:R-:W-:Y:S01]  /*4c70*/  FFMA.FTZ R31, R31, R2, -R26 ;  /* 0x000000021f1f7223 */ /* 0x000fe2000001081a */
[----:B------:R-:W-:Y:S01]  /*4c80*/  F2FP.BF16.F32.PACK_AB R210, R210, R71 ;  /* 0x00000047d2d2723e */ /* 0x000fe200000010ff */
[----:B------:R-:W-:-:S02]  /*4c90*/  IMAD.MOV.U32 R91, RZ, RZ, R151 ;  /* 0x000000ffff5b7224 */ /* 0x000fc400078e0097 */
[----:B------:R-:W-:Y:S01]  /*4ca0*/  FADD.FTZ R42, R24, R21 ;  /* 0x00000015182a7221 */ /* 0x000fe20000010000 */
[--C-:B------:R-:W-:Y:S01]  /*4cb0*/  IMAD.MOV.U32 R75, RZ, RZ, R151.reuse ;  /* 0x000000ffff4b7224 */ /* 0x100fe200078e0097 */
[----:B------:R-:W-:Y:S01]  /*4cc0*/  MOV R71, R151 ;  /* 0x0000009700477202 */ /* 0x000fe20000000f00 */
[----:B------:R4:W5:Y:S01]  /*4cd0*/  MUFU.EX2 R30, R63 ;  /* 0x0000003f001e7308 */ /* 0x0009620000000800 */
[----:B--2---:R-:W-:Y:S01]  /*4ce0*/  FADD.FTZ R40, R209, R28 ;  /* 0x0000001cd1287221 */ /* 0x004fe20000010000 */
[----:B------:R-:W-:Y:S01]  /*4cf0*/  FADD.FTZ R37, R79, R42 ;  /* 0x0000002a4f257221 */ /* 0x000fe20000010000 */
[----:B------:R-:W-:Y:S01]  /*4d00*/  F2FP.BF16.F32.PACK_AB R209, R28, R209 ;  /* 0x000000d11cd1723e */ /* 0x000fe200000010ff */
[----:B------:R-:W-:Y:S01]  /*4d10*/  IMAD.MOV.U32 R28, RZ, RZ, R151 ;  /* 0x000000ffff1c7224 */ /* 0x000fe200078e0097 */
[----:B------:R-:W-:Y:S01]  /*4d20*/  MOV R65, R151 ;  /* 0x0000009700417202 */ /* 0x000fe20000000f00 */
[C---:B------:R-:W-:Y:S01]  /*4d30*/  FADD.FTZ R44, R206.reuse, R37 ;  /* 0x00000025ce2c7221 */ /* 0x040fe20000010000 */
[----:B------:R-:W-:Y:S01]  /*4d40*/  F2FP.BF16.F32.PACK_AB R206, R206, R79 ;  /* 0x0000004fcece723e */ /* 0x000fe200000010ff */
[----:B------:R-:W2:Y:S01]  /*4d50*/  MUFU.EX2 R73, R73 ;  /* 0x0000004900497308 */ /* 0x000ea20000000800 */
[----:B-1----:R-:W-:Y:S01]  /*4d60*/  FADD.FTZ R21, R69, R40 ;  /* 0x0000002845157221 */ /* 0x002fe20000010000 */
[----:B------:R-:W-:Y:S01]  /*4d70*/  FADD.FTZ R37, R83, R44 ;  /* 0x0000002c53257221 */ /* 0x000fe20000010000 */
[--C-:B------:R-:W-:Y:S01]  /*4d80*/  IMAD.MOV.U32 R79, RZ, RZ, R151.reuse ;  /* 0x000000ffff4f7224 */ /* 0x100fe200078e0097 */
[----:B------:R-:W-:Y:S01]  /*4d90*/  MOV R59, R151 ;  /* 0x00000097003b7202 */ /* 0x000fe20000000f00 */
[----:B----4-:R-:W-:-:S02]  /*4da0*/  IMAD.MOV.U32 R63, RZ, RZ, R151 ;  /* 0x000000ffff3f7224 */ /* 0x010fc400078e0097 */
[C---:B------:R-:W-:Y:S01]  /*4db0*/  FADD.FTZ R44, R200.reuse, R37 ;  /* 0x00000025c82c7221 */ /* 0x040fe20000010000 */
[----:B------:R-:W-:Y:S01]  /*4dc0*/  F2FP.BF16.F32.PACK_AB R200, R200, R83 ;  /* 0x00000053c8c8723e */ /* 0x000fe200000010ff */
[----:B------:R1:W4:Y:S01]  /*4dd0*/  MUFU.EX2 R32, R51 ;  /* 0x0000003300207308 */ /* 0x0003220000000800 */
[C---:B-----5:R-:W-:Y:S01]  /*4de0*/  FADD.FTZ R42, R30.reuse, R21 ;  /* 0x000000151e2a7221 */ /* 0x060fe20000010000 */
[----:B------:R-:W-:Y:S01]  /*4df0*/  F2FP.BF16.F32.PACK_AB R211, R30, R69 ;  /* 0x000000451ed3723e */ /* 0x000fe200000010ff */
[--C-:B------:R-:W-:Y:S01]  /*4e00*/  IMAD.MOV.U32 R69, RZ, RZ, R151.reuse ;  /* 0x000000ffff457224 */ /* 0x100fe200078e0097 */
[----:B------:R-:W-:Y:S01]  /*4e10*/  MOV R83, R151 ;  /* 0x0000009700537202 */ /* 0x000fe20000000f00 */
[--C-:B------:R-:W-:Y:S02]  /*4e20*/  IMAD.MOV.U32 R37, RZ, RZ, R151.reuse ;  /* 0x000000ffff257224 */ /* 0x100fe400078e0097 */
[--C-:B------:R-:W-:Y:S01]  /*4e30*/  IMAD.MOV.U32 R30, RZ, RZ, R151.reuse ;  /* 0x000000ffff1e7224 */ /* 0x100fe200078e0097 */
[----:B------:R-:W5:Y:S01]  /*4e40*/  MUFU.EX2 R77, R77 ;  /* 0x0000004d004d7308 */ /* 0x000f620000000800 */
[----:B--2---:R-:W-:Y:S01]  /*4e50*/  FADD.FTZ R21, R73, R42 ;  /* 0x0000002a49157221 */ /* 0x004fe20000010000 */
[----:B-1----:R-:W-:-:S06]  /*4e60*/  IMAD.MOV.U32 R51, RZ, RZ, R151 ;  /* 0x000000ffff337224 */ /* 0x002fcc00078e0097 */
[----:B------:R1:W2:Y:S01]  /*4e70*/  MUFU.EX2 R34, R55 ;  /* 0x0000003700227308 */ /* 0x0002a20000000800 */
[C---:B----4-:R-:W-:Y:S01]  /*4e80*/  FADD.FTZ R42, R32.reuse, R21 ;  /* 0x00000015202a7221 */ /* 0x050fe20000010000 */
[----:B------:R-:W-:Y:S01]  /*4e90*/  F2FP.BF16.F32.PACK_AB R205, R32, R73 ;  /* 0x0000004920cd723e */ /* 0x000fe200000010ff */
[----:B------:R-:W-:Y:S01]  /*4ea0*/  IMAD.MOV.U32 R73, RZ, RZ, R151 ;  /* 0x000000ffff497224 */ /* 0x000fe200078e0097 */
[----:B------:R-:W-:-:S04]  /*4eb0*/  MOV R32, R151 ;  /* 0x0000009700207202 */ /* 0x000fc80000000f00 */
[----:B------:R-:W4:Y:S01]  /*4ec0*/  MUFU.EX2 R81, R81 ;  /* 0x0000005100517308 */ /* 0x000f220000000800 */
[----:B-----5:R-:W-:Y:S01]  /*4ed0*/  FADD.FTZ R21, R77, R42 ;  /* 0x0000002a4d157221 */ /* 0x020fe20000010000 */
[----:B-1----:R-:W-:-:S06]  /*4ee0*/  IMAD.MOV.U32 R55, RZ, RZ, R151 ;  /* 0x000000ffff377224 */ /* 0x002fcc00078e0097 */
[----:B------:R1:W5:Y:S01]  /*4ef0*/  MUFU.EX2 R36, R43 ;  /* 0x0000002b00247308 */ /* 0x0003620000000800 */
[C---:B--2---:R-:W-:Y:S01]  /*4f00*/  FADD.FTZ R42, R34.reuse, R21 ;  /* 0x00000015222a7221 */ /* 0x044fe20000010000 */
[----:B------:R-:W-:Y:S01]  /*4f10*/  F2FP.BF16.F32.PACK_AB R207, R34, R77 ;  /* 0x0000004d22cf723e */ /* 0x000fe200000010ff */
[----:B------:R-:W-:Y:S01]  /*4f20*/  IMAD.MOV.U32 R34, RZ, RZ, R151 ;  /* 0x000000ffff227224 */ /* 0x000fe200078e0097 */
[----:B------:R-:W-:-:S04]  /*4f30*/  MOV R77, R151 ;  /* 0x00000097004d7202 */ /* 0x000fc80000000f00 */
[----:B------:R-:W2:Y:S01]  /*4f40*/  MUFU.EX2 R45, R45 ;  /* 0x0000002d002d7308 */ /* 0x000ea20000000800 */
[----:B----4-:R-:W-:Y:S01]  /*4f50*/  FADD.FTZ R21, R81, R42 ;  /* 0x0000002a51157221 */ /* 0x010fe20000010000 */
[----:B-1----:R-:W-:-:S06]  /*4f60*/  IMAD.MOV.U32 R43, RZ, RZ, R151 ;  /* 0x000000ffff2b7224 */ /* 0x002fcc00078e0097 */
[----:B------:R1:W-:Y:S01]  /*4f70*/  MUFU.EX2 R40, R35 ;  /* 0x0000002300287308 */ /* 0x0003e20000000800 */
[C---:B-----5:R-:W-:Y:S01]  /*4f80*/  FADD.FTZ R42, R36.reuse, R21 ;  /* 0x00000015242a7221 */ /* 0x060fe20000010000 */
[----:B------:R-:W-:Y:S01]  /*4f90*/  F2FP.BF16.F32.PACK_AB R201, R36, R81 ;  /* 0x0000005124c9723e */ /* 0x000fe200000010ff */
[--C-:B------:R-:W-:Y:S02]  /*4fa0*/  IMAD.MOV.U32 R81, RZ, RZ, R151.reuse ;  /* 0x000000ffff517224 */ /* 0x100fe400078e0097 */
[----:B------:R-:W-:-:S03]  /*4fb0*/  IMAD.MOV.U32 R36, RZ, RZ, R151 ;  /* 0x000000ffff247224 */ /* 0x000fc600078e0097 */
[----:B------:R4:W5:Y:S01]  /*4fc0*/  MUFU.EX2 R38, R47 ;  /* 0x0000002f00267308 */ /* 0x0009620000000800 */
[----:B-1----:R-:W-:Y:S01]  /*4fd0*/  FADD.FTZ R35, R85, R44 ;  /* 0x0000002c55237221 */ /* 0x002fe20000010000 */
[----:B--2---:R-:W-:-:S03]  /*4fe0*/  FADD.FTZ R21, R45, R42 ;  /* 0x0000002a2d157221 */ /* 0x004fc60000010000 */
[C---:B------:R-:W-:Y:S01]  /*4ff0*/  FADD.FTZ R44, R202.reuse, R35 ;  /* 0x00000023ca2c7221 */ /* 0x040fe20000010000 */
[----:B------:R-:W-:Y:S01]  /*5000*/  F2FP.BF16.F32.PACK_AB R202, R202, R85 ;  /* 0x00000055caca723e */ /* 0x000fe200000010ff */
[----:B------:R-:W-:Y:S01]  /*5010*/  IMAD.MOV.U32 R85, RZ, RZ, R151 ;  /* 0x000000ffff557224 */ /* 0x000fe200078e0097 */
[----:B------:R-:W1:Y:S01]  /*5020*/  MUFU.EX2 R33, R33 ;  /* 0x0000002100217308 */ /* 0x000e620000000800 */
[----:B------:R-:W-:Y:S01]  /*5030*/  FADD.FTZ R35, R89, R44 ;  /* 0x0000002c59237221 */ /* 0x000fe20000010000 */
[-C--:B----4-:R-:W-:Y:S02]  /*5040*/  MOV R47, R151.reuse ;  /* 0x00000097002f7202 */ /* 0x090fe40000000f00 */
[----:B------:R-:W-:Y:S01]  /*5050*/  MOV R44, R151 ;  /* 0x00000097002c7202 */ /* 0x000fe20000000f00 */
[C---:B------:R-:W-:Y:S01]  /*5060*/  FADD.FTZ R26, R196.reuse, R35 ;  /* 0x00000023c41a7221 */ /* 0x040fe20000010000 */
[----:B------:R-:W-:Y:S02]  /*5070*/  F2FP.BF16.F32.PACK_AB R196, R196, R89 ;  /* 0x00000059c4c4723e */ /* 0x000fe400000010ff */
[----:B------:R-:W2:Y:S01]  /*5080*/  MUFU.EX2 R95, R95 ;  /* 0x0000005f005f7308 */ /* 0x000ea20000000800 */
[----:B------:R-:W-:Y:S01]  /*5090*/  FADD.FTZ R35, R93, R26 ;  /* 0x0000001a5d237221 */ /* 0x000fe20000010000 */
[C---:B-----5:R-:W-:Y:S01]  /*50a0*/  FADD.FTZ R42, R38.reuse, R21 ;  /* 0x00000015262a7221 */ /* 0x060fe20000010000 */
[----:B------:R-:W-:Y:S01]  /*50b0*/  F2FP.BF16.F32.PACK_AB R203, R38, R45 ;  /* 0x0000002d26cb723e */ /* 0x000fe200000010ff */
[----:B------:R-:W-:-:S02]  /*50c0*/  IMAD.MOV.U32 R45, RZ, RZ, R151 ;  /* 0x000000ffff2d7224 */ /* 0x000fc400078e0097 */
[C---:B------:R-:W-:Y:S01]  /*50d0*/  FADD.FTZ R24, R198.reuse, R35 ;  /* 0x00000023c6187221 */ /* 0x040fe20000010000 */
[----:B------:R-:W-:Y:S01]  /*50e0*/  F2FP.BF16.F32.PACK_AB R198, R198, R93 ;  /* 0x0000005dc6c6723e */ /* 0x000fe200000010ff */
[--C-:B------:R-:W-:Y:S01]  /*50f0*/  IMAD.MOV.U32 R93, RZ, RZ, R151.reuse ;  /* 0x000000ffff5d7224 */ /* 0x100fe200078e0097 */
[----:B------:R4:W5:Y:S01]  /*5100*/  MUFU.EX2 R192, R97 ;  /* 0x0000006100c07308 */ /* 0x0009620000000800 */
[----:B-1----:R-:W-:Y:S01]  /*5110*/  FADD.FTZ R21, R33, R42 ;  /* 0x0000002a21157221 */ /* 0x002fe20000010000 */
[C---:B------:R-:W-:Y:S01]  /*5120*/  F2FP.BF16.F32.PACK_AB R197, R40.reuse, R33 ;  /* 0x0000002128c5723e */ /* 0x040fe200000010ff */
[----:B------:R-:W-:Y:S01]  /*5130*/  IMAD.MOV.U32 R33, RZ, RZ, R151 ;  /* 0x000000ffff217224 */ /* 0x000fe200078e0097 */
[-C--:B------:R-:W-:Y:S02]  /*5140*/  MOV R89, R151.reuse ;  /* 0x0000009700597202 */ /* 0x080fe40000000f00 */
[----:B------:R-:W-:Y:S02]  /*5150*/  MOV R38, R151 ;  /* 0x0000009700267202 */ /* 0x000fe40000000f00 */
[----:B------:R-:W1:Y:S01]  /*5160*/  MUFU.EX2 R25, R25 ;  /* 0x0000001900197308 */ /* 0x000e620000000800 */
[----:B--2---:R-:W-:Y:S01]  /*5170*/  FADD.FTZ R35, R95, R24 ;  /* 0x000000185f237221 */ /* 0x004fe20000010000 */
[----:B------:R-:W-:Y:S01]  /*5180*/  FADD.FTZ R24, R40, R21 ;  /* 0x0000001528187221 */ /* 0x000fe20000010000 */
[----:B----4-:R-:W-:-:S02]  /*5190*/  IMAD.MOV.U32 R97, RZ, RZ, R151 ;  /* 0x000000ffff617224 */ /* 0x010fc400078e0097 */
[----:B------:R-:W-:-:S03]  /*51a0*/  IMAD.MOV.U32 R40, RZ, RZ, R151 ;  /* 0x000000ffff287224 */ /* 0x000fc600078e0097 */
[----:B------:R-:W-:Y:S01]  /*51b0*/  MUFU.EX2 R99, R99 ;  /* 0x0000006300637308 */ /* 0x000fe20000000800 */
[C---:B-----5:R-:W-:Y:S01]  /*51c0*/  FADD.FTZ R42, R192.reuse, R35 ;  /* 0x00000023c02a7221 */ /* 0x060fe20000010000 */
[----:B------:R-:W-:Y:S02]  /*51d0*/  F2FP.BF16.F32.PACK_AB R192, R192, R95 ;  /* 0x0000005fc0c0723e */ /* 0x000fe400000010ff */
[-C--:B------:R-:W-:Y:S02]  /*51e0*/  MOV R95, R151.reuse ;  /* 0x00000097005f7202 */ /* 0x080fe40000000f00 */
[----:B------:R-:W-:Y:S02]  /*51f0*/  MOV R35, R151 ;  /* 0x0000009700237202 */ /* 0x000fe40000000f00 */
[----:B---3--:R2:W3:Y:S01]  /*5200*/  MUFU.EX2 R0, R39 ;  /* 0x0000002700007308 */ /* 0x0084e20000000800 */
[----:B-1----:R-:W-:-:S07]  /*5210*/  FADD.FTZ R21, R25, R24 ;  /* 0x0000001819157221 */ /* 0x002fce0000010000 */
[----:B------:R-:W1:Y:S01]  /*5220*/  MUFU.EX2 R20, R20 ;  /* 0x0000001400147308 */ /* 0x000e620000000800 */
[----:B--2---:R-:W-:-:S07]  /*5230*/  IMAD.MOV.U32 R39, RZ, RZ, R151 ;  /* 0x000000ffff277224 */ /* 0x004fce00078e0097 */
[----:B------:R-:W2:Y:S01]  /*5240*/  MUFU.EX2 R3, R3 ;  /* 0x0000000300037308 */ /* 0x000ea20000000800 */
[----:B---3--:R-:W-:Y:S01]  /*5250*/  F2FP.BF16.F32.PACK_AB R199, R0, R25 ;  /* 0x0000001900c7723e */ /* 0x008fe200000010ff */
[----:B------:R-:W-:-:S06]  /*5260*/  IMAD.MOV.U32 R25, RZ, RZ, R151 ;  /* 0x000000ffff197224 */ /* 0x000fcc00078e0097 */
[----:B------:R3:W4:Y:S01]  /*5270*/  MUFU.EX2 R26, R27 ;  /* 0x0000001b001a7308 */ /* 0x0007220000000800 */
[----:B-1----:R-:W-:-:S07]  /*5280*/  F2FP.BF16.F32.PACK_AB R194, R20, R99 ;  /* 0x0000006314c2723e */ /* 0x002fce00000010ff */
[----:B------:R-:W1:Y:S01]  /*5290*/  MUFU.EX2 R29, R29 ;  /* 0x0000001d001d7308 */ /* 0x000e620000000800 */
[----:B---3--:R-:W-:Y:S01]  /*52a0*/  FADD.FTZ R27, R99, R42 ;  /* 0x0000002a631b7221 */ /* 0x008fe20000010000 */
[----:B------:R-:W-:Y:S01]  /*52b0*/  FADD.FTZ R42, R0, R21 ;  /* 0x00000015002a7221 */ /* 0x000fe20000010000 */
[----:B------:R-:W-:Y:S01]  /*52c0*/  MOV R0, 0x3f800000 ;  /* 0x3f80000000007802 */ /* 0x000fe20000000f00 */
[----:B------:R-:W-:Y:S02]  /*52d0*/  IMAD.MOV.U32 R99, RZ, RZ, R151 ;  /* 0x000000ffff637224 */ /* 0x000fe400078e0097 */
[----:B------:R-:W-:Y:S01]  /*52e0*/  FADD.FTZ R21, R20, R27 ;  /* 0x0000001b14157221 */ /* 0x000fe20000010000 */
[----:B--2---:R-:W-:Y:S01]  /*52f0*/  FADD.FTZ R27, R3, R42 ;  /* 0x0000002a031b7221 */ /* 0x004fe20000010000 */
[----:B------:R-:W-:Y:S01]  /*5300*/  IMAD.MOV.U32 R42, RZ, RZ, R151 ;  /* 0x000000ffff2a7224 */ /* 0x000fe200078e0097 */
[----:B------:R2:W3:Y:S01]  /*5310*/  MUFU.EX2 R24, R31 ;  /* 0x0000001f00187308 */ /* 0x0004e20000000800 */
[C---:B----4-:R-:W-:Y:S01]  /*5320*/  F2FP.BF16.F32.PACK_AB R193, R26.reuse, R3 ;  /* 0x000000031ac1723e */ /* 0x050fe200000010ff */
[----:B------:R-:W-:Y:S01]  /*5330*/  FADD.FTZ R20, R26, R27 ;  /* 0x0000001b1a147221 */ /* 0x000fe20000010000 */
[----:B------:R-:W-:Y:S01]  /*5340*/  IMAD.MOV.U32 R3, RZ, RZ, 0x3f800000 ;  /* 0x3f800000ff037424 */ /* 0x000fe200078e00ff */
[----:B------:R-:W-:-:S02]  /*5350*/  MOV R26, R151 ;  /* 0x00000097001a7202 */ /* 0x000fc40000000f00 */
[----:B-1----:R-:W-:Y:S01]  /*5360*/  FADD.FTZ R27, R29, R20 ;  /* 0x000000141d1b7221 */ /* 0x002fe20000010000 */
[----:B--2---:R-:W-:-:S03]  /*5370*/  IMAD.MOV.U32 R31, RZ, RZ, R151 ;  /* 0x000000ffff1f7224 */ /* 0x004fc600078e0097 */
[C---:B---3--:R-:W-:Y:S01]  /*5380*/  FADD.FTZ R20, R24.reuse, R27 ;  /* 0x0000001b18147221 */ /* 0x048fe20000010000 */
[----:B------:R-:W-:Y:S01]  /*5390*/  F2FP.BF16.F32.PACK_AB R195, R24, R29 ;  /* 0x0000001d18c3723e */ /* 0x000fe200000010ff */
[--C-:B------:R-:W-:Y:S01]  /*53a0*/  IMAD.MOV.U32 R27, RZ, RZ, R151.reuse ;  /* 0x000000ffff1b7224 */ /* 0x100fe200078e0097 */
[----:B------:R-:W-:Y:S01]  /*53b0*/  MOV R29, R151 ;  /* 0x00000097001d7202 */ /* 0x000fe20000000f00 */
[----:B------:R-:W-:Y:S01]  /*53c0*/  IMAD.MOV.U32 R24, RZ, RZ, R151 ;  /* 0x000000ffff187224 */ /* 0x000fe200078e0097 */
[----:B------:R-:W-:Y:S06]  /*53d0*/  @!P2 BRA `(.L_x_15) ;  /* 0x0000004000e0a947 */ /* 0x000fec0003800000 */
[----:B------:R-:W-:Y:S01]  /*53e0*/  R2UR UR61, R19 ;  /* 0x00000000133d72ca */ /* 0x000fe200000e0000 */
[----:B------:R-:W-:Y:S01]  /*53f0*/  IMAD.MOV.U32 R223, RZ, RZ, R4 ;  /* 0x000000ffffdf7224 */ /* 0x000fe200078e0004 */
[----:B------:R-:W-:Y:S01]  /*5400*/  IADD3 R221, R152, -0x2, RZ ;  /* 0xfffffffe98dd7810 */ /* 0x000fe20007ffe0ff */
[----:B------:R-:W-:Y:S01]  /*5410*/  IMAD.MOV.U32 R222, RZ, RZ, R5 ;  /* 0x000000ffffde7224 */ /* 0x000fe200078e0005 */
[----:B------:R-:W-:Y:S02]  /*5420*/  MOV R0, 0x3f800000 ;  /* 0x3f80000000007802 */ /* 0x000fe40000000f00 */
[----:B------:R-:W-:Y:S02]  /*5430*/  CS2R R150, SRZ ;  /* 0x0000000000967805 */ /* 0x000fe4000001ff00 */
[----:B------:R-:W-:Y:S02]  /*5440*/  CS2R R146, SRZ ;  /* 0x0000000000927805 */ /* 0x000fe4000001ff00 */
[----:B------:R-:W-:-:S02]  /*5450*/  CS2R R142, SRZ ;  /* 0x00000000008e7805 */ /* 0x000fc4000001ff00 */
[----:B------:R-:W-:Y:S02]  /*5460*/  CS2R R138, SRZ ;  /* 0x00000000008a7805 */ /* 0x000fe4000001ff00 */
[----:B------:R-:W-:Y:S02]  /*5470*/  CS2R R134, SRZ ;  /* 0x0000000000867805 */ /* 0x000fe4000001ff00 */
[----:B------:R-:W-:Y:S02]  /*5480*/  CS2R R130, SRZ ;  /* 0x0000000000827805 */ /* 0x000fe4000001ff00 */
        /* <DEDUP_REMOVED lines=57> */
[----:B------:R-:W-:Y:S01]  /*5820*/  CS2R R24, SRZ ;  /* 0x0000000000187805 */ /* 0x000fe2000001ff00 */
[----:B------:R-:W-:Y:S01]  /*5830*/  UMOV UR39, UR38 ;  /* 0x0000002600277c82 */ /* 0x000fe20008000000 */
[----:B------:R-:W-:-:S05]  /*5840*/  ULDC UR37, c[0x0][0x9d8] ;  /* 0x0002760000257ab9 */ /* 0x000fca0000000800 */
.L_x_24:
[----:B------:R-:W-:-:S04]  /*5850*/  UIADD3 UR4, UR39, 0x1, URZ ;  /* 0x0000000127047890 */ /* 0x000fc8000fffe03f */
[----:B------:R-:W-:-:S04]  /*5860*/  UISETP.NE.AND UP0, UPT, UR4, 0x2, UPT ;  /* 0x000000020400788c */ /* 0x000fc8000bf05270 */
[----:B------:R-:W-:Y:S02]  /*5870*/  USEL UR5, URZ, 0x1, UP0 ;  /* 0x000000013f057887 */ /* 0x000fe40008000000 */
[----:B------:R-:W-:Y:S02]  /*5880*/  USEL UR38, UR4, URZ, UP0 ;  /* 0x0000003f04267287 */ /* 0x000fe40008000000 */
[----:B------:R-:W-:-:S06]  /*5890*/  ULOP3.LUT UR4, UR61, UR5, URZ, 0x3c, !UPT ;  /* 0x000000053d047292 */ /* 0x000fcc000f8e3c3f */
[----:B------:R-:W-:Y:S01]  /*58a0*/  IMAD.U32 R19, RZ, RZ, UR4 ;  /* 0x00000004ff137e24 */ /* 0x000fe2000f8e00ff */
[----:B------:R-:W-:Y:S06]  /*58b0*/  @!P0 BRA `(.L_x_16) ;  /* 0x0000000000048947 */ /* 0x000fec0003800000 */
[----:B------:R-:W-:Y:S01]  /*58c0*/  BPT.TRAP 0x1 ;  /* 0x000000040000795c */ /* 0x000fe20000300000 */
.L_x_16:
[----:B------:R-:W-:Y:S02]  /*58d0*/  R2UR UR5, R18 ;  /* 0x00000000120572ca */ /* 0x000fe400000e0000 */
[----:B------:R-:W-:-:S11]  /*58e0*/  R2UR UR4, R19 ;  /* 0x00000000130472ca */ /* 0x000fd600000e0000 */
[----:B------:R-:W-:Y:S02]  /*58f0*/  ULEA UR60, UR38, UR5, 0x3 ;  /* 0x00000005263c7291 */ /* 0x000fe4000f8e183f */
[----:B------:R-:W-:-:S05]  /*5900*/  IMAD.U32 R2, RZ, RZ, UR4 ;  /* 0x00000004ff027e24 */ /* 0x000fca000f8e00ff */
[----:B------:R-:W-:-:S04]  /*5910*/  SHF.L.U32 R2, R2, 0x1f, RZ ;  /* 0x0000001f02027819 */ /* 0x000fc800000006ff */
[----:B------:R1:W2:Y:S01]  /*5920*/  SYNCS.PHASECHK.TRANS64.TRYWAIT P2, [UR60+0x38830], R2 ;  /* 0x03883002ff0075a7 */ /* 0x0002a2000804017c */
[----:B------:R-:W-:Y:S05]  /*5930*/  @!P0 BRA `(.L_x_17) ;  /* 0x0000000000048947 */ /* 0x000fea0003800000 */
[----:B------:R-:W-:Y:S01]  /*5940*/  BPT.TRAP 0x1 ;  /* 0x000000040000795c */ /* 0x000fe20000300000 */
.L_x_17:
[----:B--2---:R-:W-:Y:S05]  /*5950*/  @P2 BRA `(.L_x_18) ;  /* 0x0000000000082947 */ /* 0x004fea0003800000 */
[----:B------:R-:W2:Y:S02]  /*5960*/  SYNCS.PHASECHK.TRANS64.TRYWAIT P2, [UR60+0x38830], R2 ;  /* 0x03883002ff0075a7 */ /* 0x000ea4000804017c */
[----:B--2---:R-:W-:Y:S05]  /*5970*/  @!P2 BRA `(.L_x_19) ;  /* 0x0000009800cca947 */ /* 0x004fea0003800000 */
.L_x_18:
[----:B------:R-:W-:Y:S01]  /*5980*/  R2UR UR4, R22 ;  /* 0x00000000160472ca */ /* 0x000fe200000e0000 */
[----:B------:R-:W-:Y:S01]  /*5990*/  WARPGROUP.ARRIVE ;  /* 0x00000000000079c5 */ /* 0x000fe20000000000 */
[----:B------:R-:W-:Y:S01]  /*59a0*/  R2UR UR10, R14 ;  /* 0x000000000e0a72ca */ /* 0x000fe200000e0000 */
[----:B------:R-:W-:Y:S01]  /*59b0*/  UMOV UR59, 0x40000040 ;  /* 0x40000040003b7882 */ /* 0x000fe20000000000 */
        /* <DEDUP_REMOVED lines=9> */
[----:B------:R-:W-:Y:S01]  /*5a50*/  UIMAD UR4, UR38, 0xa00, UR4 ;  /* 0x00000a00260478a4 */ /* 0x000fe2000f8e0204 */
[-C--:B------:R-:W-:Y:S01]  /*5a60*/  FMUL.FTZ R24, R24, R3.reuse ;  /* 0x0000000318187220 */ /* 0x080fe20000410000 */
[----:B------:R-:W-:Y:S01]  /*5a70*/  UMOV UR56, UR10 ;  /* 0x0000000a00387c82 */ /* 0x000fe20008000000 */
[----:B------:R-:W-:Y:S01]  /*5a80*/  UMOV UR43, 0x40000040 ;  /* 0x40000040002b7882 */ /* 0x000fe20000000000 */
[----:B------:R-:W-:Y:S01]  /*5a90*/  UMOV UR57, UR11 ;  /* 0x0000000b00397c82 */ /* 0x000fe20008000000 */
[----:B------:R-:W-:Y:S01]  /*5aa0*/  UIADD3 UR5, UR4, 0x80, URZ ;  /* 0x0000008004057890 */ /* 0x000fe2000fffe03f */
[-C--:B------:R-:W-:Y:S01]  /*5ab0*/  FMUL.FTZ R25, R25, R3.reuse ;  /* 0x0000000319197220 */ /* 0x080fe20000410000 */
[----:B------:R-:W-:Y:S01]  /*5ac0*/  UMOV UR58, UR4 ;  /* 0x00000004003a7c82 */ /* 0x000fe20008000000 */
[----:B------:R-:W-:Y:S01]  /*5ad0*/  UIADD3 UR6, UR4, 0x100, URZ ;  /* 0x0000010004067890 */ /* 0x000fe2000fffe03f */
[----:B------:R-:W-:Y:S01]  /*5ae0*/  HGMMA.64x16x16.F32.BF16 R184, gdesc[UR56], RZ, !UPT, gsb0 ;  /* 0x0020000038b879f0 */ /* 0x000fe2000c0018ff */
[----:B------:R-:W-:Y:S01]  /*5af0*/  UMOV UR56, UR10 ;  /* 0x0000000a00387c82 */ /* 0x000fe20008000000 */
[----:B------:R-:W-:Y:S01]  /*5b00*/  UMOV UR57, UR11 ;  /* 0x0000000b00397c82 */ /* 0x000fe20008000000 */
[----:B------:R-:W-:Y:S01]  /*5b10*/  UMOV UR58, UR5 ;  /* 0x00000005003a7c82 */ /* 0x000fe20008000000 */
[----:B------:R-:W-:Y:S01]  /*5b20*/  UMOV UR59, 0x40000040 ;  /* 0x40000040003b7882 */ /* 0x000fe20000000000 */
[----:B------:R-:W-:Y:S01]  /*5b30*/  UIADD3 UR5, UR4, 0x180, URZ ;  /* 0x0000018004057890 */ /* 0x000fe2000fffe03f */
[-C--:B------:R-:W-:Y:S01]  /*5b40*/  FMUL.FTZ R28, R28, R3.reuse ;  /* 0x000000031c1c7220 */ /* 0x080fe20000410000 */
        /* <DEDUP_REMOVED lines=12> */
[----:B------:R-:W-:Y:S01]  /*5c10*/  UMOV UR47, 0x40000040 ;  /* 0x40000040002f7882 */ /* 0x000fe20000000000 */
[----:B------:R-:W-:Y:S01]  /*5c20*/  UIADD3 UR50, UR4, 0x782, URZ ;  /* 0x0000078204327890 */ /* 0x000fe2000fffe03f */
[-C--:B------:R-:W-:Y:S01]  /*5c30*/  FMUL.FTZ R41, R41, R3.reuse ;  /* 0x0000000329297220 */ /* 0x080fe20000410000 */
[----:B------:R-:W-:Y:S01]  /*5c40*/  UMOV UR51, 0x40000040 ;  /* 0x4000004000337882 */ /* 0x000fe20000000000 */
[----:B------:R-:W-:Y:S01]  /*5c50*/  UIADD3 UR54, UR4, 0x784, URZ ;  /* 0x0000078404367890 */ /* 0x000fe2000fffe03f */
[-C--:B------:R-:W-:Y:S01]  /*5c60*/  FMUL.FTZ R44, R44, R3.reuse ;  /* 0x000000032c2c7220 */ /* 0x080fe20000410000 */
[----:B------:R-:W-:Y:S01]  /*5c70*/  UMOV UR55, 0x40000040 ;  /* 0x4000004000377882 */ /* 0x000fe20000000000 */
[----:B------:R-:W-:Y:S01]  /*5c80*/  UMOV UR7, 0x40000040 ;  /* 0x4000004000077882 */ /* 0x000fe20000000000 */
[-C--:B------:R-:W-:Y:S01]  /*5c90*/  FMUL.FTZ R45, R45, R3.reuse ;  /* 0x000000032d2d7220 */ /* 0x080fe20000410000 */
        /* <DEDUP_REMOVED lines=23> */
[----:B------:R-:W-:Y:S01]  /*5e10*/  FMUL.FTZ R93, R93, R3 ;  /* 0x000000035d5d7220 */ /* 0x000fe20000410000 */
[----:B------:R-:W-:-:S02]  /*5e20*/  WARPGROUP.DEPBAR.LE gsb0, 0x0 ;  /* 0x00008000000079c5 */ /* 0x000fc40000010000 */
[----:B------:R-:W-:Y:S01]  /*5e30*/  WARPGROUP.ARRIVE ;  /* 0x00000000000079c5 */ /* 0x000fe20000000000 */
[-C--:B------:R-:W-:Y:S01]  /*5e40*/  FMUL.FTZ R96, R96, R3.reuse ;  /* 0x0000000360607220 */ /* 0x080fe20000410000 */
[-C--:B------:R-:W-:Y:S01]  /*5e50*/  FMUL.FTZ R97, R97, R3.reuse ;  /* 0x0000000361617220 */ /* 0x080fe20000410000 */
[-C--:B------:R-:W-:Y:S01]  /*5e60*/  FMUL.FTZ R100, R100, R3.reuse ;  /* 0x0000000364647220 */ /* 0x080fe20000410000 */
[-C--:B------:R-:W-:Y:S01]  /*5e70*/  FMUL.FTZ R101, R101, R3.reuse ;  /* 0x0000000365657220 */ /* 0x080fe20000410000 */
[-C--:B------:R-:W-:Y:S01]  /*5e80*/  FMUL.FTZ R104, R104, R3.reuse ;  /* 0x0000000368687220 */ /* 0x080fe20000410000 */
[----:B------:R-:W-:Y:S01]  /*5e90*/  HGMMA.64x16x16.F32.BF16 R176, gdesc[UR56], RZ, !UPT, gsb0 ;  /* 0x0020000038b079f0 */ /* 0x000fe2000c0018ff */
[----:B------:R-:W-:Y:S01]  /*5ea0*/  UMOV UR56, UR10 ;  /* 0x0000000a00387c82 */ /* 0x000fe20008000000 */
[----:B------:R-:W-:Y:S01]  /*5eb0*/  UMOV UR57, UR11 ;  /* 0x0000000b00397c82 */ /* 0x000fe20008000000 */
[----:B------:R-:W-:Y:S01]  /*5ec0*/  UMOV UR58, UR6 ;  /* 0x00000006003a7c82 */ /* 0x000fe20008000000 */
[----:B------:R-:W-:Y:S01]  /*5ed0*/  UMOV UR59, 0x40000040 ;  /* 0x40000040003b7882 */ /* 0x000fe20000000000 */
[----:B------:R-:W-:Y:S01]  /*5ee0*/  UIADD3 UR6, UR4, 0x200, URZ ;  /* 0x0000020004067890 */ /* 0x000fe2000fffe03f */
        /* <DEDUP_REMOVED lines=96> */
[----:B------:R-:W-:-:S06]  /*64f0*/  WARPGROUP.ARRIVE ;  /* 0x00000000000079c5 */ /* 0x000fcc0000000000 */
[----:B------:R-:W-:Y:S01]  /*6500*/  HGMMA.64x16x16.F32.BF16 R160, gdesc[UR56], RZ, !UPT, gsb0 ;  /* 0x0020000038a079f0 */ /* 0x000fe2000c0018ff */
[----:B------:R-:W-:Y:S01]  /*6510*/  UMOV UR56, UR10 ;  /* 0x0000000a00387c82 */ /* 0x000fe20008000000 */
[----:B------:R-:W-:Y:S01]  /*6520*/  UMOV UR57, UR11 ;  /* 0x0000000b00397c82 */ /* 0x000fe20008000000 */
[----:B------:R-:W-:Y:S01]  /*6530*/  UMOV UR58, UR6 ;  /* 0x00000006003a7c82 */ /* 0x000fe20008000000 */
[----:B------:R-:W-:Y:S01]  /*6540*/  UMOV UR59, 0x40000040 ;  /* 0x40000040003b7882 */ /* 0x000fe20000000000 */
[----:B------:R-:W-:Y:S01]  /*6550*/  UIADD3 UR6, UR4, 0x102, URZ ;  /* 0x0000010204067890 */ /* 0x000fe2000fffe03f */
[----:B------:R-:W-:Y:S02]  /*6560*/  R2UR UR10, R8 ;  /* 0x00000000080a72ca */ /* 0x000fe400000e0000 */
[----:B------:R-:W-:Y:S01]  /*6570*/  R2UR UR11, R9 ;  /* 0x00000000090b72ca */ /* 0x000fe200000e0000 */
        /* <DEDUP_REMOVED lines=11> */
[----:B------:R-:W-:Y:S01]  /*6630*/  UMOV UR57, UR19 ;  /* 0x0000001300397c82 */ /* 0x000fe20008000000 */
[----:B------:R-:W-:Y:S01]  /*6640*/  UMOV UR58, UR5 ;  /* 0x00000005003a7c82 */ /* 0x000fe20008000000 */
[----:B------:R-:W-:Y:S01]  /*6650*/  UMOV UR59, 0x40000040 ;  /* 0x40000040003b7882 */ /* 0x000fe20000000000 */
[----:B------:R-:W-:Y:S01]  /*6660*/  UIADD3 UR5, UR4, 0x182, URZ ;  /* 0x0000018204057890 */ /* 0x000fe2000fffe03f */
        /* <DEDUP_REMOVED lines=23> */
[----:B------:R-:W-:Y:S02]  /*67e0*/  UIADD3 UR6, UR4, 0x104, URZ ;  /* 0x0000010404067890 */ /* 0x000fe4000fffe03f */
[----:B------:R-:W-:Y:S01]  /*67f0*/  UIADD3 UR18, UR4, 0x284, URZ ;  /* 0x0000028404127890 */ /* 0x000fe2000fffe03f */
        /* <DEDUP_REMOVED lines=81> */
[----:B------:R-:W-:Y:S01]  /*6d10*/  UMOV UR11, 0x40000040 ;  /* 0x40000040000b7882 */ /* 0x000fe20000000000 */
[----:B------:R-:W-:Y:S01]  /*6d20*/  UIADD3 UR6, UR4, 0x380, URZ ;  /* 0x0000038004067890 */ /* 0x000fe2000fffe03f */
        /* <DEDUP_REMOVED lines=32> */
[----:B------:R-:W-:Y:S02]  /*6f30*/  UIADD3 UR10, UR4, 0x906, URZ ;  /* 0x00000906040a7890 */ /* 0x000fe4000fffe03f */
        /* <DEDUP_REMOVED lines=28> */
[----:B------:R-:W-:Y:S02]  /*7100*/  R2UR UR14, R6 ;  /* 0x00000000060e72ca */ /* 0x000fe400000e0000 */
[----:B------:R-:W-:-:S11]  /*7110*/  R2UR UR15, R7 ;  /* 0x00000000070f72ca */ /* 0x000fd600000e0000 */
[----:B------:R-:W-:Y:S02]  /*7120*/  UMOV UR56, UR14 ;  /* 0x0000000e00387c82 */ /* 0x000fe40008000000 */
[----:B------:R-:W-:Y:S01]  /*7130*/  UMOV UR57, UR15 ;  /* 0x0000000f00397c82 */ /* 0x000fe20008000000 */
        /* <DEDUP_REMOVED lines=239> */
[----:B------:R-:W-:-:S03]  /*8030*/  UIADD3 UR6, UR4, 0x886, URZ ;  /* 0x0000088604067890 */ /* 0x000fc6000fffe03f */
[----:B------:R-:W-:Y:S01]  /*8040*/  UMOV UR4, UR14 ;  /* 0x0000000e00047c82 */ /* 0x000fe20008000000 */
[----:B------:R-:W-:Y:S02]  /*8050*/  WARPGROUP.DEPBAR.LE gsb0, 0x0 ;  /* 0x00008000000079c5 */ /* 0x000fe40000010000 */
[----:B------:R-:W-:-:S06]  /*8060*/  WARPGROUP.ARRIVE ;  /* 0x00000000000079c5 */ /* 0x000fcc0000000000 */
[----:B------:R-:W-:Y:S03]  /*8070*/  HGMMA.64x16x16.F32.BF16 R152, gdesc[UR52], R152, gsb0 ;  /* 0x00200000349879f0 */ /* 0x000fe60008001898 */
[----:B------:R-:W-:Y:S02]  /*8080*/  WARPGROUP.DEPBAR.LE gsb0, 0x0 ;  /* 0x00008000000079c5 */ /* 0x000fe40000010000 */
[----:B------:R-:W-:-:S06]  /*8090*/  WARPGROUP.ARRIVE ;  /* 0x00000000000079c5 */ /* 0x000fcc0000000000 */
[----:B------:R-:W-:Y:S01]  /*80a0*/  HGMMA.64x16x16.F32.BF16 R184, gdesc[UR56], R184, gsb0 ;  /* 0x0020000038b879f0 */ /* 0x000fe200080018b8 */
[----:B------:R-:W-:Y:S01]  /*80b0*/  UMOV UR56, UR14 ;  /* 0x0000000e00387c82 */ /* 0x000fe20008000000 */
[----:B------:R-:W-:Y:S01]  /*80c0*/  UMOV UR57, UR15 ;  /* 0x0000000f00397c82 */ /* 0x000fe20008000000 */
[----:B------:R-:W-:Y:S01]  /*80d0*/  UMOV UR58, UR5 ;  /* 0x00000005003a7c82 */ /* 0x000fe20008000000 */
[----:B------:R-:W-:Y:S01]  /*80e0*/  UMOV UR59, 0x40000040 ;  /* 0x40000040003b7882 */ /* 0x000fe20000000000 */
[----:B------:R-:W-:Y:S01]  /*80f0*/  UMOV UR5, UR15 ;  /* 0x0000000f00057c82 */ /* 0x000fe20008000000 */
        /* <DEDUP_REMOVED lines=18> */
[----:B------:R-:W-:Y:S02]  /*8220*/  WARPGROUP.DEPBAR.LE gsb0, 0x0 ;  /* 0x00008000000079c5 */ /* 0x000fe40000010000 */
[----:B------:R-:W-:-:S06]  /*8230*/  WARPGROUP.ARRIVE ;  /* 0x00000000000079c5 */ /* 0x000fcc0000000000 */
[----:B------:R-:W-:Y:S03]  /*8240*/  HGMMA.64x16x16.F32.BF16 R152, gdesc[UR4], R152, gsb0 ;  /* 0x00200000049879f0 */ /* 0x000fe60008001898 */
[----:B------:R-:W-:Y:S02]  /*8250*/  WARPGROUP.DEPBAR.LE gsb0, 0x0 ;  /* 0x00008000000079c5 */ /* 0x000fe40000010000 */
[----:B------:R-:W-:Y:S05]  /*8260*/  @!P0 BRA `(.L_x_20) ;  /* 0x0000000000048947 */ /* 0x000fea0003800000 */
[----:B------:R-:W-:Y:S01]  /*8270*/  BPT.TRAP 0x1 ;  /* 0x000000040000795c */ /* 0x000fe20000300000 */
.L_x_20:
[----:B------:R-:W-:Y:S02]  /*8280*/  R2UR UR4, R18 ;  /* 0x00000000120472ca */ /* 0x000fe400000e0000 */
[----:B------:R-:W-:-:S04]  /*8290*/  MOV R0, UR61 ;  /* 0x0000003d00007c02 */ /* 0x000fc80008000f00 */
[----:B------:R-:W-:-:S07]  /*82a0*/  SHF.L.U32 R0, R0, 0x1f, RZ ;  /* 0x0000001f00007819 */ /* 0x000fce00000006ff */
[----:B------:R-:W-:-:S09]  /*82b0*/  ULEA UR5, UR39, UR4, 0x3 ;  /* 0x0000000427057291 */ /* 0x000fd2000f8e183f */
[----:B------:R3:W4:Y:S01]  /*82c0*/  SYNCS.PHASECHK.TRANS64.TRYWAIT P2, [UR5+0x38850], R0 ;  /* 0x03885000ff0075a7 */ /* 0x0007220008040145 */
[----:B------:R-:W-:Y:S05]  /*82d0*/  @!P0 BRA `(.L_x_21) ;  /* 0x0000000000048947 */ /* 0x000fea0003800000 */
[----:B------:R-:W-:Y:S01]  /*82e0*/  BPT.TRAP 0x1 ;  /* 0x000000040000795c */ /* 0x000fe20000300000 */
.L_x_21:
[----:B----4-:R-:W-:Y:S05]  /*82f0*/  @P2 BRA `(.L_x_22) ;  /* 0x0000000000082947 */ /* 0x010fea0003800000 */
[----:B------:R-:W4:Y:S02]  /*8300*/  SYNCS.PHASECHK.TRANS64.TRYWAIT P2, [UR5+0x38850], R0 ;  /* 0x03885000ff0075a7 */ /* 0x000f240008040145 */
[----:B----4-:R-:W-:Y:S05]  /*8310*/  @!P2 BRA `(.L_x_23) ;  /* 0x00000070007ca947 */ /* 0x010fea0003800000 */
.L_x_22:
[----:B------:R-:W-:Y:S01]  /*8320*/  R2UR UR4, R18 ;  /* 0x00000000120472ca */ /* 0x000fe200000e0000 */
[----:B------:R-:W-:Y:S01]  /*8330*/  WARPGROUP.ARRIVE ;  /* 0x00000000000079c5 */ /* 0x000fe20000000000 */
[----:B------:R-:W-:Y:S01]  /*8340*/  UMOV UR7, 0x40000040 ;  /* 0x4000004000077882 */ /* 0x000fe20000000000 */
[----:B------:R-:W-:Y:S01]  /*8350*/  FMUL.FTZ R185, R185, UR37 ;  /* 0x00000025b9b97c20 */ /* 0x000fe20008410000 */
[----:B------:R-:W-:Y:S01]  /*8360*/  FMUL.FTZ R225, R177, UR37 ;  /* 0x00000025b1e17c20 */ /* 0x000fe20008410000 */
[----:B------:R-:W-:Y:S01]  /*8370*/  FMUL.FTZ R237, R168, UR37 ;  /* 0x00000025a8ed7c20 */ /* 0x000fe20008410000 */
[----:B------:R-:W-:Y:S01]  /*8380*/  FMUL.FTZ R229, R169, UR37 ;  /* 0x00000025a9e57c20 */ /* 0x000fe20008410000 */
[----:B------:R-:W-:Y:S01]  /*8390*/  FMUL.FTZ R169, R172, UR37 ;  /* 0x00000025aca97c20 */ /* 0x000fe20008410000 */
[----:B------:R-:W-:Y:S01]  /*83a0*/  FMUL.FTZ R235, R173, UR37 ;  /* 0x00000025adeb7c20 */ /* 0x000fe20008410000 */
[----:B------:R-:W-:Y:S01]  /*83b0*/  MUFU.TANH R185, R185 ;  /* 0x000000b900b97308 */ /* 0x000fe20000002400 */
[----:B------:R-:W-:Y:S01]  /*83c0*/  FMUL.FTZ R173, R160, UR37 ;  /* 0x00000025a0ad7c20 */ /* 0x000fe20008410000 */
[----:B------:R-:W-:Y:S01]  /*83d0*/  FMUL.FTZ R233, R161, UR37 ;  /* 0x00000025a1e97c20 */ /* 0x000fe20008410000 */
[----:B------:R-:W-:Y:S01]  /*83e0*/  FMUL.FTZ R227, R164, UR37 ;  /* 0x00000025a4e37c20 */ /* 0x000fe20008410000 */
[----:B------:R-:W-:Y:S01]  /*83f0*/  UIADD3 UR4, UR4, 0x400, URZ ;  /* 0x0000040004047890 */ /* 0x000fe2000fffe03f */
[----:B------:R-:W-:Y:S01]  /*8400*/  FMUL.FTZ R231, R165, UR37 ;  /* 0x00000025a5e77c20 */ /* 0x000fe20008410000 */
[----:B------:R-:W-:Y:S01]  /*8410*/  FMUL.FTZ R161, R152, UR37 ;  /* 0x0000002598a17c20 */ /* 0x000fe20008410000 */
[----:B------:R-:W-:Y:S01]  /*8420*/  FMUL.FTZ R165, R153, UR37 ;  /* 0x0000002599a57c20 */ /* 0x000fe20008410000 */
[----:B------:R-:W-:Y:S01]  /*8430*/  USHF.R.U32.HI UR4, URZ, 0x4, UR4 ;  /* 0x000000043f047899 */ /* 0x000fe20008011604 */
[----:B------:R-:W-:Y:S01]  /*8440*/  MUFU.TANH R225, R225 ;  /* 0x000000e100e17308 */ /* 0x000fe20000002400 */
[----:B------:R-:W-:Y:S01]  /*8450*/  FMUL.FTZ R153, R156, UR37 ;  /* 0x000000259c997c20 */ /* 0x000fe20008410000 */
[----:B------:R-:W-:Y:S01]  /*8460*/  FMUL.FTZ R187, R187, UR37 ;  /* 0x00000025bbbb7c20 */ /* 0x000fe20008410000 */
[----:B------:R-:W-:Y:S01]  /*8470*/  ULOP3.LUT UR4, UR4, 0x3fff, URZ, 0xc0, !UPT ;  /* 0x00003fff04047892 */ /* 0x000fe2000f8ec03f */
[----:B------:R-:W-:Y:S01]  /*8480*/  FMUL.FTZ R191, R191, UR37 ;  /* 0x00000025bfbf7c20 */ /* 0x000fe20008410000 */
[----:B------:R-:W-:Y:S01]  /*8490*/  FMUL.FTZ R177, R178, UR37 ;  /* 0x00000025b2b17c20 */ /* 0x000fe20008410000 */
[----:B------:R-:W-:Y:S01]  /*84a0*/  FMUL.FTZ R179, R179, UR37 ;  /* 0x00000025b3b37c20 */ /* 0x000fe20008410000 */
[----:B------:R-:W-:Y:S01]  /*84b0*/  ULOP3.LUT UR4, UR4, 0x2800000, URZ, 0xfc, !UPT ;  /* 0x0280000004047892 */ /* 0x000fe2000f8efc3f */
[----:B------:R-:W-:Y:S01]  /*84c0*/  MUFU.TANH R237, R237 ;  /* 0x000000ed00ed7308 */ /* 0x000fe20000002400 */
[----:B------:R-:W-:Y:S01]  /*84d0*/  FMUL.FTZ R171, R171, UR37 ;  /* 0x00000025abab7c20 */ /* 0x000fe20008410000 */
[----:B------:R-:W-:Y:S01]  /*84e0*/  FMUL.FTZ R152, R174, UR37 ;  /* 0x00000025ae987c20 */ /* 0x000fe20008410000 */
[----:B------:R-:W-:Y:S01]  /*84f0*/  UIMAD UR4, UR39, 0xa00, UR4 ;  /* 0x00000a00270478a4 */ /* 0x000fe2000f8e0204 */
[----:B------:R-:W-:Y:S01]  /*8500*/  FMUL.FTZ R175, R175, UR37 ;  /* 0x00000025afaf7c20 */ /* 0x000fe20008410000 */
[----:B------:R-:W-:Y:S01]  /*8510*/  FMUL.FTZ R156, R162, UR37 ;  /* 0x00000025a29c7c20 */ /* 0x000fe20008410000 */
[----:B------:R-:W-:Y:S01]  /*8520*/  FMUL.FTZ R163, R163, UR37 ;  /* 0x00000025a3a37c20 */ /* 0x000fe20008410000 */
[----:B------:R-:W-:Y:S01]  /*8530*/  FMUL.FTZ R160, R166, UR37 ;  /* 0x00000025a6a07c20 */ /* 0x000fe20008410000 */
[----:B------:R-:W-:Y:S01]  /*8540*/  MUFU.TANH R229, R229 ;  /* 0x000000e500e57308 */ /* 0x000fe20000002400 */
[----:B------:R-:W-:Y:S01]  /*8550*/  FMUL.FTZ R167, R167, UR37 ;  /* 0x00000025a7a77c20 */ /* 0x000fe20008410000 */
[----:B------:R-:W-:Y:S01]  /*8560*/  UMOV UR6, UR4 ;  /* 0x0000000400067c82 */ /* 0x000fe20008000000 */
[----:B------:R-:W-:Y:S01]  /*8570*/  FMUL.FTZ R155, R155, UR37 ;  /* 0x000000259b9b7c20 */ /* 0x000fe20008410000 */
[----:B------:R-:W-:Y:S01]  /*8580*/  HGMMA.64x256x16.F32.BF16 R24, R208, gdesc[UR4].tnspB, R24, gsb0 ;  /* 0x43e00004d0187df0 */ /* 0x000fe20008001818 */
[----:B------:R-:W-:Y:S01]  /*8590*/  UIADD3 UR6, UR4, 0x80, URZ ;  /* 0x0000008004067890 */ /* 0x000fe2000fffe03f */
[----:B------:R-:W-:Y:S01]  /*85a0*/  FMUL.FTZ R159, R159, UR37 ;  /* 0x000000259f9f7c20 */ /* 0x000fe20008410000 */
[----:B------:R-:W-:Y:S01]  /*85b0*/  UMOV UR7, 0x40000040 ;  /* 0x4000004000077882 */ /* 0x000fe20000000000 */
[----:B------:R-:W-:Y:S01]  /*85c0*/  MUFU.TANH R169, R169 ;  /* 0x000000a900a97308 */ /* 0x000fe20000002400 */
[----:B------:R-:W-:Y:S01]  /*85d0*/  IMAD.U32 R174, RZ, RZ, UR60 ;  /* 0x0000003cffae7e24 */ /* 0x000fe2000f8e00ff */
[----:B------:R-:W-:Y:S01]  /*85e0*/  ISETP.GT.AND P2, PT, R221, RZ, PT ;  /* 0x000000ffdd00720c */ /* 0x000fe20003f44270 */
[----:B------:R-:W-:Y:S01]  /*85f0*/  UMOV UR39, UR38 ;  /* 0x0000002600277c82 */ /* 0x000fe20008000000 */
[----:B------:R-:W-:Y:S01]  /*8600*/  R2UR UR61, R19 ;  /* 0x00000000133d72ca */ /* 0x000fe200000e0000 */
[----:B------:R-:W-:Y:S01]  /*8610*/  @!P1 VIADD R174, R174, 0x38840 ;  /* 0x00038840aeae9836 */ /* 0x000fe20000000000 */
[----:B------:R-:W-:-:S02]  /*8620*/  IADD3 R221, R221, -0x1, RZ ;  /* 0xffffffffdddd7810 */ /* 0x000fc40007ffe0ff */
[----:B------:R-:W-:Y:S02]  /*8630*/  MUFU.TANH R235, R235 ;  /* 0x000000eb00eb7308 */ /* 0x000fe40000002400 */
[----:B------:R-:W-:-:S06]  /*8640*/  @!P1 PRMT R174, RZ, 0x654, R174 ;  /* 0x00000654ffae9816 */ /* 0x000fcc00000000ae */
[----:B------:R-:W-:Y:S08]  /*8650*/  MUFU.TANH R173, R173 ;  /* 0x000000ad00ad7308 */ /* 0x000ff00000002400 */
        /* <DEDUP_REMOVED lines=18> */
[----:B------:R-:W-:Y:S01]  /*8780*/  MUFU.TANH R159, R159 ;  /* 0x0000009f009f7308 */ /* 0x000fe20000002400 */
[----:B------:R-:W-:-:S02]  /*8790*/  WARPGROUP.DEPBAR.LE gsb0, 0x0 ;  /* 0x00008000000079c5 */ /* 0x000fc40000010000 */
[----:B------:R-:W-:Y:S01]  /*87a0*/  WARPGROUP.ARRIVE ;  /* 0x00000000000079c5 */ /* 0x000fe20000000000 */
[----:B------:R-:W-:Y:S01]  /*87b0*/  FMUL.FTZ R209, R189, UR37 ;  /* 0x00000025bdd17c20 */ /* 0x000fe20008410000 */
[----:B------:R-:W-:Y:S01]  /*87c0*/  FMUL.FTZ R211, R176, UR37 ;  /* 0x00000025b0d37c20 */ /* 0x000fe20008410000 */
[----:B------:R-:W-:Y:S01]  /*87d0*/  FMUL.FTZ R189, R190, UR37 ;  /* 0x00000025bebd7c20 */ /* 0x000fe20008410000 */
[----:B------:R-:W-:Y:S02]  /*87e0*/  MOV R176, UR5 ;  /* 0x0000000500b07c02 */ /* 0x000fe40008000f00 */
[----:B------:R-:W-:Y:S01]  /*87f0*/  HGMMA.64x256x16.F32.BF16 R24, R204, gdesc[UR4].tnspB, R24, gsb0 ;  /* 0x43e00004cc187df0 */ /* 0x000fe20008001818 */
[----:B------:R-:W-:Y:S01]  /*8800*/  UIADD3 UR6, UR4, 0x100, URZ ;  /* 0x0000010004067890 */ /* 0x000fe2000fffe03f */
[----:B------:R-:W-:Y:S01]  /*8810*/  MUFU.TANH R209, R209 ;  /* 0x000000d100d17308 */ /* 0x000fe20000002400 */
[----:B------:R-:W-:Y:S01]  /*8820*/  UMOV UR7, 0x40000040 ;  /* 0x4000004000077882 */ /* 0x000fe20000000000 */
[----:B------:R-:W-:-:S05]  /*8830*/  @!P1 VIADD R176, R176, 0x38860 ;  /* 0x00038860b0b09836 */ /* 0x000fca0000000000 */
[----:B------:R-:W-:Y:S01]  /*8840*/  @!P1 PRMT R176, RZ, 0x654, R176 ;  /* 0x00000654ffb09816 */ /* 0x000fe200000000b0 */
[----:B------:R-:W-:Y:S08]  /*8850*/  MUFU.TANH R211, R211 ;  /* 0x000000d300d37308 */ /* 0x000ff00000002400 */
[----:B------:R-:W-:Y:S01]  /*8860*/  MUFU.TANH R189, R189 ;  /* 0x000000bd00bd7308 */ /* 0x000fe20000002400 */
[----:B------:R-:W-:-:S02]  /*8870*/  WARPGROUP.DEPBAR.LE gsb0, 0x0 ;  /* 0x00008000000079c5 */ /* 0x000fc40000010000 */
[----:B------:R-:W-:Y:S01]  /*8880*/  WARPGROUP.ARRIVE ;  /* 0x00000000000079c5 */ /* 0x000fe20000000000 */
[----:B------:R-:W-:Y:S01]  /*8890*/  FMUL.FTZ R205, R184, UR37 ;  /* 0x00000025b8cd7c20 */ /* 0x000fe20008410000 */
[----:B------:R-:W-:Y:S01]  /*88a0*/  FMUL.FTZ R207, R188, UR37 ;  /* 0x00000025bccf7c20 */ /* 0x000fe20008410000 */
[----:B------:R-:W-:-:S04]  /*88b0*/  FMUL.FTZ R184, R186, UR37 ;  /* 0x00000025bab87c20 */ /* 0x000fc80008410000 */
[----:B------:R-:W-:Y:S01]  /*88c0*/  HGMMA.64x256x16.F32.BF16 R24, R200, gdesc[UR4].tnspB, R24, gsb0 ;  /* 0x43e00004c8187df0 */ /* 0x000fe20008001818 */
[----:B------:R-:W-:Y:S01]  /*88d0*/  UIADD3 UR6, UR4, 0x180, URZ ;  /* 0x0000018004067890 */ /* 0x000fe2000fffe03f */
[----:B------:R-:W3:Y:S01]  /*88e0*/  MUFU.TANH R205, R205 ;  /* 0x000000cd00cd7308 */ /* 0x000ee20000002400 */
[----:B------:R-:W-:Y:S01]  /*88f0*/  UMOV UR7, 0x40000040 ;  /* 0x4000004000077882 */ /* 0x000fe20000000000 */
[----:B------:R-:W-:-:S06]  /*8900*/  UIADD3 UR4, UR4, 0x200, URZ ;  /* 0x0000020004047890 */ /* 0x000fcc000fffe03f */
[----:B------:R-:W5:Y:S08]  /*8910*/  MUFU.TANH R207, R207 ;  /* 0x000000cf00cf7308 */ /* 0x000f700000002400 */
[----:B------:R-:W-:Y:S01]  /*8920*/  MUFU.TANH R184, R184 ;  /* 0x000000b800b87308 */ /* 0x000fe20000002400 */
[----:B---34-:R-:W-:-:S04]  /*8930*/  FMNMX.FTZ R0, R205, R222, !PT ;  /* 0x000000decd007209 */ /* 0x018fc80007810000 */
[----:B------:R-:W-:-:S04]  /*8940*/  FMNMX.FTZ R0, R185, R0, !PT ;  /* 0x00000000b9007209 */ /* 0x000fc80007810000 */
[----:B-----5:R-:W-:-:S04]  /*8950*/  FMNMX.FTZ R0, R207, R0, !PT ;  /* 0x00000000cf007209 */ /* 0x020fc80007810000 */
[----:B------:R-:W-:-:S04]  /*8960*/  FMNMX.FTZ R0, R209, R0, !PT ;  /* 0x00000000d1007209 */ /* 0x000fc80007810000 */
[----:B------:R-:W-:-:S04]  /*8970*/  FMNMX.FTZ R0, R211, R0, !PT ;  /* 0x00000000d3007209 */ /* 0x000fc80007810000 */
[----:B------:R-:W-:Y:S01]  /*8980*/  FMNMX.FTZ R0, R225, R0, !PT ;  /* 0x00000000e1007209 */ /* 0x000fe20007810000 */
[----:B------:R-:W-:Y:S02]  /*8990*/  WARPGROUP.DEPBAR.LE gsb0, 0x0 ;  /* 0x00008000000079c5 */ /* 0x000fe40000010000 */
[----:B------:R-:W-:Y:S01]  /*89a0*/  WARPGROUP.ARRIVE ;  /* 0x00000000000079c5 */ /* 0x000fe20000000000 */
[----:B------:R-:W-:Y:S01]  /*89b0*/  FMUL.FTZ R203, R180, UR37 ;  /* 0x00000025b4cb7c20 */ /* 0x000fe20008410000 */
[----:B------:R-:W-:Y:S01]  /*89c0*/  FMUL.FTZ R201, R181, UR37 ;  /* 0x00000025b5c97c20 */ /* 0x000fe20008410000 */
[----:B------:R-:W-:-:S03]  /*89d0*/  FMUL.FTZ R181, R182, UR37 ;  /* 0x00000025b6b57c20 */ /* 0x000fc60008410000 */
[----:B------:R-:W-:Y:S01]  /*89e0*/  HGMMA.64x256x16.F32.BF16 R24, R196, gdesc[UR4].tnspB, R24, gsb0 ;  /* 0x43e00004c4187df0 */ /* 0x000fe20008001818 */
[----:B------:R-:W3:Y:S01]  /*89f0*/  MUFU.TANH R203, R203 ;  /* 0x000000cb00cb7308 */ /* 0x000ee20000002400 */
[----:B------:R-:W-:Y:S01]  /*8a00*/  UMOV UR6, UR4 ;  /* 0x0000000400067c82 */ /* 0x000fe20008000000 */
[----:B------:R-:W-:-:S06]  /*8a10*/  UMOV UR7, 0x40000040 ;  /* 0x4000004000077882 */ /* 0x000fcc0000000000 */
[----:B------:R-:W4:Y:S08]  /*8a20*/  MUFU.TANH R201, R201 ;  /* 0x000000c900c97308 */ /* 0x000f300000002400 */
[----:B------:R-:W-:Y:S01]  /*8a30*/  MUFU.TANH R181, R181 ;  /* 0x000000b500b57308 */ /* 0x000fe20000002400 */
[----:B---3--:R-:W-:-:S04]  /*8a40*/  FMNMX.FTZ R0, R203, R0, !PT ;  /* 0x00000000cb007209 */ /* 0x008fc80007810000 */
[----:B----4-:R-:W-:-:S04]  /*8a50*/  FMNMX.FTZ R0, R201, R0, !PT ;  /* 0x00000000c9007209 */ /* 0x010fc80007810000 */
[----:B------:R-:W-:-:S04]  /*8a60*/  FMNMX.FTZ R0, R237, R0, !PT ;  /* 0x00000000ed007209 */ /* 0x000fc80007810000 */
[----:B------:R-:W-:-:S04]  /*8a70*/  FMNMX.FTZ R0, R229, R0, !PT ;  /* 0x00000000e5007209 */ /* 0x000fc80007810000 */
[----:B------:R-:W-:-:S04]  /*8a80*/  FMNMX.FTZ R0, R169, R0, !PT ;  /* 0x00000000a9007209 */ /* 0x000fc80007810000 */
[----:B------:R-:W-:-:S04]  /*8a90*/  FMNMX.FTZ R0, R235, R0, !PT ;  /* 0x00000000eb007209 */ /* 0x000fc80007810000 */
[----:B-12---:R-:W-:Y:S01]  /*8aa0*/  FMNMX.FTZ R2, R173, R0, !PT ;  /* 0x00000000ad027209 */ /* 0x006fe20007810000 */
[----:B------:R-:W-:Y:S01]  /*8ab0*/  FMUL.FTZ R0, R157, UR37 ;  /* 0x000000259d007c20 */ /* 0x000fe20008410000 */
[----:B------:R-:W-:Y:S01]  /*8ac0*/  FMUL.FTZ R157, R183, UR37 ;  /* 0x00000025b79d7c20 */ /* 0x000fe20008410000 */
[----:B------:R-:W-:Y:S01]  /*8ad0*/  FMUL.FTZ R183, R170, UR37 ;  /* 0x00000025aab77c20 */ /* 0x000fe20008410000 */
[----:B------:R-:W-:-:S03]  /*8ae0*/  FMNMX.FTZ R2, R233, R2, !PT ;  /* 0x00000002e9027209 */ /* 0x000fc60007810000 */
[----:B------:R-:W1:Y:S01]  /*8af0*/  MUFU.TANH R0, R0 ;  /* 0x0000000000007308 */ /* 0x000e620000002400 */
[----:B------:R-:W-:-:S04]  /*8b00*/  FMNMX.FTZ R2, R227, R2, !PT ;  /* 0x00000002e3027209 */ /* 0x000fc80007810000 */
[----:B------:R-:W-:-:S03]  /*8b10*/  FMNMX.FTZ R2, R231, R2, !PT ;  /* 0x00000002e7027209 */ /* 0x000fc60007810000 */
[----:B------:R-:W2:Y:S01]  /*8b20*/  MUFU.TANH R157, R157 ;  /* 0x0000009d009d7308 */ /* 0x000ea20000002400 */
[----:B------:R-:W-:-:S04]  /*8b30*/  FMNMX.FTZ R2, R161, R2, !PT ;  /* 0x00000002a1027209 */ /* 0x000fc80007810000 */
[----:B------:R-:W-:-:S03]  /*8b40*/  FMNMX.FTZ R2, R165, R2, !PT ;  /* 0x00000002a5027209 */ /* 0x000fc60007810000 */
[----:B------:R-:W3:Y:S01]  /*8b50*/  MUFU.TANH R183, R183 ;  /* 0x000000b700b77308 */ /* 0x000ee20000002400 */
[----:B------:R-:W-:-:S04]  /*8b60*/  FMNMX.FTZ R3, R153, R2, !PT ;  /* 0x0000000299037209 */ /* 0x000fc80007810000 */
[----:B-1----:R-:W-:-:S05]  /*8b70*/  FMNMX.FTZ R3, R0, R3, !PT ;  /* 0x0000000300037209 */ /* 0x002fca0007810000 */
[----:B------:R-:W1:Y:S02]  /*8b80*/  SHFL.BFLY PT, R2, R3, 0x2, 0x1f ;  /* 0x0c401f0003027f89 */ /* 0x000e6400000e0000 */
[----:B-1----:R-:W-:Y:S02]  /*8b90*/  FMNMX.FTZ R5, R3, R2, !PT ;  /* 0x0000000203057209 */ /* 0x002fe40007810000 */
[----:B------:R-:W1:Y:S03]  /*8ba0*/  LDC R2, c[0x0][0x988] ;  /* 0x00026200ff027b82 */ /* 0x000e660000000800 */
[----:B------:R-:W4:Y:S02]  /*8bb0*/  SHFL.BFLY PT, R4, R5, 0x1, 0x1f ;  /* 0x0c201f0005047f89 */ /* 0x000f2400000e0000 */
[----:B----4-:R-:W-:Y:S02]  /*8bc0*/  FMNMX.FTZ R5, R5, R4, !PT ;  /* 0x0000000405057209 */ /* 0x010fe40007810000 */
[----:B------:R-:W-:-:S03]  /*8bd0*/  FMNMX.FTZ R4, R184, R223, !PT ;  /* 0x000000dfb8047209 */ /* 0x000fc60007810000 */
[----:B------:R-:W-:Y:S01]  /*8be0*/  FADD.FTZ R3, -R5, R222 ;  /* 0x000000de05037221 */ /* 0x000fe20000010100 */
[----:B------:R-:W-:Y:S02]  /*8bf0*/  FMNMX.FTZ R4, R187, R4, !PT ;  /* 0x00000004bb047209 */ /* 0x000fe40007810000 */
[----:B------:R-:W-:Y:S01]  /*8c00*/  MOV R222, R5 ;  /* 0x0000000500de7202 */ /* 0x000fe20000000f00 */
[----:B-1----:R-:W-:Y:S01]  /*8c10*/  FMUL.FTZ R3, R3, R2 ;  /* 0x0000000203037220 */ /* 0x002fe20000410000 */
[----:B------:R-:W-:-:S04]  /*8c20*/  FMNMX.FTZ R4, R189, R4, !PT ;  /* 0x00000004bd047209 */ /* 0x000fc80007810000 */
[----:B------:R-:W-:Y:S01]  /*8c30*/  FMNMX.FTZ R4, R191, R4, !PT ;  /* 0x00000004bf047209 */ /* 0x000fe20007810000 */
[----:B------:R-:W-:Y:S03]  /*8c40*/  MUFU.EX2 R3, R3 ;  /* 0x0000000300037308 */ /* 0x000fe60000000800 */
[----:B------:R-:W-:-:S04]  /*8c50*/  FMNMX.FTZ R4, R177, R4, !PT ;  /* 0x00000004b1047209 */ /* 0x000fc80007810000 */
[----:B------:R-:W-:-:S04]  /*8c60*/  FMNMX.FTZ R4, R179, R4, !PT ;  /* 0x00000004b3047209 */ /* 0x000fc80007810000 */
[----:B------:R-:W-:-:S04]  /*8c70*/  FMNMX.FTZ R4, R181, R4, !PT ;  /* 0x00000004b5047209 */ /* 0x000fc80007810000 */
[----:B--2---:R-:W-:-:S04]  /*8c80*/  FMNMX.FTZ R4, R157, R4, !PT ;  /* 0x000000049d047209 */ /* 0x004fc80007810000 */
[----:B---3--:R-:W-:Y:S01]  /*8c90*/  FMNMX.FTZ R4, R183, R4, !PT ;  /* 0x00000004b7047209 */ /* 0x008fe20007810000 */
[----:B------:R-:W-:Y:S02]  /*8ca0*/  WARPGROUP.DEPBAR.LE gsb0, 0x0 ;  /* 0x00008000000079c5 */ /* 0x000fe40000010000 */
[----:B------:R-:W-:Y:S01]  /*8cb0*/  WARPGROUP.ARRIVE ;  /* 0x00000000000079c5 */ /* 0x000fe20000000000 */
[----:B------:R-:W-:Y:S01]  /*8cc0*/  FMUL.FTZ R199, R158, UR37 ;  /* 0x000000259ec77c20 */ /* 0x000fe20008410000 */
[----:B------:R-:W-:Y:S01]  /*8cd0*/  FMUL.FTZ R158, R5, R2 ;  /* 0x00000002059e7220 */ /* 0x000fe20000410000 */
[----:B------:R-:W-:-:S03]  /*8ce0*/  FMUL.FTZ R197, R154, UR37 ;  /* 0x000000259ac57c20 */ /* 0x000fc60008410000 */
[----:B------:R-:W-:Y:S01]  /*8cf0*/  HGMMA.64x256x16.F32.BF16 R24, R192, gdesc[UR4].tnspB, R24, gsb0 ;  /* 0x43e00004c0187df0 */ /* 0x000fe20008001818 */
[--C-:B------:R-:W-:Y:S01]  /*8d00*/  FFMA.FTZ R208, R205, R2, -R158.reuse ;  /* 0x00000002cdd07223 */ /* 0x100fe2000001089e */
[----:B------:R-:W-:Y:S01]  /*8d10*/  FMNMX.FTZ R205, R171, R4, !PT ;  /* 0x00000004abcd7209 */ /* 0x000fe20007810000 */
[-CC-:B------:R-:W-:Y:S01]  /*8d20*/  FFMA.FTZ R210, R207, R2.reuse, -R158.reuse ;  /* 0x00000002cfd27223 */ /* 0x180fe2000001089e */
[----:B------:R-:W1:Y:S01]  /*8d30*/  MUFU.TANH R197, R197 ;  /* 0x000000c500c57308 */ /* 0x000e620000002400 */
[-CC-:B------:R-:W-:Y:S01]  /*8d40*/  FFMA.FTZ R209, R209, R2.reuse, -R158.reuse ;  /* 0x00000002d1d17223 */ /* 0x180fe2000001089e */
[----:B------:R-:W-:Y:S01]  /*8d50*/  FMNMX.FTZ R4, R152, R205, !PT ;  /* 0x000000cd98047209 */ /* 0x000fe20007810000 */
[-CC-:B------:R-:W-:Y:S01]  /*8d60*/  FFMA.FTZ R225, R225, R2.reuse, -R158.reuse ;  /* 0x00000002e1e17223 */ /* 0x180fe2000001089e */
[-CC-:B------:R-:W-:Y:S01]  /*8d70*/  FFMA.FTZ R154, R161, R2.reuse, -R158.reuse ;  /* 0x00000002a19a7223 */ /* 0x180fe2000001089e */
[--C-:B------:R-:W-:Y:S01]  /*8d80*/  FFMA.FTZ R161, R165, R2, -R158.reuse ;  /* 0x00000002a5a17223 */ /* 0x100fe2000001089e */
[----:B------:R-:W-:Y:S01]  /*8d90*/  FMNMX.FTZ R207, R175, R4, !PT ;  /* 0x00000004afcf7209 */ /* 0x000fe20007810000 */
[-CC-:B------:R-:W-:Y:S01]  /*8da0*/  FFMA.FTZ R206, R203, R2.reuse, -R158.reuse ;  /* 0x00000002cbce7223 */ /* 0x180fe2000001089e */
[----:B------:R-:W2:Y:S01]  /*8db0*/  MUFU.TANH R199, R199 ;  /* 0x000000c700c77308 */ /* 0x000ea20000002400 */
[-CC-:B------:R-:W-:Y:S01]  /*8dc0*/  FFMA.FTZ R203, R201, R2.reuse, -R158.reuse ;  /* 0x00000002c9cb7223 */ /* 0x180fe2000001089e */
[----:B------:R-:W-:Y:S01]  /*8dd0*/  FMNMX.FTZ R4, R156, R207, !PT ;  /* 0x000000cf9c047209 */ /* 0x000fe20007810000 */
[-CC-:B------:R-:W-:Y:S01]  /*8de0*/  FFMA.FTZ R202, R169, R2.reuse, -R158.reuse ;  /* 0x00000002a9ca7223 */ /* 0x180fe2000001089e */
[-CC-:B------:R-:W-:Y:S01]  /*8df0*/  FFMA.FTZ R196, R173, R2.reuse, -R158.reuse ;  /* 0x00000002adc47223 */ /* 0x180fe2000001089e */
[--C-:B------:R-:W-:Y:S01]  /*8e00*/  FFMA.FTZ R185, R185, R2, -R158.reuse ;  /* 0x00000002b9b97223 */ /* 0x100fe2000001089e */
[----:B------:R-:W-:Y:S01]  /*8e10*/  FMNMX.FTZ R207, R163, R4, !PT ;  /* 0x00000004a3cf7209 */ /* 0x000fe20007810000 */
[-CC-:B------:R-:W-:Y:S01]  /*8e20*/  FFMA.FTZ R204, R211, R2.reuse, -R158.reuse ;  /* 0x00000002d3cc7223 */ /* 0x180fe2000001089e */
[----:B------:R-:W-:Y:S01]  /*8e30*/  MUFU.EX2 R205, R209 ;  /* 0x000000d100cd7308 */ /* 0x000fe20000000800 */
[-CC-:B------:R-:W-:Y:S01]  /*8e40*/  FFMA.FTZ R200, R237, R2.reuse, -R158.reuse ;  /* 0x00000002edc87223 */ /* 0x180fe2000001089e */
[----:B------:R-:W-:Y:S01]  /*8e50*/  FMNMX.FTZ R4, R160, R207, !PT ;  /* 0x000000cfa0047209 */ /* 0x000fe20007810000 */
[-CC-:B------:R-:W-:Y:S01]  /*8e60*/  FFMA.FTZ R201, R229, R2.reuse, -R158.reuse ;  /* 0x00000002e5c97223 */ /* 0x180fe2000001089e */
[-CC-:B------:R-:W-:Y:S01]  /*8e70*/  FFMA.FTZ R169, R235, R2.reuse, -R158.reuse ;  /* 0x00000002eba97223 */ /* 0x180fe2000001089e */
[--C-:B------:R-:W-:Y:S01]  /*8e80*/  FFMA.FTZ R198, R227, R2, -R158.reuse ;  /* 0x00000002e3c67223 */ /* 0x100fe2000001089e */
[----:B------:R-:W-:Y:S01]  /*8e90*/  FMNMX.FTZ R4, R167, R4, !PT ;  /* 0x00000004a7047209 */ /* 0x000fe20007810000 */
[-CC-:B------:R-:W-:Y:S01]  /*8ea0*/  FFMA.FTZ R173, R231, R2.reuse, -R158.reuse ;  /* 0x00000002e7ad7223 */ /* 0x180fe2000001089e */
[----:B------:R3:W-:Y:S01]  /*8eb0*/  MUFU.EX2 R207, R225 ;  /* 0x000000e100cf7308 */ /* 0x0007e20000000800 */
[----:B------:R-:W-:Y:S01]  /*8ec0*/  FFMA.FTZ R153, R153, R2, -R158 ;  /* 0x0000000299997223 */ /* 0x000fe2000001089e */
[----:B-1----:R-:W-:-:S04]  /*8ed0*/  FMNMX.FTZ R4, R197, R4, !PT ;  /* 0x00000004c5047209 */ /* 0x002fc80007810000 */
[----:B------:R-:W-:Y:S02]  /*8ee0*/  FMNMX.FTZ R4, R155, R4, !PT ;  /* 0x000000049b047209 */ /* 0x000fe40007810000 */
[----:B------:R-:W1:Y:S01]  /*8ef0*/  MUFU.EX2 R208, R208 ;  /* 0x000000d000d07308 */ /* 0x000e620000000800 */
[--C-:B---3--:R-:W-:Y:S01]  /*8f00*/  FFMA.FTZ R225, R233, R2, -R158.reuse ;  /* 0x00000002e9e17223 */ /* 0x108fe2000001089e */
[----:B--2---:R-:W-:Y:S01]  /*8f10*/  FMNMX.FTZ R4, R199, R4, !PT ;  /* 0x00000004c7047209 */ /* 0x004fe20007810000 */
[----:B------:R-:W-:-:S03]  /*8f20*/  FFMA.FTZ R158, R0, R2, -R158 ;  /* 0x00000002009e7223 */ /* 0x000fc6000001089e */
[----:B------:R-:W-:Y:S02]  /*8f30*/  FMNMX.FTZ R4, R159, R4, !PT ;  /* 0x000000049f047209 */ /* 0x000fe40007810000 */
[----:B------:R-:W-:Y:S03]  /*8f40*/  MUFU.EX2 R185, R185 ;  /* 0x000000b900b97308 */ /* 0x000fe60000000800 */
[----:B------:R-:W2:Y:S05]  /*8f50*/  SHFL.BFLY PT, R209, R4, 0x2, 0x1f ;  /* 0x0c401f0004d17f89 */ /* 0x000eaa00000e0000 */
[----:B------:R-:W-:Y:S08]  /*8f60*/  MUFU.EX2 R210, R210 ;  /* 0x000000d200d27308 */ /* 0x000ff00000000800 */
[----:B------:R-:W-:Y:S08]  /*8f70*/  MUFU.EX2 R204, R204 ;  /* 0x000000cc00cc7308 */ /* 0x000ff00000000800 */
[----:B------:R-:W-:Y:S01]  /*8f80*/  MUFU.EX2 R206, R206 ;  /* 0x000000ce00ce7308 */ /* 0x000fe20000000800 */
[----:B--2---:R-:W-:-:S05]  /*8f90*/  FMNMX.FTZ R209, R4, R209, !PT ;  /* 0x000000d104d17209 */ /* 0x004fca0007810000 */
[----:B------:R-:W2:Y:S02]  /*8fa0*/  SHFL.BFLY PT, R4, R209, 0x1, 0x1f ;  /* 0x0c201f00d1047f89 */ /* 0x000ea400000e0000 */
[----:B------:R-:W-:Y:S08]  /*8fb0*/  MUFU.EX2 R203, R203 ;  /* 0x000000cb00cb7308 */ /* 0x000ff00000000800 */
[----:B------:R-:W-:Y:S08]  /*8fc0*/  MUFU.EX2 R200, R200 ;  /* 0x000000c800c87308 */ /* 0x000ff00000000800 */
[----:B------:R-:W-:Y:S01]  /*8fd0*/  MUFU.EX2 R201, R201 ;  /* 0x000000c900c97308 */ /* 0x000fe20000000800 */
[----:B--2---:R-:W-:-:S07]  /*8fe0*/  FMNMX.FTZ R4, R209, R4, !PT ;  /* 0x00000004d1047209 */ /* 0x004fce0007810000 */
[----:B------:R-:W-:Y:S01]  /*8ff0*/  MUFU.EX2 R202, R202 ;  /* 0x000000ca00ca7308 */ /* 0x000fe20000000800 */
[C---:B------:R-:W-:Y:S01]  /*9000*/  FADD.FTZ R165, -R4.reuse, R223 ;  /* 0x000000df04a57221 */ /* 0x040fe20000010100 */
[-C--:B------:R-:W-:Y:S01]  /*9010*/  FMUL.FTZ R162, R4, R2.reuse ;  /* 0x0000000204a27220 */ /* 0x080fe20000410000 */
[----:B------:R-:W-:Y:S02]  /*9020*/  IMAD.MOV.U32 R223, RZ, RZ, R4 ;  /* 0x000000ffffdf7224 */ /* 0x000fe400078e0004 */
[-C--:B------:R-:W-:Y:S01]  /*9030*/  FMUL.FTZ R0, R165, R2.reuse ;  /* 0x00000002a5007220 */ /* 0x080fe20000410000 */
[-CC-:B------:R-:W-:Y:S01]  /*9040*/  FFMA.FTZ R209, R184, R2.reuse, -R162.reuse ;  /* 0x00000002b8d17223 */ /* 0x180fe200000108a2 */
[-CC-:B------:R-:W-:Y:S01]  /*9050*/  FFMA.FTZ R164, R187, R2.reuse, -R162.reuse ;  /* 0x00000002bba47223 */ /* 0x180fe200000108a2 */
[-CC-:B------:R-:W-:Y:S01]  /*9060*/  FFMA.FTZ R211, R189, R2.reuse, -R162.reuse ;  /* 0x00000002bdd37223 */ /* 0x180fe200000108a2 */
[-CC-:B------:R-:W-:Y:S01]  /*9070*/  FFMA.FTZ R166, R191, R2.reuse, -R162.reuse ;  /* 0x00000002bfa67223 */ /* 0x180fe200000108a2 */
[-CC-:B------:R-:W-:Y:S01]  /*9080*/  FFMA.FTZ R165, R177, R2.reuse, -R162.reuse ;  /* 0x00000002b1a57223 */ /* 0x180fe200000108a2 */
        /* <DEDUP_REMOVED lines=8> */
[----:B------:R-:W2:Y:S01]  /*9110*/  MUFU.EX2 R209, R209 ;  /* 0x000000d100d17308 */ /* 0x000ea20000000800 */
[-CC-:B------:R-:W-:Y:S01]  /*9120*/  FFMA.FTZ R175, R175, R2.reuse, -R162.reuse ;  /* 0x00000002afaf7223 */ /* 0x180fe200000108a2 */
[-CC-:B------:R-:W-:Y:S01]  /*9130*/  FFMA.FTZ R160, R160, R2.reuse, -R162.reuse ;  /* 0x00000002a0a07223 */ /* 0x180fe200000108a2 */
[-CC-:B------:R-:W-:Y:S01]  /*9140*/  FFMA.FTZ R167, R167, R2.reuse, -R162.reuse ;  /* 0x00000002a7a77223 */ /* 0x180fe200000108a2 */
[-CC-:B------:R-:W-:Y:S01]  /*9150*/  FFMA.FTZ R197, R197, R2.reuse, -R162.reuse ;  /* 0x00000002c5c57223 */ /* 0x180fe200000108a2 */
[-CC-:B------:R-:W-:Y:S01]  /*9160*/  FFMA.FTZ R199, R199, R2.reuse, -R162.reuse ;  /* 0x00000002c7c77223 */ /* 0x180fe200000108a2 */
[----:B------:R-:W-:-:S02]  /*9170*/  FFMA.FTZ R159, R159, R2, -R162 ;  /* 0x000000029f9f7223 */ /* 0x000fc400000108a2 */
[----:B------:R-:W3:Y:S08]  /*9180*/  MUFU.EX2 R164, R164 ;  /* 0x000000a400a47308 */ /* 0x000ef00000000800 */
[----:B------:R-:W4:Y:S08]  /*9190*/  MUFU.EX2 R211, R211 ;  /* 0x000000d300d37308 */ /* 0x000f300000000800 */
[----:B------:R-:W5:Y:S08]  /*91a0*/  MUFU.EX2 R166, R166 ;  /* 0x000000a600a67308 */ /* 0x000f700000000800 */
[----:B------:R-:W-:Y:S08]  /*91b0*/  MUFU.EX2 R165, R165 ;  /* 0x000000a500a57308 */ /* 0x000ff00000000800 */
[----:B------:R-:W5:Y:S08]  /*91c0*/  MUFU.EX2 R168, R168 ;  /* 0x000000a800a87308 */ /* 0x000f700000000800 */
[----:B------:R-:W-:Y:S08]  /*91d0*/  MUFU.EX2 R170, R170 ;  /* 0x000000aa00aa7308 */ /* 0x000ff00000000800 */
[----:B------:R-:W5:Y:S08]  /*91e0*/  MUFU.EX2 R157, R157 ;  /* 0x0000009d009d7308 */ /* 0x000f700000000800 */
[----:B------:R-:W5:Y:S08]  /*91f0*/  MUFU.EX2 R172, R172 ;  /* 0x000000ac00ac7308 */ /* 0x000f700000000800 */
[----:B------:R-:W-:Y:S08]  /*9200*/  MUFU.EX2 R171, R171 ;  /* 0x000000ab00ab7308 */ /* 0x000ff00000000800 */
        /* <DEDUP_REMOVED lines=8> */
[----:B------:R-:W-:Y:S01]  /*9290*/  MUFU.EX2 R161, R161 ;  /* 0x000000a100a17308 */ /* 0x000fe20000000800 */
[----:B------:R-:W-:-:S02]  /*92a0*/  WARPGROUP.DEPBAR.LE gsb0, 0x0 ;  /* 0x00008000000079c5 */ /* 0x000fc40000010000 */
[----:B------:R1:W-:Y:S05]  /*92b0*/  @!P1 SYNCS.ARRIVE.TRANS64.RED.A1T0 RZ, [R174+URZ], RZ ;  /* 0x000000ffaeff99a7 */ /* 0x0003ea000810043f */
[----:B------:R-:W-:Y:S01]  /*92c0*/  MUFU.EX2 R153, R153 ;  /* 0x0000009900997308 */ /* 0x000fe20000000800 */
[----:B-1----:R-:W-:Y:S01]  /*92d0*/  FFMA.FTZ R174, R3, R21, R208 ;  /* 0x0000001503ae7223 */ /* 0x002fe200000100d0 */
[----:B--2---:R-:W-:Y:S01]  /*92e0*/  FFMA.FTZ R21, R0, R20, R209 ;  /* 0x0000001400157223 */ /* 0x004fe200000100d1 */
[----:B------:R1:W-:Y:S05]  /*92f0*/  @!P1 SYNCS.ARRIVE.TRANS64.RED.A1T0 RZ, [R176+URZ], RZ ;  /* 0x000000ffb0ff99a7 */ /* 0x0003ea000810043f */
[----:B------:R2:W-:Y:S01]  /*9300*/  MUFU.EX2 R20, R156 ;  /* 0x0000009c00147308 */ /* 0x0005e20000000800 */
[----:B------:R-:W-:Y:S01]  /*9310*/  FADD.FTZ R177, R185, R174 ;  /* 0x000000aeb9b17221 */ /* 0x000fe20000010000 */
[C---:B---3--:R-:W-:Y:S01]  /*9320*/  FADD.FTZ R174, R164.reuse, R21 ;  /* 0x00000015a4ae7221 */ /* 0x048fe20000010000 */
[----:B------:R-:W-:Y:S01]  /*9330*/  FFMA.FTZ R21, R163, R2, -R162 ;  /* 0x00000002a3157223 */ /* 0x000fe200000108a2 */
[----:B------:R-:W-:-:S02]  /*9340*/  F2FP.BF16.F32.PACK_AB R209, R164, R209 ;  /* 0x000000d1a4d1723e */ /* 0x000fc400000010ff */
[----:B----4-:R-:W-:Y:S01]  /*9350*/  FADD.FTZ R163, R211, R174 ;  /* 0x000000aed3a37221 */ /* 0x010fe20000010000 */
[----:B-1----:R-:W-:Y:S01]  /*9360*/  FADD.FTZ R176, R210, R177 ;  /* 0x000000b1d2b07221 */ /* 0x002fe20000010000 */
[C---:B------:R-:W-:Y:S01]  /*9370*/  F2FP.BF16.F32.PACK_AB R210, R205.reuse, R210 ;  /* 0x000000d2cdd2723e */ /* 0x040fe200000010ff */
[----:B------:R-:W1:Y:S01]  /*9380*/  MUFU.EX2 R21, R21 ;  /* 0x0000001500157308 */ /* 0x000e620000000800 */
[----:B-----5:R-:W-:Y:S01]  /*9390*/  FADD.FTZ R174, R166, R163 ;  /* 0x000000a3a6ae7221 */ /* 0x020fe20000010000 */
[----:B------:R-:W-:Y:S01]  /*93a0*/  FADD.FTZ R177, R205, R176 ;  /* 0x000000b0cdb17221 */ /* 0x000fe20000010000 */
[----:B------:R-:W-:Y:S01]  /*93b0*/  FFMA.FTZ R163, R155, R2, -R162 ;  /* 0x000000029ba37223 */ /* 0x000fe200000108a2 */
[----:B------:R-:W-:Y:S02]  /*93c0*/  F2FP.BF16.F32.PACK_AB R205, R168, R165 ;  /* 0x000000a5a8cd723e */ /* 0x000fe400000010ff */
[----:B--2---:R-:W-:Y:S01]  /*93d0*/  FADD.FTZ R156, R204, R177 ;  /* 0x000000b1cc9c7221 */ /* 0x004fe20000010000 */
[----:B------:R-:W-:Y:S01]  /*93e0*/  FADD.FTZ R177, R165, R174 ;  /* 0x000000aea5b17221 */ /* 0x000fe20000010000 */
[----:B------:R2:W3:Y:S01]  /*93f0*/  MUFU.EX2 R155, R160 ;  /* 0x000000a0009b7308 */ /* 0x0004e20000000800 */
[C---:B------:R-:W-:Y:S01]  /*9400*/  F2FP.BF16.F32.PACK_AB R204, R207.reuse, R204 ;  /* 0x000000cccfcc723e */ /* 0x040fe200000010ff */
[----:B------:R-:W-:Y:S01]  /*9410*/  FADD.FTZ R179, R207, R156 ;  /* 0x0000009ccfb37221 */ /* 0x000fe20000010000 */
[----:B------:R-:W-:Y:S01]  /*9420*/  FADD.FTZ R177, R168, R177 ;  /* 0x000000b1a8b17221 */ /* 0x000fe20000010000 */
[----:B------:R-:W-:-:S02]  /*9430*/  F2FP.BF16.F32.PACK_AB R207, R157, R170 ;  /* 0x000000aa9dcf723e */ /* 0x000fc400000010ff */
[----:B------:R-:W-:Y:S01]  /*9440*/  FADD.FTZ R156, R206, R179 ;  /* 0x000000b3ce9c7221 */ /* 0x000fe20000010000 */
[----:B------:R-:W-:Y:S01]  /*9450*/  FADD.FTZ R162, R170, R177 ;  /* 0x000000b1aaa27221 */ /* 0x000fe20000010000 */
[----:B------:R1:W-:Y:S01]  /*9460*/  MUFU.EX2 R164, R197 ;  /* 0x000000c500a47308 */ /* 0x0003e20000000800 */
[----:B------:R-:W-:Y:S01]  /*9470*/  F2FP.BF16.F32.PACK_AB R211, R166, R211 ;  /* 0x000000d3a6d3723e */ /* 0x000fe200000010ff */
[----:B------:R-:W-:Y:S01]  /*9480*/  FADD.FTZ R177, R203, R156 ;  /* 0x0000009ccbb17221 */ /* 0x000fe20000010000 */
[----:B------:R-:W-:Y:S01]  /*9490*/  FADD.FTZ R179, R157, R162 ;  /* 0x000000a29db37221 */ /* 0x000fe20000010000 */
[----:B------:R-:W-:Y:S02]  /*94a0*/  F2FP.BF16.F32.PACK_AB R206, R203, R206 ;  /* 0x000000cecbce723e */ /* 0x000fe400000010ff */
[----:B--2---:R-:W-:Y:S01]  /*94b0*/  FADD.FTZ R160, R200, R177 ;  /* 0x000000b1c8a07221 */ /* 0x004fe20000010000 */
[----:B------:R-:W-:Y:S01]  /*94c0*/  FADD.FTZ R162, R172, R179 ;  /* 0x000000b3aca27221 */ /* 0x000fe20000010000 */
[----:B------:R2:W4:Y:S01]  /*94d0*/  MUFU.EX2 R156, R167 ;  /* 0x000000a7009c7308 */ /* 0x0005220000000800 */
[----:B-1----:R-:W-:Y:S01]  /*94e0*/  F2FP.BF16.F32.PACK_AB R197, R21, R20 ;  /* 0x0000001415c5723e */ /* 0x002fe200000010ff */
[----:B------:R-:W-:Y:S01]  /*94f0*/  FADD.FTZ R177, R201, R160 ;  /* 0x000000a0c9b17221 */ /* 0x000fe20000010000 */
[----:B------:R-:W-:Y:S01]  /*9500*/  FADD.FTZ R179, R171, R162 ;  /* 0x000000a2abb37221 */ /* 0x000fe20000010000 */
[----:B------:R-:W-:-:S02]  /*9510*/  F2FP.BF16.F32.PACK_AB R200, R201, R200 ;  /* 0x000000c8c9c8723e */ /* 0x000fc400000010ff */
[----:B------:R-:W-:Y:S01]  /*9520*/  FADD.FTZ R160, R202, R177 ;  /* 0x000000b1caa07221 */ /* 0x000fe20000010000 */
[----:B------:R-:W-:Y:S01]  /*9530*/  FADD.FTZ R162, R152, R179 ;  /* 0x000000b398a27221 */ /* 0x000fe20000010000 */
[----:B------:R1:W5:Y:S01]  /*9540*/  MUFU.EX2 R193, R163 ;  /* 0x000000a300c17308 */ /* 0x0003620000000800 */
[----:B------:R-:W-:Y:S01]  /*9550*/  F2FP.BF16.F32.PACK_AB R208, R185, R208 ;  /* 0x000000d0b9d0723e */ /* 0x000fe200000010ff */
[----:B------:R-:W-:Y:S01]  /*9560*/  FADD.FTZ R165, R169, R160 ;  /* 0x000000a0a9a57221 */ /* 0x000fe20000010000 */
[----:B--2---:R-:W-:Y:S01]  /*9570*/  FADD.FTZ R167, R175, R162 ;  /* 0x000000a2afa77221 */ /* 0x004fe20000010000 */
[----:B------:R-:W-:Y:S02]  /*9580*/  F2FP.BF16.F32.PACK_AB R201, R171, R172 ;  /* 0x000000acabc9723e */ /* 0x000fe400000010ff */
[----:B------:R-:W-:Y:S01]  /*9590*/  FADD.FTZ R160, R196, R165 ;  /* 0x000000a5c4a07221 */ /* 0x000fe20000010000 */
[----:B------:R-:W-:Y:S01]  /*95a0*/  FADD.FTZ R162, R20, R167 ;  /* 0x000000a714a27221 */ /* 0x000fe20000010000 */
[----:B------:R2:W5:Y:S01]  /*95b0*/  MUFU.EX2 R166, R199 ;  /* 0x000000c700a67308 */ /* 0x0005620000000800 */
[----:B------:R-:W-:Y:S01]  /*95c0*/  F2FP.BF16.F32.PACK_AB R202, R169, R202 ;  /* 0x000000caa9ca723e */ /* 0x000fe200000010ff */
[----:B------:R-:W-:Y:S01]  /*95d0*/  FADD.FTZ R157, R225, R160 ;  /* 0x000000a0e19d7221 */ /* 0x000fe20000010000 */
[----:B------:R-:W-:Y:S01]  /*95e0*/  FADD.FTZ R162, R21, R162 ;  /* 0x000000a215a27221 */ /* 0x000fe20000010000 */
[----:B------:R-:W-:-:S02]  /*95f0*/  F2FP.BF16.F32.PACK_AB R203, R175, R152 ;  /* 0x00000098afcb723e */ /* 0x000fc400000010ff */
[----:B------:R-:W-:Y:S01]  /*9600*/  FADD.FTZ R160, R198, R157 ;  /* 0x0000009dc6a07221 */ /* 0x000fe20000010000 */
[----:B---3--:R-:W-:Y:S01]  /*9610*/  FADD.FTZ R157, R155, R162 ;  /* 0x000000a29b9d7221 */ /* 0x008fe20000010000 */
[----:B------:R-:W3:Y:S01]  /*9620*/  MUFU.EX2 R158, R158 ;  /* 0x0000009e009e7308 */ /* 0x000ee20000000800 */
[----:B------:R-:W-:Y:S01]  /*9630*/  F2FP.BF16.F32.PACK_AB R196, R225, R196 ;  /* 0x000000c4e1c4723e */ /* 0x000fe200000010ff */
[C---:B-1----:R-:W-:Y:S01]  /*9640*/  FADD.FTZ R163, R173.reuse, R160 ;  /* 0x000000a0ada37221 */ /* 0x042fe20000010000 */
[----:B----4-:R-:W-:Y:S01]  /*9650*/  FADD.FTZ R157, R156, R157 ;  /* 0x0000009d9c9d7221 */ /* 0x010fe20000010000 */
[----:B------:R-:W-:Y:S02]  /*9660*/  F2FP.BF16.F32.PACK_AB R198, R173, R198 ;  /* 0x000000c6adc6723e */ /* 0x000fe400000010ff */
[----:B------:R-:W-:Y:S01]  /*9670*/  FADD.FTZ R20, R154, R163 ;  /* 0x000000a39a147221 */ /* 0x000fe20000010000 */
[----:B------:R-:W-:Y:S01]  /*9680*/  FADD.FTZ R157, R164, R157 ;  /* 0x0000009da49d7221 */ /* 0x000fe20000010000 */
[----:B------:R-:W1:Y:S01]  /*9690*/  MUFU.EX2 R159, R159 ;  /* 0x0000009f009f7308 */ /* 0x000e620000000800 */
[----:B--2---:R-:W-:Y:S01]  /*96a0*/  F2FP.BF16.F32.PACK_AB R199, R156, R155 ;  /* 0x0000009b9cc7723e */ /* 0x004fe200000010ff */
[----:B------:R-:W-:Y:S01]  /*96b0*/  FADD.FTZ R20, R161, R20 ;  /* 0x00000014a1147221 */ /* 0x000fe20000010000 */
[----:B-----5:R-:W-:Y:S01]  /*96c0*/  FADD.FTZ R157, R193, R157 ;  /* 0x0000009dc19d7221 */ /* 0x020fe20000010000 */
[----:B------:R-:W-:-:S02]  /*96d0*/  F2FP.BF16.F32.PACK_AB R192, R161, R154 ;  /* 0x0000009aa1c0723e */ /* 0x000fc400000010ff */
[----:B------:R-:W-:Y:S01]  /*96e0*/  FADD.FTZ R21, R153, R20 ;  /* 0x0000001499157221 */ /* 0x000fe20000010000 */
[----:B------:R-:W-:Y:S01]  /*96f0*/  FADD.FTZ R157, R166, R157 ;  /* 0x0000009da69d7221 */ /* 0x000fe20000010000 */
[----:B------:R-:W-:Y:S02]  /*9700*/  F2FP.BF16.F32.PACK_AB R193, R193, R164 ;  /* 0x000000a4c1c1723e */ /* 0x000fe400000010ff */
[C---:B---3--:R-:W-:Y:S01]  /*9710*/  FADD.FTZ R21, R158.reuse, R21 ;  /* 0x000000159e157221 */ /* 0x048fe20000010000 */
[----:B------:R-:W-:Y:S01]  /*9720*/  F2FP.BF16.F32.PACK_AB R194, R158, R153 ;  /* 0x000000999ec2723e */ /* 0x000fe200000010ff */
[C---:B-1----:R-:W-:Y:S01]  /*9730*/  FADD.FTZ R20, R159.reuse, R157 ;  /* 0x0000009d9f147221 */ /* 0x042fe20000010000 */
[----:B------:R-:W-:Y:S01]  /*9740*/  F2FP.BF16.F32.PACK_AB R195, R159, R166 ;  /* 0x000000a69fc3723e */ /* 0x000fe200000010ff */
[----:B------:R-:W-:Y:S06]  /*9750*/  @P2 BRA `(.L_x_24) ;  /* 0xffffffc0003c2947 */ /* 0x000fec000383ffff */
.L_x_15:
[----:B------:R-:W-:Y:S06]  /*9760*/  BAR.ARV 0x8, 0x120 ;  /* 0x0204800000007b1d */ /* 0x000fec0000002000 */
        /* <DEDUP_REMOVED lines=128> */
[----:B------:R-:W-:Y:S06]  /*9f70*/  @!P0 BRA `(.L_x_25) ;  /* 0x0000000000048947 */ /* 0x000fec0003800000 */
[----:B------:R-:W-:Y:S01]  /*9f80*/  BPT.TRAP 0x1 ;  /* 0x000000040000795c */ /* 0x000fe20000300000 */
.L_x_25:
        /* <DEDUP_REMOVED lines=8> */
.L_x_26:
[----:B--2---:R-:W-:Y:S05]  /*a010*/  @P2 BRA `(.L_x_27) ;  /* 0x0000000000082947 */ /* 0x004fea0003800000 */
[----:B------:R-:W2:Y:S02]  /*a020*/  SYNCS.PHASECHK.TRANS64.TRYWAIT P0, [UR7+0x38850], R0 ;  /* 0x03885000ff0075a7 */ /* 0x000ea40008000147 */
[----:B--2---:R-:W-:Y:S05]  /*a030*/  @!P0 BRA `(.L_x_28) ;  /* 0x00000054004c8947 */ /* 0x004fea0003800000 */
.L_x_27:
[----:B------:R-:W-:Y:S01]  /*a040*/  R2UR UR4, R18 ;  /* 0x00000000120472ca */ /* 0x000fe200000e0000 */
[----:B------:R-:W-:Y:S01]  /*a050*/  WARPGROUP.ARRIVE ;  /* 0x00000000000079c5 */ /* 0x000fe20000000000 */
[----:B------:R-:W-:Y:S01]  /*a060*/  UMOV UR11, 0x40000040 ;  /* 0x40000040000b7882 */ /* 0x000fe20000000000 */
[----:B-12---:R-:W1:Y:S01]  /*a070*/  SHFL.BFLY PT, R0, R21, 0x2, 0x1f ;  /* 0x0c401f0015007f89 */ /* 0x006e6200000e0000 */
[C---:B------:R-:W-:Y:S01]  /*a080*/  IADD3 R11, P2, R16.reuse, 0x40, RZ ;  /* 0x00000040100b7810 */ /* 0x040fe20007f5e0ff */
[----:B------:R-:W-:Y:S01]  /*a090*/  UIADD3 UR35, -UR36, URZ, URZ ;  /* 0x0000003f24237290 */ /* 0x000fe2000fffe13f */
[C---:B------:R-:W-:Y:S01]  /*a0a0*/  IADD3 R13, P4, R16.reuse, 0x4000, RZ ;  /* 0x00004000100d7810 */ /* 0x040fe20007f9e0ff */
[----:B------:R-:W2:Y:S01]  /*a0b0*/  SHFL.BFLY PT, R9, R20, 0x2, 0x1f ;  /* 0x0c401f0014097f89 */ /* 0x000ea200000e0000 */
[----:B------:R-:W-:Y:S01]  /*a0c0*/  LOP3.LUT R10, R11, 0x380, RZ, 0xc0, !PT ;  /* 0x000003800b0a7812 */ /* 0x000fe200078ec0ff */
[----:B------:R-:W-:Y:S01]  /*a0d0*/  ULDC.64 UR8, c[0x0][0xb70] ;  /* 0x0002dc0000087ab9 */ /* 0x000fe20000000a00 */
[----:B------:R-:W-:-:S02]  /*a0e0*/  IADD3 R153, P5, R16, 0x4020, RZ ;  /* 0x0000402010997810 */ /* 0x000fc40007fbe0ff */
[----:B------:R-:W-:Y:S01]  /*a0f0*/  SHF.R.U64 R10, R10, 0x3, RZ ;  /* 0x000000030a0a7819 */ /* 0x000fe200000012ff */
[----:B------:R-:W-:Y:S01]  /*a100*/  UIADD3 UR4, UR4, 0x400, URZ ;  /* 0x0000040004047890 */ /* 0x000fe2000fffe03f */
[----:B------:R-:W-:Y:S02]  /*a110*/  LOP3.LUT R12, R13, 0x380, RZ, 0xc0, !PT ;  /* 0x000003800d0c7812 */ /* 0x000fe400078ec0ff */
[----:B------:R-:W-:Y:S01]  /*a120*/  LOP3.LUT R10, R10, R11, RZ, 0x3c, !PT ;  /* 0x0000000b0a0a7212 */ /* 0x000fe200078e3cff */
[----:B------:R-:W-:Y:S01]  /*a130*/  USHF.R.U32.HI UR4, URZ, 0x4, UR4 ;  /* 0x000000043f047899 */ /* 0x000fe20008011604 */
[----:B------:R-:W-:Y:S01]  /*a140*/  IMAD.X R11, RZ, RZ, R17, P2 ;  /* 0x000000ffff0b7224 */ /* 0x000fe200010e0611 */
[----:B------:R-:W-:Y:S02]  /*a150*/  IADD3 R7, P0, R16, 0x20, RZ ;  /* 0x0000002010077810 */ /* 0x000fe40007f1e0ff */
[----:B------:R-:W-:Y:S01]  /*a160*/  ULOP3.LUT UR4, UR4, 0x3fff, URZ, 0xc0, !UPT ;  /* 0x00003fff04047892 */ /* 0x000fe2000f8ec03f */
[----:B------:R-:W-:-:S02]  /*a170*/  LOP3.LUT R152, R153, 0x380, RZ, 0xc0, !PT ;  /* 0x0000038099987812 */ /* 0x000fc400078ec0ff */
[----:B------:R-:W-:Y:S01]  /*a180*/  MOV R165, R10 ;  /* 0x0000000a00a57202 */ /* 0x000fe20000000f00 */
[----:B------:R-:W-:Y:S01]  /*a190*/  ULOP3.LUT UR4, UR4, 0x2800000, URZ, 0xfc, !UPT ;  /* 0x0280000004047892 */ /* 0x000fe2000f8efc3f */
[----:B------:R-:W-:Y:S01]  /*a1a0*/  SHF.R.U64 R12, R12, 0x3, RZ ;  /* 0x000000030c0c7819 */ /* 0x000fe200000012ff */
[----:B-1----:R-:W-:Y:S01]  /*a1b0*/  FADD.FTZ R0, R0, R21 ;  /* 0x0000001500007221 */ /* 0x002fe20000010000 */
[----:B------:R-:W-:Y:S01]  /*a1c0*/  LOP3.LUT R6, R7, 0x380, RZ, 0xc0, !PT ;  /* 0x0000038007067812 */ /* 0x000fe200078ec0ff */
[----:B------:R-:W-:Y:S01]  /*a1d0*/  UIMAD UR4, UR38, 0xa00, UR4 ;  /* 0x00000a00260478a4 */ /* 0x000fe2000f8e0204 */
[----:B------:R-:W-:Y:S01]  /*a1e0*/  SHF.R.U64 R152, R152, 0x3, RZ ;  /* 0x0000000398987819 */ /* 0x000fe200000012ff */
[----:B--2---:R-:W-:Y:S01]  /*a1f0*/  FADD.FTZ R9, R9, R20 ;  /* 0x0000001409097221 */ /* 0x004fe20000010000 */
[----:B------:R-:W1:Y:S01]  /*a200*/  SHFL.BFLY PT, R3, R0, 0x1, 0x1f ;  /* 0x0c201f0000037f89 */ /* 0x000e6200000e0000 */
[----:B------:R-:W-:Y:S01]  /*a210*/  UIADD3 UR6, UR4, 0x80, URZ ;  /* 0x0000008004067890 */ /* 0x000fe2000fffe03f */
[----:B------:R-:W-:Y:S01]  /*a220*/  LOP3.LUT R12, R12, R13, RZ, 0x3c, !PT ;  /* 0x0000000d0c0c7212 */ /* 0x000fe200078e3cff */
[----:B------:R-:W-:Y:S01]  /*a230*/  IMAD.X R13, RZ, RZ, R17, P4 ;  /* 0x000000ffff0d7224 */ /* 0x000fe200020e0611 */
[----:B------:R-:W-:Y:S01]  /*a240*/  UMOV UR10, UR4 ;  /* 0x00000004000a7c82 */ /* 0x000fe20008000000 */
[----:B------:R-:W2:Y:S01]  /*a250*/  SHFL.BFLY PT, R10, R9, 0x1, 0x1f ;  /* 0x0c201f00090a7f89 */ /* 0x000ea200000e0000 */
[----:B------:R-:W-:Y:S01]  /*a260*/  HGMMA.64x256x16.F32.BF16 R24, R208, gdesc[UR8].tnspB, R24, gsb0 ;  /* 0x43e00008d0187df0 */ /* 0x000fe20008001818 */
[----:B------:R-:W-:Y:S01]  /*a270*/  UMOV UR11, 0x40000040 ;  /* 0x40000040000b7882 */ /* 0x000fe20000000000 */
[----:B------:R-:W-:Y:S01]  /*a280*/  UMOV UR10, UR6 ;  /* 0x00000006000a7c82 */ /* 0x000fe20008000000 */
[----:B------:R-:W-:Y:S01]  /*a290*/  UIADD3 UR6, UR4, 0x100, URZ ;  /* 0x0000010004067890 */ /* 0x000fe2000fffe03f */
[----:B------:R-:W-:-:S02]  /*a2a0*/  SHF.R.U64 R6, R6, 0x3, RZ ;  /* 0x0000000306067819 */ /* 0x000fc400000012ff */
[----:B------:R-:W-:Y:S02]  /*a2b0*/  IADD3 R171, P4, R16, 0x8040, RZ ;  /* 0x0000804010ab7810 */ /* 0x000fe40007f9e0ff */
[----:B------:R-:W-:Y:S02]  /*a2c0*/  LOP3.LUT R152, R152, R153, RZ, 0x3c, !PT ;  /* 0x0000009998987212 */ /* 0x000fe400078e3cff */
[----:B------:R-:W-:Y:S02]  /*a2d0*/  IADD3.X R153, RZ, R17, RZ, P5, !PT ;  /* 0x00000011ff997210 */ /* 0x000fe40002ffe4ff */
[----:B------:R-:W-:Y:S02]  /*a2e0*/  LOP3.LUT R6, R6, R7, RZ, 0x3c, !PT ;  /* 0x0000000706067212 */ /* 0x000fe400078e3cff */
[C---:B------:R-:W-:Y:S02]  /*a2f0*/  IADD3 R175, P5, R16.reuse, 0x8060, RZ ;  /* 0x0000806010af7810 */ /* 0x040fe40007fbe0ff */
[----:B------:R-:W-:-:S02]  /*a300*/  IADD3 R15, P3, R16, 0x60, RZ ;  /* 0x00000060100f7810 */ /* 0x000fc40007f7e0ff */
[----:B------:R-:W-:Y:S02]  /*a310*/  IADD3.X R7, RZ, R17, RZ, P0, !PT ;  /* 0x00000011ff077210 */ /* 0x000fe400007fe4ff */
[----:B------:R-:W-:Y:S02]  /*a320*/  LOP3.LUT R170, R171, 0x380, RZ, 0xc0, !PT ;  /* 0x00000380abaa7812 */ /* 0x000fe400078ec0ff */
[----:B------:R-:W-:Y:S02]  /*a330*/  LOP3.LUT R174, R175, 0x380, RZ, 0xc0, !PT ;  /* 0x00000380afae7812 */ /* 0x000fe400078ec0ff */
[----:B------:R-:W-:Y:S02]  /*a340*/  LOP3.LUT R14, R15, 0x380, RZ, 0xc0, !PT ;  /* 0x000003800f0e7812 */ /* 0x000fe400078ec0ff */
[----:B------:R-:W-:Y:S02]  /*a350*/  SHF.R.U64 R170, R170, 0x3, RZ ;  /* 0x00000003aaaa7819 */ /* 0x000fe400000012ff */
[----:B------:R-:W-:Y:S01]  /*a360*/  MOV R161, R6 ;  /* 0x0000000600a17202 */ /* 0x000fe20000000f00 */
[----:B-1----:R-:W-:Y:S01]  /*a370*/  FADD.FTZ R7, R0, R3 ;  /* 0x0000000300077221 */ /* 0x002fe20000010000 */
[----:B------:R-:W-:Y:S01]  /*a380*/  SHF.R.U64 R174, R174, 0x3, RZ ;  /* 0x00000003aeae7819 */ /* 0x000fe200000012ff */
[----:B------:R-:W-:Y:S01]  /*a390*/  IMAD.MOV.U32 R6, RZ, RZ, RZ ;  /* 0x000000ffff067224 */ /* 0x000fe200078e00ff */
[----:B------:R-:W-:Y:S01]  /*a3a0*/  MOV R163, R12 ;  /* 0x0000000c00a37202 */ /* 0x000fe20000000f00 */
[----:B--2---:R-:W-:Y:S01]  /*a3b0*/  FADD.FTZ R12, R9, R10 ;  /* 0x0000000a090c7221 */ /* 0x004fe20000010000 */
[----:B------:R-:W-:Y:S01]  /*a3c0*/  SHF.R.U64 R14, R14, 0x3, RZ ;  /* 0x000000030e0e7819 */ /* 0x000fe200000012ff */
[----:B------:R-:W-:Y:S01]  /*a3d0*/  IMAD.MOV.U32 R10, RZ, RZ, RZ ;  /* 0x000000ffff0a7224 */ /* 0x000fe200078e00ff */
[----:B------:R-:W-:-:S02]  /*a3e0*/  LOP3.LUT R170, R170, R171, RZ, 0x3c, !PT ;  /* 0x000000abaaaa7212 */ /* 0x000fc400078e3cff */
[----:B------:R-:W-:Y:S02]  /*a3f0*/  IADD3.X R171, RZ, R17, RZ, P4, !PT ;  /* 0x00000011ffab7210 */ /* 0x000fe400027fe4ff */
[----:B------:R-:W-:Y:S02]  /*a400*/  FSETP.NE.FTZ.AND P4, PT, R7, RZ, PT ;  /* 0x000000ff0700720b */ /* 0x000fe40003f95000 */
[----:B------:R-:W-:Y:S01]  /*a410*/  LOP3.LUT R174, R174, R175, RZ, 0x3c, !PT ;  /* 0x000000afaeae7212 */ /* 0x000fe200078e3cff */
[----:B------:R-:W-:Y:S01]  /*a420*/  IMAD.X R175, RZ, RZ, R17, P5 ;  /* 0x000000ffffaf7224 */ /* 0x000fe200028e0611 */
[----:B------:R-:W-:Y:S02]  /*a430*/  LOP3.LUT R14, R14, R15, RZ, 0x3c, !PT ;  /* 0x0000000f0e0e7212 */ /* 0x000fe400078e3cff */
[----:B------:R-:W-:Y:S02]  /*a440*/  IADD3.X R15, RZ, R17, RZ, P3, !PT ;  /* 0x00000011ff0f7210 */ /* 0x000fe40001ffe4ff */
[----:B------:R-:W-:-:S02]  /*a450*/  FSETP.NE.FTZ.AND P5, PT, R12, RZ, PT ;  /* 0x000000ff0c00720b */ /* 0x000fc40003fb5000 */
[----:B------:R-:W-:Y:S02]  /*a460*/  R2UR UR5, R216 ;  /* 0x00000000d80572ca */ /* 0x000fe400000e0000 */
[C---:B------:R-:W-:Y:S01]  /*a470*/  IADD3 R169, P3, R16.reuse, 0x8020, RZ ;  /* 0x0000802010a97810 */ /* 0x040fe20007f7e0ff */
[----:B------:R-:W1:Y:S01]  /*a480*/  @P4 MUFU.LG2 R3, R7 ;  /* 0x0000000700034308 */ /* 0x000e620000000c00 */
[----:B------:R-:W-:Y:S02]  /*a490*/  R2UR UR12, R215 ;  /* 0x00000000d70c72ca */ /* 0x000fe400000e0000 */
[C---:B------:R-:W-:Y:S02]  /*a4a0*/  IADD3 R155, P6, R16.reuse, 0x4040, RZ ;  /* 0x00004040109b7810 */ /* 0x040fe40007fde0ff */
[----:B------:R-:W-:Y:S02]  /*a4b0*/  LOP3.LUT R168, R169, 0x380, RZ, 0xc0, !PT ;  /* 0x00000380a9a87812 */ /* 0x000fe400078ec0ff */
[----:B------:R-:W-:Y:S01]  /*a4c0*/  IADD3 R157, P0, R16, 0x4060, RZ ;  /* 0x00004060109d7810 */ /* 0x000fe20007f1e0ff */
[----:B------:R-:W2:Y:S01]  /*a4d0*/  @P5 MUFU.LG2 R11, R12 ;  /* 0x0000000c000b5308 */ /* 0x000ea20000000c00 */
[----:B------:R-:W-:Y:S01]  /*a4e0*/  MOV R13, UR7 ;  /* 0x00000007000d7c02 */ /* 0x000fe20008000f00 */
[----:B------:R-:W-:Y:S01]  /*a4f0*/  UIADD3 UR34, -UR5, URZ, URZ ;  /* 0x0000003f05227290 */ /* 0x000fe2000fffe13f */
[----:B------:R-:W-:Y:S01]  /*a500*/  LOP3.LUT R154, R155, 0x380, RZ, 0xc0, !PT ;  /* 0x000003809b9a7812 */ /* 0x000fe200078ec0ff */
[----:B------:R-:W-:Y:S01]  /*a510*/  ULDC UR7, c[0x0][0xa88] ;  /* 0x0002a20000077ab9 */ /* 0x000fe20000000800 */
[----:B------:R-:W-:Y:S01]  /*a520*/  SHF.R.U64 R168, R168, 0x3, RZ ;  /* 0x00000003a8a87819 */ /* 0x000fe200000012ff */
[----:B------:R-:W-:Y:S01]  /*a530*/  @!P1 VIADD R13, R13, 0x38860 ;  /* 0x000388600d0d9836 */ /* 0x000fe20000000000 */
[----:B------:R-:W-:Y:S01]  /*a540*/  IADD3 R159, P2, R16, 0x8000, RZ ;  /* 0x00008000109f7810 */ /* 0x000fe20007f5e0ff */
[----:B------:R1:W3:Y:S01]  /*a550*/  @P4 MUFU.RCP R6, R7 ;  /* 0x0000000700064308 */ /* 0x0002e20000001000 */
[----:B------:R-:W-:-:S02]  /*a560*/  LOP3.LUT R156, R157, 0x380, RZ, 0xc0, !PT ;  /* 0x000003809d9c7812 */ /* 0x000fc400078ec0ff */
[----:B------:R-:W-:Y:S02]  /*a570*/  SHF.R.U64 R154, R154, 0x3, RZ ;  /* 0x000000039a9a7819 */ /* 0x000fe400000012ff */
[----:B------:R-:W-:Y:S02]  /*a580*/  LOP3.LUT R168, R168, R169, RZ, 0x3c, !PT ;  /* 0x000000a9a8a87212 */ /* 0x000fe400078e3cff */
[----:B------:R-:W-:Y:S01]  /*a590*/  LOP3.LUT R158, R159, 0x380, RZ, 0xc0, !PT ;  /* 0x000003809f9e7812 */ /* 0x000fe200078ec0ff */
[----:B------:R4:W5:Y:S01]  /*a5a0*/  @P5 MUFU.RCP R10, R12 ;  /* 0x0000000c000a5308 */ /* 0x0009620000001000 */
[----:B------:R-:W-:Y:S01]  /*a5b0*/  SHF.R.U64 R156, R156, 0x3, RZ ;  /* 0x000000039c9c7819 */ /* 0x000fe200000012ff */
[----:B-1----:R-:W-:Y:S01]  /*a5c0*/  @P4 FMUL.FTZ R7, R3, 0.69314718246459960938 ;  /* 0x3f31721803074820 */ /* 0x002fe20000410000 */
[----:B------:R-:W-:Y:S01]  /*a5d0*/  IADD3.X R169, RZ, R17, RZ, P3, !PT ;  /* 0x00000011ffa97210 */ /* 0x000fe20001ffe4ff */
[----:B--2---:R-:W-:Y:S01]  /*a5e0*/  @P5 FMUL.FTZ R11, R11, 0.69314718246459960938 ;  /* 0x3f3172180b0b5820 */ /* 0x004fe20000410000 */
[----:B------:R-:W-:-:S02]  /*a5f0*/  IADD3 R21, P3, R16, 0xc060, RZ ;  /* 0x0000c06010157810 */ /* 0x000fc40007f7e0ff */
[----:B------:R-:W-:Y:S01]  /*a600*/  LOP3.LUT R154, R154, R155, RZ, 0x3c, !PT ;  /* 0x0000009b9a9a7212 */ /* 0x000fe200078e3cff */
[----:B------:R-:W-:Y:S01]  /*a610*/  IMAD.X R155, RZ, RZ, R17, P6 ;  /* 0x000000ffff9b7224 */ /* 0x000fe200030e0611 */
[----:B------:R-:W-:Y:S01]  /*a620*/  SHF.R.U64 R158, R158, 0x3, RZ ;  /* 0x000000039e9e7819 */ /* 0x000fe200000012ff */
[----:B----4-:R-:W-:Y:S01]  /*a630*/  @P4 FMUL.FTZ R12, R2, 0.69314718246459960938 ;  /* 0x3f317218020c4820 */ /* 0x010fe20000410000 */
[----:B------:R-:W-:Y:S01]  /*a640*/  LOP3.LUT R156, R156, R157, RZ, 0x3c, !PT ;  /* 0x0000009d9c9c7212 */ /* 0x000fe200078e3cff */
[----:B------:R-:W-:Y:S01]  /*a650*/  @P5 FMUL.FTZ R2, R2, 0.69314718246459960938 ;  /* 0x3f31721802025820 */ /* 0x000fe20000410000 */
[----:B------:R-:W-:Y:S02]  /*a660*/  @!P1 PRMT R13, RZ, 0x654, R13 ;  /* 0x00000654ff0d9816 */ /* 0x000fe4000000000d */
[----:B------:R-:W-:Y:S02]  /*a670*/  IADD3 R173, P6, R16, 0xc000, RZ ;  /* 0x0000c00010ad7810 */ /* 0x000fe40007fde0ff */
[----:B------:R-:W-:-:S02]  /*a680*/  IADD3.X R157, RZ, R17, RZ, P0, !PT ;  /* 0x00000011ff9d7210 */ /* 0x000fc400007fe4ff */
[----:B------:R-:W-:Y:S02]  /*a690*/  LOP3.LUT R8, R21, 0x380, RZ, 0xc0, !PT ;  /* 0x0000038015087812 */ /* 0x000fe400078ec0ff */
[----:B------:R-:W-:Y:S02]  /*a6a0*/  IADD3 R177, P0, R16, 0xc020, RZ ;  /* 0x0000c02010b17810 */ /* 0x000fe40007f1e0ff */
[----:B------:R-:W-:Y:S01]  /*a6b0*/  LOP3.LUT R158, R158, R159, RZ, 0x3c, !PT ;  /* 0x0000009f9e9e7212 */ /* 0x000fe200078e3cff */
[----:B------:R-:W-:Y:S01]  /*a6c0*/  IMAD.X R159, RZ, RZ, R17, P2 ;  /* 0x000000ffff9f7224 */ /* 0x000fe200010e0611 */
[----:B------:R-:W-:Y:S02]  /*a6d0*/  LOP3.LUT R167, R16, 0x380, RZ, 0xc0, !PT ;  /* 0x0000038010a77812 */ /* 0x000fe400078ec0ff */
[----:B------:R-:W-:Y:S02]  /*a6e0*/  LOP3.LUT R172, R173, 0x380, RZ, 0xc0, !PT ;  /* 0x00000380adac7812 */ /* 0x000fe400078ec0ff */
[----:B------:R-:W-:-:S02]  /*a6f0*/  SHF.R.U64 R8, R8, 0x3, RZ ;  /* 0x0000000308087819 */ /* 0x000fc400000012ff */
[----:B------:R-:W-:Y:S02]  /*a700*/  IADD3 R179, P2, R16, 0xc040, RZ ;  /* 0x0000c04010b37810 */ /* 0x000fe40007f5e0ff */
[----:B------:R-:W-:Y:S02]  /*a710*/  LOP3.LUT R176, R177, 0x380, RZ, 0xc0, !PT ;  /* 0x00000380b1b07812 */ /* 0x000fe400078ec0ff */
[----:B------:R-:W-:Y:S02]  /*a720*/  SHF.R.U64 R167, R167, 0x3, RZ ;  /* 0x00000003a7a77819 */ /* 0x000fe400000012ff */
[----:B------:R-:W-:Y:S02]  /*a730*/  SHF.R.U64 R172, R172, 0x3, RZ ;  /* 0x00000003acac7819 */ /* 0x000fe400000012ff */
[----:B------:R-:W-:Y:S02]  /*a740*/  LOP3.LUT R8, R8, R21, RZ, 0x3c, !PT ;  /* 0x0000001508087212 */ /* 0x000fe400078e3cff */
[----:B------:R-:W-:-:S02]  /*a750*/  MOV R162, R152 ;  /* 0x0000009800a27202 */ /* 0x000fc40000000f00 */
[----:B------:R-:W-:Y:S02]  /*a760*/  IADD3.X R9, RZ, R17, RZ, P3, !PT ;  /* 0x00000011ff097210 */ /* 0x000fe40001ffe4ff */
[----:B------:R-:W-:Y:S02]  /*a770*/  LOP3.LUT R178, R179, 0x380, RZ, 0xc0, !PT ;  /* 0x00000380b3b27812 */ /* 0x000fe400078ec0ff */
[----:B------:R-:W-:Y:S02]  /*a780*/  SHF.R.U64 R176, R176, 0x3, RZ ;  /* 0x00000003b0b07819 */ /* 0x000fe400000012ff */
[----:B------:R-:W-:Y:S02]  /*a790*/  MOV R153, R156 ;  /* 0x0000009c00997202 */ /* 0x000fe40000000f00 */
[----:B------:R-:W-:Y:S01]  /*a7a0*/  MOV R156, R158 ;  /* 0x0000009e009c7202 */ /* 0x000fe20000000f00 */
[----:B------:R-:W-:Y:S01]  /*a7b0*/  IMAD.MOV.U32 R158, RZ, RZ, -0x800000 ;  /* 0xff800000ff9e7424 */ /* 0x000fe200078e00ff */
[----:B------:R-:W-:Y:S01]  /*a7c0*/  LOP3.LUT R166, R167, R16, RZ, 0x3c, !PT ;  /* 0x00000010a7a67212 */ /* 0x000fe200078e3cff */
[----:B------:R-:W-:Y:S01]  /*a7d0*/  IMAD.MOV.U32 R167, RZ, RZ, R17 ;  /* 0x000000ffffa77224 */ /* 0x000fe200078e0011 */
[----:B------:R-:W-:Y:S01]  /*a7e0*/  LOP3.LUT R172, R172, R173, RZ, 0x3c, !PT ;  /* 0x000000adacac7212 */ /* 0x000fe200078e3cff */
[----:B------:R-:W-:Y:S01]  /*a7f0*/  @P4 FFMA.FTZ R158, R12, R5, R7 ;  /* 0x000000050c9e4223 */ /* 0x000fe20000010007 */
[----:B------:R-:W-:-:S02]  /*a800*/  MOV R159, R8 ;  /* 0x00000008009f7202 */ /* 0x000fc40000000f00 */
[----:B------:R-:W-:Y:S02]  /*a810*/  SHF.R.U64 R178, R178, 0x3, RZ ;  /* 0x00000003b2b27819 */ /* 0x000fe400000012ff */
[----:B------:R-:W-:Y:S02]  /*a820*/  LOP3.LUT R176, R176, R177, RZ, 0x3c, !PT ;  /* 0x000000b1b0b07212 */ /* 0x000fe400078e3cff */
[-C--:B------:R-:W-:Y:S02]  /*a830*/  IADD3.X R173, RZ, R17.reuse, RZ, P6, !PT ;  /* 0x00000011ffad7210 */ /* 0x080fe400037fe4ff */
[----:B------:R-:W-:Y:S02]  /*a840*/  IADD3.X R177, RZ, R17, RZ, P0, !PT ;  /* 0x00000011ffb17210 */ /* 0x000fe400007fe4ff */
[----:B------:R-:W-:Y:S01]  /*a850*/  MOV R157, 0xff800000 ;  /* 0xff800000009d7802 */ /* 0x000fe20000000f00 */
[----:B------:R-:W-:Y:S01]  /*a860*/  @P5 FFMA.FTZ R157, R2, R4, R11 ;  /* 0x00000004029d5223 */ /* 0x000fe2000001000b */
[----:B------:R-:W-:-:S02]  /*a870*/  LOP3.LUT P0, RZ, R214, 0x3, RZ, 0xc0, !PT ;  /* 0x00000003d6ff7812 */ /* 0x000fc4000780c0ff */
[----:B------:R-:W-:Y:S02]  /*a880*/  MOV R154, R154 ;  /* 0x0000009a009a7202 */ /* 0x000fe40000000f00 */
[----:B------:R-:W-:Y:S02]  /*a890*/  MOV R21, R170 ;  /* 0x000000aa00157202 */ /* 0x000fe40000000f00 */
[----:B------:R-:W-:Y:S01]  /*a8a0*/  LOP3.LUT R178, R178, R179, RZ, 0x3c, !PT ;  /* 0x000000b3b2b27212 */ /* 0x000fe200078e3cff */
[----:B------:R-:W-:Y:S01]  /*a8b0*/  IMAD.X R179, RZ, RZ, R17, P2 ;  /* 0x000000ffffb37224 */ /* 0x000fe200010e0611 */
[----:B------:R-:W-:Y:S02]  /*a8c0*/  MOV R166, R166 ;  /* 0x000000a600a67202 */ /* 0x000fe40000000f00 */
[----:B------:R-:W-:Y:S02]  /*a8d0*/  MOV R155, R168 ;  /* 0x000000a8009b7202 */ /* 0x000fe40000000f00 */
[----:B------:R-:W-:-:S02]  /*a8e0*/  MOV R152, R174 ;  /* 0x000000ae00987202 */ /* 0x000fc40000000f00 */
[----:B------:R-:W-:Y:S02]  /*a8f0*/  MOV R22, R172 ;  /* 0x000000ac00167202 */ /* 0x000fe40000000f00 */
[----:B------:R-:W-:Y:S02]  /*a900*/  MOV R164, R14 ;  /* 0x0000000e00a47202 */ /* 0x000fe40000000f00 */
[----:B------:R-:W-:Y:S02]  /*a910*/  MOV R0, R176 ;  /* 0x000000b000007202 */ /* 0x000fe40000000f00 */
[----:B------:R-:W-:Y:S01]  /*a920*/  MOV R20, R178 ;  /* 0x000000b200147202 */ /* 0x000fe20000000f00 */
[----:B------:R-:W-:Y:S02]  /*a930*/  WARPGROUP.DEPBAR.LE gsb0, 0x0 ;  /* 0x00008000000079c5 */ /* 0x000fe40000010000 */
[----:B------:R-:W-:-:S06]  /*a940*/  WARPGROUP.ARRIVE ;  /* 0x00000000000079c5 */ /* 0x000fcc0000000000 */
[----:B------:R-:W-:Y:S01]  /*a950*/  HGMMA.64x256x16.F32.BF16 R24, R204, gdesc[UR8].tnspB, R24, gsb0 ;  /* 0x43e00008cc187df0 */ /* 0x000fe20008001818 */
[----:B------:R-:W-:Y:S01]  /*a960*/  UMOV UR10, UR6 ;  /* 0x00000006000a7c82 */ /* 0x000fe20008000000 */
[----:B------:R-:W-:Y:S01]  /*a970*/  UMOV UR11, 0x40000040 ;  /* 0x40000040000b7882 */ /* 0x000fe20000000000 */
[----:B------:R-:W-:Y:S02]  /*a980*/  UIADD3 UR6, UR4, 0x180, URZ ;  /* 0x0000018004067890 */ /* 0x000fe4000fffe03f */
[----:B------:R-:W-:Y:S01]  /*a990*/  UIADD3 UR4, UR4, 0x200, URZ ;  /* 0x0000020004047890 */ /* 0x000fe2000fffe03f */
[----:B------:R-:W-:Y:S02]  /*a9a0*/  WARPGROUP.DEPBAR.LE gsb0, 0x0 ;  /* 0x00008000000079c5 */ /* 0x000fe40000010000 */
[----:B------:R-:W-:-:S15]  /*a9b0*/  WARPGROUP.ARRIVE ;  /* 0x00000000000079c5 */ /* 0x000fde0000000000 */
[----:B------:R-:W-:-:S05]  /*a9c0*/  NOP ;  /* 0x0000000000007918 */ /* 0x000fca0000000000 */
[----:B------:R-:W-:Y:S01]  /*a9d0*/  HGMMA.64x256x16.F32.BF16 R24, R200, gdesc[UR8].tnspB, R24, gsb0 ;  /* 0x43e00008c8187df0 */ /* 0x000fe20008001818 */
[----:B------:R-:W-:Y:S01]  /*a9e0*/  UMOV UR10, UR6 ;  /* 0x00000006000a7c82 */ /* 0x000fe20008000000 */
[----:B------:R-:W-:Y:S01]  /*a9f0*/  UMOV UR11, 0x40000040 ;  /* 0x40000040000b7882 */ /* 0x000fe20000000000 */
[----:B------:R-:W-:Y:S02]  /*aa00*/  WARPGROUP.DEPBAR.LE gsb0, 0x0 ;  /* 0x00008000000079c5 */ /* 0x000fe40000010000 */
[----:B------:R-:W-:-:S15]  /*aa10*/  WARPGROUP.ARRIVE ;  /* 0x00000000000079c5 */ /* 0x000fde0000000000 */
[----:B------:R-:W-:-:S08]  /*aa20*/  NOP ;  /* 0x0000000000007918 */ /* 0x000fd00000000000 */
[----:B------:R-:W-:Y:S01]  /*aa30*/  HGMMA.64x256x16.F32.BF16 R24, R196, gdesc[UR8].tnspB, R24, gsb0 ;  /* 0x43e00008c4187df0 */ /* 0x000fe20008001818 */
[----:B------:R-:W-:Y:S01]  /*aa40*/  UMOV UR10, UR4 ;  /* 0x00000004000a7c82 */ /* 0x000fe20008000000 */
[----:B------:R-:W-:Y:S01]  /*aa50*/  UMOV UR11, 0x40000040 ;  /* 0x40000040000b7882 */ /* 0x000fe20000000000 */
[----:B------:R-:W-:Y:S02]  /*aa60*/  ULDC UR4, c[0x0][0xdb4] ;  /* 0x00036d0000047ab9 */ /* 0x000fe40000000800 */
[----:B------:R-:W-:-:S03]  /*aa70*/  UIMAD UR35, UR4, UR35, UR5 ;  /* 0x00000023042372a4 */ /* 0x000fc6000f8e0205 */
[----:B------:R-:W-:Y:S01]  /*aa80*/  ULDC UR5, c[0x0][0xda8] ;  /* 0x00036a0000057ab9 */ /* 0x000fe20000000800 */
[----:B------:R-:W-:Y:S02]  /*aa90*/  USHF.R.S32.HI UR4, URZ, 0x1f, UR35 ;  /* 0x0000001f3f047899 */ /* 0x000fe40008011423 */
[----:B------:R-:W-:Y:S02]  /*aaa0*/  UIMAD UR34, UR5, UR34, UR12 ;  /* 0x00000022052272a4 */ /* 0x000fe4000f8e020c */
[----:B------:R-:W-:Y:S02]  /*aab0*/  UIMAD UR6, UR4, UR8, URZ ;  /* 0x00000008040672a4 */ /* 0x000fe4000f8e023f */
[----:B------:R-:W-:Y:S02]  /*aac0*/  USHF.L.U32 UR34, UR34, 0x7, URZ ;  /* 0x0000000722227899 */ /* 0x000fe4000800063f */
[----:B------:R-:W-:Y:S02]  /*aad0*/  UIMAD.WIDE.U32 UR4, UR35, UR8, URZ ;  /* 0x00000008230472a5 */ /* 0x000fe4000f8e003f */
[----:B------:R-:W-:-:S02]  /*aae0*/  UIMAD UR6, UR35, UR9, UR6 ;  /* 0x00000009230672a4 */ /* 0x000fc4000f8e0206 */
[----:B------:R-:W-:Y:S01]  /*aaf0*/  IADD3 R160, R219, UR34, RZ ;  /* 0x00000022dba07c10 */ /* 0x000fe2000fffe0ff */
[----:B------:R-:W-:Y:S01]  /*ab00*/  ULDC.64 UR12, c[0x0][0x208] ;  /* 0x00008200000c7ab9 */ /* 0x000fe20000000a00 */
[----:B------:R-:W-:Y:S01]  /*ab10*/  MOV R9, UR5 ;  /* 0x0000000500097c02 */ /* 0x000fe20008000f00 */
[----:B------:R-:W-:Y:S01]  /*ab20*/  IMAD.U32 R8, RZ, RZ, UR4 ;  /* 0x00000004ff087e24 */ /* 0x000fe2000f8e00ff */
[----:B------:R-:W-:Y:S01]  /*ab30*/  UIADD3 UR4, UR5, UR6, URZ ;  /* 0x0000000605047290 */ /* 0x000fe2000fffe03f */
[----:B------:R-:W-:Y:S02]  /*ab40*/  VIADD R9, R160, 0x8 ;  /* 0x00000008a0097836 */ /* 0x000fe40000000000 */
[----:B------:R-:W-:-:S03]  /*ab50*/  IMAD.MOV.U32 R2, RZ, RZ, R8 ;  /* 0x000000ffff027224 */ /* 0x000fc600078e0008 */
[----:B------:R-:W-:Y:S02]  /*ab60*/  ISETP.GE.OR P2, PT, R9, UR7, P0 ;  /* 0x0000000709007c0c */ /* 0x000fe40008746670 */
[----:B------:R-:W-:Y:S01]  /*ab70*/  MOV R3, UR4 ;  /* 0x0000000400037c02 */ /* 0x000fe20008000f00 */
[----:B------:R-:W-:Y:S01]  /*ab80*/  USHF.R.S32.HI UR4, URZ, 0x1f, UR36 ;  /* 0x0000001f3f047899 */ /* 0x000fe20008011424 */
[----:B------:R-:W-:Y:S01]  /*ab90*/  ISETP.GE.OR P0, PT, R160, UR7, P0 ;  /* 0x00000007a0007c0c */ /* 0x000fe20008706670 */
[----:B------:R-:W-:Y:S02]  /*aba0*/  WARPGROUP.DEPBAR.LE gsb0, 0x0 ;  /* 0x00008000000079c5 */ /* 0x000fe40000010000 */
[----:B------:R-:W-:-:S06]  /*abb0*/  WARPGROUP.ARRIVE ;  /* 0x00000000000079c5 */ /* 0x000fcc0000000000 */
[----:B------:R-:W-:Y:S01]  /*abc0*/  HGMMA.64x256x16.F32.BF16 R24, R192, gdesc[UR8].tnspB, R24, gsb0 ;  /* 0x43e00008c0187df0 */ /* 0x000fe20008001818 */
[----:B------:R-:W-:Y:S02]  /*abd0*/  R2UR UR10, R212 ;  /* 0x00000000d40a72ca */ /* 0x000fe400000e0000 */
[----:B------:R-:W-:Y:S02]  /*abe0*/  WARPGROUP.DEPBAR.LE gsb0, 0x0 ;  /* 0x00008000000079c5 */ /* 0x000fe40000010000 */
[----:B------:R1:W-:Y:S01]  /*abf0*/  @!P1 SYNCS.ARRIVE.TRANS64.RED.A1T0 RZ, [R13+URZ], RZ ;  /* 0x000000ff0dff99a7 */ /* 0x0003e2000810043f */
[-C--:B---3--:R-:W-:Y:S01]  /*ac00*/  FMUL.FTZ R12, R41, R6.reuse ;  /* 0x00000006290c7220 */ /* 0x088fe20000410000 */
[-C--:B------:R-:W-:Y:S01]  /*ac10*/  FMUL.FTZ R4, R25, R6.reuse ;  /* 0x0000000619047220 */ /* 0x080fe20000410000 */
[----:B------:R-:W-:Y:S01]  /*ac20*/  FMUL.FTZ R5, R24, R6 ;  /* 0x0000000618057220 */ /* 0x000fe20000410000 */
[-C--:B-----5:R-:W-:Y:S01]  /*ac30*/  FMUL.FTZ R7, R27, R10.reuse ;  /* 0x0000000a1b077220 */ /* 0x0a0fe20000410000 */
[----:B------:R-:W-:Y:S01]  /*ac40*/  FMUL.FTZ R170, R26, R10 ;  /* 0x0000000a1aaa7220 */ /* 0x000fe20000410000 */
[-C--:B------:R-:W-:Y:S01]  /*ac50*/  FMUL.FTZ R167, R29, R6.reuse ;  /* 0x000000061da77220 */ /* 0x080fe20000410000 */
[-C--:B------:R-:W-:Y:S01]  /*ac60*/  FMUL.FTZ R172, R28, R6.reuse ;  /* 0x000000061cac7220 */ /* 0x080fe20000410000 */
[----:B-1----:R-:W-:Y:S01]  /*ac70*/  FMUL.FTZ R13, R40, R6 ;  /* 0x00000006280d7220 */ /* 0x002fe20000410000 */
[-C--:B------:R-:W-:Y:S01]  /*ac80*/  FMUL.FTZ R169, R31, R10.reuse ;  /* 0x0000000a1fa97220 */ /* 0x080fe20000410000 */
[----:B------:R-:W1:Y:S01]  /*ac90*/  LDC.64 R40, c[0x0][0xb78] ;  /* 0x0002de00ff287b82 */ /* 0x000e620000000a00 */
[----:B------:R-:W-:Y:S01]  /*aca0*/  FMUL.FTZ R174, R30, R10 ;  /* 0x0000000a1eae7220 */ /* 0x000fe20000410000 */
[-C--:B------:R-:W-:Y:S01]  /*acb0*/  FMUL.FTZ R8, R33, R6.reuse ;  /* 0x0000000621087220 */ /* 0x080fe20000410000 */
[-C--:B------:R-:W-:Y:S01]  /*acc0*/  FMUL.FTZ R9, R32, R6.reuse ;  /* 0x0000000620097220 */ /* 0x080fe20000410000 */
[-C--:B------:R-:W-:Y:S01]  /*acd0*/  FMUL.FTZ R11, R37, R6.reuse ;  /* 0x00000006250b7220 */ /* 0x080fe20000410000 */
[-C--:B------:R-:W-:Y:S01]  /*ace0*/  FMUL.FTZ R168, R36, R6.reuse ;  /* 0x0000000624a87220 */ /* 0x080fe20000410000 */
[-C--:B------:R-:W-:Y:S01]  /*acf0*/  FMUL.FTZ R14, R45, R6.reuse ;  /* 0x000000062d0e7220 */ /* 0x080fe20000410000 */
[----:B------:R-:W-:Y:S01]  /*ad00*/  FMUL.FTZ R15, R44, R6 ;  /* 0x000000062c0f7220 */ /* 0x000fe20000410000 */
[----:B------:R-:W-:Y:S01]  /*ad10*/  F2FP.BF16.F32.PACK_AB R4, R4, R5 ;  /* 0x000000050404723e */ /* 0x000fe200000010ff */
        /* <DEDUP_REMOVED lines=61> */
[----:B------:R-:W-:Y:S01]  /*b0f0*/  F2FP.BF16.F32.PACK_AB R6, R167, R172 ;  /* 0x000000aca706723e */ /* 0x000fe200000010ff */
[----:B------:R-:W-:Y:S01]  /*b100*/  FMUL.FTZ R51, R51, R10 ;  /* 0x0000000a33337220 */ /* 0x000fe20000410000 */
[----:B------:R-:W-:Y:S01]  /*b110*/  F2FP.BF16.F32.PACK_AB R7, R169, R174 ;  /* 0x000000aea907723e */ /* 0x000fe200000010ff */
[----:B------:R-:W-:Y:S01]  /*b120*/  BAR.SYNC.DEFER_BLOCKING 0x1, 0x100 ;  /* 0x0044000000007b1d */ /* 0x000fe20000010000 */
        /* <DEDUP_REMOVED lines=52> */
[----:B------:R2:W-:Y:S01]  /*b470*/  STSM.16.M88.4 [R166], R4 ;  /* 0x00000004a6007844 */ /* 0x0005e20000000200 */
[----:B------:R-:W-:Y:S01]  /*b480*/  F2FP.BF16.F32.PACK_AB R10, R11, R168 ;  /* 0x000000a80b0a723e */ /* 0x000fe200000010ff */
[----:B-1----:R-:W-:Y:S01]  /*b490*/  IMAD.WIDE.U32 R2, R40, UR36, R2 ;  /* 0x0000002428027c25 */ /* 0x002fe2000f8e0002 */
[----:B------:R-:W-:-:S02]  /*b4a0*/  F2FP.BF16.F32.PACK_AB R9, R35, R34 ;  /* 0x000000222309723e */ /* 0x000fc400000010ff */
[----:B------:R-:W-:Y:S02]  /*b4b0*/  F2FP.BF16.F32.PACK_AB R11, R39, R38 ;  /* 0x00000026270b723e */ /* 0x000fe400000010ff */
[----:B------:R-:W-:Y:S02]  /*b4c0*/  F2FP.BF16.F32.PACK_AB R12, R12, R13 ;  /* 0x0000000d0c0c723e */ /* 0x000fe400000010ff */
[----:B------:R-:W-:Y:S01]  /*b4d0*/  F2FP.BF16.F32.PACK_AB R14, R14, R15 ;  /* 0x0000000f0e0e723e */ /* 0x000fe200000010ff */
[----:B------:R-:W-:Y:S01]  /*b4e0*/  STSM.16.M88.4 [R161], R8 ;  /* 0x00000008a1007844 */ /* 0x000fe20000000200 */
[----:B------:R-:W-:Y:S02]  /*b4f0*/  F2FP.BF16.F32.PACK_AB R13, R43, R42 ;  /* 0x0000002a2b0d723e */ /* 0x000fe400000010ff */
[----:B------:R-:W-:Y:S02]  /*b500*/  F2FP.BF16.F32.PACK_AB R15, R47, R46 ;  /* 0x0000002e2f0f723e */ /* 0x000fe400000010ff */
[----:B------:R-:W-:-:S02]  /*b510*/  F2FP.BF16.F32.PACK_AB R24, R24, R25 ;  /* 0x000000191818723e */ /* 0x000fc400000010ff */
[----:B------:R-:W-:Y:S01]  /*b520*/  F2FP.BF16.F32.PACK_AB R26, R26, R27 ;  /* 0x0000001b1a1a723e */ /* 0x000fe200000010ff */
[----:B------:R-:W-:Y:S01]  /*b530*/  STSM.16.M88.4 [R165], R12 ;  /* 0x0000000ca5007844 */ /* 0x000fe20000000200 */
[----:B------:R-:W-:Y:S02]  /*b540*/  F2FP.BF16.F32.PACK_AB R25, R51, R50 ;  /* 0x000000323319723e */ /* 0x000fe400000010ff */
[----:B------:R-:W-:Y:S02]  /*b550*/  F2FP.BF16.F32.PACK_AB R27, R55, R54 ;  /* 0x00000036371b723e */ /* 0x000fe400000010ff */
[----:B--2---:R-:W-:Y:S02]  /*b560*/  F2FP.BF16.F32.PACK_AB R4, R57, R56 ;  /* 0x000000383904723e */ /* 0x004fe400000010ff */
[----:B------:R-:W-:Y:S01]  /*b570*/  F2FP.BF16.F32.PACK_AB R5, R59, R58 ;  /* 0x0000003a3b05723e */ /* 0x000fe200000010ff */
[----:B------:R-:W-:Y:S01]  /*b580*/  STSM.16.M88.4 [R164], R24 ;  /* 0x00000018a4007844 */ /* 0x000fe20000000200 */
[----:B------:R-:W-:-:S02]  /*b590*/  F2FP.BF16.F32.PACK_AB R6, R61, R60 ;  /* 0x0000003c3d06723e */ /* 0x000fc400000010ff */
[----:B------:R-:W-:Y:S02]  /*b5a0*/  F2FP.BF16.F32.PACK_AB R7, R63, R62 ;  /* 0x0000003e3f07723e */ /* 0x000fe400000010ff */
[----:B------:R-:W-:Y:S02]  /*b5b0*/  F2FP.BF16.F32.PACK_AB R28, R28, R29 ;  /* 0x0000001d1c1c723e */ /* 0x000fe400000010ff */
[----:B------:R-:W-:Y:S01]  /*b5c0*/  F2FP.BF16.F32.PACK_AB R30, R30, R31 ;  /* 0x0000001f1e1e723e */ /* 0x000fe200000010ff */
[----:B------:R1:W-:Y:S01]  /*b5d0*/  STSM.16.M88.4 [R163], R4 ;  /* 0x00000004a3007844 */ /* 0x0003e20000000200 */
[----:B------:R-:W-:Y:S02]  /*b5e0*/  F2FP.BF16.F32.PACK_AB R29, R67, R66 ;  /* 0x00000042431d723e */ /* 0x000fe400000010ff */
[----:B------:R-:W-:Y:S02]  /*b5f0*/  F2FP.BF16.F32.PACK_AB R31, R71, R70 ;  /* 0x00000046471f723e */ /* 0x000fe400000010ff */
[----:B------:R-:W-:-:S02]  /*b600*/  F2FP.BF16.F32.PACK_AB R32, R32, R33 ;  /* 0x000000212020723e */ /* 0x000fc400000010ff */
[----:B------:R-:W-:Y:S01]  /*b610*/  F2FP.BF16.F32.PACK_AB R33, R75, R74 ;  /* 0x0000004a4b21723e */ /* 0x000fe200000010ff */
[----:B------:R-:W-:Y:S01]  /*b620*/  STSM.16.M88.4 [R162], R28 ;  /* 0x0000001ca2007844 */ /* 0x000fe20000000200 */
[----:B------:R-:W-:Y:S02]  /*b630*/  F2FP.BF16.F32.PACK_AB R34, R77, R76 ;  /* 0x0000004c4d22723e */ /* 0x000fe400000010ff */
[----:B------:R-:W-:Y:S02]  /*b640*/  F2FP.BF16.F32.PACK_AB R35, R79, R78 ;  /* 0x0000004e4f23723e */ /* 0x000fe400000010ff */
[----:B------:R-:W-:Y:S02]  /*b650*/  F2FP.BF16.F32.PACK_AB R36, R36, R37 ;  /* 0x000000252424723e */ /* 0x000fe400000010ff */
[----:B------:R-:W-:Y:S01]  /*b660*/  F2FP.BF16.F32.PACK_AB R37, R83, R82 ;  /* 0x000000525325723e */ /* 0x000fe200000010ff */
[----:B------:R-:W-:Y:S01]  /*b670*/  STSM.16.M88.4 [R154], R32 ;  /* 0x000000209a007844 */ /* 0x000fe20000000200 */
[----:B------:R-:W-:Y:S01]  /*b680*/  F2FP.BF16.F32.PACK_AB R38, R85, R84 ;  /* 0x000000545526723e */ /* 0x000fe200000010ff */
[----:B-1----:R-:W-:Y:S01]  /*b690*/  IMAD R4, R40, UR4, RZ ;  /* 0x0000000428047c24 */ /* 0x002fe2000f8e02ff */
[----:B------:R-:W-:Y:S01]  /*b6a0*/  F2FP.BF16.F32.PACK_AB R39, R87, R86 ;  /* 0x000000565727723e */ /* 0x000fe200000010ff */
[----:B------:R-:W-:Y:S01]  /*b6b0*/  ULDC.64 UR4, c[0x0][0xb40] ;  /* 0x0002d00000047ab9 */ /* 0x000fe20000000a00 */
[----:B------:R-:W-:Y:S01]  /*b6c0*/  F2FP.BF16.F32.PACK_AB R96, R97, R96 ;  /* 0x000000606160723e */ /* 0x000fe200000010ff */
[----:B------:R-:W-:Y:S01]  /*b6d0*/  IMAD R4, R41, UR36, R4 ;  /* 0x0000002429047c24 */ /* 0x000fe2000f8e0204 */
[----:B------:R-:W-:Y:S01]  /*b6e0*/  F2FP.BF16.F32.PACK_AB R8, R89, R88 ;  /* 0x000000585908723e */ /* 0x000fe200000010ff */
[----:B------:R-:W-:Y:S01]  /*b6f0*/  STSM.16.M88.4 [R153], R36 ;  /* 0x0000002499007844 */ /* 0x000fe20000000200 */
[----:B------:R-:W-:-:S02]  /*b700*/  F2FP.BF16.F32.PACK_AB R9, R91, R90 ;  /* 0x0000005a5b09723e */ /* 0x000fc400000010ff */
[----:B------:R-:W-:Y:S02]  /*b710*/  F2FP.BF16.F32.PACK_AB R10, R93, R92 ;  /* 0x0000005c5d0a723e */ /* 0x000fe400000010ff */
[----:B------:R-:W-:Y:S02]  /*b720*/  F2FP.BF16.F32.PACK_AB R11, R95, R94 ;  /* 0x0000005e5f0b723e */ /* 0x000fe400000010ff */
[----:B------:R-:W-:Y:S02]  /*b730*/  F2FP.BF16.F32.PACK_AB R97, R99, R98 ;  /* 0x000000626361723e */ /* 0x000fe400000010ff */
[----:B------:R-:W-:Y:S01]  /*b740*/  F2FP.BF16.F32.PACK_AB R104, R105, R104 ;  /* 0x000000686968723e */ /* 0x000fe200000010ff */
[----:B------:R-:W-:Y:S01]  /*b750*/  STSM.16.M88.4 [R156], R8 ;  /* 0x000000089c007844 */ /* 0x000fe20000000200 */
[----:B------:R-:W-:Y:S02]  /*b760*/  F2FP.BF16.F32.PACK_AB R98, R101, R100 ;  /* 0x000000646562723e */ /* 0x000fe400000010ff */
[----:B------:R-:W-:-:S02]  /*b770*/  F2FP.BF16.F32.PACK_AB R99, R103, R102 ;  /* 0x000000666763723e */ /* 0x000fc400000010ff */
[----:B------:R-:W-:Y:S02]  /*b780*/  F2FP.BF16.F32.PACK_AB R105, R107, R106 ;  /* 0x0000006a6b69723e */ /* 0x000fe400000010ff */
[----:B------:R-:W-:Y:S01]  /*b790*/  F2FP.BF16.F32.PACK_AB R112, R113, R112 ;  /* 0x000000707170723e */ /* 0x000fe200000010ff */
[----:B------:R-:W-:Y:S01]  /*b7a0*/  STSM.16.M88.4 [R155], R96 ;  /* 0x000000609b007844 */ /* 0x000fe20000000200 */
[----:B------:R-:W-:Y:S02]  /*b7b0*/  F2FP.BF16.F32.PACK_AB R106, R109, R108 ;  /* 0x0000006c6d6a723e */ /* 0x000fe400000010ff */
[----:B------:R-:W-:Y:S02]  /*b7c0*/  F2FP.BF16.F32.PACK_AB R107, R111, R110 ;  /* 0x0000006e6f6b723e */ /* 0x000fe400000010ff */
[----:B------:R-:W-:Y:S02]  /*b7d0*/  F2FP.BF16.F32.PACK_AB R113, R115, R114 ;  /* 0x000000727371723e */ /* 0x000fe400000010ff */
[----:B------:R-:W-:Y:S01]  /*b7e0*/  F2FP.BF16.F32.PACK_AB R120, R121, R120 ;  /* 0x000000787978723e */ /* 0x000fe200000010ff */
[----:B------:R-:W-:Y:S01]  /*b7f0*/  STSM.16.M88.4 [R21], R104 ;  /* 0x0000006815007844 */ /* 0x000fe20000000200 */
        /* <DEDUP_REMOVED lines=21> */
[----:B------:R-:W-:Y:S02]  /*b950*/  SHF.R.S32.HI R5, RZ, 0x1f, R160 ;  /* 0x0000001fff057819 */ /* 0x000fe400000114a0 */
[----:B------:R-:W-:Y:S01]  /*b960*/  IADD3 R160, P1, R160, R2, RZ ;  /* 0x00000002a0a07210 */ /* 0x000fe20007f3e0ff */
[----:B------:R-:W-:Y:S03]  /*b970*/  STSM.16.M88.4 [R159], R144 ;  /* 0x000000909f007844 */ /* 0x000fe60000000200 */
[----:B------:R-:W-:Y:S01]  /*b980*/  IADD3.X R5, R5, R3, R4, P1, !PT ;  /* 0x0000000305057210 */ /* 0x000fe20000ffe404 */
[----:B------:R-:W-:Y:S01]  /*b990*/  @!PT LDS RZ, [RZ] ;  /* 0x00000000fffff984 */ /* 0x000fe20000000800 */
[----:B------:R-:W-:Y:S01]  /*b9a0*/  @!PT LDS RZ, [RZ] ;  /* 0x00000000fffff984 */ /* 0x000fe20000000800 */
[----:B------:R-:W-:Y:S01]  /*b9b0*/  @!PT LDS RZ, [RZ] ;  /* 0x00000000fffff984 */ /* 0x000fe20000000800 */
[----:B------:R-:W-:Y:S01]  /*b9c0*/  @!PT LDS RZ, [RZ] ;  /* 0x00000000fffff984 */ /* 0x000fe20000000800 */
[----:B------:R1:W-:Y:S06]  /*b9d0*/  MEMBAR.ALL.CTA ;  /* 0x0000000000007992 */ /* 0x0003ec0000008000 */
[----:B-1----:R-:W1:Y:S02]  /*b9e0*/  FENCE.VIEW.ASYNC.S ;  /* 0x00000000000073c6 */ /* 0x002e640000000000 */
[----:B-1----:R-:W-:Y:S06]  /*b9f0*/  BAR.ARV 0x1, 0x120 ;  /* 0x0044800000007b1d */ /* 0x002fec0000002000 */
[C---:B------:R-:W-:Y:S01]  /*ba00*/  LEA R2, P1, R160.reuse, UR4, 0x2 ;  /* 0x00000004a0027c11 */ /* 0x040fe2000f8210ff */
[----:B------:R-:W-:Y:S01]  /*ba10*/  ULDC UR4, c[0x0][0xc] ;  /* 0x0000030000047ab9 */ /* 0x000fe20000000800 */
[----:B------:R-:W1:Y:S01]  /*ba20*/  SHFL.IDX PT, R4, R218, RZ, 0x1f ;  /* 0x00001fffda047589 */ /* 0x000e6200000e0000 */
[----:B------:R-:W-:Y:S01]  /*ba30*/  UIADD3 UR10, UR4, UR10, URZ ;  /* 0x0000000a040a7290 */ /* 0x000fe2000fffe03f */
[----:B------:R-:W-:-:S05]  /*ba40*/  LEA.HI.X R3, R160, UR5, R5, 0x2, P1 ;  /* 0x00000005a0037c11 */ /* 0x000fca00088f1405 */
[----:B------:R2:W-:Y:S01]  /*ba50*/  @!P0 STG.E desc[UR12][R2.64], R158 ;  /* 0x0000009e02008986 */ /* 0x0005e2000c10190c */
[----:B------:R-:W-:-:S03]  /*ba60*/  MOV R212, UR10 ;  /* 0x0000000a00d47c02 */ /* 0x000fc60008000f00 */
[----:B------:R2:W-:Y:S01]  /*ba70*/  @!P2 STG.E desc[UR12][R2.64+0x20], R157 ;  /* 0x0000209d0200a986 */ /* 0x0005e2000c10190c */
[----:B-1----:R-:W-:-:S13]  /*ba80*/  ISETP.NE.AND P0, PT, R4, 0x7, PT ;  /* 0x000000070400780c */ /* 0x002fda0003f05270 */
[----:B--2---:R-:W-:Y:S05]  /*ba90*/  @P0 BRA `(.L_x_29) ;  /* 0x0000000000840947 */ /* 0x004fea0003800000 */
[----:B------:R-:W-:Y:S01]  /*baa0*/  BAR.SYNC.DEFER_BLOCKING 0x1, 0x120 ;  /* 0x0044800000007b1d */ /* 0x000fe20000010000 */
[----:B------:R-:W-:-:S05]  /*bab0*/  ELECT P0, URZ, PT ;  /* 0x00000000003f782f */ /* 0x000fca0003800000 */
[----:B------:R-:W-:Y:S08]  /*bac0*/  BSSY B0, `(.L_x_29) ;  /* 0x000001e000007945 */ /* 0x000ff00003800000 */
[----:B------:R-:W-:Y:S05]  /*bad0*/  @!P0 BRA `(.L_x_30) ;  /* 0x0000000000708947 */ /* 0x000fea0003800000 */
[----:B------:R-:W-:Y:S01]  /*bae0*/  R2UR UR10, R18 ;  /* 0x00000000120a72ca */ /* 0x000fe200000e0000 */
[----:B------:R-:W-:Y:S01]  /*baf0*/  ULDC.64 UR12, c[0x0][0x198] ;  /* 0x00006600000c7ab9 */ /* 0x000fe20000000a00 */
[----:B------:R-:W-:Y:S01]  /*bb00*/  UMOV UR33, URZ ;  /* 0x0000003f00217c82 */ /* 0x000fe20008000000 */
[----:B------:R-:W-:Y:S01]  /*bb10*/  UIADD3 UR4, UP0, UR12, 0x9f0, URZ ;  /* 0x000009f00c047890 */ /* 0x000fe2000ff1e03f */
[----:B------:R-:W-:Y:S01]  /*bb20*/  UMOV UR37, URZ ;  /* 0x0000003f00257c82 */ /* 0x000fe20008000000 */
[----:B------:R-:W-:Y:S02]  /*bb30*/  UMOV UR7, 0x40 ;  /* 0x0000004000077882 */ /* 0x000fe40000000000 */
[----:B------:R-:W-:-:S06]  /*bb40*/  UIADD3.X UR5, URZ, UR13, URZ, UP0, !UPT ;  /* 0x0000000d3f057290 */ /* 0x000fcc00087fe43f */
[----:B------:R-:W-:Y:S02]  /*bb50*/  UIADD3 UR6, UR10, 0x4000, URZ ;  /* 0x000040000a067890 */ /* 0x000fe4000fffe03f */
[----:B------:R-:W-:Y:S02]  /*bb60*/  UIADD3 UR8, UR10, 0x8000, URZ ;  /* 0x000080000a087890 */ /* 0x000fe4000fffe03f */
[----:B------:R-:W-:Y:S01]  /*bb70*/  UMOV UR32, UR10 ;  /* 0x0000000a00207c82 */ /* 0x000fe20008000000 */
[----:B------:R-:W-:Y:S01]  /*bb80*/  UIADD3 UR9, UR10, 0xc000, URZ ;  /* 0x0000c0000a097890 */ /* 0x000fe2000fffe03f */
[----:B------:R1:W-:Y:S02]  /*bb90*/  UTMASTG.5D [UR32], [UR4] ;  /* 0x00000020040073b5 */ /* 0x0003e40008020000 */
[----:B-1----:R-:W-:Y:S01]  /*bba0*/  UMOV UR32, UR6 ;  /* 0x0000000600207c82 */ /* 0x002fe20008000000 */
[----:B------:R-:W-:Y:S01]  /*bbb0*/  UMOV UR33, UR7 ;  /* 0x0000000700217c82 */ /* 0x000fe20008000000 */
[----:B------:R-:W-:Y:S01]  /*bbc0*/  UMOV UR6, 0x80 ;  /* 0x0000008000067882 */ /* 0x000fe20000000000 */
[----:B------:R1:W-:Y:S02]  /*bbd0*/  UTMASTG.5D [UR32], [UR4] ;  /* 0x00000020040073b5 */ /* 0x0003e40008020000 */
[----:B-1----:R-:W-:Y:S01]  /*bbe0*/  UMOV UR32, UR8 ;  /* 0x0000000800207c82 */ /* 0x002fe20008000000 */
[----:B------:R-:W-:Y:S01]  /*bbf0*/  UMOV UR33, UR6 ;  /* 0x0000000600217c82 */ /* 0x000fe20008000000 */
[----:B------:R-:W-:Y:S01]  /*bc00*/  UMOV UR6, 0xc0 ;  /* 0x000000c000067882 */ /* 0x000fe20000000000 */
[----:B------:R1:W-:Y:S02]  /*bc10*/  UTMASTG.5D [UR32], [UR4] ;  /* 0x00000020040073b5 */ /* 0x0003e40008020000 */
[----:B-1----:R-:W-:Y:S01]  /*bc20*/  UMOV UR32, UR9 ;  /* 0x0000000900207c82 */ /* 0x002fe20008000000 */
[----:B------:R-:W-:Y:S01]  /*bc30*/  UMOV UR33, UR6 ;  /* 0x0000000600217c82 */ /* 0x000fe20008000000 */
[----:B------:R-:W-:Y:S01]  /*bc40*/  UIADD3 UR6, UR10, 0x38820, URZ ;  /* 0x000388200a067890 */ /* 0x000fe2000fffe03f */
[----:B------:R1:W-:Y:S03]  /*bc50*/  UTMASTG.5D [UR32], [UR4] ;  /* 0x00000020040073b5 */ /* 0x0003e60008020000 */
[----:B------:R-:W-:Y:S01]  /*bc60*/  UPRMT UR6, URZ, 0x654, UR6 ;  /* 0x000006543f067896 */ /* 0x000fe20008000006 */
[----:B------:R0:W-:Y:S01]  /*bc70*/  UTMACMDFLUSH ;  /* 0x00000000000079b7 */ /* 0x0001e20000000000 */
[----:B------:R-:W-:-:S07]  /*bc80*/  DEPBAR.LE SB0, 0x0 ;  /* 0x000080000000791a */ /* 0x000fce0000000000 */
[----:B-1----:R-:W-:Y:S03]  /*bc90*/  SYNCS.ARRIVE.TRANS64.RED.A1T0 RZ, [UR6], RZ ;  /* 0x000000ffffff79a7 */ /* 0x002fe60008100406 */
.L_x_30:
[----:B------:R-:W-:Y:S05]  /*bca0*/  BSYNC B0 ;  /* 0x0000000000007941 */ /* 0x000fea0003800000 */
.L_x_29:
[----:B------:R-:W1:Y:S01]  /*bcb0*/  LDC R0, c[0x0][0xda4] ;  /* 0x00036900ff007b82 */ /* 0x000e620000000800 */
[----:B------:R-:W-:Y:S01]  /*bcc0*/  R2UR UR6, R212 ;  /* 0x00000000d40672ca */ /* 0x000fe200000e0000 */
[----:B------:R-:W-:Y:S01]  /*bcd0*/  UIADD3 UR38, UR38, 0x1, URZ ;  /* 0x0000000126267890 */ /* 0x000fe2000fffe03f */
[----:B------:R-:W-:Y:S01]  /*bce0*/  R2UR UR5, R19 ;  /* 0x00000000130572ca */ /* 0x000fe200000e0000 */
[----:B------:R-:W-:Y:S02]  /*bcf0*/  VIADD R213, R213, 0x1 ;  /* 0x00000001d5d57836 */ /* 0x000fe40000000000 */
[----:B------:R-:W-:-:S04]  /*bd00*/  UISETP.NE.AND UP0, UPT, UR38, 0x2, UPT ;  /* 0x000000022600788c */ /* 0x000fc8000bf05270 */
[----:B------:R-:W-:Y:S02]  /*bd10*/  USEL UR4, URZ, 0x1, UP0 ;  /* 0x000000013f047887 */ /* 0x000fe40008000000 */
[----:B------:R-:W-:-:S04]  /*bd20*/  USEL UR38, UR38, URZ, UP0 ;  /* 0x0000003f26267287 */ /* 0x000fc80008000000 */
[----:B------:R-:W-:-:S06]  /*bd30*/  ULOP3.LUT UR5, UR5, UR4, URZ, 0x3c, !UPT ;  /* 0x0000000405057292 */ /* 0x000fcc000f8e3c3f */
[----:B------:R-:W-:Y:S02]  /*bd40*/  MOV R19, UR5 ;  /* 0x0000000500137c02 */ /* 0x000fe40008000f00 */
[----:B-1----:R-:W-:-:S13]  /*bd50*/  ISETP.LE.AND P0, PT, R0, UR6, PT ;  /* 0x0000000600007c0c */ /* 0x002fda000bf03270 */
[----:B------:R-:W-:Y:S05]  /*bd60*/  @!P0 BRA `(.L_x_31) ;  /* 0xffffff4c00f88947 */ /* 0x000fea000383ffff */
[----:B------:R-:W-:Y:S05]  /*bd70*/  EXIT ;  /* 0x000000000000794d */ /* 0x000fea0003800000 */
.L_x_7:
[----:B------:R-:W-:-:S08]  /*bd80*/  NOP ;  /* 0x0000000000007918 */ /* 0x000fd00000000000 */
[----:B-1----:R-:W1:-:S00]  /*bd90*/  USETMAXREG.DEALLOC.CTAPOOL 0x18 ;  /* 0x00000018000079c8 */ /* 0x002e4000080e0500 */
[----:B-1----:R-:W-:-:S06]  /*bda0*/  LOP3.LUT R0, R0, 0x3, RZ, 0xc0, !PT ;  /* 0x0000000300007812 */ /* 0x002fcc00078ec0ff */
[----:B------:R-:W1:Y:S02]  /*bdb0*/  SHFL.IDX PT, R0, R0, RZ, 0x1f ;  /* 0x00001fff00007589 */ /* 0x000e6400000e0000 */
[----:B-1----:R-:W-:-:S13]  /*bdc0*/  ISETP.NE.AND P0, PT, R0, RZ, PT ;  /* 0x000000ff0000720c */ /* 0x002fda0003f05270 */
[----:B--2---:R-:W-:Y:S05]  /*bdd0*/  @P0 EXIT ;  /* 0x000000000000094d */ /* 0x004fea0003800000 */
[----:B------:R-:W1:Y:S01]  /*bde0*/  S2UR UR4, SR_CTAID.X ;  /* 0x00000000000479c3 */ /* 0x000e620000002500 */
[----:B------:R-:W-:Y:S01]  /*bdf0*/  IMAD.MOV.U32 R16, RZ, RZ, RZ ;  /* 0x000000ffff107224 */ /* 0x000fe200078e00ff */
[----:B------:R-:W-:Y:S01]  /*be00*/  MOV R2, 0x1 ;  /* 0x0000000100027802 */ /* 0x000fe20000000f00 */
[----:B------:R-:W-:-:S05]  /*be10*/  IMAD.MOV.U32 R19, RZ, RZ, 0x1 ;  /* 0x00000001ff137424 */ /* 0x000fca00078e00ff */
[----:B------:R-:W1:Y:S02]  /*be20*/  LDC R0, c[0x0][0xda4] ;  /* 0x00036900ff007b82 */ /* 0x000e640000000800 */
[----:B-1----:R-:W-:-:S13]  /*be30*/  ISETP.LE.AND P0, PT, R0, UR4, PT ;  /* 0x0000000400007c0c */ /* 0x002fda000bf03270 */
[----:B------:R-:W-:Y:S05]  /*be40*/  @P0 BRA `(.L_x_32) ;  /* 0x0000003000940947 */ /* 0x000fea0003800000 */
[----:B------:R-:W-:Y:S01]  /*be50*/  MOV R0, UR4 ;  /* 0x0000000400007c02 */ /* 0x000fe20008000f00 */
[----:B------:R-:W-:Y:S01]  /*be60*/  IMAD.MOV.U32 R16, RZ, RZ, RZ ;  /* 0x000000ffff107224 */ /* 0x000fe200078e00ff */
[----:B------:R-:W-:Y:S01]  /*be70*/  MOV R19, 0x1 ;  /* 0x0000000100137802 */ /* 0x000fe20000000f00 */
[----:B------:R-:W-:Y:S01]  /*be80*/  ULDC.64 UR36, c[0x0][0x198] ;  /* 0x0000660000247ab9 */ /* 0x000fe20000000a00 */
[----:B------:R-:W-:Y:S01]  /*be90*/  ULDC UR38, c[0x0][0xc] ;  /* 0x0000030000267ab9 */ /* 0x000fe20000000800 */
[----:B------:R1:W-:Y:S04]  /*bea0*/  STL [R1+0x10], R0 ;  /* 0x0000100001007387 */ /* 0x0003e80000100800 */
[----:B------:R1:W-:Y:S02]  /*beb0*/  STL [R1+0x18], RZ ;  /* 0x000018ff01007387 */ /* 0x0003e40000100800 */
.L_x_77:
[----:B------:R-:W2:Y:S01]  /*bec0*/  LDL R2, [R1+0x10] ;  /* 0x0000100001027983 */ /* 0x000ea20000100800 */
[----:B-1----:R-:W1:Y:S01]  /*bed0*/  LDC R0, c[0x0][0xda8] ;  /* 0x00036a00ff007b82 */ /* 0x002e620000000800 */
[----:B------:R-:W-:Y:S05]  /*bee0*/  YIELD ;  /* 0x0000000000007946 */ /* 0x000fea0003800000 */
[----:B------:R-:W3:Y:S01]  /*bef0*/  S2R R5, SR_CgaCtaId ;  /* 0x0000000000057919 */ /* 0x000ee20000008800 */
[----:B------:R-:W-:Y:S01]  /*bf00*/  ULDC.64 UR4, c[0x0][0x3f8] ;  /* 0x0000fe0000047ab9 */ /* 0x000fe20000000a00 */
[----:B------:R-:W4:Y:S01]  /*bf10*/  LDC R18, c[0x0][0xdb4] ;  /* 0x00036d00ff127b82 */ /* 0x000f220000000800 */
[----:B------:R-:W-:-:S03]  /*bf20*/  UISETP.NE.U32.AND UP0, UPT, UR4, URZ, UPT ;  /* 0x0000003f0400728c */ /* 0x000fc6000bf05070 */
[----:B------:R-:W-:Y:S01]  /*bf30*/  ULDC UR4, c[0x0][0x404] ;  /* 0x0001010000047ab9 */ /* 0x000fe20000000800 */
[----:B------:R-:W-:-:S04]  /*bf40*/  UISETP.NE.AND.EX UP0, UPT, UR5, URZ, UPT, UP0 ;  /* 0x0000003f0500728c */ /* 0x000fc8000bf05300 */
[----:B------:R-:W-:Y:S01]  /*bf50*/  USEL UR4, UR4, 0x1, UP0 ;  /* 0x0000000104047887 */ /* 0x000fe20008000000 */
[----:B-1----:R-:W-:Y:S02]  /*bf60*/  ISETP.NE.AND P0, PT, R0, 0x1, PT ;  /* 0x000000010000780c */ /* 0x002fe40003f05270 */
[----:B----4-:R-:W-:-:S11]  /*bf70*/  ISETP.NE.AND P1, PT, R18, 0x1, PT ;  /* 0x000000011200780c */ /* 0x010fd60003f25270 */
[----:B------:R-:W2:Y:S08]  /*bf80*/  @P0 LDC R0, c[0x0][0xdac] ;  /* 0x00036b00ff000b82 */ /* 0x000eb00000000800 */
[----:B------:R-:W1:Y:S01]  /*bf90*/  @P0 LDC R3, c[0x0][0xdb0] ;  /* 0x00036c00ff030b82 */ /* 0x000e620000000800 */
[----:B--2---:R-:W-:-:S04]  /*bfa0*/  @P0 IMAD.HI.U32 R0, R2, R0, RZ ;  /* 0x0000000002000227 */ /* 0x004fc800078e00ff */
[----:B------:R-:W-:Y:S01]  /*bfb0*/  IMAD.MOV.U32 R4, RZ, RZ, R2 ;  /* 0x000000ffff047224 */ /* 0x000fe200078e0002 */
[----:B-1----:R-:W-:Y:S02]  /*bfc0*/  @P0 SHF.R.U32.HI R4, RZ, R3, R0 ;  /* 0x00000003ff040219 */ /* 0x002fe40000011600 */
[----:B------:R-:W1:Y:S02]  /*bfd0*/  @P1 LDC.64 R2, c[0x0][0xdb8] ;  /* 0x00036e00ff021b82 */ /* 0x000e640000000a00 */
[----:B------:R-:W-:Y:S01]  /*bfe0*/  MOV R17, R4 ;  /* 0x0000000400117202 */ /* 0x000fe20000000f00 */
[----:B------:R2:W-:Y:S05]  /*bff0*/  STL [R1+0x8], R4 ;  /* 0x0000080401007387 */ /* 0x0005ea0000100800 */
[----:B------:R-:W4:Y:S01]  /*c000*/  LDC R0, c[0x0][0x2e0] ;  /* 0x0000b800ff007b82 */ /* 0x000f220000000800 */
[----:B-1----:R-:W-:-:S05]  /*c010*/  @P1 IMAD.HI.U32 R2, R4, R2, RZ ;  /* 0x0000000204021227 */ /* 0x002fca00078e00ff */
[----:B------:R-:W-:Y:S01]  /*c020*/  @P1 SHF.R.U32.HI R17, RZ, R3, R2 ;  /* 0x00000003ff111219 */ /* 0x000fe20000011602 */
[----:B----4-:R-:W-:Y:S01]  /*c030*/  IMAD R7, R0, UR4, RZ ;  /* 0x0000000400077c24 */ /* 0x010fe2000f8e02ff */
[----:B------:R-:W-:-:S03]  /*c040*/  MOV R0, 0x400 ;  /* 0x0000040000007802 */ /* 0x000fc60000000f00 */
[----:B------:R-:W-:Y:S01]  /*c050*/  IMAD.MOV R3, RZ, RZ, -R17 ;  /* 0x000000ffff037224 */ /* 0x000fe200078e0a11 */
[----:B---3--:R-:W-:Y:S01]  /*c060*/  LEA R6, R5, R0, 0x18 ;  /* 0x0000000005067211 */ /* 0x008fe200078ec0ff */
[----:B------:R-:W-:Y:S01]  /*c070*/  VIADD R0, R7, 0x4f ;  /* 0x0000004f07007836 */ /* 0x000fe20000000000 */
[----:B------:R2:W-:Y:S01]  /*c080*/  STL [R1+0x14], R7 ;  /* 0x0000140701007387 */ /* 0x0005e20000100800 */
[----:B------:R-:W-:Y:S01]  /*c090*/  IMAD R18, R18, R3, R4 ;  /* 0x0000000312127224 */ /* 0x000fe200078e0204 */
[----:B------:R-:W-:Y:S01]  /*c0a0*/  IADD3 R2, R6, 0x24400, RZ ;  /* 0x0002440006027810 */ /* 0x000fe20007ffe0ff */
[----:B------:R-:W-:Y:S01]  /*c0b0*/  IMAD.HI R0, R0, 0x66666667, RZ ;  /* 0x6666666700007827 */ /* 0x000fe200078e02ff */
[----:B------:R2:W-:Y:S02]  /*c0c0*/  STL [R1+0x4], R6 ;  /* 0x0000040601007387 */ /* 0x0005e40000100800 */
[----:B------:R-:W-:Y:S02]  /*c0d0*/  LOP3.LUT P0, RZ, R2, 0x3ff, RZ, 0xc0, !PT ;  /* 0x000003ff02ff7812 */ /* 0x000fe4000780c0ff */
[----:B------:R-:W-:-:S04]  /*c0e0*/  SHF.R.U32.HI R3, RZ, 0x1f, R0 ;  /* 0x0000001fff037819 */ /* 0x000fc80000011600 */
[----:B------:R-:W-:-:S05]  /*c0f0*/  LEA.HI.SX32 R0, R0, R3, 0x1b ;  /* 0x0000000300007211 */ /* 0x000fca00078fdaff */
[----:B------:R2:W-:Y:S02]  /*c100*/  STL [R1+0xc], R0 ;  /* 0x00000c0001007387 */ /* 0x0005e40000100800 */
[----:B------:R-:W-:Y:S05]  /*c110*/  @!P0 BRA `(.L_x_33) ;  /* 0x0000000000408947 */ /* 0x000fea0003800000 */
[----:B------:R-:W-:Y:S01]  /*c120*/  MOV R2, 0x0 ;  /* 0x0000000000027802 */ /* 0x000fe20000000f00 */
[----:B------:R-:W-:Y:S01]  /*c130*/  ULDC.64 UR6, c[0x4][0xa8] ;  /* 0x01002a0000067ab9 */ /* 0x000fe20000000a00 */
[----:B------:R-:W-:Y:S01]  /*c140*/  ULDC.64 UR8, c[0x4][0xb0] ;  /* 0x01002c0000087ab9 */ /* 0x000fe20000000a00 */
[----:B------:R-:W-:Y:S01]  /*c150*/  ULDC.64 UR4, c[0x4][0x8] ;  /* 0x0100020000047ab9 */ /* 0x000fe20000000a00 */
[----:B--2---:R-:W-:Y:S01]  /*c160*/  MOV R4, UR6 ;  /* 0x0000000600047c02 */ /* 0x004fe20008000f00 */
[----:B------:R-:W-:Y:S01]  /*c170*/  IMAD.U32 R5, RZ, RZ, UR7 ;  /* 0x00000007ff057e24 */ /* 0x000fe2000f8e00ff */
[----:B------:R-:W1:Y:S01]  /*c180*/  LDC.64 R2, c[0x4][R2] ;  /* 0x0100000002027b82 */ /* 0x000e620000000a00 */
[----:B------:R-:W-:Y:S01]  /*c190*/  MOV R6, UR8 ;  /* 0x0000000800067c02 */ /* 0x000fe20008000f00 */
[----:B------:R-:W-:Y:S01]  /*c1a0*/  IMAD.U32 R7, RZ, RZ, UR9 ;  /* 0x00000009ff077e24 */ /* 0x000fe2000f8e00ff */
[----:B------:R-:W-:Y:S01]  /*c1b0*/  MOV R10, UR4 ;  /* 0x00000004000a7c02 */ /* 0x000fe20008000f00 */
[----:B------:R-:W-:Y:S01]  /*c1c0*/  IMAD.U32 R11, RZ, RZ, UR5 ;  /* 0x00000005ff0b7e24 */ /* 0x000fe2000f8e00ff */
[----:B------:R-:W-:Y:S01]  /*c1d0*/  MOV R8, 0x70 ;  /* 0x0000007000087802 */ /* 0x000fe20000000f00 */
[----:B------:R-:W-:Y:S01]  /*c1e0*/  IMAD.MOV.U32 R12, RZ, RZ, 0x1 ;  /* 0x00000001ff0c7424 */ /* 0x000fe200078e00ff */
[----:B------:R-:W-:-:S07]  /*c1f0*/  MOV R13, RZ ;  /* 0x000000ff000d7202 */ /* 0x000fce0000000f00 */
[----:B------:R-:W-:-:S07]  /*c200*/  LEPC R20, `(.L_x_33) ;  /* 0x000000001014794e */ /* 0x000fce0000000000 */
[----:B-1----:R-:W-:Y:S05]  /*c210*/  CALL.ABS.NOINC R2 ;  /* 0x0000000002007343 */ /* 0x002fea0003c00000 */
.L_x_33:
[----:B------:R-:W2:Y:S02]  /*c220*/  LDL R2, [R1+0x4] ;  /* 0x0000040001027983 */ /* 0x000ea40000100800 */
[----:B--2---:R-:W-:-:S05]  /*c230*/  VIADD R0, R2, 0x400 ;  /* 0x0000040002007836 */ /* 0x004fca0000000000 */
[----:B------:R-:W-:-:S13]  /*c240*/  LOP3.LUT P0, RZ, R0, 0x3ff, RZ, 0xc0, !PT ;  /* 0x000003ff00ff7812 */ /* 0x000fda000780c0ff */
[----:B------:R-:W-:Y:S05]  /*c250*/  @!P0 BRA `(.L_x_34) ;  /* 0x0000000000808947 */ /* 0x000fea0003800000 */
[----:B------:R-:W-:Y:S01]  /*c260*/  MOV R0, 0x0 ;  /* 0x0000000000007802 */ /* 0x000fe20000000f00 */
[----:B------:R-:W-:Y:S01]  /*c270*/  ULDC.64 UR6, c[0x4][0xa8] ;  /* 0x01002a0000067ab9 */ /* 0x000fe20000000a00 */
[----:B------:R-:W-:Y:S01]  /*c280*/  ULDC.64 UR8, c[0x4][0xb0] ;  /* 0x01002c0000087ab9 */ /* 0x000fe20000000a00 */
[----:B------:R-:W-:Y:S01]  /*c290*/  ULDC.64 UR4, c[0x4][0x10] ;  /* 0x0100040000047ab9 */ /* 0x000fe20000000a00 */
[----:B------:R1:W2:Y:S01]  /*c2a0*/  LDC.64 R2, c[0x4][R0] ;  /* 0x0100000000027b82 */ /* 0x0002a20000000a00 */
[----:B------:R-:W-:Y:S01]  /*c2b0*/  MOV R4, UR6 ;  /* 0x0000000600047c02 */ /* 0x000fe20008000f00 */
[----:B------:R-:W-:Y:S01]  /*c2c0*/  IMAD.U32 R5, RZ, RZ, UR7 ;  /* 0x00000007ff057e24 */ /* 0x000fe2000f8e00ff */
[----:B------:R-:W-:Y:S01]  /*c2d0*/  MOV R6, UR8 ;  /* 0x0000000800067c02 */ /* 0x000fe20008000f00 */
[----:B------:R-:W-:Y:S01]  /*c2e0*/  IMAD.U32 R7, RZ, RZ, UR9 ;  /* 0x00000009ff077e24 */ /* 0x000fe2000f8e00ff */
[----:B------:R-:W-:Y:S01]  /*c2f0*/  MOV R10, UR4 ;  /* 0x00000004000a7c02 */ /* 0x000fe20008000f00 */
[----:B------:R-:W-:Y:S01]  /*c300*/  IMAD.U32 R11, RZ, RZ, UR5 ;  /* 0x00000005ff0b7e24 */ /* 0x000fe2000f8e00ff */
[----:B------:R-:W-:Y:S01]  /*c310*/  MOV R8, 0x70 ;  /* 0x0000007000087802 */ /* 0x000fe20000000f00 */
[----:B------:R-:W-:Y:S01]  /*c320*/  IMAD.MOV.U32 R12, RZ, RZ, 0x1 ;  /* 0x00000001ff0c7424 */ /* 0x000fe200078e00ff */
[----:B-1----:R-:W-:-:S07]  /*c330*/  MOV R13, RZ ;  /* 0x000000ff000d7202 */ /* 0x002fce0000000f00 */
[----:B------:R-:W-:-:S07]  /*c340*/  LEPC R20, `(.L_x_35) ;  /* 0x000000001014794e */ /* 0x000fce0000000000 */
[----:B--2---:R-:W-:Y:S05]  /*c350*/  CALL.ABS.NOINC R2 ;  /* 0x0000000002007343 */ /* 0x004fea0003c00000 */
.L_x_35:
[----:B------:R-:W-:Y:S01]  /*c360*/  MOV R2, 0x0 ;  /* 0x0000000000027802 */ /* 0x000fe20000000f00 */
[----:B------:R-:W-:Y:S01]  /*c370*/  ULDC.64 UR6, c[0x4][0xa8] ;  /* 0x01002a0000067ab9 */ /* 0x000fe20000000a00 */
[----:B------:R-:W-:Y:S01]  /*c380*/  ULDC.64 UR8, c[0x4][0xb0] ;  /* 0x01002c0000087ab9 */ /* 0x000fe20000000a00 */
[----:B------:R-:W-:Y:S01]  /*c390*/  ULDC.64 UR4, c[0x4][0x18] ;  /* 0x0100060000047ab9 */ /* 0x000fe20000000a00 */
[----:B------:R-:W-:Y:S01]  /*c3a0*/  IMAD.U32 R4, RZ, RZ, UR6 ;  /* 0x00000006ff047e24 */ /* 0x000fe2000f8e00ff */
[----:B------:R-:W-:Y:S01]  /*c3b0*/  MOV R5, UR7 ;  /* 0x0000000700057c02 */ /* 0x000fe20008000f00 */
[----:B------:R-:W1:Y:S01]  /*c3c0*/  LDC.64 R2, c[0x4][R2] ;  /* 0x0100000002027b82 */ /* 0x000e620000000a00 */
[----:B------:R-:W-:Y:S01]  /*c3d0*/  IMAD.U32 R6, RZ, RZ, UR8 ;  /* 0x00000008ff067e24 */ /* 0x000fe2000f8e00ff */
[----:B------:R-:W-:Y:S01]  /*c3e0*/  MOV R7, UR9 ;  /* 0x0000000900077c02 */ /* 0x000fe20008000f00 */
[----:B------:R-:W-:Y:S01]  /*c3f0*/  IMAD.U32 R10, RZ, RZ, UR4 ;  /* 0x00000004ff0a7e24 */ /* 0x000fe2000f8e00ff */
[----:B------:R-:W-:Y:S01]  /*c400*/  MOV R11, UR5 ;  /* 0x00000005000b7c02 */ /* 0x000fe20008000f00 */
[----:B------:R-:W-:Y:S01]  /*c410*/  IMAD.MOV.U32 R8, RZ, RZ, 0x70 ;  /* 0x00000070ff087424 */ /* 0x000fe200078e00ff */
[----:B------:R-:W-:Y:S01]  /*c420*/  MOV R12, 0x1 ;  /* 0x00000001000c7802 */ /* 0x000fe20000000f00 */
[----:B------:R-:W-:-:S07]  /*c430*/  IMAD.MOV.U32 R13, RZ, RZ, RZ ;  /* 0x000000ffff0d7224 */ /* 0x000fce00078e00ff */
[----:B------:R-:W-:-:S07]  /*c440*/  LEPC R20, `(.L_x_34) ;  /* 0x000000001014794e */ /* 0x000fce0000000000 */
[----:B-1----:R-:W-:Y:S05]  /*c450*/  CALL.ABS.NOINC R2 ;  /* 0x0000000002007343 */ /* 0x002fea0003c00000 */
.L_x_34:
[----:B------:R-:W1:Y:S01]  /*c460*/  LDC R0, c[0x0][0x428] ;  /* 0x00010a00ff007b82 */ /* 0x000e620000000800 */
[----:B------:R-:W-:Y:S01]  /*c470*/  ULDC.64 UR4, c[0x0][0x9f8] ;  /* 0x00027e0000047ab9 */ /* 0x000fe20000000a00 */
[----:B------:R-:W2:Y:S01]  /*c480*/  LDL.LU R7, [R1+0x8] ;  /* 0x0000080001077983 */ /* 0x000ea20000300800 */
[----:B------:R-:W-:Y:S02]  /*c490*/  ISETP.NE.U32.AND P0, PT, RZ, UR4, PT ;  /* 0x00000004ff007c0c */ /* 0x000fe4000bf05070 */
[----:B------:R-:W-:Y:S01]  /*c4a0*/  MOV R4, R18 ;  /* 0x0000001200047202 */ /* 0x000fe20000000f00 */
[----:B------:R-:W3:Y:S01]  /*c4b0*/  LDL R6, [R1+0x10] ;  /* 0x0000100001067983 */ /* 0x000ee20000100800 */
[----:B------:R-:W-:Y:S01]  /*c4c0*/  ISETP.NE.AND.EX P0, PT, RZ, UR5, PT, P0 ;  /* 0x00000005ff007c0c */ /* 0x000fe2000bf05300 */
[----:B------:R-:W-:Y:S01]  /*c4d0*/  ULDC.64 UR6, c[0x0][0x208] ;  /* 0x0000820000067ab9 */ /* 0x000fe20000000a00 */
[----:B------:R-:W-:Y:S01]  /*c4e0*/  ULDC UR4, c[0x0][0xda8] ;  /* 0x00036a0000047ab9 */ /* 0x000fe20000000800 */
[----:B------:R-:W4:Y:S01]  /*c4f0*/  S2R R8, SR_TID.X ;  /* 0x0000000000087919 */ /* 0x000f220000002100 */
[----:B-1----:R-:W-:-:S13]  /*c500*/  ISETP.NE.AND P1, PT, R0, 0x1, PT ;  /* 0x000000010000780c */ /* 0x002fda0003f25270 */
[----:B------:R-:W1:Y:S01]  /*c510*/  @P1 LDC R3, c[0x0][0x42c] ;  /* 0x00010b00ff031b82 */ /* 0x000e620000000800 */
[----:B----4-:R-:W-:-:S07]  /*c520*/  LOP3.LUT R8, R8, 0x1f, RZ, 0xc0, !PT ;  /* 0x0000001f08087812 */ /* 0x010fce00078ec0ff */
[----:B------:R-:W4:Y:S01]  /*c530*/  @P1 LDC R5, c[0x0][0x430] ;  /* 0x00010c00ff051b82 */ /* 0x000f220000000800 */
[----:B-1----:R-:W-:-:S07]  /*c540*/  @P1 IMAD.HI.U32 R0, R18, R3, RZ ;  /* 0x0000000312001227 */ /* 0x002fce00078e00ff */
[----:B------:R-:W1:Y:S01]  /*c550*/  @P0 LDC.64 R2, c[0x0][0x9f8] ;  /* 0x00027e00ff020b82 */ /* 0x000e620000000a00 */
[----:B----4-:R-:W-:Y:S01]  /*c560*/  @P1 SHF.R.U32.HI R4, RZ, R5, R0 ;  /* 0x00000005ff041219 */ /* 0x010fe20000011600 */
[----:B------:R-:W-:Y:S02]  /*c570*/  IMAD.MOV.U32 R0, RZ, RZ, R17 ;  /* 0x000000ffff007224 */ /* 0x000fe400078e0011 */
[----:B-1----:R-:W-:-:S05]  /*c580*/  @P0 IMAD.WIDE R2, R17, 0x4, R2 ;  /* 0x0000000411020825 */ /* 0x002fca00078e0202 */
[----:B------:R1:W5:Y:S01]  /*c590*/  @P0 LDG.E R0, desc[UR6][R2.64] ;  /* 0x0000000602000981 */ /* 0x000362000c1e1900 */
[----:B------:R-:W-:-:S04]  /*c5a0*/  ISETP.NE.AND P1, PT, R8, RZ, PT ;  /* 0x000000ff0800720c */ /* 0x000fc80003f25270 */
[----:B------:R-:W-:-:S09]  /*c5b0*/  PLOP3.LUT P2, PT, P1, PT, PT, 0x8, 0x0 ;  /* 0x000000000000781c */ /* 0x000fd20000f4e170 */
[----:B------:R-:W-:-:S05]  /*c5c0*/  VOTEU.ALL UP1, P1 ;  /* 0x00000000003f7886 */ /* 0x000fca0000820000 */
[----:B------:R-:W-:-:S04]  /*c5d0*/  @!UP1 UIADD3 UR8, UP0, UR36, 0x270, URZ ;  /* 0x0000027024089890 */ /* 0x000fc8000ff1e03f */
[----:B------:R-:W-:-:S03]  /*c5e0*/  @!UP1 UIADD3.X UR9, URZ, UR37, URZ, UP0, !UPT ;  /* 0x000000253f099290 */ /* 0x000fc600087fe43f */
[----:B------:R-:W-:Y:S01]  /*c5f0*/  VOTEU.ALL UP0, P1 ;  /* 0x00000000003f7886 */ /* 0x000fe20000800000 */
[----:B--2---:R-:W-:-:S05]  /*c600*/  IADD3 R8, -R7, RZ, RZ ;  /* 0x000000ff07087210 */ /* 0x004fca0007ffe1ff */
[----:B---3--:R-:W-:-:S04]  /*c610*/  IMAD R8, R8, UR4, R6 ;  /* 0x0000000408087c24 */ /* 0x008fc8000f8e0206 */
[----:B-1----:R-:W-:-:S07]  /*c620*/  IMAD.SHL.U32 R8, R8, 0x80, RZ ;  /* 0x0000008008087824 */ /* 0x002fce00078e00ff */
.L_x_36:
[----:B------:R-:W-:Y:S02]  /*c630*/  PLOP3.LUT P0, PT, P0, P2, PT, 0xa2, 0x0 ;  /* 0x000000000000781c */ /* 0x000fe40000705472 */
[----:B------:R-:W-:Y:S01]  /*c640*/  @P2 R2UR P0, UR7, R17 ;  /* 0x00000000110722ca */ /* 0x000fe20000000000 */
[----:B------:R-:W-:-:S07]  /*c650*/  UMOV UR4, URZ ;  /* 0x0000003f00047c82 */ /* 0x000fce0008000000 */
[----:B------:R-:W-:Y:S02]  /*c660*/  PLOP3.LUT P0, PT, P0, P2, PT, 0xa2, 0x0 ;  /* 0x000000000000781c */ /* 0x000fe40000705472 */
[----:B------:R-:W-:-:S08]  /*c670*/  @P2 R2UR.OR P0, UR6, R18 ;  /* 0x00000000120622ca */ /* 0x000fd00000100000 */
[----:B------:R-:W-:Y:S02]  /*c680*/  PLOP3.LUT P0, PT, P0, P2, PT, 0xa2, 0x0 ;  /* 0x000000000000781c */ /* 0x000fe40000705472 */
[----:B------:R-:W-:-:S08]  /*c690*/  @P2 R2UR.OR P0, UR5, R8 ;  /* 0x00000000080522ca */ /* 0x000fd00000100000 */
[----:B------:R-:W-:-:S05]  /*c6a0*/  @P2 PLOP3.LUT P2, PT, P0, PT, PT, 0x80, 0x0 ;  /* 0x000000000000281c */ /* 0x000fca000074f070 */
[----:B------:R1:W-:Y:S08]  /*c6b0*/  @!UP0 UTMAPF.L2.4D [UR4], [UR8] ;  /* 0x00000004080085b8 */ /* 0x0003f00008018000 */
[----:B-1----:R-:W-:Y:S05]  /*c6c0*/  @P2 BRA.U.ANY `(.L_x_36) ;  /* 0xfffffffd00d82947 */ /* 0x002fea000393ffff */
[----:B------:R-:W-:Y:S01]  /*c6d0*/  PLOP3.LUT P2, PT, P1, PT, PT, 0x8, 0x0 ;  /* 0x000000000000781c */ /* 0x000fe20000f4e170 */
[----:B------:R-:W-:Y:S01]  /*c6e0*/  VOTEU.ALL UP0, P1 ;  /* 0x00000000003f7886 */ /* 0x000fe20000800000 */
[----:B------:R-:W-:-:S11]  /*c6f0*/  UMOV UR4, 0x40 ;  /* 0x0000004000047882 */ /* 0x000fd60000000000 */
.L_x_37:
[----:B------:R-:W-:Y:S02]  /*c700*/  PLOP3.LUT P0, PT, P0, P2, PT, 0xa2, 0x0 ;  /* 0x000000000000781c */ /* 0x000fe40000705472 */
[----:B------:R-:W-:-:S08]  /*c710*/  @P2 R2UR P0, UR7, R17 ;  /* 0x00000000110722ca */ /* 0x000fd00000000000 */
        /* <DEDUP_REMOVED lines=10> */
.L_x_38:
        /* <DEDUP_REMOVED lines=12> */
.L_x_39:
        /* <DEDUP_REMOVED lines=9> */
[----:B------:R-:W1:Y:S01]  /*c910*/  LDC.64 R2, c[0x0][0x3f8] ;  /* 0x0000fe00ff027b82 */ /* 0x000e620000000a00 */
[----:B------:R-:W-:Y:S01]  /*c920*/  UMOV UR4, 0xffffffff ;  /* 0xffffffff00047882 */ /* 0x000fe20000000000 */
[----:B-1----:R-:W-:-:S04]  /*c930*/  ISETP.NE.U32.AND P0, PT, R2, RZ, PT ;  /* 0x000000ff0200720c */ /* 0x002fc80003f05070 */
[----:B------:R-:W-:-:S04]  /*c940*/  ISETP.NE.AND.EX P0, PT, R3, RZ, PT, P0 ;  /* 0x000000ff0300720c */ /* 0x000fc80003f05300 */
[----:B-----5:R-:W-:Y:S01]  /*c950*/  SEL R5, R0, RZ, !P0 ;  /* 0x000000ff00057207 */ /* 0x020fe20004000000 */
[----:B------:R-:W-:Y:S08]  /*c960*/  BRA.DIV UR4, `(.L_x_40) ;  /* 0x0000002e04187947 */ /* 0x000ff0000b800000 */
.L_x_93:
[----:B------:R-:W2:Y:S01]  /*c970*/  LDL R6, [R1+0xc] ;  /* 0x00000c0001067983 */ /* 0x000ea20000100800 */
[----:B------:R-:W-:Y:S01]  /*c980*/  UMOV UR4, 0xffffffff ;  /* 0xffffffff00047882 */ /* 0x000fe20000000000 */
[----:B------:R-:W-:Y:S02]  /*c990*/  SHF.R.S32.HI R11, RZ, 0x1f, R0 ;  /* 0x0000001fff0b7819 */ /* 0x000fe40000011400 */
[----:B--2---:R-:W-:Y:S01]  /*c9a0*/  IADD3 R10, R6, -0x1, RZ ;  /* 0xffffffff060a7810 */ /* 0x004fe20007ffe0ff */
[----:B------:R-:W-:Y:S06]  /*c9b0*/  BRA.DIV UR4, `(.L_x_41) ;  /* 0x0000002e04387947 */ /* 0x000fec000b800000 */
[----:B------:R-:W-:-:S13]  /*c9c0*/  ELECT P6, URZ, PT ;  /* 0x00000000003f782f */ /* 0x000fda00038c0000 */
.L_x_96:
[----:B------:R-:W-:Y:S05]  /*c9d0*/  @!P6 BRA `(.L_x_42) ;  /* 0x000000040030e947 */ /* 0x000fea0003800000 */
[----:B------:R1:W-:Y:S01]  /*c9e0*/  STL [R1], R10 ;  /* 0x0000000a01007387 */ /* 0x0003e20000100800 */
[----:B------:R-:W-:Y:S01]  /*c9f0*/  IMAD.MOV.U32 R5, RZ, RZ, R0 ;  /* 0x000000ffff057224 */ /* 0x000fe200078e0000 */
[----:B------:R-:W-:Y:S06]  /*ca00*/  @!P0 BRA `(.L_x_43) ;  /* 0x0000000000508947 */ /* 0x000fec0003800000 */
[----:B------:R-:W2:Y:S01]  /*ca10*/  LDC R9, c[0x0][0x41c] ;  /* 0x00010700ff097b82 */ /* 0x000ea20000000800 */
[----:B------:R-:W-:Y:S01]  /*ca20*/  MOV R5, R10 ;  /* 0x0000000a00057202 */ /* 0x000fe20000000f00 */
[----:B------:R-:W-:Y:S01]  /*ca30*/  ULDC.64 UR4, c[0x0][0x408] ;  /* 0x0001020000047ab9 */ /* 0x000fe20000000a00 */
[----:B------:R-:W-:Y:S01]  /*ca40*/  ULDC.64 UR6, c[0x0][0x208] ;  /* 0x0000820000067ab9 */ /* 0x000fe20000000a00 */
[----:B--2---:R-:W-:-:S13]  /*ca50*/  ISETP.NE.AND P1, PT, R9, 0x1, PT ;  /* 0x000000010900780c */ /* 0x004fda0003f25270 */
[----:B------:R-:W2:Y:S02]  /*ca60*/  @P1 LDC.64 R6, c[0x0][0x420] ;  /* 0x00010800ff061b82 */ /* 0x000ea40000000a00 */
[----:B--2---:R-:W-:-:S05]  /*ca70*/  @P1 IMAD.HI.U32 R6, R10, R6, RZ ;  /* 0x000000060a061227 */ /* 0x004fca00078e00ff */
[----:B------:R-:W-:-:S05]  /*ca80*/  @P1 SHF.R.U32.HI R5, RZ, R7, R6 ;  /* 0x00000007ff051219 */ /* 0x000fca0000011606 */
[----:B------:R-:W-:-:S04]  /*ca90*/  IMAD.MOV R6, RZ, RZ, -R5 ;  /* 0x000000ffff067224 */ /* 0x000fc800078e0a05 */
[----:B------:R-:W-:Y:S02]  /*caa0*/  IMAD R7, R9, R6, R10 ;  /* 0x0000000609077224 */ /* 0x000fe400078e020a */
[----:B------:R-:W-:-:S03]  /*cab0*/  IMAD R6, R11, UR4, RZ ;  /* 0x000000040b067c24 */ /* 0x000fc6000f8e02ff */
[----:B------:R2:W-:Y:S01]  /*cac0*/  STL [R1], R7 ;  /* 0x0000000701007387 */ /* 0x0005e20000100800 */
[----:B------:R-:W-:Y:S01]  /*cad0*/  IMAD R9, R0, UR5, R6 ;  /* 0x0000000500097c24 */ /* 0x000fe2000f8e0206 */
[----:B------:R-:W-:Y:S02]  /*cae0*/  MOV R6, R5 ;  /* 0x0000000500067202 */ /* 0x000fe40000000f00 */
[----:B--2---:R-:W-:-:S03]  /*caf0*/  SHF.R.S32.HI R7, RZ, 0x1f, R5 ;  /* 0x0000001fff077819 */ /* 0x004fc60000011405 */
[----:B------:R-:W-:-:S04]  /*cb00*/  IMAD.WIDE.U32 R6, R0, UR4, R6 ;  /* 0x0000000400067c25 */ /* 0x000fc8000f8e0006 */
[----:B------:R-:W-:Y:S01]  /*cb10*/  IMAD.IADD R5, R7, 0x1, R9 ;  /* 0x0000000107057824 */ /* 0x000fe200078e0209 */
[----:B------:R-:W-:-:S04]  /*cb20*/  LEA R12, P1, R6, R2, 0x2 ;  /* 0x00000002060c7211 */ /* 0x000fc800078210ff */
[----:B------:R-:W-:-:S05]  /*cb30*/  LEA.HI.X R13, R6, R3, R5, 0x2, P1 ;  /* 0x00000003060d7211 */ /* 0x000fca00008f1405 */
[----:B------:R2:W5:Y:S04]  /*cb40*/  LDG.E R5, desc[UR6][R12.64] ;  /* 0x000000060c057981 */ /* 0x000568000c1e1900 */
.L_x_43:
[----:B------:R-:W3:Y:S01]  /*cb50*/  S2R R7, SR_CgaCtaId ;  /* 0x0000000000077919 */ /* 0x000ee20000008800 */
[----:B------:R-:W-:-:S04]  /*cb60*/  MOV R6, 0x400 ;  /* 0x0000040000067802 */ /* 0x000fc80000000f00 */
[----:B---3--:R-:W-:Y:S02]  /*cb70*/  LEA R6, R7, R6, 0x18 ;  /* 0x0000000607067211 */ /* 0x008fe400078ec0ff */
[----:B------:R-:W-:Y:S02]  /*cb80*/  SHF.L.U32 R7, R19, 0x1f, RZ ;  /* 0x0000001f13077819 */ /* 0x000fe400000006ff */
[----:B------:R-:W-:-:S04]  /*cb90*/  LEA R6, R16, R6, 0x3 ;  /* 0x0000000610067211 */ /* 0x000fc800078e18ff */
[----:B------:R-:W3:Y:S02]  /*cba0*/  SYNCS.PHASECHK.TRANS64.TRYWAIT P1, [R6+URZ+0x38840], R7 ;  /* 0x03884007060075a7 */ /* 0x000ee4000802017f */
[----:B---3--:R-:W-:Y:S05]  /*cbb0*/  @!P1 BRA `(.L_x_44) ;  /* 0x0000002800d89947 */ /* 0x008fea0003800000 */
.L_x_97:
[----:B------:R-:W4:Y:S02]  /*cbc0*/  S2R R9, SR_TID.X ;  /* 0x0000000000097919 */ /* 0x000f240000002100 */
[----:B----4-:R-:W-:-:S04]  /*cbd0*/  LOP3.LUT R9, R9, 0x7f, RZ, 0xc0, !PT ;  /* 0x0000007f09097812 */ /* 0x010fc800078ec0ff */
[----:B------:R-:W-:-:S13]  /*cbe0*/  ISETP.NE.AND P1, PT, R9, RZ, PT ;  /* 0x000000ff0900720c */ /* 0x000fda0003f25270 */
[----:B------:R-:W-:Y:S05]  /*cbf0*/  @P1 BRA `(.L_x_45) ;  /* 0x00000000001c1947 */ /* 0x000fea0003800000 */
[----:B------:R-:W4:Y:S01]  /*cc00*/  S2R R9, SR_TID.X ;  /* 0x0000000000097919 */ /* 0x000f220000002100 */
[----:B---3--:R-:W-:-:S04]  /*cc10*/  IMAD.MOV.U32 R7, RZ, RZ, 0xa000 ;  /* 0x0000a000ff077424 */ /* 0x008fc800078e00ff */
[----:B------:R3:W-:Y:S01]  /*cc20*/  SYNCS.ARRIVE.TRANS64 RZ, [R6+URZ+0x38830], R7 ;  /* 0x0388300706ff79a7 */ /* 0x0007e2000800003f */
[----:B----4-:R-:W-:-:S04]  /*cc30*/  LOP3.LUT R9, R9, 0x1f, RZ, 0xc0, !PT ;  /* 0x0000001f09097812 */ /* 0x010fc800078ec0ff */
[----:B------:R-:W-:-:S13]  /*cc40*/  ISETP.NE.AND P1, PT, R9, RZ, PT ;  /* 0x000000ff0900720c */ /* 0x000fda0003f25270 */
[----:B---3--:R-:W-:Y:S05]  /*cc50*/  @!P1 BRA `(.L_x_45) ;  /* 0x0000000000049947 */ /* 0x008fea0003800000 */
[----:B------:R-:W-:Y:S01]  /*cc60*/  BPT.TRAP 0x1 ;  /* 0x000000040000795c */ /* 0x000fe20000300000 */
.L_x_45:
[----:B---3--:R-:W3:Y:S01]  /*cc70*/  LDL R7, [R1] ;  /* 0x0000000001077983 */ /* 0x008ee20000100800 */
[----:B------:R-:W-:Y:S01]  /*cc80*/  MOV R9, 0x400 ;  /* 0x0000040000097802 */ /* 0x000fe20000000f00 */
[----:B--2---:R-:W2:Y:S01]  /*cc90*/  S2R R12, SR_CgaCtaId ;  /* 0x00000000000c7919 */ /* 0x004ea20000008800 */
[----:B------:R-:W-:Y:S01]  /*cca0*/  R2UR UR9, R6 ;  /* 0x00000000060972ca */ /* 0x000fe200000e0000 */
[----:B------:R-:W-:Y:S01]  /*ccb0*/  UIADD3 UR4, UP0, UR36, 0x370, URZ ;  /* 0x0000037024047890 */ /* 0x000fe2000ff1e03f */
[----:B------:R-:W-:Y:S02]  /*ccc0*/  R2UR UR12, R4 ;  /* 0x00000000040c72ca */ /* 0x000fe400000e0000 */
[----:B-----5:R-:W-:Y:S01]  /*ccd0*/  R2UR UR13, R5 ;  /* 0x00000000050d72ca */ /* 0x020fe200000e0000 */
[----:B------:R-:W-:Y:S01]  /*cce0*/  UIADD3.X UR5, URZ, UR37, URZ, UP0, !UPT ;  /* 0x000000253f057290 */ /* 0x000fe200087fe43f */
[----:B--2---:R-:W-:-:S05]  /*ccf0*/  LEA R9, R12, R9, 0x18 ;  /* 0x000000090c097211 */ /* 0x004fca00078ec0ff */
[----:B------:R-:W-:-:S05]  /*cd00*/  IMAD R6, R16, 0xa000, R9 ;  /* 0x0000a00010067824 */ /* 0x000fca00078e0209 */
[----:B------:R-:W-:Y:S01]  /*cd10*/  R2UR UR14, R6 ;  /* 0x00000000060e72ca */ /* 0x000fe200000e0000 */
[----:B------:R-:W-:Y:S01]  /*cd20*/  UIADD3 UR9, UR9, 0x38830, URZ ;  /* 0x0003883009097890 */ /* 0x000fe2000fffe03f */
[----:B------:R-:W-:Y:S01]  /*cd30*/  UMOV UR10, URZ ;  /* 0x0000003f000a7c82 */ /* 0x000fe20008000000 */
[----:B------:R-:W-:Y:S01]  /*cd40*/  UMOV UR6, 0x0 ;  /* 0x0000000000067882 */ /* 0x000fe20000000000 */
[----:B------:R-:W-:-:S09]  /*cd50*/  UMOV UR7, 0x14f00000 ;  /* 0x14f0000000077882 */ /* 0x000fd20000000000 */
[----:B------:R-:W-:Y:S02]  /*cd60*/  UIADD3 UR8, UR14, 0x24400, URZ ;  /* 0x000244000e087890 */ /* 0x000fe4000fffe03f */
[----:B------:R-:W-:Y:S02]  /*cd70*/  UIADD3 UR15, UR14, 0x26c00, URZ ;  /* 0x00026c000e0f7890 */ /* 0x000fe4000fffe03f */
[----:B------:R-:W-:Y:S01]  /*cd80*/  UIADD3 UR17, UR14, 0x29400, URZ ;  /* 0x000294000e117890 */ /* 0x000fe2000fffe03f */
[----:B------:R-:W-:Y:S01]  /*cd90*/  UMOV UR16, 0x40 ;  /* 0x0000004000107882 */ /* 0x000fe20000000000 */
[----:B------:R-:W-:-:S03]  /*cda0*/  UIADD3 UR18, UR14, 0x2bc00, URZ ;  /* 0x0002bc000e127890 */ /* 0x000fc6000fffe03f */
[----:B------:R-:W-:Y:S01]  /*cdb0*/  UMOV UR14, 0x80 ;  /* 0x00000080000e7882 */ /* 0x000fe20000000000 */
[----:B---3--:R-:W-:-:S13]  /*cdc0*/  R2UR UR11, R7 ;  /* 0x00000000070b72ca */ /* 0x008fda00000e0000 */
[----:B------:R-:W-:-:S09]  /*cdd0*/  UIMAD UR11, UR11, 0x50, URZ ;  /* 0x000000500b0b78a4 */ /* 0x000fd2000f8e023f */
[----:B------:R2:W-:Y:S02]  /*cde0*/  UTMALDG.4D [UR8], [UR4], desc[UR6] ;  /* 0x00000608040075b4 */ /* 0x0005e40008019000 */
[----:B--2---:R-:W-:Y:S01]  /*cdf0*/  UMOV UR8, UR15 ;  /* 0x0000000f00087c82 */ /* 0x004fe20008000000 */
[----:B------:R-:W-:Y:S02]  /*ce00*/  UMOV UR10, UR16 ;  /* 0x00000010000a7c82 */ /* 0x000fe40008000000 */
[----:B------:R2:W-:Y:S02]  /*ce10*/  UTMALDG.4D [UR8], [UR4], desc[UR6] ;  /* 0x00000608040075b4 */ /* 0x0005e40008019000 */
[----:B--2---:R-:W-:Y:S01]  /*ce20*/  UMOV UR8, UR17 ;  /* 0x0000001100087c82 */ /* 0x004fe20008000000 */
[----:B------:R-:W-:Y:S01]  /*ce30*/  UMOV UR10, UR14 ;  /* 0x0000000e000a7c82 */ /* 0x000fe20008000000 */
[----:B------:R-:W-:Y:S01]  /*ce40*/  UMOV UR14, 0xc0 ;  /* 0x000000c0000e7882 */ /* 0x000fe20000000000 */
[----:B------:R2:W-:Y:S02]  /*ce50*/  UTMALDG.4D [UR8], [UR4], desc[UR6] ;  /* 0x00000608040075b4 */ /* 0x0005e40008019000 */
[----:B--2---:R-:W-:Y:S01]  /*ce60*/  UMOV UR8, UR18 ;  /* 0x0000001200087c82 */ /* 0x004fe20008000000 */
[----:B------:R-:W-:-:S02]  /*ce70*/  UMOV UR10, UR14 ;  /* 0x0000000e000a7c82 */ /* 0x000fc40008000000 */
[----:B------:R2:W-:Y:S02]  /*ce80*/  UTMALDG.4D [UR8], [UR4], desc[UR6] ;  /* 0x00000608040075b4 */ /* 0x0005e40008019000 */
[----:B--2---:R-:W-:Y:S01]  /*ce90*/  NOP ;  /* 0x0000000000007918 */ /* 0x004fe20000000000 */
.L_x_42:
[----:B------:R-:W2:Y:S01]  /*cea0*/  LDL R13, [R1+0x18] ;  /* 0x00001800010d7983 */ /* 0x000ea20000100800 */
[----:B------:R-:W-:-:S03]  /*ceb0*/  MOV R9, 0x400 ;  /* 0x0000040000097802 */ /* 0x000fc60000000f00 */
[----:B------:R-:W3:Y:S01]  /*cec0*/  LDL.LU R7, [R1+0x14] ;  /* 0x0000140001077983 */ /* 0x000ee20000300800 */
[----:B------:R-:W4:Y:S01]  /*ced0*/  S2R R12, SR_CgaCtaId ;  /* 0x00000000000c7919 */ /* 0x000f220000008800 */
[----:B------:R-:W-:Y:S05]  /*cee0*/  WARPSYNC.ALL ;  /* 0x0000000000007948 */ /* 0x000fea0003800000 */
[----:B------:R-:W-:-:S13]  /*cef0*/  ELECT P1, URZ, PT ;  /* 0x00000000003f782f */ /* 0x000fda0003820000 */
[----:B------:R-:W-:Y:S01]  /*cf00*/  @P1 R2UR UR13, R17 ;  /* 0x00000000110d12ca */ /* 0x000fe200000e0000 */
[----:B------:R-:W-:Y:S01]  /*cf10*/  UIADD3 UR4, UP0, UR36, 0x270, URZ ;  /* 0x0000027024047890 */ /* 0x000fe2000ff1e03f */
[----:B------:R-:W-:Y:S02]  /*cf20*/  @P1 R2UR UR12, R18 ;  /* 0x00000000120c12ca */ /* 0x000fe400000e0000 */
[----:B------:R-:W-:Y:S01]  /*cf30*/  @P1 R2UR UR11, R8 ;  /* 0x00000000080b12ca */ /* 0x000fe200000e0000 */
[----:B------:R-:W-:Y:S01]  /*cf40*/  UIADD3.X UR5, URZ, UR37, URZ, UP0, !UPT ;  /* 0x000000253f057290 */ /* 0x000fe200087fe43f */
[----:B----4-:R-:W-:-:S04]  /*cf50*/  LEA R9, R12, R9, 0x18 ;  /* 0x000000090c097211 */ /* 0x010fc800078ec0ff */
[----:B------:R-:W-:Y:S02]  /*cf60*/  R2UR UR30, R9 ;  /* 0x00000000091e72ca */ /* 0x000fe400000e0000 */
[----:B------:R-:W-:Y:S01]  /*cf70*/  @P1 MOV R6, 0x10000 ;  /* 0x0001000000061802 */ /* 0x000fe20000000f00 */
[----:B------:R-:W-:Y:S01]  /*cf80*/  BAR.SYNC.DEFER_BLOCKING 0x8, 0x120 ;  /* 0x0204800000007b1d */ /* 0x000fe20000010000 */
[----:B------:R-:W-:-:S09]  /*cf90*/  @P1 R2UR UR29, R17 ;  /* 0x00000000111d12ca */ /* 0x000fd200000e0000 */
[----:B------:R-:W-:Y:S02]  /*cfa0*/  UIADD3 UR8, UR30, 0x14400, URZ ;  /* 0x000144001e087890 */ /* 0x000fe4000fffe03f */
[----:B------:R-:W-:Y:S01]  /*cfb0*/  UIADD3 UR9, UR30, 0x38800, URZ ;  /* 0x000388001e097890 */ /* 0x000fe2000fffe03f */
[----:B------:R-:W-:Y:S01]  /*cfc0*/  @P1 R2UR UR28, R18 ;  /* 0x00000000121c12ca */ /* 0x000fe200000e0000 */
[----:B------:R-:W-:Y:S01]  /*cfd0*/  UMOV UR6, 0x0 ;  /* 0x0000000000067882 */ /* 0x000fe20000000000 */
[----:B------:R-:W-:Y:S01]  /*cfe0*/  UMOV UR7, 0x12f00000 ;  /* 0x12f0000000077882 */ /* 0x000fe20000000000 */
[----:B------:R-:W-:Y:S01]  /*cff0*/  UMOV UR10, URZ ;  /* 0x0000003f000a7c82 */ /* 0x000fe20008000000 */
[----:B------:R-:W-:Y:S02]  /*d000*/  @P1 R2UR UR27, R8 ;  /* 0x00000000081b12ca */ /* 0x000fe400000e0000 */
[----:B------:R-:W-:Y:S02]  /*d010*/  @P1 R2UR UR21, R17 ;  /* 0x00000000111512ca */ /* 0x000fe400000e0000 */
[----:B------:R-:W-:-:S02]  /*d020*/  @P1 R2UR UR20, R18 ;  /* 0x00000000121412ca */ /* 0x000fc400000e0000 */
[----:B------:R-:W-:Y:S01]  /*d030*/  @P1 R2UR UR19, R8 ;  /* 0x00000000081312ca */ /* 0x000fe200000e0000 */
[----:B------:R2:W-:Y:S01]  /*d040*/  @P1 SYNCS.ARRIVE.TRANS64 RZ, [R9+URZ+0x38800], R6 ;  /* 0x0388000609ff19a7 */ /* 0x0005e2000800003f */
[----:B------:R4:W-:Y:S01]  /*d050*/  UTMALDG.4D [UR8], [UR4], desc[UR6] ;  /* 0x00000608040075b4 */ /* 0x0009e20008019000 */
[----:B------:R-:W-:Y:S02]  /*d060*/  UIADD3 UR24, UR30, 0x18400, URZ ;  /* 0x000184001e187890 */ /* 0x000fe4000fffe03f */
[----:B------:R-:W-:Y:S01]  /*d070*/  UIADD3 UR16, UR30, 0x1c400, URZ ;  /* 0x0001c4001e107890 */ /* 0x000fe2000fffe03f */
[----:B------:R-:W-:Y:S01]  /*d080*/  UMOV UR14, 0x0 ;  /* 0x00000000000e7882 */ /* 0x000fe20000000000 */
[----:B------:R-:W-:Y:S01]  /*d090*/  UMOV UR15, 0x12f00000 ;  /* 0x12f00000000f7882 */ /* 0x000fe20000000000 */
[----:B------:R-:W-:Y:S01]  /*d0a0*/  UMOV UR26, 0x40 ;  /* 0x00000040001a7882 */ /* 0x000fe20000000000 */
[----:B------:R-:W-:Y:S01]  /*d0b0*/  UMOV UR25, UR9 ;  /* 0x0000000900197c82 */ /* 0x000fe20008000000 */
[----:B------:R-:W-:Y:S01]  /*d0c0*/  UMOV UR22, 0x0 ;  /* 0x0000000000167882 */ /* 0x000fe20000000000 */
[----:B------:R-:W-:Y:S01]  /*d0d0*/  UMOV UR23, 0x12f00000 ;  /* 0x12f0000000177882 */ /* 0x000fe20000000000 */
[----:B------:R-:W-:Y:S01]  /*d0e0*/  UMOV UR18, 0x80 ;  /* 0x0000008000127882 */ /* 0x000fe20000000000 */
[----:B------:R-:W-:Y:S01]  /*d0f0*/  UMOV UR17, UR9 ;  /* 0x0000000900117c82 */ /* 0x000fe20008000000 */
[----:B------:R1:W-:Y:S01]  /*d100*/  UTMALDG.4D [UR24], [UR4], desc[UR14] ;  /* 0x00000e18040075b4 */ /* 0x0003e20008019000 */
[----:B------:R1:W-:Y:S01]  /*d110*/  UTMALDG.4D [UR16], [UR4], desc[UR22] ;  /* 0x00001610040075b4 */ /* 0x0003e20008019000 */
[----:B----4-:R-:W-:-:S02]  /*d120*/  @P1 R2UR UR13, R17 ;  /* 0x00000000110d12ca */ /* 0x010fc400000e0000 */
[----:B------:R-:W-:Y:S02]  /*d130*/  @P1 R2UR UR12, R18 ;  /* 0x00000000120c12ca */ /* 0x000fe400000e0000 */
[----:B------:R-:W-:Y:S01]  /*d140*/  @P1 R2UR UR11, R8 ;  /* 0x00000000080b12ca */ /* 0x000fe200000e0000 */
[----:B------:R-:W-:Y:S01]  /*d150*/  UIADD3 UR8, UR30, 0x20400, URZ ;  /* 0x000204001e087890 */ /* 0x000fe2000fffe03f */
[----:B------:R-:W-:Y:S01]  /*d160*/  UMOV UR6, 0x0 ;  /* 0x0000000000067882 */ /* 0x000fe20000000000 */
[----:B------:R-:W-:Y:S01]  /*d170*/  UMOV UR7, 0x12f00000 ;  /* 0x12f0000000077882 */ /* 0x000fe20000000000 */
[----:B------:R-:W-:-:S09]  /*d180*/  UMOV UR10, 0xc0 ;  /* 0x000000c0000a7882 */ /* 0x000fd20000000000 */
[----:B------:R1:W-:Y:S01]  /*d190*/  UTMALDG.4D [UR8], [UR4], desc[UR6] ;  /* 0x00000608040075b4 */ /* 0x0003e20008019000 */
[----:B------:R-:W-:Y:S01]  /*d1a0*/  BSSY B0, `(.L_x_46) ;  /* 0x0000006000007945 */ /* 0x000fe20003800000 */
[----:B--2---:R-:W-:-:S04]  /*d1b0*/  LOP3.LUT R6, R13, 0x1, RZ, 0xc, !PT ;  /* 0x000000010d067812 */ /* 0x004fc800078e0cff */
[----:B------:R-:W-:-:S04]  /*d1c0*/  SHF.L.U32 R6, R6, 0x1f, RZ ;  /* 0x0000001f06067819 */ /* 0x000fc800000006ff */
[----:B------:R-:W2:Y:S01]  /*d1d0*/  SYNCS.PHASECHK.TRANS64.TRYWAIT P1, [R9+URZ+0x38820], R6 ;  /* 0x03882006090075a7 */ /* 0x000ea2000802017f */
[----:B---3--:R-:W-:Y:S01]  /*d1e0*/  ISETP.GE.AND P2, PT, R7, 0x51, PT ;  /* 0x000000510700780c */ /* 0x008fe20003f46270 */
[----:B-12---:R-:W-:-:S12]  /*d1f0*/  @!P1 BRA `(.L_x_47) ;  /* 0x00000024005c9947 */ /* 0x006fd80003800000 */
.L_x_98:
[----:B------:R-:W-:Y:S05]  /*d200*/  BSYNC B0 ;  /* 0x0000000000007941 */ /* 0x000fea0003800000 */
.L_x_46:
[----:B------:R-:W-:Y:S05]  /*d210*/  @!P2 BRA `(.L_x_48) ;  /* 0x000000180084a947 */ /* 0x000fea0003800000 */
[----:B-1----:R-:W2:Y:S01]  /*d220*/  LDL R7, [R1+0xc] ;  /* 0x00000c0001077983 */ /* 0x002ea20000100800 */
[----:B------:R-:W-:Y:S01]  /*d230*/  MOV R6, 0x1 ;  /* 0x0000000100067802 */ /* 0x000fe20000000f00 */
[----:B--2---:R-:W-:-:S05]  /*d240*/  IMAD.MOV R13, RZ, RZ, -R7 ;  /* 0x000000ffff0d7224 */ /* 0x004fca00078e0a07 */
[----:B------:R-:W-:-:S05]  /*d250*/  VIADDMNMX R13, R13, R6, 0xffffffff, !PT ;  /* 0xffffffff0d0d7446 */ /* 0x000fca0007800106 */
[----:B------:R-:W-:-:S05]  /*d260*/  IMAD.IADD R6, R7, 0x1, R13 ;  /* 0x0000000107067824 */ /* 0x000fca00078e020d */
[----:B------:R-:W-:-:S04]  /*d270*/  LOP3.LUT R6, R6, 0x1, RZ, 0xc0, !PT ;  /* 0x0000000106067812 */ /* 0x000fc800078ec0ff */
[----:B------:R-:W-:Y:S02]  /*d280*/  ISETP.NE.U32.AND P1, PT, R6, 0x1, PT ;  /* 0x000000010600780c */ /* 0x000fe40003f25070 */
[----:B------:R-:W-:-:S11]  /*d290*/  IADD3 R6, R7, -0x2, RZ ;  /* 0xfffffffe07067810 */ /* 0x000fd60007ffe0ff */
[----:B------:R-:W-:Y:S05]  /*d2a0*/  @P1 BRA `(.L_x_49) ;  /* 0x0000000800281947 */ /* 0x000fea0003800000 */
[----:B------:R-:W-:Y:S01]  /*d2b0*/  VIADD R7, R16, 0x1 ;  /* 0x0000000110077836 */ /* 0x000fe20000000000 */
[----:B------:R-:W-:Y:S04]  /*d2c0*/  BSSY B0, `(.L_x_50) ;  /* 0x0000084000007945 */ /* 0x000fe80003800000 */
[----:B------:R-:W-:-:S04]  /*d2d0*/  ISETP.NE.AND P1, PT, R7, 0x2, PT ;  /* 0x000000020700780c */ /* 0x000fc80003f25270 */
[----:B------:R-:W-:Y:S02]  /*d2e0*/  SEL R12, RZ, 0x1, P1 ;  /* 0x00000001ff0c7807 */ /* 0x000fe40000800000 */
[----:B------:R-:W-:Y:S02]  /*d2f0*/  SEL R7, R7, RZ, P1 ;  /* 0x000000ff07077207 */ /* 0x000fe40000800000 */
[----:B------:R-:W-:Y:S01]  /*d300*/  LOP3.LUT R12, R19, R12, RZ, 0x3c, !PT ;  /* 0x0000000c130c7212 */ /* 0x000fe200078e3cff */
[----:B------:R-:W-:Y:S06]  /*d310*/  @!P6 BRA `(.L_x_51) ;  /* 0x0000000400f8e947 */ /* 0x000fec0003800000 */
[----:B------:R-:W-:Y:S01]  /*d320*/  MOV R8, R5 ;  /* 0x0000000500087202 */ /* 0x000fe20000000f00 */
[----:B------:R-:W-:Y:S06]  /*d330*/  @!P0 BRA `(.L_x_52) ;  /* 0x0000000000488947 */ /* 0x000fec0003800000 */
[----:B------:R-:W1:Y:S01]  /*d340*/  LDC R15, c[0x0][0x41c] ;  /* 0x00010700ff0f7b82 */ /* 0x000e620000000800 */
[----:B------:R-:W-:Y:S01]  /*d350*/  ULDC.64 UR4, c[0x0][0x408] ;  /* 0x0001020000047ab9 */ /* 0x000fe20000000a00 */
[----:B------:R-:W-:Y:S01]  /*d360*/  ULDC.64 UR6, c[0x0][0x208] ;  /* 0x0000820000067ab9 */ /* 0x000fe20000000a00 */
[----:B-1----:R-:W-:-:S13]  /*d370*/  ISETP.NE.AND P1, PT, R15, 0x1, PT ;  /* 0x000000010f00780c */ /* 0x002fda0003f25270 */
[----:B------:R-:W1:Y:S02]  /*d380*/  @P1 LDC.64 R8, c[0x0][0x420] ;  /* 0x00010800ff081b82 */ /* 0x000e640000000a00 */
[----:B-1----:R-:W-:-:S04]  /*d390*/  @P1 IMAD.HI.U32 R14, R6, R8, RZ ;  /* 0x00000008060e1227 */ /* 0x002fc800078e00ff */
[----:B------:R-:W-:Y:S01]  /*d3a0*/  IMAD.MOV.U32 R8, RZ, RZ, R6 ;  /* 0x000000ffff087224 */ /* 0x000fe200078e0006 */
[----:B------:R-:W-:Y:S01]  /*d3b0*/  @P1 SHF.R.U32.HI R8, RZ, R9, R14 ;  /* 0x00000009ff081219 */ /* 0x000fe2000001160e */
[----:B------:R-:W-:-:S03]  /*d3c0*/  IMAD R14, R11, UR4, RZ ;  /* 0x000000040b0e7c24 */ /* 0x000fc6000f8e02ff */
[----:B------:R-:W-:Y:S01]  /*d3d0*/  IADD3 R9, -R8, RZ, RZ ;  /* 0x000000ff08097210 */ /* 0x000fe20007ffe1ff */
[----:B------:R-:W-:-:S04]  /*d3e0*/  IMAD R14, R0, UR5, R14 ;  /* 0x00000005000e7c24 */ /* 0x000fc8000f8e020e */
[----:B------:R-:W-:Y:S01]  /*d3f0*/  IMAD R6, R15, R9, R6 ;  /* 0x000000090f067224 */ /* 0x000fe200078e0206 */
[----:B------:R-:W-:-:S03]  /*d400*/  SHF.R.S32.HI R9, RZ, 0x1f, R8 ;  /* 0x0000001fff097819 */ /* 0x000fc60000011408 */
[----:B------:R-:W-:-:S04]  /*d410*/  IMAD.WIDE.U32 R8, R0, UR4, R8 ;  /* 0x0000000400087c25 */ /* 0x000fc8000f8e0008 */
[----:B------:R-:W-:Y:S01]  /*d420*/  IMAD.IADD R9, R14, 0x1, R9 ;  /* 0x000000010e097824 */ /* 0x000fe200078e0209 */
[----:B------:R-:W-:-:S04]  /*d430*/  LEA R2, P1, R8, R2, 0x2 ;  /* 0x0000000208027211 */ /* 0x000fc800078210ff */
[----:B------:R-:W-:-:S05]  /*d440*/  LEA.HI.X R3, R8, R3, R9, 0x2, P1 ;  /* 0x0000000308037211 */ /* 0x000fca00008f1409 */
[----:B------:R1:W5:Y:S04]  /*d450*/  LDG.E R8, desc[UR6][R2.64] ;  /* 0x0000000602087981 */ /* 0x000368000c1e1900 */
.L_x_52:
[----:B-1----:R-:W1:Y:S01]  /*d460*/  S2R R3, SR_CgaCtaId ;  /* 0x0000000000037919 */ /* 0x002e620000008800 */
[----:B------:R-:W-:-:S04]  /*d470*/  MOV R2, 0x400 ;  /* 0x0000040000027802 */ /* 0x000fc80000000f00 */
[----:B-1----:R-:W-:Y:S02]  /*d480*/  LEA R2, R3, R2, 0x18 ;  /* 0x0000000203027211 */ /* 0x002fe400078ec0ff */
[----:B------:R-:W-:Y:S02]  /*d490*/  SHF.L.U32 R3, R12, 0x1f, RZ ;  /* 0x0000001f0c037819 */ /* 0x000fe400000006ff */
[----:B------:R-:W-:-:S04]  /*d4a0*/  LEA R2, R7, R2, 0x3 ;  /* 0x0000000207027211 */ /* 0x000fc800078e18ff */
[----:B------:R-:W1:Y:S02]  /*d4b0*/  SYNCS.PHASECHK.TRANS64.TRYWAIT P1, [R2+URZ+0x38840], R3 ;  /* 0x03884003020075a7 */ /* 0x000e64000802017f */
[----:B-1----:R-:W-:Y:S05]  /*d4c0*/  @!P1 BRA `(.L_x_53) ;  /* 0x0000002000c89947 */ /* 0x002fea0003800000 */
.L_x_99:
[----:B------:R-:W2:Y:S02]  /*d4d0*/  S2R R9, SR_TID.X ;  /* 0x0000000000097919 */ /* 0x000ea40000002100 */
[----:B--2---:R-:W-:-:S04]  /*d4e0*/  LOP3.LUT R9, R9, 0x7f, RZ, 0xc0, !PT ;  /* 0x0000007f09097812 */ /* 0x004fc800078ec0ff */
[----:B------:R-:W-:-:S13]  /*d4f0*/  ISETP.NE.AND P2, PT, R9, RZ, PT ;  /* 0x000000ff0900720c */ /* 0x000fda0003f45270 */
[----:B------:R-:W-:Y:S05]  /*d500*/  @P2 BRA `(.L_x_54) ;  /* 0x00000000001c2947 */ /* 0x000fea0003800000 */
[----:B------:R-:W2:Y:S01]  /*d510*/  S2R R9, SR_TID.X ;  /* 0x0000000000097919 */ /* 0x000ea20000002100 */
[----:B-1----:R-:W-:-:S04]  /*d520*/  IMAD.MOV.U32 R3, RZ, RZ, 0xa000 ;  /* 0x0000a000ff037424 */ /* 0x002fc800078e00ff */
[----:B------:R3:W-:Y:S01]  /*d530*/  SYNCS.ARRIVE.TRANS64 RZ, [R2+URZ+0x38830], R3 ;  /* 0x0388300302ff79a7 */ /* 0x0007e2000800003f */
[----:B--2---:R-:W-:-:S04]  /*d540*/  LOP3.LUT R9, R9, 0x1f, RZ, 0xc0, !PT ;  /* 0x0000001f09097812 */ /* 0x004fc800078ec0ff */
[----:B------:R-:W-:-:S13]  /*d550*/  ISETP.NE.AND P1, PT, R9, RZ, PT ;  /* 0x000000ff0900720c */ /* 0x000fda0003f25270 */
[----:B---3--:R-:W-:Y:S05]  /*d560*/  @!P1 BRA `(.L_x_54) ;  /* 0x0000000000049947 */ /* 0x008fea0003800000 */
[----:B------:R-:W-:Y:S01]  /*d570*/  BPT.TRAP 0x1 ;  /* 0x000000040000795c */ /* 0x000fe20000300000 */
.L_x_54:
[----:B------:R-:W2:Y:S01]  /*d580*/  S2R R14, SR_CgaCtaId ;  /* 0x00000000000e7919 */ /* 0x000ea20000008800 */
[----:B------:R-:W-:Y:S01]  /*d590*/  MOV R9, 0x400 ;  /* 0x0000040000097802 */ /* 0x000fe20000000f00 */
[----:B------:R-:W-:Y:S01]  /*d5a0*/  UIADD3 UR4, UP0, UR36, 0x370, URZ ;  /* 0x0000037024047890 */ /* 0x000fe2000ff1e03f */
[----:B------:R-:W-:Y:S01]  /*d5b0*/  R2UR UR9, R2 ;  /* 0x00000000020972ca */ /* 0x000fe200000e0000 */
[----:B------:R-:W-:Y:S01]  /*d5c0*/  UMOV UR10, URZ ;  /* 0x0000003f000a7c82 */ /* 0x000fe20008000000 */
[----:B------:R-:W-:Y:S01]  /*d5d0*/  R2UR UR11, R6 ;  /* 0x00000000060b72ca */ /* 0x000fe200000e0000 */
[----:B------:R-:W-:Y:S01]  /*d5e0*/  UIADD3.X UR5, URZ, UR37, URZ, UP0, !UPT ;  /* 0x000000253f057290 */ /* 0x000fe200087fe43f */
[----:B------:R-:W-:Y:S01]  /*d5f0*/  R2UR UR12, R4 ;  /* 0x00000000040c72ca */ /* 0x000fe200000e0000 */
[----:B------:R-:W-:Y:S01]  /*d600*/  UMOV UR6, 0x0 ;  /* 0x0000000000067882 */ /* 0x000fe20000000000 */
[----:B-----5:R-:W-:Y:S01]  /*d610*/  R2UR UR13, R8 ;  /* 0x00000000080d72ca */ /* 0x020fe200000e0000 */
[----:B------:R-:W-:Y:S01]  /*d620*/  UMOV UR7, 0x14f00000 ;  /* 0x14f0000000077882 */ /* 0x000fe20000000000 */
[----:B------:R-:W-:Y:S01]  /*d630*/  UMOV UR17, 0x40 ;  /* 0x0000004000117882 */ /* 0x000fe20000000000 */
[----:B------:R-:W-:Y:S01]  /*d640*/  UMOV UR18, 0x80 ;  /* 0x0000008000127882 */ /* 0x000fe20000000000 */
[----:B------:R-:W-:Y:S01]  /*d650*/  UMOV UR19, 0xc0 ;  /* 0x000000c000137882 */ /* 0x000fe20000000000 */
[----:B-1----:R-:W-:-:S02]  /*d660*/  SHF.L.U32 R3, R19, 0x1f, RZ ;  /* 0x0000001f13037819 */ /* 0x002fc400000006ff */
[----:B------:R-:W-:Y:S02]  /*d670*/  UIADD3 UR9, UR9, 0x38830, URZ ;  /* 0x0003883009097890 */ /* 0x000fe4000fffe03f */
[----:B------:R-:W-:Y:S01]  /*d680*/  UIMAD UR11, UR11, 0x50, URZ ;  /* 0x000000500b0b78a4 */ /* 0x000fe2000f8e023f */
[----:B--2---:R-:W-:-:S05]  /*d690*/  LEA R9, R14, R9, 0x18 ;  /* 0x000000090e097211 */ /* 0x004fca00078ec0ff */
[----:B------:R-:W-:-:S05]  /*d6a0*/  IMAD R2, R7, 0xa000, R9 ;  /* 0x0000a00007027824 */ /* 0x000fca00078e0209 */
[----:B------:R-:W-:Y:S02]  /*d6b0*/  R2UR UR14, R2 ;  /* 0x00000000020e72ca */ /* 0x000fe400000e0000 */
[----:B------:R-:W-:-:S05]  /*d6c0*/  IADD3 R2, R9, 0x38800, RZ ;  /* 0x0003880009027810 */ /* 0x000fca0007ffe0ff */
[----:B------:R-:W-:-:S06]  /*d6d0*/  IMAD R2, R16, 0x8, R2 ;  /* 0x0000000810027824 */ /* 0x000fcc00078e0202 */
[----:B------:R-:W-:Y:S02]  /*d6e0*/  UIADD3 UR8, UR14, 0x24400, URZ ;  /* 0x000244000e087890 */ /* 0x000fe4000fffe03f */
[----:B------:R-:W-:Y:S02]  /*d6f0*/  UIADD3 UR15, UR14, 0x26c00, URZ ;  /* 0x00026c000e0f7890 */ /* 0x000fe4000fffe03f */
[----:B------:R-:W-:Y:S02]  /*d700*/  UIADD3 UR16, UR14, 0x29400, URZ ;  /* 0x000294000e107890 */ /* 0x000fe4000fffe03f */
[----:B------:R-:W-:-:S03]  /*d710*/  UIADD3 UR14, UR14, 0x2bc00, URZ ;  /* 0x0002bc000e0e7890 */ /* 0x000fc6000fffe03f */
[----:B------:R1:W-:Y:S02]  /*d720*/  UTMALDG.4D [UR8], [UR4], desc[UR6] ;  /* 0x00000608040075b4 */ /* 0x0003e40008019000 */
[----:B-1----:R-:W-:Y:S01]  /*d730*/  UMOV UR8, UR15 ;  /* 0x0000000f00087c82 */ /* 0x002fe20008000000 */
[----:B------:R-:W-:Y:S02]  /*d740*/  UMOV UR10, UR17 ;  /* 0x00000011000a7c82 */ /* 0x000fe40008000000 */
[----:B------:R1:W-:Y:S02]  /*d750*/  UTMALDG.4D [UR8], [UR4], desc[UR6] ;  /* 0x00000608040075b4 */ /* 0x0003e40008019000 */
[----:B-1----:R-:W-:Y:S01]  /*d760*/  UMOV UR8, UR16 ;  /* 0x0000001000087c82 */ /* 0x002fe20008000000 */
[----:B------:R-:W-:Y:S02]  /*d770*/  UMOV UR10, UR18 ;  /* 0x00000012000a7c82 */ /* 0x000fe40008000000 */
[----:B------:R1:W-:Y:S02]  /*d780*/  UTMALDG.4D [UR8], [UR4], desc[UR6] ;  /* 0x00000608040075b4 */ /* 0x0003e40008019000 */
[----:B-1----:R-:W-:Y:S01]  /*d790*/  UMOV UR8, UR14 ;  /* 0x0000000e00087c82 */ /* 0x002fe20008000000 */
[----:B------:R-:W-:-:S02]  /*d7a0*/  UMOV UR10, UR19 ;  /* 0x00000013000a7c82 */ /* 0x000fc40008000000 */
[----:B------:R1:W-:Y:S01]  /*d7b0*/  UTMALDG.4D [UR8], [UR4], desc[UR6] ;  /* 0x00000608040075b4 */ /* 0x0003e20008019000 */
[----:B------:R-:W2:Y:S02]  /*d7c0*/  SYNCS.PHASECHK.TRANS64.TRYWAIT P1, [R2+URZ+0x60], R3 ;  /* 0x00006003020075a7 */ /* 0x000ea4000802017f */
[----:B-12---:R-:W-:Y:S05]  /*d7d0*/  @!P1 BRA `(.L_x_55) ;  /* 0x0000002000189947 */ /* 0x006fea0003800000 */
.L_x_100:
[----:B------:R-:W-:Y:S05]  /*d7e0*/  @P2 BRA `(.L_x_56) ;  /* 0x00000000002c2947 */ /* 0x000fea0003800000 */
[----:B------:R-:W2:Y:S01]  /*d7f0*/  S2R R9, SR_TID.X ;  /* 0x0000000000097919 */ /* 0x000ea20000002100 */
[----:B------:R-:W-:Y:S01]  /*d800*/  MOV R14, 0x400 ;  /* 0x00000400000e7802 */ /* 0x000fe20000000f00 */
[----:B-1----:R-:W-:Y:S01]  /*d810*/  IMAD.MOV.U32 R3, RZ, RZ, 0xa000 ;  /* 0x0000a000ff037424 */ /* 0x002fe200078e00ff */
[----:B------:R-:W1:Y:S01]  /*d820*/  S2R R15, SR_CgaCtaId ;  /* 0x00000000000f7919 */ /* 0x000e620000008800 */
[----:B--2---:R-:W-:-:S04]  /*d830*/  LOP3.LUT R9, R9, 0x1f, RZ, 0xc0, !PT ;  /* 0x0000001f09097812 */ /* 0x004fc800078ec0ff */
[----:B------:R-:W-:Y:S02]  /*d840*/  ISETP.NE.AND P1, PT, R9, RZ, PT ;  /* 0x000000ff0900720c */ /* 0x000fe40003f25270 */
[----:B-1----:R-:W-:-:S04]  /*d850*/  LEA R14, R15, R14, 0x18 ;  /* 0x0000000e0f0e7211 */ /* 0x002fc800078ec0ff */
[----:B------:R-:W-:-:S04]  /*d860*/  LEA R2, R16, R14, 0x3 ;  /* 0x0000000e10027211 */ /* 0x000fc800078e18ff */
[----:B------:R2:W-:Y:S03]  /*d870*/  SYNCS.ARRIVE.TRANS64 RZ, [R2+URZ+0x38850], R3 ;  /* 0x0388500302ff79a7 */ /* 0x0005e6000800003f */
[----:B------:R-:W-:Y:S05]  /*d880*/  @!P1 BRA `(.L_x_56) ;  /* 0x0000000000049947 */ /* 0x000fea0003800000 */
[----:B------:R-:W-:Y:S01]  /*d890*/  BPT.TRAP 0x1 ;  /* 0x000000040000795c */ /* 0x000fe20000300000 */
.L_x_56:
[----:B-12---:R-:W2:Y:S01]  /*d8a0*/  LDL.LU R3, [R1] ;  /* 0x0000000001037983 */ /* 0x006ea20000300800 */
[----:B------:R-:W-:Y:S01]  /*d8b0*/  MOV R9, 0x400 ;  /* 0x0000040000097802 */ /* 0x000fe20000000f00 */
[----:B------:R-:W1:Y:S01]  /*d8c0*/  S2R R14, SR_CgaCtaId ;  /* 0x00000000000e7919 */ /* 0x000e620000008800 */
[----:B------:R-:W-:Y:S01]  /*d8d0*/  R2UR UR13, R5 ;  /* 0x00000000050d72ca */ /* 0x000fe200000e0000 */
[----:B------:R-:W-:Y:S01]  /*d8e0*/  UIADD3 UR4, UP0, UR36, 0x470, URZ ;  /* 0x0000047024047890 */ /* 0x000fe2000ff1e03f */
[----:B------:R-:W-:Y:S02]  /*d8f0*/  R2UR UR12, R4 ;  /* 0x00000000040c72ca */ /* 0x000fe400000e0000 */
[----:B-1----:R-:W-:-:S04]  /*d900*/  LEA R9, R14, R9, 0x18 ;  /* 0x000000090e097211 */ /* 0x002fc800078ec0ff */
[----:B------:R-:W-:-:S04]  /*d910*/  LEA R2, R16, R9, 0x3 ;  /* 0x0000000910027211 */ /* 0x000fc800078e18ff */
[----:B------:R-:W-:Y:S01]  /*d920*/  R2UR UR9, R2 ;  /* 0x00000000020972ca */ /* 0x000fe200000e0000 */
[----:B------:R-:W-:-:S05]  /*d930*/  IMAD R2, R16, 0xa000, R9 ;  /* 0x0000a00010027824 */ /* 0x000fca00078e0209 */
[----:B------:R-:W-:Y:S01]  /*d940*/  R2UR UR16, R2 ;  /* 0x00000000021072ca */ /* 0x000fe200000e0000 */
[----:B------:R-:W-:-:S06]  /*d950*/  UIADD3.X UR5, URZ, UR37, URZ, UP0, !UPT ;  /* 0x000000253f057290 */ /* 0x000fcc00087fe43f */
[----:B------:R-:W-:-:S06]  /*d960*/  UIADD3 UR9, UR9, 0x38850, URZ ;  /* 0x0003885009097890 */ /* 0x000fcc000fffe03f */
[----:B------:R-:W-:Y:S02]  /*d970*/  UIADD3 UR8, UR16, 0x400, URZ ;  /* 0x0000040010087890 */ /* 0x000fe4000fffe03f */
[----:B------:R-:W-:Y:S02]  /*d980*/  UIADD3 UR14, UR16, 0x2c00, URZ ;  /* 0x00002c00100e7890 */ /* 0x000fe4000fffe03f */
[----:B------:R-:W-:Y:S01]  /*d990*/  UIADD3 UR15, UR16, 0x5400, URZ ;  /* 0x00005400100f7890 */ /* 0x000fe2000fffe03f */
[----:B------:R-:W-:Y:S01]  /*d9a0*/  UMOV UR10, URZ ;  /* 0x0000003f000a7c82 */ /* 0x000fe20008000000 */
[----:B------:R-:W-:Y:S01]  /*d9b0*/  UMOV UR6, 0x0 ;  /* 0x0000000000067882 */ /* 0x000fe20000000000 */
[----:B------:R-:W-:Y:S01]  /*d9c0*/  UMOV UR7, 0x14f00000 ;  /* 0x14f0000000077882 */ /* 0x000fe20000000000 */
[----:B------:R-:W-:Y:S01]  /*d9d0*/  UMOV UR17, 0x40 ;  /* 0x0000004000117882 */ /* 0x000fe20000000000 */
[----:B------:R-:W-:Y:S01]  /*d9e0*/  UIADD3 UR16, UR16, 0x7c00, URZ ;  /* 0x00007c0010107890 */ /* 0x000fe2000fffe03f */
[----:B------:R1:W-:Y:S01]  /*d9f0*/  STL [R1], R6 ;  /* 0x0000000601007387 */ /* 0x0003e20000100800 */
[----:B------:R-:W-:Y:S01]  /*da00*/  IMAD.MOV.U32 R5, RZ, RZ, R8 ;  /* 0x000000ffff057224 */ /* 0x000fe200078e0008 */
[----:B--2---:R-:W-:-:S13]  /*da10*/  R2UR UR11, R3 ;  /* 0x00000000030b72ca */ /* 0x004fda00000e0000 */
[----:B------:R-:W-:-:S09]  /*da20*/  UIMAD UR11, UR11, 0x50, URZ ;  /* 0x000000500b0b78a4 */ /* 0x000fd2000f8e023f */
[----:B------:R2:W-:Y:S02]  /*da30*/  UTMALDG.4D [UR8], [UR4], desc[UR6] ;  /* 0x00000608040075b4 */ /* 0x0005e40008019000 */
[----:B--2---:R-:W-:Y:S01]  /*da40*/  UMOV UR8, UR14 ;  /* 0x0000000e00087c82 */ /* 0x004fe20008000000 */
[----:B------:R-:W-:Y:S01]  /*da50*/  UMOV UR10, UR17 ;  /* 0x00000011000a7c82 */ /* 0x000fe20008000000 */
[----:B------:R-:W-:Y:S01]  /*da60*/  UMOV UR14, 0x80 ;  /* 0x00000080000e7882 */ /* 0x000fe20000000000 */
        /* <DEDUP_REMOVED lines=8> */
[----:B-1----:R-:W-:Y:S01]  /*daf0*/  NOP ;  /* 0x0000000000007918 */ /* 0x002fe20000000000 */
.L_x_51:
[----:B------:R-:W-:Y:S05]  /*db00*/  BSYNC B0 ;  /* 0x0000000000007941 */ /* 0x000fea0003800000 */
.L_x_50:
[----:B------:R-:W2:Y:S01]  /*db10*/  LDL.LU R2, [R1+0xc] ;  /* 0x00000c0001027983 */ /* 0x000ea20000300800 */
[----:B------:R-:W-:Y:S01]  /*db20*/  IMAD.MOV.U32 R16, RZ, RZ, R7 ;  /* 0x000000ffff107224 */ /* 0x000fe200078e0007 */
[----:B------:R-:W-:Y:S02]  /*db30*/  MOV R19, R12 ;  /* 0x0000000c00137202 */ /* 0x000fe40000000f00 */
[----:B--2---:R-:W-:-:S07]  /*db40*/  IADD3 R6, R2, -0x3, RZ ;  /* 0xfffffffd02067810 */ /* 0x004fce0007ffe0ff */
.L_x_49:
[----:B------:R-:W-:Y:S01]  /*db50*/  IMAD.MOV R13, RZ, RZ, -R13 ;  /* 0x000000ffff0d7224 */ /* 0x000fe200078e0a0d */
[----:B------:R-:W-:Y:S04]  /*db60*/  BSSY B0, `(.L_x_48) ;  /* 0x000010c000007945 */ /* 0x000fe80003800000 */
[----:B------:R-:W-:-:S13]  /*db70*/  ISETP.NE.AND P1, PT, R10, R13, PT ;  /* 0x0000000d0a00720c */ /* 0x000fda0003f25270 */
[----:B------:R-:W-:Y:S05]  /*db80*/  @!P1 BRA `(.L_x_57) ;  /* 0x0000001000249947 */ /* 0x000fea0003800000 */
[----:B------:R-:W-:-:S07]  /*db90*/  MOV R8, R5 ;  /* 0x0000000500087202 */ /* 0x000fce0000000f00 */
.L_x_72:
        /* <DEDUP_REMOVED lines=12> */
[----:B------:R-:W-:-:S04]  /*dc60*/  IMAD R13, R11, UR4, RZ ;  /* 0x000000040b0d7c24 */ /* 0x000fc8000f8e02ff */
[----:B------:R-:W-:Y:S01]  /*dc70*/  IMAD R13, R0, UR5, R13 ;  /* 0x00000005000d7c24 */ /* 0x000fe2000f8e020d */
[----:B-1----:R-:W-:-:S13]  /*dc80*/  ISETP.NE.AND P1, PT, R9, 0x1, PT ;  /* 0x000000010900780c */ /* 0x002fda0003f25270 */
[----:B------:R-:W1:Y:S02]  /*dc90*/  @P1 LDC.64 R2, c[0x0][0x420] ;  /* 0x00010800ff021b82 */ /* 0x000e640000000a00 */
[----:B-1----:R-:W-:-:S04]  /*dca0*/  @P1 IMAD.HI.U32 R8, R6, R2, RZ ;  /* 0x0000000206081227 */ /* 0x002fc800078e00ff */
[----:B------:R-:W-:Y:S01]  /*dcb0*/  IMAD.MOV.U32 R2, RZ, RZ, R6 ;  /* 0x000000ffff027224 */ /* 0x000fe200078e0006 */
[----:B------:R-:W-:-:S04]  /*dcc0*/  @P1 SHF.R.U32.HI R2, RZ, R3, R8 ;  /* 0x00000003ff021219 */ /* 0x000fc80000011608 */
[----:B------:R-:W-:Y:S02]  /*dcd0*/  IADD3 R12, -R2, RZ, RZ ;  /* 0x000000ff020c7210 */ /* 0x000fe40007ffe1ff */
[----:B------:R-:W-:-:S03]  /*dce0*/  SHF.R.S32.HI R3, RZ, 0x1f, R2 ;  /* 0x0000001fff037819 */ /* 0x000fc60000011402 */
[----:B------:R-:W-:Y:S02]  /*dcf0*/  IMAD R12, R9, R12, R6 ;  /* 0x0000000c090c7224 */ /* 0x000fe400078e0206 */
[----:B------:R-:W1:Y:S01]  /*dd00*/  LDC.64 R8, c[0x0][0x3f8] ;  /* 0x0000fe00ff087b82 */ /* 0x000e620000000a00 */
[----:B------:R-:W-:-:S04]  /*dd10*/  IMAD.WIDE.U32 R2, R0, UR4, R2 ;  /* 0x0000000400027c25 */ /* 0x000fc8000f8e0002 */
[----:B------:R-:W-:Y:S01]  /*dd20*/  IMAD.IADD R13, R13, 0x1, R3 ;  /* 0x000000010d0d7824 */ /* 0x000fe200078e0203 */
[----:B-1----:R-:W-:-:S04]  /*dd30*/  LEA R8, P1, R2, R8, 0x2 ;  /* 0x0000000802087211 */ /* 0x002fc800078210ff */
[----:B------:R-:W-:-:S05]  /*dd40*/  LEA.HI.X R9, R2, R9, R13, 0x2, P1 ;  /* 0x0000000902097211 */ /* 0x000fca00008f140d */
[----:B------:R1:W5:Y:S04]  /*dd50*/  LDG.E R8, desc[UR6][R8.64] ;  /* 0x0000000608087981 */ /* 0x000368000c1e1900 */
.L_x_60:
[----:B------:R-:W2:Y:S01]  /*dd60*/  S2R R3, SR_CgaCtaId ;  /* 0x0000000000037919 */ /* 0x000ea20000008800 */
[----:B------:R-:W-:-:S04]  /*dd70*/  MOV R2, 0x400 ;  /* 0x0000040000027802 */ /* 0x000fc80000000f00 */
[----:B--2---:R-:W-:Y:S02]  /*dd80*/  LEA R2, R3, R2, 0x18 ;  /* 0x0000000203027211 */ /* 0x004fe400078ec0ff */
[----:B------:R-:W-:Y:S02]  /*dd90*/  SHF.L.U32 R3, R10, 0x1f, RZ ;  /* 0x0000001f0a037819 */ /* 0x000fe400000006ff */
[----:B------:R-:W-:-:S04]  /*dda0*/  LEA R2, R7, R2, 0x3 ;  /* 0x0000000207027211 */ /* 0x000fc800078e18ff */
[----:B------:R-:W2:Y:S02]  /*ddb0*/  SYNCS.PHASECHK.TRANS64.TRYWAIT P1, [R2+URZ+0x38840], R3 ;  /* 0x03884003020075a7 */ /* 0x000ea4000802017f */
[----:B--2---:R-:W-:Y:S05]  /*ddc0*/  @!P1 BRA `(.L_x_61) ;  /* 0x0000001800b09947 */ /* 0x004fea0003800000 */
.L_x_101:
[----:B-1----:R-:W1:Y:S02]  /*ddd0*/  S2R R9, SR_TID.X ;  /* 0x0000000000097919 */ /* 0x002e640000002100 */
[----:B-1----:R-:W-:-:S04]  /*dde0*/  LOP3.LUT R9, R9, 0x7f, RZ, 0xc0, !PT ;  /* 0x0000007f09097812 */ /* 0x002fc800078ec0ff */
[----:B------:R-:W-:-:S13]  /*ddf0*/  ISETP.NE.AND P2, PT, R9, RZ, PT ;  /* 0x000000ff0900720c */ /* 0x000fda0003f45270 */
[----:B------:R-:W-:Y:S05]  /*de00*/  @P2 BRA `(.L_x_62) ;  /* 0x00000000001c2947 */ /* 0x000fea0003800000 */
[----:B------:R-:W1:Y:S01]  /*de10*/  S2R R9, SR_TID.X ;  /* 0x0000000000097919 */ /* 0x000e620000002100 */
[----:B--2---:R-:W-:-:S04]  /*de20*/  IMAD.MOV.U32 R3, RZ, RZ, 0xa000 ;  /* 0x0000a000ff037424 */ /* 0x004fc800078e00ff */
[----:B------:R3:W-:Y:S01]  /*de30*/  SYNCS.ARRIVE.TRANS64 RZ, [R2+URZ+0x38830], R3 ;  /* 0x0388300302ff79a7 */ /* 0x0007e2000800003f */
[----:B-1----:R-:W-:-:S04]  /*de40*/  LOP3.LUT R9, R9, 0x1f, RZ, 0xc0, !PT ;  /* 0x0000001f09097812 */ /* 0x002fc800078ec0ff */
[----:B------:R-:W-:-:S13]  /*de50*/  ISETP.NE.AND P1, PT, R9, RZ, PT ;  /* 0x000000ff0900720c */ /* 0x000fda0003f25270 */
[----:B---3--:R-:W-:Y:S05]  /*de60*/  @!P1 BRA `(.L_x_62) ;  /* 0x0000000000049947 */ /* 0x008fea0003800000 */
[----:B------:R-:W-:Y:S01]  /*de70*/  BPT.TRAP 0x1 ;  /* 0x000000040000795c */ /* 0x000fe20000300000 */
.L_x_62:
[----:B------:R-:W1:Y:S01]  /*de80*/  S2R R9, SR_CgaCtaId ;  /* 0x0000000000097919 */ /* 0x000e620000008800 */
[----:B--2---:R-:W-:Y:S01]  /*de90*/  MOV R3, 0x400 ;  /* 0x0000040000037802 */ /* 0x004fe20000000f00 */
        /* <DEDUP_REMOVED lines=12> */
[----:B------:R-:W-:-:S02]  /*df60*/  SHF.L.U32 R19, R19, 0x1f, RZ ;  /* 0x0000001f13137819 */ /* 0x000fc400000006ff */
[----:B------:R-:W-:Y:S02]  /*df70*/  UIADD3 UR9, UR9, 0x38830, URZ ;  /* 0x0003883009097890 */ /* 0x000fe4000fffe03f */
[----:B------:R-:W-:Y:S01]  /*df80*/  UIMAD UR11, UR11, 0x50, URZ ;  /* 0x000000500b0b78a4 */ /* 0x000fe2000f8e023f */
[----:B-1----:R-:W-:-:S05]  /*df90*/  LEA R3, R9, R3, 0x18 ;  /* 0x0000000309037211 */ /* 0x002fca00078ec0ff */
[----:B------:R-:W-:Y:S01]  /*dfa0*/  IMAD R2, R7, 0xa000, R3 ;  /* 0x0000a00007027824 */ /* 0x000fe200078e0203 */
[----:B------:R-:W-:-:S04]  /*dfb0*/  IADD3 R3, R3, 0x38800, RZ ;  /* 0x0003880003037810 */ /* 0x000fc80007ffe0ff */
[----:B------:R-:W-:Y:S01]  /*dfc0*/  R2UR UR14, R2 ;  /* 0x00000000020e72ca */ /* 0x000fe200000e0000 */
[----:B------:R-:W-:-:S12]  /*dfd0*/  IMAD R2, R16, 0x8, R3 ;  /* 0x0000000810027824 */ /* 0x000fd800078e0203 */
        /* <DEDUP_REMOVED lines=16> */
.L_x_102:
[----:B------:R-:W-:Y:S05]  /*e0e0*/  @P2 BRA `(.L_x_64) ;  /* 0x00000000001c2947 */ /* 0x000fea0003800000 */
[----:B------:R-:W2:Y:S01]  /*e0f0*/  S2R R9, SR_TID.X ;  /* 0x0000000000097919 */ /* 0x000ea20000002100 */
[----:B------:R-:W-:-:S04]  /*e100*/  MOV R3, 0xa000 ;  /* 0x0000a00000037802 */ /* 0x000fc80000000f00 */
[----:B------:R3:W-:Y:S01]  /*e110*/  SYNCS.ARRIVE.TRANS64 RZ, [R2+URZ+0x50], R3 ;  /* 0x0000500302ff79a7 */ /* 0x0007e2000800003f */
[----:B--2---:R-:W-:-:S04]  /*e120*/  LOP3.LUT R9, R9, 0x1f, RZ, 0xc0, !PT ;  /* 0x0000001f09097812 */ /* 0x004fc800078ec0ff */
[----:B------:R-:W-:-:S13]  /*e130*/  ISETP.NE.AND P1, PT, R9, RZ, PT ;  /* 0x000000ff0900720c */ /* 0x000fda0003f25270 */
[----:B---3--:R-:W-:Y:S05]  /*e140*/  @!P1 BRA `(.L_x_64) ;  /* 0x0000000000049947 */ /* 0x008fea0003800000 */
[----:B------:R-:W-:Y:S01]  /*e150*/  BPT.TRAP 0x1 ;  /* 0x000000040000795c */ /* 0x000fe20000300000 */
.L_x_64:
[----:B------:R-:W2:Y:S01]  /*e160*/  LDL.LU R3, [R1] ;  /* 0x0000000001037983 */ /* 0x000ea20000300800 */
[----:B------:R-:W-:Y:S01]  /*e170*/  MOV R9, 0x400 ;  /* 0x0000040000097802 */ /* 0x000fe20000000f00 */
[----:B------:R-:W3:Y:S01]  /*e180*/  S2R R13, SR_CgaCtaId ;  /* 0x00000000000d7919 */ /* 0x000ee20000008800 */
[----:B------:R-:W-:Y:S01]  /*e190*/  R2UR UR9, R2 ;  /* 0x00000000020972ca */ /* 0x000fe200000e0000 */
[----:B------:R-:W-:Y:S01]  /*e1a0*/  UIADD3 UR4, UP0, UR36, 0x470, URZ ;  /* 0x0000047024047890 */ /* 0x000fe2000ff1e03f */
[----:B------:R-:W-:Y:S02]  /*e1b0*/  R2UR UR13, R5 ;  /* 0x00000000050d72ca */ /* 0x000fe400000e0000 */
[----:B------:R-:W-:Y:S01]  /*e1c0*/  R2UR UR12, R4 ;  /* 0x00000000040c72ca */ /* 0x000fe200000e0000 */
[----:B------:R-:W-:Y:S01]  /*e1d0*/  UIADD3.X UR5, URZ, UR37, URZ, UP0, !UPT ;  /* 0x000000253f057290 */ /* 0x000fe200087fe43f */
[----:B---3--:R-:W-:-:S05]  /*e1e0*/  LEA R9, R13, R9, 0x18 ;  /* 0x000000090d097211 */ /* 0x008fca00078ec0ff */
        /* <DEDUP_REMOVED lines=27> */
[----:B---3--:R-:W-:Y:S01]  /*e3a0*/  NOP ;  /* 0x0000000000007918 */ /* 0x008fe20000000000 */
.L_x_59:
[----:B------:R-:W-:Y:S05]  /*e3b0*/  BSYNC B1 ;  /* 0x0000000000017941 */ /* 0x000fea0003800000 */
.L_x_58:
[----:B------:R-:W-:Y:S01]  /*e3c0*/  IADD3 R16, R7, 0x1, RZ ;  /* 0x0000000107107810 */ /* 0x000fe20007ffe0ff */
[----:B------:R-:W-:Y:S03]  /*e3d0*/  BSSY B1, `(.L_x_65) ;  /* 0x0000081000017945 */ /* 0x000fe60003800000 */
[----:B------:R-:W-:-:S04]  /*e3e0*/  ISETP.NE.AND P1, PT, R16, 0x2, PT ;  /* 0x000000021000780c */ /* 0x000fc80003f25270 */
[----:B-1----:R-:W-:Y:S02]  /*e3f0*/  SEL R19, RZ, 0x1, P1 ;  /* 0x00000001ff137807 */ /* 0x002fe40000800000 */
[----:B------:R-:W-:Y:S02]  /*e400*/  SEL R16, R16, RZ, P1 ;  /* 0x000000ff10107207 */ /* 0x000fe40000800000 */
[----:B------:R-:W-:Y:S01]  /*e410*/  LOP3.LUT R19, R10, R19, RZ, 0x3c, !PT ;  /* 0x000000130a137212 */ /* 0x000fe200078e3cff */
[----:B------:R-:W-:Y:S06]  /*e420*/  @!P6 BRA `(.L_x_66) ;  /* 0x0000000400ece947 */ /* 0x000fec0003800000 */
[----:B------:R-:W-:Y:S01]  /*e430*/  VIADD R12, R6, 0xffffffff ;  /* 0xffffffff060c7836 */ /* 0x000fe20000000000 */
        /* <DEDUP_REMOVED lines=8> */
[----:B-1----:R-:W-:Y:S01]  /*e4c0*/  @P1 IMAD.HI.U32 R9, R12, R2, RZ ;  /* 0x000000020c091227 */ /* 0x002fe200078e00ff */
[----:B------:R-:W-:-:S04]  /*e4d0*/  MOV R2, R12 ;  /* 0x0000000c00027202 */ /* 0x000fc80000000f00 */
[----:B------:R-:W-:-:S05]  /*e4e0*/  @P1 SHF.R.U32.HI R2, RZ, R3, R9 ;  /* 0x00000003ff021219 */ /* 0x000fca0000011609 */
[----:B------:R-:W-:-:S04]  /*e4f0*/  IMAD.MOV R3, RZ, RZ, -R2 ;  /* 0x000000ffff037224 */ /* 0x000fc800078e0a02 */
[----:B------:R-:W-:Y:S01]  /*e500*/  IMAD R12, R8, R3, R12 ;  /* 0x00000003080c7224 */ /* 0x000fe200078e020c */
[--C-:B------:R-:W-:Y:S01]  /*e510*/  SHF.R.S32.HI R3, RZ, 0x1f, R2.reuse ;  /* 0x0000001fff037819 */ /* 0x100fe20000011402 */
[----:B------:R-:W1:Y:S02]  /*e520*/  LDC.64 R8, c[0x0][0x3f8] ;  /* 0x0000fe00ff087b82 */ /* 0x000e640000000a00 */
[----:B------:R-:W-:-:S05]  /*e530*/  IMAD.WIDE.U32 R2, R0, UR4, R2 ;  /* 0x0000000400027c25 */ /* 0x000fca000f8e0002 */
[----:B------:R-:W-:Y:S02]  /*e540*/  IADD3 R13, R13, R3, RZ ;  /* 0x000000030d0d7210 */ /* 0x000fe40007ffe0ff */
[----:B-1----:R-:W-:-:S04]  /*e550*/  LEA R8, P1, R2, R8, 0x2 ;  /* 0x0000000802087211 */ /* 0x002fc800078210ff */
[----:B------:R-:W-:-:S05]  /*e560*/  LEA.HI.X R9, R2, R9, R13, 0x2, P1 ;  /* 0x0000000902097211 */ /* 0x000fca00008f140d */
[----:B------:R1:W5:Y:S04]  /*e570*/  LDG.E R8, desc[UR6][R8.64] ;  /* 0x0000000608087981 */ /* 0x000368000c1e1900 */
.L_x_67:
[----:B------:R-:W2:Y:S01]  /*e580*/  S2R R3, SR_CgaCtaId ;  /* 0x0000000000037919 */ /* 0x000ea20000008800 */
[----:B------:R-:W-:-:S04]  /*e590*/  MOV R2, 0x400 ;  /* 0x0000040000027802 */ /* 0x000fc80000000f00 */
[----:B--2---:R-:W-:Y:S02]  /*e5a0*/  LEA R2, R3, R2, 0x18 ;  /* 0x0000000203027211 */ /* 0x004fe400078ec0ff */
[----:B------:R-:W-:-:S03]  /*e5b0*/  SHF.L.U32 R3, R19, 0x1f, RZ ;  /* 0x0000001f13037819 */ /* 0x000fc600000006ff */
[----:B------:R-:W-:-:S04]  /*e5c0*/  IMAD R2, R16, 0x8, R2 ;  /* 0x0000000810027824 */ /* 0x000fc800078e0202 */
[----:B------:R-:W2:Y:S02]  /*e5d0*/  SYNCS.PHASECHK.TRANS64.TRYWAIT P1, [R2+URZ+0x38840], R3 ;  /* 0x03884003020075a7 */ /* 0x000ea4000802017f */
[----:B--2---:R-:W-:Y:S05]  /*e5e0*/  @!P1 BRA `(.L_x_68) ;  /* 0x0000001000d09947 */ /* 0x004fea0003800000 */
.L_x_103:
[----:B-1----:R-:W1:Y:S02]  /*e5f0*/  S2R R9, SR_TID.X ;  /* 0x0000000000097919 */ /* 0x002e640000002100 */
[----:B-1----:R-:W-:-:S04]  /*e600*/  LOP3.LUT R9, R9, 0x7f, RZ, 0xc0, !PT ;  /* 0x0000007f09097812 */ /* 0x002fc800078ec0ff */
[----:B------:R-:W-:-:S13]  /*e610*/  ISETP.NE.AND P2, PT, R9, RZ, PT ;  /* 0x000000ff0900720c */ /* 0x000fda0003f45270 */
[----:B------:R-:W-:Y:S05]  /*e620*/  @P2 BRA `(.L_x_69) ;  /* 0x00000000001c2947 */ /* 0x000fea0003800000 */
[----:B------:R-:W1:Y:S01]  /*e630*/  S2R R9, SR_TID.X ;  /* 0x0000000000097919 */ /* 0x000e620000002100 */
[----:B--2---:R-:W-:-:S04]  /*e640*/  MOV R3, 0xa000 ;  /* 0x0000a00000037802 */ /* 0x004fc80000000f00 */
[----:B------:R3:W-:Y:S01]  /*e650*/  SYNCS.ARRIVE.TRANS64 RZ, [R2+URZ+0x38830], R3 ;  /* 0x0388300302ff79a7 */ /* 0x0007e2000800003f */
[----:B-1----:R-:W-:-:S04]  /*e660*/  LOP3.LUT R9, R9, 0x1f, RZ, 0xc0, !PT ;  /* 0x0000001f09097812 */ /* 0x002fc800078ec0ff */
[----:B------:R-:W-:-:S13]  /*e670*/  ISETP.NE.AND P1, PT, R9, RZ, PT ;  /* 0x000000ff0900720c */ /* 0x000fda0003f25270 */
[----:B---3--:R-:W-:Y:S05]  /*e680*/  @!P1 BRA `(.L_x_69) ;  /* 0x0000000000049947 */ /* 0x008fea0003800000 */
[----:B------:R-:W-:Y:S01]  /*e690*/  BPT.TRAP 0x1 ;  /* 0x000000040000795c */ /* 0x000fe20000300000 */
.L_x_69:
[----:B------:R-:W1:Y:S01]  /*e6a0*/  S2R R13, SR_CgaCtaId ;  /* 0x00000000000d7919 */ /* 0x000e620000008800 */
[----:B------:R-:W-:Y:S01]  /*e6b0*/  MOV R9, 0x400 ;  /* 0x0000040000097802 */ /* 0x000fe20000000f00 */
[----:B------:R-:W-:Y:S01]  /*e6c0*/  UIADD3 UR4, UP0, UR36, 0x370, URZ ;  /* 0x0000037024047890 */ /* 0x000fe2000ff1e03f */
[----:B------:R-:W-:Y:S01]  /*e6d0*/  R2UR UR11, R12 ;  /* 0x000000000c0b72ca */ /* 0x000fe200000e0000 */
[----:B------:R-:W-:Y:S01]  /*e6e0*/  UMOV UR10, URZ ;  /* 0x0000003f000a7c82 */ /* 0x000fe20008000000 */
[----:B------:R-:W-:Y:S01]  /*e6f0*/  R2UR UR12, R4 ;  /* 0x00000000040c72ca */ /* 0x000fe200000e0000 */
[----:B------:R-:W-:Y:S01]  /*e700*/  UIADD3.X UR5, URZ, UR37, URZ, UP0, !UPT ;  /* 0x000000253f057290 */ /* 0x000fe200087fe43f */
[----:B-----5:R-:W-:Y:S01]  /*e710*/  R2UR UR13, R8 ;  /* 0x00000000080d72ca */ /* 0x020fe200000e0000 */
[----:B------:R-:W-:Y:S01]  /*e720*/  UMOV UR6, 0x0 ;  /* 0x0000000000067882 */ /* 0x000fe20000000000 */
[----:B------:R-:W-:Y:S01]  /*e730*/  UMOV UR7, 0x14f00000 ;  /* 0x14f0000000077882 */ /* 0x000fe20000000000 */
[----:B------:R-:W-:Y:S01]  /*e740*/  UMOV UR17, 0x40 ;  /* 0x0000004000117882 */ /* 0x000fe20000000000 */
[----:B------:R-:W-:Y:S01]  /*e750*/  UMOV UR18, 0x80 ;  /* 0x0000008000127882 */ /* 0x000fe20000000000 */
[----:B------:R-:W-:-:S04]  /*e760*/  UMOV UR19, 0xc0 ;  /* 0x000000c000137882 */ /* 0x000fc80000000000 */
[----:B------:R-:W-:Y:S01]  /*e770*/  UIMAD UR11, UR11, 0x50, URZ ;  /* 0x000000500b0b78a4 */ /* 0x000fe2000f8e023f */
[----:B-1----:R-:W-:-:S05]  /*e780*/  LEA R9, R13, R9, 0x18 ;  /* 0x000000090d097211 */ /* 0x002fca00078ec0ff */
[----:B--2---:R-:W-:-:S05]  /*e790*/  VIADD R2, R9, 0x38800 ;  /* 0x0003880009027836 */ /* 0x004fca0000000000 */
[----:B------:R-:W-:Y:S01]  /*e7a0*/  LEA R3, R16, R2, 0x3 ;  /* 0x0000000210037211 */ /* 0x000fe200078e18ff */
[----:B------:R-:W-:-:S03]  /*e7b0*/  IMAD R2, R7, 0x8, R2 ;  /* 0x0000000807027824 */ /* 0x000fc600078e0202 */
[----:B------:R-:W-:Y:S01]  /*e7c0*/  R2UR UR9, R3 ;  /* 0x00000000030972ca */ /* 0x000fe200000e0000 */
[----:B------:R-:W-:-:S05]  /*e7d0*/  IMAD R3, R16, 0xa000, R9 ;  /* 0x0000a00010037824 */ /* 0x000fca00078e0209 */
[----:B------:R-:W-:Y:S02]  /*e7e0*/  R2UR UR14, R3 ;  /* 0x00000000030e72ca */ /* 0x000fe400000e0000 */
[----:B------:R-:W-:-:S05]  /*e7f0*/  SHF.L.U32 R3, R10, 0x1f, RZ ;  /* 0x0000001f0a037819 */ /* 0x000fca00000006ff */
[----:B------:R-:W-:-:S06]  /*e800*/  UIADD3 UR9, UR9, 0x30, URZ ;  /* 0x0000003009097890 */ /* 0x000fcc000fffe03f */
        /* <DEDUP_REMOVED lines=16> */
.L_x_104:
[----:B------:R-:W-:Y:S05]  /*e910*/  @P2 BRA `(.L_x_71) ;  /* 0x00000000001c2947 */ /* 0x000fea0003800000 */
[----:B------:R-:W2:Y:S01]  /*e920*/  S2R R9, SR_TID.X ;  /* 0x0000000000097919 */ /* 0x000ea20000002100 */
[----:B-1----:R-:W-:-:S04]  /*e930*/  MOV R3, 0xa000 ;  /* 0x0000a00000037802 */ /* 0x002fc80000000f00 */
[----:B------:R3:W-:Y:S01]  /*e940*/  SYNCS.ARRIVE.TRANS64 RZ, [R2+URZ+0x50], R3 ;  /* 0x0000500302ff79a7 */ /* 0x0007e2000800003f */
[----:B--2---:R-:W-:-:S04]  /*e950*/  LOP3.LUT R9, R9, 0x1f, RZ, 0xc0, !PT ;  /* 0x0000001f09097812 */ /* 0x004fc800078ec0ff */
[----:B------:R-:W-:-:S13]  /*e960*/  ISETP.NE.AND P1, PT, R9, RZ, PT ;  /* 0x000000ff0900720c */ /* 0x000fda0003f25270 */
[----:B---3--:R-:W-:Y:S05]  /*e970*/  @!P1 BRA `(.L_x_71) ;  /* 0x0000000000049947 */ /* 0x008fea0003800000 */
[----:B------:R-:W-:Y:S01]  /*e980*/  BPT.TRAP 0x1 ;  /* 0x000000040000795c */ /* 0x000fe20000300000 */
.L_x_71:
[----:B-1----:R-:W2:Y:S01]  /*e990*/  LDL.LU R3, [R1] ;  /* 0x0000000001037983 */ /* 0x002ea20000300800 */
[----:B------:R-:W-:Y:S01]  /*e9a0*/  MOV R9, 0x400 ;  /* 0x0000040000097802 */ /* 0x000fe20000000f00 */
[----:B------:R-:W1:Y:S01]  /*e9b0*/  S2R R10, SR_CgaCtaId ;  /* 0x00000000000a7919 */ /* 0x000e620000008800 */
[----:B------:R-:W-:Y:S01]  /*e9c0*/  R2UR UR9, R2 ;  /* 0x00000000020972ca */ /* 0x000fe200000e0000 */
[----:B------:R-:W-:Y:S01]  /*e9d0*/  UIADD3 UR4, UP0, UR36, 0x470, URZ ;  /* 0x0000047024047890 */ /* 0x000fe2000ff1e03f */
[----:B------:R-:W-:Y:S02]  /*e9e0*/  R2UR UR13, R5 ;  /* 0x00000000050d72ca */ /* 0x000fe400000e0000 */
[----:B------:R-:W-:Y:S01]  /*e9f0*/  R2UR UR12, R4 ;  /* 0x00000000040c72ca */ /* 0x000fe200000e0000 */
[----:B------:R-:W-:Y:S01]  /*ea00*/  UIADD3.X UR5, URZ, UR37, URZ, UP0, !UPT ;  /* 0x000000253f057290 */ /* 0x000fe200087fe43f */
[----:B-1----:R-:W-:-:S05]  /*ea10*/  LEA R9, R10, R9, 0x18 ;  /* 0x000000090a097211 */ /* 0x002fca00078ec0ff */
        /* <DEDUP_REMOVED lines=28> */
.L_x_66:
[----:B------:R-:W-:Y:S05]  /*ebe0*/  BSYNC B1 ;  /* 0x0000000000017941 */ /* 0x000fea0003800000 */
.L_x_65:
[C---:B------:R-:W-:Y:S02]  /*ebf0*/  ISETP.GT.AND P1, PT, R6.reuse, 0x1, PT ;  /* 0x000000010600780c */ /* 0x040fe40003f24270 */
[----:B------:R-:W-:-:S11]  /*ec00*/  IADD3 R6, R6, -0x2, RZ ;  /* 0xfffffffe06067810 */ /* 0x000fd60007ffe0ff */
[----:B------:R-:W-:Y:S05]  /*ec10*/  @P1 BRA `(.L_x_72) ;  /* 0xffffffec00e01947 */ /* 0x000fea000383ffff */
.L_x_57:
[----:B------:R-:W-:Y:S05]  /*ec20*/  BSYNC B0 ;  /* 0x0000000000007941 */ /* 0x000fea0003800000 */
.L_x_48:
[----:B------:R-:W-:Y:S04]  /*ec30*/  BSSY B0, `(.L_x_73) ;  /* 0x0000037000007945 */ /* 0x000fe80003800000 */
[----:B------:R-:W-:Y:S05]  /*ec40*/  @!P6 BRA `(.L_x_74) ;  /* 0x0000000000d4e947 */ /* 0x000fea0003800000 */
[----:B------:R-:W2:Y:S01]  /*ec50*/  S2R R3, SR_CgaCtaId ;  /* 0x0000000000037919 */ /* 0x000ea20000008800 */
[----:B------:R-:W-:Y:S01]  /*ec60*/  MOV R0, 0x400 ;  /* 0x0000040000007802 */ /* 0x000fe20000000f00 */
[----:B------:R-:W3:Y:S03]  /*ec70*/  S2R R2, SR_TID.X ;  /* 0x0000000000027919 */ /* 0x000ee60000002100 */
[----:B--2---:R-:W-:Y:S02]  /*ec80*/  LEA R0, R3, R0, 0x18 ;  /* 0x0000000003007211 */ /* 0x004fe400078ec0ff */
[----:B---3--:R-:W-:-:S03]  /*ec90*/  LOP3.LUT R2, R2, 0x7f, RZ, 0xc0, !PT ;  /* 0x0000007f02027812 */ /* 0x008fc600078ec0ff */
[----:B------:R-:W-:Y:S01]  /*eca0*/  IMAD R3, R16, 0x8, R0 ;  /* 0x0000000810037824 */ /* 0x000fe200078e0200 */
[----:B------:R-:W-:Y:S02]  /*ecb0*/  SHF.L.U32 R0, R19, 0x1f, RZ ;  /* 0x0000001f13007819 */ /* 0x000fe400000006ff */
[----:B------:R-:W-:Y:S02]  /*ecc0*/  ISETP.NE.AND P1, PT, R2, RZ, PT ;  /* 0x000000ff0200720c */ /* 0x000fe40003f25270 */
[----:B------:R-:W2:Y:S02]  /*ecd0*/  SYNCS.PHASECHK.TRANS64.TRYWAIT P0, [R3+URZ+0x38860], R0 ;  /* 0x03886000030075a7 */ /* 0x000ea4000800017f */
[----:B--2---:R-:W-:Y:S09]  /*ece0*/  @!P0 BRA `(.L_x_75) ;  /* 0x0000000c00388947 */ /* 0x004ff20003800000 */
.L_x_105:
[----:B------:R-:W-:Y:S05]  /*ecf0*/  @P1 BRA `(.L_x_76) ;  /* 0x00000000001c1947 */ /* 0x000fea0003800000 */
[----:B------:R-:W3:Y:S01]  /*ed00*/  S2R R2, SR_TID.X ;  /* 0x0000000000027919 */ /* 0x000ee20000002100 */
[----:B--2---:R-:W-:-:S04]  /*ed10*/  MOV R0, 0xa000 ;  /* 0x0000a00000007802 */ /* 0x004fc80000000f00 */
[----:B------:R4:W-:Y:S01]  /*ed20*/  SYNCS.ARRIVE.TRANS64 RZ, [R3+URZ+0x38850], R0 ;  /* 0x0388500003ff79a7 */ /* 0x0009e2000800003f */
[----:B---3--:R-:W-:-:S04]  /*ed30*/  LOP3.LUT R2, R2, 0x1f, RZ, 0xc0, !PT ;  /* 0x0000001f02027812 */ /* 0x008fc800078ec0ff */
[----:B------:R-:W-:-:S13]  /*ed40*/  ISETP.NE.AND P0, PT, R2, RZ, PT ;  /* 0x000000ff0200720c */ /* 0x000fda0003f05270 */
[----:B----4-:R-:W-:Y:S05]  /*ed50*/  @!P0 BRA `(.L_x_76) ;  /* 0x0000000000048947 */ /* 0x010fea0003800000 */
[----:B------:R-:W-:Y:S01]  /*ed60*/  BPT.TRAP 0x1 ;  /* 0x000000040000795c */ /* 0x000fe20000300000 */
.L_x_76:
[----:B------:R-:W3:Y:S01]  /*ed70*/  LDL R2, [R1] ;  /* 0x0000000001027983 */ /* 0x000ee20000100800 */
[----:B--2---:R-:W-:Y:S01]  /*ed80*/  MOV R0, 0x400 ;  /* 0x0000040000007802 */ /* 0x004fe20000000f00 */
[----:B-1----:R-:W1:Y:S01]  /*ed90*/  S2R R6, SR_CgaCtaId ;  /* 0x0000000000067919 */ /* 0x002e620000008800 */
        /* <DEDUP_REMOVED lines=17> */
[----:B---3--:R-:W-:-:S13]  /*eeb0*/  R2UR UR11, R2 ;  /* 0x00000000020b72ca */ /* 0x008fda00000e0000 */
[----:B------:R-:W-:-:S09]  /*eec0*/  UIMAD UR11, UR11, 0x50, URZ ;  /* 0x000000500b0b78a4 */ /* 0x000fd2000f8e023f */
[----:B------:R1:W-:Y:S02]  /*eed0*/  UTMALDG.4D [UR8], [UR4], desc[UR6] ;  /* 0x00000608040075b4 */ /* 0x0003e40008019000 */
[----:B-1----:R-:W-:Y:S01]  /*eee0*/  UMOV UR8, UR15 ;  /* 0x0000000f00087c82 */ /* 0x002fe20008000000 */
[----:B------:R-:W-:Y:S01]  /*eef0*/  UMOV UR10, UR17 ;  /* 0x00000011000a7c82 */ /* 0x000fe20008000000 */
[----:B------:R-:W-:Y:S01]  /*ef00*/  UMOV UR15, 0x80 ;  /* 0x00000080000f7882 */ /* 0x000fe20000000000 */
[----:B------:R1:W-:Y:S02]  /*ef10*/  UTMALDG.4D [UR8], [UR4], desc[UR6] ;  /* 0x00000608040075b4 */ /* 0x0003e40008019000 */
[----:B-1----:R-:W-:Y:S01]  /*ef20*/  UMOV UR8, UR16 ;  /* 0x0000001000087c82 */ /* 0x002fe20008000000 */
[----:B------:R-:W-:Y:S01]  /*ef30*/  UMOV UR10, UR15 ;  /* 0x0000000f000a7c82 */ /* 0x000fe20008000000 */
[----:B------:R-:W-:Y:S01]  /*ef40*/  UMOV UR15, 0xc0 ;  /* 0x000000c0000f7882 */ /* 0x000fe20000000000 */
[----:B------:R1:W-:Y:S02]  /*ef50*/  UTMALDG.4D [UR8], [UR4], desc[UR6] ;  /* 0x00000608040075b4 */ /* 0x0003e40008019000 */
[----:B-1----:R-:W-:Y:S01]  /*ef60*/  UMOV UR8, UR14 ;  /* 0x0000000e00087c82 */ /* 0x002fe20008000000 */
[----:B------:R-:W-:-:S02]  /*ef70*/  UMOV UR10, UR15 ;  /* 0x0000000f000a7c82 */ /* 0x000fc40008000000 */
[----:B------:R2:W-:Y:S02]  /*ef80*/  UTMALDG.4D [UR8], [UR4], desc[UR6] ;  /* 0x00000608040075b4 */ /* 0x0005e40008019000 */
[----:B--2---:R-:W-:Y:S01]  /*ef90*/  NOP ;  /* 0x0000000000007918 */ /* 0x004fe20000000000 */
.L_x_74:
[----:B------:R-:W-:Y:S05]  /*efa0*/  BSYNC B0 ;  /* 0x0000000000007941 */ /* 0x000fea0003800000 */
.L_x_73:
[----:B------:R-:W2:Y:S01]  /*efb0*/  LDL.LU R0, [R1+0x10] ;  /* 0x0000100001007983 */ /* 0x000ea20000300800 */
[----:B------:R-:W-:-:S03]  /*efc0*/  ULDC UR4, c[0x0][0xda4] ;  /* 0x0003690000047ab9 */ /* 0x000fc60000000800 */
[----:B------:R-:W3:Y:S01]  /*efd0*/  LDL.LU R2, [R1+0x18] ;  /* 0x0000180001027983 */ /* 0x000ee20000300800 */
[----:B------:R-:W-:-:S05]  /*efe0*/  VIADD R16, R16, 0x1 ;  /* 0x0000000110107836 */ /* 0x000fca0000000000 */
[----:B------:R-:W-:-:S04]  /*eff0*/  ISETP.NE.AND P0, PT, R16, 0x2, PT ;  /* 0x000000021000780c */ /* 0x000fc80003f05270 */
[----:B------:R-:W-:Y:S02]  /*f000*/  SEL R16, R16, RZ, P0 ;  /* 0x000000ff10107207 */ /* 0x000fe40000000000 */
[----:B--2---:R-:W-:Y:S01]  /*f010*/  IADD3 R0, R0, UR38, RZ ;  /* 0x0000002600007c10 */ /* 0x004fe2000fffe0ff */
[----:B---3--:R-:W-:-:S04]  /*f020*/  VIADD R2, R2, 0x1 ;  /* 0x0000000102027836 */ /* 0x008fc80000000000 */
[----:B------:R2:W-:Y:S01]  /*f030*/  STL [R1+0x10], R0 ;  /* 0x0000100001007387 */ /* 0x0005e20000100800 */
[----:B------:R-:W-:-:S03]  /*f040*/  ISETP.GE.AND P1, PT, R0, UR4, PT ;  /* 0x0000000400007c0c */ /* 0x000fc6000bf26270 */
[----:B------:R3:W-:Y:S01]  /*f050*/  STL [R1+0x18], R2 ;  /* 0x0000180201007387 */ /* 0x0007e20000100800 */
[----:B--2---:R-:W-:-:S04]  /*f060*/  SEL R0, RZ, 0x1, P0 ;  /* 0x00000001ff007807 */ /* 0x004fc80000000000 */
[----:B------:R-:W-:-:S05]  /*f070*/  LOP3.LUT R19, R19, R0, RZ, 0x3c, !PT ;  /* 0x0000000013137212 */ /* 0x000fca00078e3cff */
[----:B---3--:R-:W-:Y:S05]  /*f080*/  @!P1 BRA `(.L_x_77) ;  /* 0xffffffcc008c9947 */ /* 0x008fea000383ffff */
[----:B------:R-:W-:-:S07]  /*f090*/  LOP3.LUT R2, R2, 0x1, RZ, 0xc, !PT ;  /* 0x0000000102027812 */ /* 0x000fce00078e0cff */
.L_x_32:
[----:B------:R-:W2:Y:S01]  /*f0a0*/  S2R R3, SR_CgaCtaId ;  /* 0x0000000000037919 */ /* 0x000ea20000008800 */
[----:B------:R-:W-:Y:S01]  /*f0b0*/  MOV R0, 0x400 ;  /* 0x0000040000007802 */ /* 0x000fe20000000f00 */
[----:B------:R-:W-:Y:S03]  /*f0c0*/  BSSY B0, `(.L_x_78) ;  /* 0x0000005000007945 */ /* 0x000fe60003800000 */
[----:B--2---:R-:W-:Y:S02]  /*f0d0*/  LEA R0, R3, R0, 0x18 ;  /* 0x0000000003007211 */ /* 0x004fe400078ec0ff */
[----:B------:R-:W-:-:S04]  /*f0e0*/  SHF.L.U32 R3, R2, 0x1f, RZ ;  /* 0x0000001f02037819 */ /* 0x000fc800000006ff */
[----:B------:R-:W2:Y:S02]  /*f0f0*/  SYNCS.PHASECHK.TRANS64.TRYWAIT P0, [R0+URZ+0x38820], R3 ;  /* 0x03882003000075a7 */ /* 0x000ea4000800017f */
[----:B--2---:R-:W-:Y:S05]  /*f100*/  @!P0 BRA `(.L_x_79) ;  /* 0x0000000800448947 */ /* 0x004fea0003800000 */
.L_x_106:
[----:B------:R-:W-:Y:S05]  /*f110*/  BSYNC B0 ;  /* 0x0000000000007941 */ /* 0x000fea0003800000 */
.L_x_78:
[----:B------:R-:W-:-:S03]  /*f120*/  UMOV UR4, 0xffffffff ;  /* 0xffffffff00047882 */ /* 0x000fc60000000000 */
[----:B------:R-:W-:Y:S05]  /*f130*/  BRA.DIV UR4, `(.L_x_80) ;  /* 0x0000000a044c7947 */ /* 0x000fea000b800000 */
[----:B------:R-:W3:Y:S02]  /*f140*/  S2R R2, SR_TID.X ;  /* 0x0000000000027919 */ /* 0x000ee40000002100 */
[----:B---3--:R-:W-:-:S04]  /*f150*/  SHF.R.U32.HI R2, RZ, 0x5, R2 ;  /* 0x00000005ff027819 */ /* 0x008fc80000011602 */
[----:B------:R-:W-:-:S05]  /*f160*/  LOP3.LUT R2, R2, 0x3, RZ, 0xc0, !PT ;  /* 0x0000000302027812 */ /* 0x000fca00078ec0ff */
[----:B------:R3:W4:Y:S02]  /*f170*/  SHFL.IDX PT, R14, R2, RZ, 0x1f ;  /* 0x00001fff020e7589 */ /* 0x00072400000e0000 */
.L_x_109:
[----:B----4-:R-:W-:Y:S01]  /*f180*/  ISETP.NE.AND P0, PT, R14, RZ, PT ;  /* 0x000000ff0e00720c */ /* 0x010fe20003f05270 */
[----:B------:R-:W-:-:S12]  /*f190*/  BSSY B0, `(.L_x_81) ;  /* 0x0000024000007945 */ /* 0x000fd80003800000 */
[----:B------:R-:W-:Y:S05]  /*f1a0*/  @P0 BRA `(.L_x_82) ;  /* 0x0000000000880947 */ /* 0x000fea0003800000 */
[----:B------:R-:W-:-:S03]  /*f1b0*/  UMOV UR4, 0xffffffff ;  /* 0xffffffff00047882 */ /* 0x000fc60000000000 */
[----:B------:R-:W-:Y:S05]  /*f1c0*/  BRA.DIV UR4, `(.L_x_83) ;  /* 0x0000000a045c7947 */ /* 0x000fea000b800000 */
[----:B------:R-:W-:-:S13]  /*f1d0*/  ELECT P6, URZ, PT ;  /* 0x00000000003f782f */ /* 0x000fda00038c0000 */
.L_x_112:
[----:B------:R-:W-:Y:S05]  /*f1e0*/  @!P6 BRA `(.L_x_82) ;  /* 0x000000000078e947 */ /* 0x000fea0003800000 */
[----:B---3--:R-:W3:Y:S02]  /*f1f0*/  LDL.LU R2, [R1+0x1c] ;  /* 0x00001c0001027983 */ /* 0x008ee40000300800 */
[----:B---3--:R-:W-:-:S04]  /*f200*/  LOP3.LUT R2, R2, 0x2, RZ, 0xfc, !PT ;  /* 0x0000000202027812 */ /* 0x008fc800078efcff */
[----:B------:R-:W-:-:S13]  /*f210*/  ISETP.NE.AND P2, PT, R2, 0x3, PT ;  /* 0x000000030200780c */ /* 0x000fda0003f45270 */
[----:B------:R-:W-:Y:S05]  /*f220*/  @!P2 BRA `(.L_x_84) ;  /* 0x000000000004a947 */ /* 0x000fea0003800000 */
[----:B------:R-:W-:Y:S01]  /*f230*/  BPT.TRAP 0x1 ;  /* 0x000000040000795c */ /* 0x000fe20000300000 */
.L_x_84:
[----:B--2---:R-:W-:Y:S02]  /*f240*/  IADD3 R3, R0, 0x38840, RZ ;  /* 0x0003884000037810 */ /* 0x004fe40007ffe0ff */
[----:B------:R-:W-:Y:S02]  /*f250*/  SHF.L.U32 R5, R19, 0x1f, RZ ;  /* 0x0000001f13057819 */ /* 0x000fe400000006ff */
[C---:B------:R-:W-:Y:S01]  /*f260*/  IADD3 R2, R16.reuse, 0x1, RZ ;  /* 0x0000000110027810 */ /* 0x040fe20007ffe0ff */
[----:B-1----:R-:W-:-:S03]  /*f270*/  IMAD R6, R16, 0x8, R3 ;  /* 0x0000000810067824 */ /* 0x002fc600078e0203 */
[----:B------:R-:W-:Y:S01]  /*f280*/  ISETP.NE.AND P1, PT, R2, 0x2, PT ;  /* 0x000000020200780c */ /* 0x000fe20003f25270 */
[----:B------:R-:W1:Y:S03]  /*f290*/  SYNCS.PHASECHK.TRANS64.TRYWAIT P0, [R6+URZ], R5 ;  /* 0x00000005060075a7 */ /* 0x000e66000800017f */
[----:B------:R-:W-:-:S04]  /*f2a0*/  SEL R4, RZ, 0x1, P1 ;  /* 0x00000001ff047807 */ /* 0x000fc80000800000 */
[----:B------:R-:W-:Y:S02]  /*f2b0*/  LOP3.LUT R19, R19, R4, RZ, 0x3c, !PT ;  /* 0x0000000413137212 */ /* 0x000fe400078e3cff */
[----:B------:R-:W-:Y:S02]  /*f2c0*/  SEL R4, R2, RZ, P1 ;  /* 0x000000ff02047207 */ /* 0x000fe40000800000 */
[----:B------:R-:W-:-:S03]  /*f2d0*/  SHF.L.U32 R2, R19, 0x1f, RZ ;  /* 0x0000001f13027819 */ /* 0x000fc600000006ff */
[----:B------:R-:W-:Y:S01]  /*f2e0*/  IMAD R3, R4, 0x8, R3 ;  /* 0x0000000804037824 */ /* 0x000fe200078e0203 */
[----:B-1----:R-:W-:Y:S06]  /*f2f0*/  @!P0 BRA `(.L_x_85) ;  /* 0x0000000800308947 */ /* 0x002fec0003800000 */
.L_x_113:
[----:B------:R-:W2:Y:S02]  /*f300*/  SYNCS.PHASECHK.TRANS64.TRYWAIT P0, [R3+URZ], R2 ;  /* 0x00000002030075a7 */ /* 0x000ea4000800017f */
[----:B--2---:R-:W-:Y:S05]  /*f310*/  @!P0 BRA `(.L_x_86) ;  /* 0x00000008003c8947 */ /* 0x004fea0003800000 */
.L_x_114:
[----:B------:R-:W-:Y:S05]  /*f320*/  @!P2 BRA `(.L_x_87) ;  /* 0x000000000004a947 */ /* 0x000fea0003800000 */
[----:B------:R-:W-:Y:S01]  /*f330*/  BPT.TRAP 0x1 ;  /* 0x000000040000795c */ /* 0x000fe20000300000 */
.L_x_87:
[----:B--2---:R-:W-:-:S05]  /*f340*/  IADD3 R3, R0, 0x38860, RZ ;  /* 0x0003886000037810 */ /* 0x004fca0007ffe0ff */
[----:B------:R-:W-:-:S04]  /*f350*/  IMAD R16, R16, 0x8, R3 ;  /* 0x0000000810107824 */ /* 0x000fc800078e0203 */
[----:B------:R-:W2:Y:S02]  /*f360*/  SYNCS.PHASECHK.TRANS64.TRYWAIT P0, [R16+URZ], R5 ;  /* 0x00000005100075a7 */ /* 0x000ea4000800017f */
[----:B--2---:R-:W-:Y:S05]  /*f370*/  @!P0 BRA `(.L_x_88) ;  /* 0x0000000800388947 */ /* 0x004fea0003800000 */
.L_x_115:
[----:B------:R-:W-:-:S07]  /*f380*/  LEA R3, R4, R3, 0x3 ;  /* 0x0000000304037211 */ /* 0x000fce00078e18ff */
.L_x_89:
[----:B---3--:R3:W4:Y:S02]  /*f390*/  SYNCS.PHASECHK.TRANS64.TRYWAIT P0, [R3+URZ], R2 ;  /* 0x00000002030075a7 */ /* 0x008724000800017f */
[----:B----4-:R-:W-:Y:S05]  /*f3a0*/  @!P0 NANOSLEEP.SYNCS 0x989680 ;  /* 0x009896800000895d */ /* 0x010fea0003900000 */
[----:B------:R-:W4:Y:S02]  /*f3b0*/  @!P0 SYNCS.PHASECHK.TRANS64 P0, [R3+URZ], R2 ;  /* 0x00000002030085a7 */ /* 0x000f24000800007f */
[----:B----4-:R-:W-:Y:S05]  /*f3c0*/  @!P0 BRA `(.L_x_89) ;  /* 0xfffffffc00f08947 */ /* 0x010fea000383ffff */
.L_x_82:
[----:B------:R-:W-:Y:S05]  /*f3d0*/  BSYNC B0 ;  /* 0x0000000000007941 */ /* 0x000fea0003800000 */
.L_x_81:
[----:B------:R-:W-:Y:S05]  /*f3e0*/  EXIT ;  /* 0x000000000000794d */ /* 0x000fea0003800000 */
.L_x_10:
[----:B------:R-:W-:-:S13]  /*f3f0*/  R2UR UR4, R18 ;  /* 0x00000000120472ca */ /* 0x000fda00000e0000 */
[----:B-1----:R-:W-:-:S04]  /*f400*/  IMAD.U32 R3, RZ, RZ, UR4 ;  /* 0x00000004ff037e24 */ /* 0x002fc8000f8e00ff */
[----:B------:R1:W2:Y:S03]  /*f410*/  SYNCS.PHASECHK.TRANS64.TRYWAIT P1, [R3+URZ+0x38800], R0 ;  /* 0x03880000030075a7 */ /* 0x0002a6000802017f */
[----:B--2---:R-:W-:Y:S05]  /*f420*/  @!P1 NANOSLEEP.SYNCS 0x989680 ;  /* 0x009896800000995d */ /* 0x004fea0003900000 */
[----:B------:R-:W2:Y:S02]  /*f430*/  @!P1 SYNCS.PHASECHK.TRANS64 P1, [R3+URZ+0x38800], R0 ;  /* 0x03880000030095a7 */ /* 0x000ea4000802007f */
[----:B--2---:R-:W-:Y:S05]  /*f440*/  @!P1 BRA `(.L_x_10) ;  /* 0xfffffffc00e89947 */ /* 0x004fea000383ffff */
[----:B------:R-:W-:Y:S05]  /*f450*/  BRA `(.L_x_90) ;  /* 0xffffff1c00387947 */ /* 0x000fea000383ffff */
.L_x_14:
[----:B--2---:R2:W3:Y:S02]  /*f460*/  SYNCS.PHASECHK.TRANS64.TRYWAIT P2, [R0+URZ+0x38830], R3 ;  /* 0x03883003000075a7 */ /* 0x0044e4000804017f */
[----:B---3--:R-:W-:Y:S05]  /*f470*/  @!P2 NANOSLEEP.SYNCS 0x989680 ;  /* 0x009896800000a95d */ /* 0x008fea0003900000 */
[----:B------:R-:W3:Y:S02]  /*f480*/  @!P2 SYNCS.PHASECHK.TRANS64 P2, [R0+URZ+0x38830], R3 ;  /* 0x038830030000a5a7 */ /* 0x000ee4000804007f */
[----:B---3--:R-:W-:Y:S05]  /*f490*/  @!P2 BRA `(.L_x_14) ;  /* 0xfffffffc00f0a947 */ /* 0x008fea000383ffff */
[----:B------:R-:W-:Y:S05]  /*f4a0*/  BRA `(.L_x_13) ;  /* 0xffffff1c006c7947 */ /* 0x000fea000383ffff */
.L_x_19:
[----:B--2---:R-:W-:-:S04]  /*f4b0*/  MOV R5, UR60 ;  /* 0x0000003c00057c02 */ /* 0x004fc80008000f00 */
[----:B------:R2:W3:Y:S03]  /*f4c0*/  SYNCS.PHASECHK.TRANS64.TRYWAIT P2, [R5+URZ+0x38830], R2 ;  /* 0x03883002050075a7 */ /* 0x0004e6000804017f */
[----:B---3--:R-:W-:Y:S05]  /*f4d0*/  @!P2 NANOSLEEP.SYNCS 0x989680 ;  /* 0x009896800000a95d */ /* 0x008fea0003900000 */
[----:B------:R-:W3:Y:S02]  /*f4e0*/  @!P2 SYNCS.PHASECHK.TRANS64 P2, [R5+URZ+0x38830], R2 ;  /* 0x038830020500a5a7 */ /* 0x000ee4000804007f */
[----:B---3--:R-:W-:Y:S05]  /*f4f0*/  @!P2 BRA `(.L_x_19) ;  /* 0xfffffffc00eca947 */ /* 0x008fea000383ffff */
[----:B------:R-:W-:Y:S05]  /*f500*/  BRA `(.L_x_18) ;  /* 0xffffff64001c7947 */ /* 0x000fea000383ffff */
.L_x_23:
[----:B----4-:R-:W-:-:S04]  /*f510*/  IMAD.U32 R3, RZ, RZ, UR5 ;  /* 0x00000005ff037e24 */ /* 0x010fc8000f8e00ff */
[----:B------:R4:W1:Y:S03]  /*f520*/  SYNCS.PHASECHK.TRANS64.TRYWAIT P2, [R3+URZ+0x38850], R0 ;  /* 0x03885000030075a7 */ /* 0x000866000804017f */
[----:B-1----:R-:W-:Y:S05]  /*f530*/  @!P2 NANOSLEEP.SYNCS 0x989680 ;  /* 0x009896800000a95d */ /* 0x002fea0003900000 */
[----:B------:R-:W1:Y:S02]  /*f540*/  @!P2 SYNCS.PHASECHK.TRANS64 P2, [R3+URZ+0x38850], R0 ;  /* 0x038850000300a5a7 */ /* 0x000e64000804007f */
[----:B-1----:R-:W-:Y:S05]  /*f550*/  @!P2 BRA `(.L_x_23) ;  /* 0xfffffffc00eca947 */ /* 0x002fea000383ffff */
[----:B------:R-:W-:Y:S05]  /*f560*/  BRA `(.L_x_22) ;  /* 0xffffff8c006c7947 */ /* 0x000fea000383ffff */
.L_x_28:
[----:B--2---:R-:W-:-:S04]  /*f570*/  MOV R3, UR7 ;  /* 0x0000000700037c02 */ /* 0x004fc80008000f00 */
[----:B------:R2:W3:Y:S03]  /*f580*/  SYNCS.PHASECHK.TRANS64.TRYWAIT P0, [R3+URZ+0x38850], R0 ;  /* 0x03885000030075a7 */ /* 0x0004e6000800017f */
[----:B---3--:R-:W-:Y:S05]  /*f590*/  @!P0 NANOSLEEP.SYNCS 0x989680 ;  /* 0x009896800000895d */ /* 0x008fea0003900000 */
[----:B------:R-:W3:Y:S02]  /*f5a0*/  @!P0 SYNCS.PHASECHK.TRANS64 P0, [R3+URZ+0x38850], R0 ;  /* 0x03885000030085a7 */ /* 0x000ee4000800007f */
[----:B---3--:R-:W-:Y:S05]  /*f5b0*/  @!P0 BRA `(.L_x_28) ;  /* 0xfffffffc00ec8947 */ /* 0x008fea000383ffff */
[----:B------:R-:W-:Y:S05]  /*f5c0*/  BRA `(.L_x_27) ;  /* 0xffffffa8009c7947 */ /* 0x000fea000383ffff */
.L_x_40:
[----:B------:R-:W1:Y:S01]  /*f5d0*/  S2R R6, SR_TID.X ;  /* 0x0000000000067919 */ /* 0x000e620000002100 */
[----:B------:R-:W-:Y:S01]  /*f5e0*/  BSSY B0, `(.L_x_91) ;  /* 0x000000a000007945 */ /* 0x000fe20003800000 */
[----:B------:R-:W-:Y:S01]  /*f5f0*/  MOV R12, RZ ;  /* 0x000000ff000c7202 */ /* 0x000fe20000000f00 */
[----:B------:R-:W-:Y:S01]  /*f600*/  IMAD.MOV.U32 R11, RZ, RZ, 0x1f ;  /* 0x0000001fff0b7424 */ /* 0x000fe200078e00ff */
[----:B------:R-:W-:Y:S02]  /*f610*/  MOV R15, 0xffffffff ;  /* 0xffffffff000f7802 */ /* 0x000fe40000000f00 */
[----:B-1----:R-:W-:-:S04]  /*f620*/  SHF.R.U32.HI R6, RZ, 0x5, R6 ;  /* 0x00000005ff067819 */ /* 0x002fc80000011606 */
[----:B------:R-:W-:-:S05]  /*f630*/  LOP3.LUT R6, R6, 0x3, RZ, 0xc0, !PT ;  /* 0x0000000306067812 */ /* 0x000fca00078ec0ff */
[----:B------:R-:W-:-:S07]  /*f640*/  IMAD.MOV.U32 R13, RZ, RZ, R6 ;  /* 0x000000ffff0d7224 */ /* 0x000fce00078e0006 */
[----:B------:R-:W-:Y:S05]  /*f650*/  WARPSYNC.COLLECTIVE R15, `(.L_x_92) ;  /* 0x000000000f087348 */ /* 0x000fea0003c00000 */
[----:B------:R1:W2:Y:S02]  /*f660*/  SHFL.IDX P6, R14, R13, R12, R11 ;  /* 0x0000000c0d0e7389 */ /* 0x0002a400000c000b */
[----:B-12---:R-:W-:Y:S01]  /*f670*/  ENDCOLLECTIVE ;  /* 0x000000000000791b */ /* 0x006fe20003800000 */
.L_x_92:
[----:B------:R-:W-:Y:S05]  /*f680*/  BSYNC B0 ;  /* 0x0000000000007941 */ /* 0x000fea0003800000 */
.L_x_91:
[----:B------:R-:W-:Y:S05]  /*f690*/  BRA `(.L_x_93) ;  /* 0xffffffd000b47947 */ /* 0x000fea000383ffff */
.L_x_41:
[----:B------:R-:W-:Y:S01]  /*f6a0*/  BSSY B0, `(.L_x_94) ;  /* 0x0000006000007945 */ /* 0x000fe20003800000 */
[----:B------:R-:W-:-:S07]  /*f6b0*/  IMAD.MOV.U32 R15, RZ, RZ, -0x1 ;  /* 0xffffffffff0f7424 */ /* 0x000fce00078e00ff */
[----:B------:R-:W-:Y:S05]  /*f6c0*/  WARPSYNC.COLLECTIVE R15, `(.L_x_95) ;  /* 0x000000000f0c7348 */ /* 0x000fea0003c00000 */
[----:B------:R-:W-:Y:S02]  /*f6d0*/  ELECT P6, UR62, PT ;  /* 0x00000000003e782f */ /* 0x000fe400038c0000 */
[----:B------:R-:W-:Y:S01]  /*f6e0*/  MOV R14, UR62 ;  /* 0x0000003e000e7c02 */ /* 0x000fe20008000f00 */
[----:B------:R-:W-:Y:S10]  /*f6f0*/  ENDCOLLECTIVE ;  /* 0x000000000000791b */ /* 0x000ff40003800000 */
.L_x_95:
[----:B------:R-:W-:Y:S05]  /*f700*/  BSYNC B0 ;  /* 0x0000000000007941 */ /* 0x000fea0003800000 */
.L_x_94:
[----:B------:R-:W-:Y:S05]  /*f710*/  BRA `(.L_x_96) ;  /* 0xffffffd000ac7947 */ /* 0x000fea000383ffff */
.L_x_44:
[----:B---3--:R3:W4:Y:S02]  /*f720*/  SYNCS.PHASECHK.TRANS64.TRYWAIT P1, [R6+URZ+0x38840], R7 ;  /* 0x03884007060075a7 */ /* 0x008724000802017f */
[----:B----4-:R-:W-:Y:S05]  /*f730*/  @!P1 NANOSLEEP.SYNCS 0x989680 ;  /* 0x009896800000995d */ /* 0x010fea0003900000 */
[----:B------:R-:W4:Y:S02]  /*f740*/  @!P1 SYNCS.PHASECHK.TRANS64 P1, [R6+URZ+0x38840], R7 ;  /* 0x03884007060095a7 */ /* 0x000f24000802007f */
[----:B----4-:R-:W-:Y:S05]  /*f750*/  @!P1 BRA `(.L_x_44) ;  /* 0xfffffffc00f09947 */ /* 0x010fea000383ffff */
[----:B------:R-:W-:Y:S05]  /*f760*/  BRA `(.L_x_97) ;  /* 0xffffffd400147947 */ /* 0x000fea000383ffff */
.L_x_47:
[----:B-1----:R-:W1:Y:S01]  /*f770*/  S2R R8, SR_CgaCtaId ;  /* 0x0000000000087919 */ /* 0x002e620000008800 */
[----:B------:R-:W-:-:S04]  /*f780*/  MOV R7, 0x400 ;  /* 0x0000040000077802 */ /* 0x000fc80000000f00 */
[----:B-1----:R-:W-:-:S04]  /*f790*/  LEA R7, R8, R7, 0x18 ;  /* 0x0000000708077211 */ /* 0x002fc800078ec0ff */
[----:B------:R1:W2:Y:S03]  /*f7a0*/  SYNCS.PHASECHK.TRANS64.TRYWAIT P1, [R7+URZ+0x38820], R6 ;  /* 0x03882006070075a7 */ /* 0x0002a6000802017f */
[----:B--2---:R-:W-:Y:S05]  /*f7b0*/  @!P1 NANOSLEEP.SYNCS 0x989680 ;  /* 0x009896800000995d */ /* 0x004fea0003900000 */
[----:B------:R-:W2:Y:S02]  /*f7c0*/  @!P1 SYNCS.PHASECHK.TRANS64 P1, [R7+URZ+0x38820], R6 ;  /* 0x03882006070095a7 */ /* 0x000ea4000802007f */
[----:B--2---:R-:W-:Y:S05]  /*f7d0*/  @!P1 BRA `(.L_x_47) ;  /* 0xfffffffc00e49947 */ /* 0x004fea000383ffff */
[----:B------:R-:W-:Y:S05]  /*f7e0*/  BRA `(.L_x_98) ;  /* 0xffffffd800847947 */ /* 0x000fea000383ffff */
.L_x_53:
[----:B-1----:R1:W2:Y:S02]  /*f7f0*/  SYNCS.PHASECHK.TRANS64.TRYWAIT P1, [R2+URZ+0x38840], R3 ;  /* 0x03884003020075a7 */ /* 0x0022a4000802017f */
[----:B--2---:R-:W-:Y:S05]  /*f800*/  @!P1 NANOSLEEP.SYNCS 0x989680 ;  /* 0x009896800000995d */ /* 0x004fea0003900000 */
[----:B------:R-:W2:Y:S02]  /*f810*/  @!P1 SYNCS.PHASECHK.TRANS64 P1, [R2+URZ+0x38840], R3 ;  /* 0x03884003020095a7 */ /* 0x000ea4000802007f */
[----:B--2---:R-:W-:Y:S05]  /*f820*/  @!P1 BRA `(.L_x_53) ;  /* 0xfffffffc00f09947 */ /* 0x004fea000383ffff */
[----:B------:R-:W-:Y:S05]  /*f830*/  BRA `(.L_x_99) ;  /* 0xffffffdc00247947 */ /* 0x000fea000383ffff */
.L_x_55:
[----:B-1----:R1:W2:Y:S02]  /*f840*/  SYNCS.PHASECHK.TRANS64.TRYWAIT P1, [R2+URZ+0x60], R3 ;  /* 0x00006003020075a7 */ /* 0x0022a4000802017f */
[----:B--2---:R-:W-:Y:S05]  /*f850*/  @!P1 NANOSLEEP.SYNCS 0x989680 ;  /* 0x009896800000995d */ /* 0x004fea0003900000 */
[----:B------:R-:W2:Y:S02]  /*f860*/  @!P1 SYNCS.PHASECHK.TRANS64 P1, [R2+URZ+0x60], R3 ;  /* 0x00006003020095a7 */ /* 0x000ea4000802007f */
[----:B--2---:R-:W-:Y:S05]  /*f870*/  @!P1 BRA `(.L_x_55) ;  /* 0xfffffffc00f09947 */ /* 0x004fea000383ffff */
[----:B------:R-:W-:Y:S05]  /*f880*/  BRA `(.L_x_100) ;  /* 0xffffffdc00d47947 */ /* 0x000fea000383ffff */
.L_x_61:
[----:B--2---:R2:W3:Y:S02]  /*f890*/  SYNCS.PHASECHK.TRANS64.TRYWAIT P1, [R2+URZ+0x38840], R3 ;  /* 0x03884003020075a7 */ /* 0x0044e4000802017f */
[----:B---3--:R-:W-:Y:S05]  /*f8a0*/  @!P1 NANOSLEEP.SYNCS 0x989680 ;  /* 0x009896800000995d */ /* 0x008fea0003900000 */
[----:B------:R-:W3:Y:S02]  /*f8b0*/  @!P1 SYNCS.PHASECHK.TRANS64 P1, [R2+URZ+0x38840], R3 ;  /* 0x03884003020095a7 */ /* 0x000ee4000802007f */
[----:B---3--:R-:W-:Y:S05]  /*f8c0*/  @!P1 BRA `(.L_x_61) ;  /* 0xfffffffc00f09947 */ /* 0x008fea000383ffff */
[----:B------:R-:W-:Y:S05]  /*f8d0*/  BRA `(.L_x_101) ;  /* 0xffffffe4003c7947 */ /* 0x000fea000383ffff */
.L_x_63:
[----:B-1----:R1:W2:Y:S02]  /*f8e0*/  SYNCS.PHASECHK.TRANS64.TRYWAIT P1, [R2+URZ+0x60], R19 ;  /* 0x00006013020075a7 */ /* 0x0022a4000802017f */
[----:B--2---:R-:W-:Y:S05]  /*f8f0*/  @!P1 NANOSLEEP.SYNCS 0x989680 ;  /* 0x009896800000995d */ /* 0x004fea0003900000 */
[----:B------:R-:W2:Y:S02]  /*f900*/  @!P1 SYNCS.PHASECHK.TRANS64 P1, [R2+URZ+0x60], R19 ;  /* 0x00006013020095a7 */ /* 0x000ea4000802007f */
[----:B--2---:R-:W-:Y:S05]  /*f910*/  @!P1 BRA `(.L_x_63) ;  /* 0xfffffffc00f09947 */ /* 0x004fea000383ffff */
[----:B------:R-:W-:Y:S05]  /*f920*/  BRA `(.L_x_102) ;  /* 0xffffffe400ec7947 */ /* 0x000fea000383ffff */
.L_x_68:
[----:B--2---:R2:W3:Y:S02]  /*f930*/  SYNCS.PHASECHK.TRANS64.TRYWAIT P1, [R2+URZ+0x38840], R3 ;  /* 0x03884003020075a7 */ /* 0x0044e4000802017f */
[----:B---3--:R-:W-:Y:S05]  /*f940*/  @!P1 NANOSLEEP.SYNCS 0x989680 ;  /* 0x009896800000995d */ /* 0x008fea0003900000 */
[----:B------:R-:W3:Y:S02]  /*f950*/  @!P1 SYNCS.PHASECHK.TRANS64 P1, [R2+URZ+0x38840], R3 ;  /* 0x03884003020095a7 */ /* 0x000ee4000802007f */
[----:B---3--:R-:W-:Y:S05]  /*f960*/  @!P1 BRA `(.L_x_68) ;  /* 0xfffffffc00f09947 */ /* 0x008fea000383ffff */
[----:B------:R-:W-:Y:S05]  /*f970*/  BRA `(.L_x_103) ;  /* 0xffffffec001c7947 */ /* 0x000fea000383ffff */
.L_x_70:
[----:B-1----:R1:W2:Y:S02]  /*f980*/  SYNCS.PHASECHK.TRANS64.TRYWAIT P1, [R2+URZ+0x60], R3 ;  /* 0x00006003020075a7 */ /* 0x0022a4000802017f */
[----:B--2---:R-:W-:Y:S05]  /*f990*/  @!P1 NANOSLEEP.SYNCS 0x989680 ;  /* 0x009896800000995d */ /* 0x004fea0003900000 */
[----:B------:R-:W2:Y:S02]  /*f9a0*/  @!P1 SYNCS.PHASECHK.TRANS64 P1, [R2+URZ+0x60], R3 ;  /* 0x00006003020095a7 */ /* 0x000ea4000802007f */
[----:B--2---:R-:W-:Y:S05]  /*f9b0*/  @!P1 BRA `(.L_x_70) ;  /* 0xfffffffc00f09947 */ /* 0x004fea000383ffff */
[----:B------:R-:W-:Y:S05]  /*f9c0*/  BRA `(.L_x_104) ;  /* 0xffffffec00d07947 */ /* 0x000fea000383ffff */
.L_x_75:
[----:B--2---:R2:W3:Y:S02]  /*f9d0*/  SYNCS.PHASECHK.TRANS64.TRYWAIT P0, [R3+URZ+0x38860], R0 ;  /* 0x03886000030075a7 */ /* 0x0044e4000800017f */
[----:B---3--:R-:W-:Y:S05]  /*f9e0*/  @!P0 NANOSLEEP.SYNCS 0x989680 ;  /* 0x009896800000895d */ /* 0x008fea0003900000 */
[----:B------:R-:W3:Y:S02]  /*f9f0*/  @!P0 SYNCS.PHASECHK.TRANS64 P0, [R3+URZ+0x38860], R0 ;  /* 0x03886000030085a7 */ /* 0x000ee4000800007f */
[----:B---3--:R-:W-:Y:S05]  /*fa00*/  @!P0 BRA `(.L_x_75) ;  /* 0xfffffffc00f08947 */ /* 0x008fea000383ffff */
[----:B------:R-:W-:Y:S05]  /*fa10*/  BRA `(.L_x_105) ;  /* 0xfffffff000b47947 */ /* 0x000fea000383ffff */
.L_x_79:
[----:B--2---:R2:W3:Y:S02]  /*fa20*/  SYNCS.PHASECHK.TRANS64.TRYWAIT P0, [R0+URZ+0x38820], R3 ;  /* 0x03882003000075a7 */ /* 0x0044e4000800017f */
[----:B---3--:R-:W-:Y:S05]  /*fa30*/  @!P0 NANOSLEEP.SYNCS 0x989680 ;  /* 0x009896800000895d */ /* 0x008fea0003900000 */
[----:B------:R-:W3:Y:S02]  /*fa40*/  @!P0 SYNCS.PHASECHK.TRANS64 P0, [R0+URZ+0x38820], R3 ;  /* 0x03882003000085a7 */ /* 0x000ee4000800007f */
[----:B---3--:R-:W-:Y:S05]  /*fa50*/  @!P0 BRA `(.L_x_79) ;  /* 0xfffffffc00f08947 */ /* 0x008fea000383ffff */
[----:B------:R-:W-:Y:S05]  /*fa60*/  BRA `(.L_x_106) ;  /* 0xfffffff400a87947 */ /* 0x000fea000383ffff */
.L_x_80:
[----:B------:R-:W3:Y:S01]  /*fa70*/  S2R R2, SR_TID.X ;  /* 0x0000000000027919 */ /* 0x000ee20000002100 */
[----:B------:R-:W-:Y:S01]  /*fa80*/  BSSY B0, `(.L_x_107) ;  /* 0x000000a000007945 */ /* 0x000fe20003800000 */
[----:B------:R-:W-:Y:S01]  /*fa90*/  IMAD.MOV.U32 R12, RZ, RZ, RZ ;  /* 0x000000ffff0c7224 */ /* 0x000fe200078e00ff */
[----:B------:R-:W-:Y:S01]  /*faa0*/  MOV R11, 0x1f ;  /* 0x0000001f000b7802 */ /* 0x000fe20000000f00 */
[----:B------:R-:W-:Y:S01]  /*fab0*/  IMAD.MOV.U32 R15, RZ, RZ, -0x1 ;  /* 0xffffffffff0f7424 */ /* 0x000fe200078e00ff */
[----:B---3--:R-:W-:-:S04]  /*fac0*/  SHF.R.U32.HI R2, RZ, 0x5, R2 ;  /* 0x00000005ff027819 */ /* 0x008fc80000011602 */
[----:B------:R-:W-:-:S04]  /*fad0*/  LOP3.LUT R2, R2, 0x3, RZ, 0xc0, !PT ;  /* 0x0000000302027812 */ /* 0x000fc800078ec0ff */
[----:B------:R-:W-:-:S07]  /*fae0*/  MOV R13, R2 ;  /* 0x00000002000d7202 */ /* 0x000fce0000000f00 */
[----:B-12---:R-:W-:Y:S05]  /*faf0*/  WARPSYNC.COLLECTIVE R15, `(.L_x_108) ;  /* 0x000000000f087348 */ /* 0x006fea0003c00000 */
[----:B------:R3:W4:Y:S02]  /*fb00*/  SHFL.IDX P6, R14, R13, R12, R11 ;  /* 0x0000000c0d0e7389 */ /* 0x00072400000c000b */
[----:B-1234-:R-:W-:Y:S01]  /*fb10*/  ENDCOLLECTIVE ;  /* 0x000000000000791b */ /* 0x01efe20003800000 */
.L_x_108:
[----:B------:R-:W-:Y:S05]  /*fb20*/  BSYNC B0 ;  /* 0x0000000000007941 */ /* 0x000fea0003800000 */
.L_x_107:
[----:B------:R-:W-:Y:S05]  /*fb30*/  BRA `(.L_x_109) ;  /* 0xfffffff400907947 */ /* 0x000fea000383ffff */
.L_x_83:
[----:B------:R-:W-:Y:S01]  /*fb40*/  BSSY B1, `(.L_x_110) ;  /* 0x0000006000017945 */ /* 0x000fe20003800000 */
[----:B------:R-:W-:-:S07]  /*fb50*/  MOV R15, 0xffffffff ;  /* 0xffffffff000f7802 */ /* 0x000fce0000000f00 */
[----:B-123--:R-:W-:Y:S05]  /*fb60*/  WARPSYNC.COLLECTIVE R15, `(.L_x_111) ;  /* 0x000000000f0c7348 */ /* 0x00efea0003c00000 */
[----:B------:R-:W-:Y:S02]  /*fb70*/  ELECT P6, UR62, PT ;  /* 0x00000000003e782f */ /* 0x000fe400038c0000 */
[----:B------:R-:W-:Y:S01]  /*fb80*/  MOV R14, UR62 ;  /* 0x0000003e000e7c02 */ /* 0x000fe20008000f00 */
[----:B-123--:R-:W-:Y:S10]  /*fb90*/  ENDCOLLECTIVE ;  /* 0x000000000000791b */ /* 0x00eff40003800000 */
.L_x_111:
[----:B------:R-:W-:Y:S05]  /*fba0*/  BSYNC B1 ;  /* 0x0000000000017941 */ /* 0x000fea0003800000 */
.L_x_110:
[----:B------:R-:W-:Y:S05]  /*fbb0*/  BRA `(.L_x_112) ;  /* 0xfffffff400887947 */ /* 0x000fea000383ffff */
.L_x_85:
[----:B-1----:R1:W2:Y:S02]  /*fbc0*/  SYNCS.PHASECHK.TRANS64.TRYWAIT P0, [R6+URZ], R5 ;  /* 0x00000005060075a7 */ /* 0x0022a4000800017f */
[----:B--2---:R-:W-:Y:S05]  /*fbd0*/  @!P0 NANOSLEEP.SYNCS 0x989680 ;  /* 0x009896800000895d */ /* 0x004fea0003900000 */
[----:B------:R-:W2:Y:S02]  /*fbe0*/  @!P0 SYNCS.PHASECHK.TRANS64 P0, [R6+URZ], R5 ;  /* 0x00000005060085a7 */ /* 0x000ea4000800007f */
[----:B--2---:R-:W-:Y:S05]  /*fbf0*/  @!P0 BRA `(.L_x_85) ;  /* 0xfffffffc00f08947 */ /* 0x004fea000383ffff */
[----:B------:R-:W-:Y:S05]  /*fc00*/  BRA `(.L_x_113) ;  /* 0xfffffff400bc7947 */ /* 0x000fea000383ffff */
.L_x_86:
[----:B--2---:R2:W3:Y:S02]  /*fc10*/  SYNCS.PHASECHK.TRANS64.TRYWAIT P0, [R3+URZ], R2 ;  /* 0x00000002030075a7 */ /* 0x0044e4000800017f */
[----:B---3--:R-:W-:Y:S05]  /*fc20*/  @!P0 NANOSLEEP.SYNCS 0x989680 ;  /* 0x009896800000895d */ /* 0x008fea0003900000 */
[----:B------:R-:W3:Y:S02]  /*fc30*/  @!P0 SYNCS.PHASECHK.TRANS64 P0, [R3+URZ], R2 ;  /* 0x00000002030085a7 */ /* 0x000ee4000800007f */
[----:B---3--:R-:W-:Y:S05]  /*fc40*/  @!P0 BRA `(.L_x_86) ;  /* 0xfffffffc00f08947 */ /* 0x008fea000383ffff */
[----:B------:R-:W-:Y:S05]  /*fc50*/  BRA `(.L_x_114) ;  /* 0xfffffff400b07947 */ /* 0x000fea000383ffff */
.L_x_88:
[----:B--2---:R2:W3:Y:S02]  /*fc60*/  SYNCS.PHASECHK.TRANS64.TRYWAIT P0, [R16+URZ], R5 ;  /* 0x00000005100075a7 */ /* 0x0044e4000800017f */
[----:B---3--:R-:W-:Y:S05]  /*fc70*/  @!P0 NANOSLEEP.SYNCS 0x989680 ;  /* 0x009896800000895d */ /* 0x008fea0003900000 */
[----:B------:R-:W3:Y:S02]  /*fc80*/  @!P0 SYNCS.PHASECHK.TRANS64 P0, [R16+URZ], R5 ;  /* 0x00000005100085a7 */ /* 0x000ee4000800007f */
[----:B---3--:R-:W-:Y:S05]  /*fc90*/  @!P0 BRA `(.L_x_88) ;  /* 0xfffffffc00f08947 */ /* 0x008fea000383ffff */
[----:B------:R-:W-:Y:S05]  /*fca0*/  BRA `(.L_x_115) ;  /* 0xfffffff400b47947 */ /* 0x000fea000383ffff */
.L_x_116:
[----:B------:R-:W-:-:S00]  /*fcb0*/  BRA `(.L_x_116) ;  /* 0xfffffffc00fc7947 */ /* 0x000fc0000383ffff */
[----:B------:R-:W-:-:S00]  /*fcc0*/  NOP ;  /* 0x0000000000007918 */ /* 0x000fc00000000000 */
        /* <DEDUP_REMOVED lines=11> */
.L_x_2838:


//--------------------- .text._ZN7cutlass13device_kernelIN5flash11enable_sm90INS1_16FlashAttnFwdSm90INS1_25CollectiveMainloopFwdSm90ILi2EN4cute5tupleIJNS5_1CILi2EEENS7_ILi1EEES9_EEENS6_IJNS7_ILi128EEENS7_ILi80EEENS7_ILi256EEEEEELi256ENS_10bfloat16_tEfNS_4arch4Sm90ELb0ELb0ELb1ELb0ELb0ELb0ELb0ELb1ELb1ELb0ELb0ELb0EEENS1_21CollectiveEpilogueFwdINS6_IJSB_SD_SC_EEESA_SF_SH_Li256ELb0ELb0ELb0ELb0EEENS1_29StaticPersistentTileSchedulerILb0EEEEEEEEEvNT_6ParamsE --------------------------
	.section	.text._ZN7cutlass13device_kernelIN5flash11enable_sm90INS1_16FlashAttnFwdSm90INS1_25CollectiveMainloopFwdSm90ILi2EN4cute5tupleIJNS5_1CILi2EEENS7_ILi1EEES9_EEENS6_IJNS7_ILi128EEENS7_ILi80EEENS7_ILi256EEEEEELi256ENS_10bfloat16_tEfNS_4arch4Sm90ELb0ELb0ELb1ELb0ELb0ELb0ELb0ELb1ELb1ELb0ELb0ELb0EEENS1_21CollectiveEpilogueFwdINS6_IJSB_SD_SC_EEESA_SF_SH_Li256ELb0ELb0ELb0ELb0EEENS1_29StaticPersistentTileSchedulerILb0EEEEEEEEEvNT_6ParamsE,"ax",@progbits
	.align	128
.text._ZN7cutlass13device_kernelIN5flash11enable_sm90INS1_16FlashAttnFwdSm90INS1_25CollectiveMainloopFwdSm90ILi2EN4cute5tupleIJNS5_1CILi2EEENS7_ILi1EEES9_EEENS6_IJNS7_ILi128EEENS7_ILi80EEENS7_ILi256EEEEEELi256ENS_10bfloat16_tEfNS_4arch4Sm90ELb0ELb0ELb1ELb0ELb0ELb0ELb0ELb1ELb1ELb0ELb0ELb0EEENS1_21CollectiveEpilogueFwdINS6_IJSB_SD_SC_EEESA_SF_SH_Li256ELb0ELb0ELb0ELb0EEENS1_29StaticPersistentTileSchedulerILb0EEEEEEEEEvNT_6ParamsE:
        .type           _ZN7cutlass13device_kernelIN5flash11enable_sm90INS1_16FlashAttnFwdSm90INS1_25CollectiveMainloopFwdSm90ILi2EN4cute5tupleIJNS5_1CILi2EEENS7_ILi1EEES9_EEENS6_IJNS7_ILi128EEENS7_ILi80EEENS7_ILi256EEEEEELi256ENS_10bfloat16_tEfNS_4arch4Sm90ELb0ELb0ELb1ELb0ELb0ELb0ELb0ELb1ELb1ELb0ELb0ELb0EEENS1_21CollectiveEpilogueFwdINS6_IJSB_SD_SC_EEESA_SF_SH_Li256ELb0ELb0ELb0ELb0EEENS1_29StaticPersistentTileSchedulerILb0EEEEEEEEEvNT_6ParamsE,@function
        .size           _ZN7cutlass13device_kernelIN5flash11enable_sm90INS1_16FlashAttnFwdSm90INS1_25CollectiveMainloopFwdSm90ILi2EN4cute5tupleIJNS5_1CILi2EEENS7_ILi1EEES9_EEENS6_IJNS7_ILi128EEENS7_ILi80EEENS7_ILi256EEEEEELi256ENS_10bfloat16_tEfNS_4arch4Sm90ELb0ELb0ELb1ELb0ELb0ELb0ELb0ELb1ELb1ELb0ELb0ELb0EEENS1_21CollectiveEpilogueFwdINS6_IJSB_SD_SC_EEESA_SF_SH_Li256ELb0ELb0ELb0ELb0EEENS1_29StaticPersistentTileSchedulerILb0EEEEEEEEEvNT_6ParamsE,(.L_x_2839 - _ZN7cutlass13device_kernelIN5flash11enable_sm90INS1_16FlashAttnFwdSm90INS1_25CollectiveMainloopFwdSm90ILi2EN4cute5tupleIJNS5_1CILi2EEENS7_ILi1EEES9_EEENS6_IJNS7_ILi128EEENS7_ILi80EEENS7_ILi256EEEEEELi256ENS_10bfloat16_tEfNS_4arch4Sm90ELb0ELb0ELb1ELb0ELb0ELb0ELb0ELb1ELb1ELb0ELb0ELb0EEENS1_21CollectiveEpilogueFwdINS6_IJSB_SD_SC_EEESA_SF_SH_Li256ELb0ELb0ELb0ELb0EEENS1_29StaticPersistentTileSchedulerILb0EEEEEEEEEvNT_6ParamsE)
        .other          _ZN7cutlass13device_kernelIN5flash11enable_sm90INS1_16FlashAttnFwdSm90INS1_25CollectiveMainloopFwdSm90ILi2EN4cute5tupleIJNS5_1CILi2EEENS7_ILi1EEES9_EEENS6_IJNS7_ILi128EEENS7_ILi80EEENS7_ILi256EEEEEELi256ENS_10bfloat16_tEfNS_4arch4Sm90ELb0ELb0ELb1ELb0ELb0ELb0ELb0ELb1ELb1ELb0ELb0ELb0EEENS1_21CollectiveEpilogueFwdINS6_IJSB_SD_SC_EEESA_SF_SH_Li256ELb0ELb0ELb0ELb0EEENS1_29StaticPersistentTileSchedulerILb0EEEEEEEEEvNT_6ParamsE,@"STO_CUDA_ENTRY STV_DEFAULT"
_ZN7cutlass13device_kernelIN5flash11enable_sm90INS1_16FlashAttnFwdSm90INS1_25CollectiveMainloopFwdSm90ILi2EN4cute5tupleIJNS5_1CILi2EEENS7_ILi1EEES9_EEENS6_IJNS7_ILi128EEENS7_ILi80EEENS7_ILi256EEEEEELi256ENS_10bfloat16_tEfNS_4arch4Sm90ELb0ELb0ELb1ELb0ELb0ELb0ELb0ELb1ELb1ELb0ELb0ELb0EEENS1_21CollectiveEpilogueFwdINS6_IJSB_SD_SC_EEESA_SF_SH_Li256ELb0ELb0ELb0ELb0EEENS1_29StaticPersistentTileSchedulerILb0EEEEEEEEEvNT_6ParamsE:
[----:B------:R-:W1:Y:S02]  /*0000*/  LDC R1, c[0x0][0x28] ;  /* 0x00000a00ff017b82 */ /* 0x000e640000000800 */
[----:B-1----:R-:W-:Y:S01]  /*0010*/  VIADD R1, R1, 0xffffffd8 ;  /* 0xffffffd801017836 */ /* 0x002fe20000000000 */
[----:B------:R-:W1:Y:S01]  /*0020*/  S2R R8, SR_TID.X ;  /* 0x0000000000087919 */ /* 0x000e620000002100 */
[----:B------:R-:W-:Y:S01]  /*0030*/  ELECT P0, URZ, PT ;  /* 0x00000000003f782f */ /* 0x000fe20003800000 */
[----:B------:R-:W-:Y:S01]  /*0040*/  BSSY B0, `(.L_x_117) ;  /* 0x0000014000007945 */ /* 0x000fe20003800000 */
[----:B-1----:R-:W-:-:S05]  /*0050*/  SHF.R.U32.HI R0, RZ, 0x5, R8 ;  /* 0x00000005ff007819 */ /* 0x002fca0000011608 */
[----:B------:R-:W1:Y:S02]  /*0060*/  SHFL.IDX PT, R2, R0, RZ, 0x1f ;  /* 0x00001fff00027589 */ /* 0x000e6400000e0000 */
[----:B-1----:R-:W-:Y:S02]  /*0070*/  ISETP.EQ.AND P0, PT, R2, RZ, P0 ;  /* 0x000000ff0200720c */ /* 0x002fe40000702270 */
[----:B------:R-:W-:-:S11]  /*0080*/  SHF.R.U32.HI R2, RZ, 0x7, R8 ;  /* 0x00000007ff027819 */ /* 0x000fd60000011608 */
        /* <DEDUP_REMOVED lines=15> */
.L_x_118:
[----:B------:R-:W-:Y:S05]  /*0180*/  BSYNC B0 ;  /* 0x0000000000007941 */ /* 0x000fea0003800000 */
.L_x_117:
[----:B------:R-:W-:Y:S01]  /*0190*/  VOTEU.ANY UP0, P0 ;  /* 0x00000000003f7886 */ /* 0x000fe20000000100 */
[----:B------:R-:W1:Y:S01]  /*01a0*/  SHFL.IDX PT, R2, R2, RZ, 0x1f ;  /* 0x00001fff02027589 */ /* 0x000e6200000e0000 */
[----:B------:R-:W-:Y:S01]  /*01b0*/  UMOV UR4, 0x1 ;  /* 0x0000000100047882 */ /* 0x000fe20000000000 */
[----:B------:R-:W-:Y:S01]  /*01c0*/  UMOV UR7, 0x2 ;  /* 0x0000000200077882 */ /* 0x000fe20000000000 */
[----:B------:R-:W-:Y:S01]  /*01d0*/  VOTEU.ANY UP1, P0 ;  /* 0x00000000003f7886 */ /* 0x000fe20000020100 */
[----:B------:R-:W2:Y:S01]  /*01e0*/  @UP0 S2UR UR8, SR_CgaCtaId ;  /* 0x00000000000809c3 */ /* 0x000ea20000008800 */
[----:B------:R-:W3:Y:S01]  /*01f0*/  SHFL.IDX PT, R3, R0, RZ, 0x1f ;  /* 0x00001fff00037589 */ /* 0x000ee200000e0000 */
[----:B------:R-:W-:Y:S01]  /*0200*/  @UP0 UMOV UR6, 0x400 ;  /* 0x0000040000060882 */ /* 0x000fe20000000000 */
[----:B------:R-:W-:-:S04]  /*0210*/  @UP0 UIADD3 UR4, -UR4, 0x100000, URZ ;  /* 0x0010000004040890 */ /* 0x000fc8000fffe13f */
[----:B------:R-:W-:Y:S02]  /*0220*/  @UP0 USHF.L.U32 UR5, UR4, 0xb, URZ ;  /* 0x0000000b04050899 */ /* 0x000fe4000800063f */
[----:B------:R-:W-:Y:S01]  /*0230*/  @UP0 USHF.L.U32 UR4, UR4, 0x1, URZ ;  /* 0x0000000104040899 */ /* 0x000fe2000800063f */
[----:B------:R-:W-:Y:S01]  /*0240*/  VOTEU.ANY UP2, P0 ;  /* 0x00000000003f7886 */ /* 0x000fe20000040100 */
[----:B-1----:R-:W-:Y:S01]  /*0250*/  R2UR UR9, R2 ;  /* 0x00000000020972ca */ /* 0x002fe200000e0000 */
[----:B--2---:R-:W-:Y:S01]  /*0260*/  @UP0 ULEA UR8, UR8, UR6, 0x18 ;  /* 0x0000000608080291 */ /* 0x004fe2000f8ec03f */
[----:B---3--:R-:W-:Y:S01]  /*0270*/  ISETP.NE.AND P1, PT, R3, RZ, PT ;  /* 0x000000ff0300720c */ /* 0x008fe20003f25270 */
[----:B------:R-:W-:-:S04]  /*0280*/  @UP0 UIADD3 UR6, -UR7, 0x100000, URZ ;  /* 0x0010000007060890 */ /* 0x000fc8000fffe13f */
[----:B------:R-:W-:Y:S02]  /*0290*/  @UP0 USHF.L.U32 UR7, UR6, 0xb, URZ ;  /* 0x0000000b06070899 */ /* 0x000fe4000800063f */
[----:B------:R-:W-:-:S04]  /*02a0*/  @UP0 USHF.L.U32 UR6, UR6, 0x1, URZ ;  /* 0x0000000106060899 */ /* 0x000fc8000800063f */
[----:B------:R-:W-:Y:S01]  /*02b0*/  UISETP.NE.AND UP0, UPT, UR9, URZ, UPT ;  /* 0x0000003f0900728c */ /* 0x000fe2000bf05270 */
[----:B------:R-:W1:Y:S02]  /*02c0*/  FENCE.VIEW.ASYNC.S ;  /* 0x00000000000073c6 */ /* 0x000e640000000000 */
[----:B-1----:R1:W2:Y:S05]  /*02d0*/  @UP1 SYNCS.EXCH.64 URZ, [UR8+0x38800], UR4 ;  /* 0x03880004083f15b2 */ /* 0x0022aa0008000100 */
[----:B------:R1:W3:Y:S01]  /*02e0*/  @UP2 SYNCS.EXCH.64 URZ, [UR8+0x38820], UR6 ;  /* 0x03882006083f25b2 */ /* 0x0002e20008000100 */
[----:B------:R-:W-:Y:S05]  /*02f0*/  @P1 BRA `(.L_x_119) ;  /* 0x0000000000481947 */ /* 0x000fea0003800000 */
[----:B-1----:R-:W1:Y:S01]  /*0300*/  S2UR UR5, SR_CgaCtaId ;  /* 0x00000000000579c3 */ /* 0x002e620000008800 */
[----:B------:R-:W-:Y:S01]  /*0310*/  UMOV UR4, 0x400 ;  /* 0x0000040000047882 */ /* 0x000fe20000000000 */
[----:B------:R-:W-:Y:S01]  /*0320*/  UMOV UR6, 0x1 ;  /* 0x0000000100067882 */ /* 0x000fe20000000000 */
[----:B------:R-:W-:Y:S01]  /*0330*/  UMOV UR9, 0x4 ;  /* 0x0000000400097882 */ /* 0x000fe20000000000 */
[----:B------:R-:W-:-:S04]  /*0340*/  UIADD3 UR6, -UR6, 0x100000, URZ ;  /* 0x0010000006067890 */ /* 0x000fc8000fffe13f */
[----:B------:R-:W-:Y:S02]  /*0350*/  USHF.L.U32 UR7, UR6, 0xb, URZ ;  /* 0x0000000b06077899 */ /* 0x000fe4000800063f */
[----:B------:R-:W-:Y:S01]  /*0360*/  USHF.L.U32 UR6, UR6, 0x1, URZ ;  /* 0x0000000106067899 */ /* 0x000fe2000800063f */
[----:B------:R-:W-:Y:S01]  /*0370*/  ELECT P0, URZ, PT ;  /* 0x00000000003f782f */ /* 0x000fe20003800000 */
[----:B-1----:R-:W-:Y:S02]  /*0380*/  ULEA UR8, UR5, UR4, 0x18 ;  /* 0x0000000405087291 */ /* 0x002fe4000f8ec03f */
[----:B------:R-:W-:-:S04]  /*0390*/  UIADD3 UR4, -UR9, 0x100000, URZ ;  /* 0x0010000009047890 */ /* 0x000fc8000fffe13f */
[----:B------:R-:W-:Y:S02]  /*03a0*/  USHF.L.U32 UR5, UR4, 0xb, URZ ;  /* 0x0000000b04057899 */ /* 0x000fe4000800063f */
[----:B------:R-:W-:Y:S01]  /*03b0*/  USHF.L.U32 UR4, UR4, 0x1, URZ ;  /* 0x0000000104047899 */ /* 0x000fe2000800063f */
[----:B------:R-:W1:Y:S03]  /*03c0*/  FENCE.VIEW.ASYNC.S ;  /* 0x00000000000073c6 */ /* 0x000e660000000000 */
[----:B-1----:R4:W1:Y:S08]  /*03d0*/  SYNCS.EXCH.64 URZ, [UR8+0x38830], UR6 ;  /* 0x03883006083f75b2 */ /* 0x0028700008000100 */
[----:B------:R4:W1:Y:S01]  /*03e0*/  SYNCS.EXCH.64 URZ, [UR8+0x38840], UR4 ;  /* 0x03884004083f75b2 */ /* 0x0008620008000100 */
[----:B------:R4:W1:Y:S01]  /*03f0*/  SYNCS.EXCH.64 URZ, [UR8+0x38838], UR6 ;  /* 0x03883806083f75b2 */ /* 0x0008620008000100 */
[----:B------:R4:W1:Y:S02]  /*0400*/  SYNCS.EXCH.64 URZ, [UR8+0x38848], UR4 ;  /* 0x03884804083f75b2 */ /* 0x0008640008000100 */
[----:B----4-:R-:W-:Y:S01]  /*0410*/  NOP ;  /* 0x0000000000007918 */ /* 0x010fe20000000000 */
.L_x_119:
[----:B-1----:R-:W1:Y:S01]  /*0420*/  S2UR UR4, SR_CTAID.Y ;  /* 0x00000000000479c3 */ /* 0x002e620000002600 */
[----:B------:R-:W4:Y:S01]  /*0430*/  SHFL.IDX PT, R7, R0, RZ, 0x1f ;  /* 0x00001fff00077589 */ /* 0x000f2200000e0000 */
[----:B------:R-:W-:Y:S01]  /*0440*/  ULDC UR5, c[0x0][0x154] ;  /* 0x0000550000057ab9 */ /* 0x000fe20000000800 */
[----:B------:R-:W-:-:S05]  /*0450*/  NOP ;  /* 0x0000000000007918 */ /* 0x000fca0000000000 */
[----:B------:R-:W5:Y:S08]  /*0460*/  S2UR UR6, SR_CTAID.X ;  /* 0x00000000000679c3 */ /* 0x000f700000002500 */
[----:B------:R-:W2:Y:S01]  /*0470*/  LDC R6, c[0x0][0x148] ;  /* 0x00005200ff067b82 */ /* 0x000ea20000000800 */
[----:B-1----:R-:W-:Y:S02]  /*0480*/  I2FP.F32.U32 R2, UR4 ;  /* 0x0000000400027c45 */ /* 0x002fe40008201000 */
[----:B----4-:R-:W-:-:S03]  /*0490*/  ISETP.NE.AND P0, PT, R7, RZ, PT ;  /* 0x000000ff0700720c */ /* 0x010fc60003f05270 */
[----:B------:R-:W-:Y:S01]  /*04a0*/  FMUL R5, R2, UR5 ;  /* 0x0000000502057c20 */ /* 0x000fe20008400000 */
[----:B------:R-:W-:Y:S02]  /*04b0*/  SHF.R.S32.HI R2, RZ, 0x1f, R8 ;  /* 0x0000001fff027819 */ /* 0x000fe40000011408 */
[----:B-----5:R-:W-:Y:S02]  /*04c0*/  I2FP.F32.U32 R4, UR6 ;  /* 0x0000000600047c45 */ /* 0x020fe40008201000 */
[----:B------:R-:W-:Y:S01]  /*04d0*/  LEA.HI R2, R2, R8, RZ, 0x7 ;  /* 0x0000000802027211 */ /* 0x000fe200078f38ff */
[----:B------:R-:W1:Y:S02]  /*04e0*/  F2I.U32.TRUNC.NTZ R5, R5 ;  /* 0x0000000500057305 */ /* 0x000e64000020f000 */
[----:B-1----:R-:W-:-:S04]  /*04f0*/  IMAD.MOV R11, RZ, RZ, -R5 ;  /* 0x000000ffff0b7224 */ /* 0x002fc800078e0a05 */
[----:B--2---:R-:W-:Y:S01]  /*0500*/  IMAD R11, R6, R11, UR4 ;  /* 0x00000004060b7e24 */ /* 0x004fe2000f8e020b */
[----:B------:R-:W-:Y:S02]  /*0510*/  ULDC UR4, c[0x0][0x150] ;  /* 0x0000540000047ab9 */ /* 0x000fe40000000800 */
[----:B------:R-:W-:Y:S01]  /*0520*/  FMUL R9, R4, UR4 ;  /* 0x0000000404097c20 */ /* 0x000fe20008400000 */
[----:B------:R-:W-:Y:S06]  /*0530*/  @P0 BRA `(.L_x_120) ;  /* 0x0000000000480947 */ /* 0x000fec0003800000 */
[----:B------:R-:W1:Y:S01]  /*0540*/  S2UR UR5, SR_CgaCtaId ;  /* 0x00000000000579c3 */ /* 0x000e620000008800 */
[----:B------:R-:W-:Y:S01]  /*0550*/  UMOV UR4, 0x400 ;  /* 0x0000040000047882 */ /* 0x000fe20000000000 */
[----:B------:R-:W-:Y:S01]  /*0560*/  UMOV UR6, 0x1 ;  /* 0x0000000100067882 */ /* 0x000fe20000000000 */
[----:B------:R-:W-:Y:S01]  /*0570*/  UMOV UR7, 0x4 ;  /* 0x0000000400077882 */ /* 0x000fe20000000000 */
[----:B------:R-:W-:Y:S01]  /*0580*/  ELECT P0, URZ, PT ;  /* 0x00000000003f782f */ /* 0x000fe20003800000 */
[----:B-1----:R-:W-:Y:S02]  /*0590*/  ULEA UR8, UR5, UR4, 0x18 ;  /* 0x0000000405087291 */ /* 0x002fe4000f8ec03f */
[----:B------:R-:W-:-:S04]  /*05a0*/  UIADD3 UR4, -UR6, 0x100000, URZ ;  /* 0x0010000006047890 */ /* 0x000fc8000fffe13f */
[----:B------:R-:W-:Y:S02]  /*05b0*/  USHF.L.U32 UR5, UR4, 0xb, URZ ;  /* 0x0000000b04057899 */ /* 0x000fe4000800063f */
[----:B------:R-:W-:Y:S02]  /*05c0*/  USHF.L.U32 UR4, UR4, 0x1, URZ ;  /* 0x0000000104047899 */ /* 0x000fe4000800063f */
[----:B------:R-:W-:-:S04]  /*05d0*/  UIADD3 UR6, -UR7, 0x100000, URZ ;  /* 0x0010000007067890 */ /* 0x000fc8000fffe13f */
[----:B------:R-:W-:Y:S02]  /*05e0*/  USHF.L.U32 UR7, UR6, 0xb, URZ ;  /* 0x0000000b06077899 */ /* 0x000fe4000800063f */
[----:B------:R-:W-:Y:S01]  /*05f0*/  USHF.L.U32 UR6, UR6, 0x1, URZ ;  /* 0x0000000106067899 */ /* 0x000fe2000800063f */
[----:B------:R-:W1:Y:S03]  /*0600*/  FENCE.VIEW.ASYNC.S ;  /* 0x00000000000073c6 */ /* 0x000e660000000000 */
[----:B-1----:R1:W2:Y:S08]  /*0610*/  SYNCS.EXCH.64 URZ, [UR8+0x38850], UR4 ;  /* 0x03885004083f75b2 */ /* 0x0022b00008000100 */
[----:B------:R1:W4:Y:S01]  /*0620*/  SYNCS.EXCH.64 URZ, [UR8+0x38860], UR6 ;  /* 0x03886006083f75b2 */ /* 0x0003220008000100 */
[----:B------:R1:W1:Y:S01]  /*0630*/  SYNCS.EXCH.64 URZ, [UR8+0x38858], UR4 ;  /* 0x03885804083f75b2 */ /* 0x0002620008000100 */
[----:B------:R1:W1:Y:S01]  /*0640*/  SYNCS.EXCH.64 URZ, [UR8+0x38868], UR6 ;  /* 0x03886806083f75b2 */ /* 0x0002620008000100 */
[----:B------:R-:W-:Y:S01]  /*0650*/  NOP ;  /* 0x0000000000007918 */ /* 0x000fe20000000000 */
.L_x_120:
[----:B------:R-:W5:Y:S01]  /*0660*/  SHFL.IDX PT, R6, R0, RZ, 0x1f ;  /* 0x00001fff00067589 */ /* 0x000f6200000e0000 */
[----:B------:R-:W-:Y:S01]  /*0670*/  LOP3.LUT R2, R2, 0xffffff80, RZ, 0xc0, !PT ;  /* 0xffffff8002027812 */ /* 0x000fe200078ec0ff */
[----:B------:R-:W1:Y:S01]  /*0680*/  LDC R10, c[0x0][0x144] ;  /* 0x00005100ff0a7b82 */ /* 0x000e620000000800 */
[----:B------:R-:W1:Y:S01]  /*0690*/  F2I.U32.TRUNC.NTZ R9, R9 ;  /* 0x0000000900097305 */ /* 0x000e62000020f000 */
[----:B------:R-:W-:Y:S02]  /*06a0*/  NOP ;  /* 0x0000000000007918 */ /* 0x000fe40000000000 */
[----:B------:R-:W-:Y:S01]  /*06b0*/  IMAD.IADD R2, R8, 0x1, -R2 ;  /* 0x0000000108027824 */ /* 0x000fe200078e0a02 */
[----:B------:R-:W-:-:S04]  /*06c0*/  SHF.R.S32.HI R8, RZ, 0x1f, R7 ;  /* 0x0000001fff087819 */ /* 0x000fc80000011407 */
[----:B------:R-:W-:-:S04]  /*06d0*/  SHF.R.S32.HI R5, RZ, 0x1f, R2 ;  /* 0x0000001fff057819 */ /* 0x000fc80000011402 */
[----:B------:R-:W-:-:S04]  /*06e0*/  LEA.HI R5, R5, R2, RZ, 0x3 ;  /* 0x0000000205057211 */ /* 0x000fc800078f18ff */
[--C-:B------:R-:W-:Y:S02]  /*06f0*/  SHF.R.S32.HI R4, RZ, 0x3, R5.reuse ;  /* 0x00000003ff047819 */ /* 0x100fe40000011405 */
[----:B------:R-:W-:Y:S02]  /*0700*/  SHF.R.S32.HI R5, RZ, 0x1f, R5 ;  /* 0x0000001fff057819 */ /* 0x000fe40000011405 */
[----:B-----5:R-:W-:Y:S02]  /*0710*/  ISETP.NE.AND P0, PT, R6, RZ, PT ;  /* 0x000000ff0600720c */ /* 0x020fe40003f05270 */
[----:B------:R-:W-:Y:S02]  /*0720*/  LEA.HI R5, R5, R4, RZ, 0x2 ;  /* 0x0000000405057211 */ /* 0x000fe400078f10ff */
[----:B------:R-:W-:Y:S02]  /*0730*/  SHF.R.S32.HI R6, RZ, 0x1f, R3 ;  /* 0x0000001fff067819 */ /* 0x000fe40000011403 */
[----:B------:R-:W-:-:S02]  /*0740*/  LOP3.LUT R5, R5, 0xfffffffc, RZ, 0xc0, !PT ;  /* 0xfffffffc05057812 */ /* 0x000fc400078ec0ff */
[----:B------:R-:W-:-:S05]  /*0750*/  LEA.HI R6, R6, R3, RZ, 0x2 ;  /* 0x0000000306067211 */ /* 0x000fca00078f10ff */
[----:B------:R-:W-:Y:S05]  /*0760*/  @P0 BRA `(.L_x_121) ;  /* 0x0000000000480947 */ /* 0x000fea0003800000 */
[----:B-1----:R-:W1:Y:S01]  /*0770*/  S2UR UR5, SR_CgaCtaId ;  /* 0x00000000000579c3 */ /* 0x002e620000008800 */
        /* <DEDUP_REMOVED lines=12> */
[----:B-1----:R1:W1:Y:S08]  /*0840*/  SYNCS.EXCH.64 URZ, [UR8+0x38870], UR4 ;  /* 0x03887004083f75b2 */ /* 0x0022700008000100 */
[----:B------:R1:W1:Y:S01]  /*0850*/  SYNCS.EXCH.64 URZ, [UR8+0x38880], UR6 ;  /* 0x03888006083f75b2 */ /* 0x0002620008000100 */
[----:B------:R1:W1:Y:S01]  /*0860*/  SYNCS.EXCH.64 URZ, [UR8+0x38878], UR4 ;  /* 0x03887804083f75b2 */ /* 0x0002620008000100 */
[----:B------:R1:W1:Y:S01]  /*0870*/  SYNCS.EXCH.64 URZ, [UR8+0x38888], UR6 ;  /* 0x03888806083f75b2 */ /* 0x0002620008000100 */
[----:B------:R-:W-:Y:S01]  /*0880*/  NOP ;  /* 0x0000000000007918 */ /* 0x000fe20000000000 */
.L_x_121:
[----:B------:R-:W5:Y:S01]  /*0890*/  SHFL.IDX PT, R12, R0, RZ, 0x1f ;  /* 0x00001fff000c7589 */ /* 0x000f6200000e0000 */
[----:B-1----:R-:W1:Y:S01]  /*08a0*/  S2UR UR4, SR_CTAID.X ;  /* 0x00000000000479c3 */ /* 0x002e620000002500 */
[----:B------:R-:W-:Y:S01]  /*08b0*/  LOP3.LUT R6, R6, 0x3ffffffc, RZ, 0xc0, !PT ;  /* 0x3ffffffc06067812 */ /* 0x000fe200078ec0ff */
[----:B------:R-:W-:Y:S01]  /*08c0*/  NOP ;  /* 0x0000000000007918 */ /* 0x000fe20000000000 */
[----:B------:R-:W-:Y:S02]  /*08d0*/  IADD3 R5, R4, -R5, RZ ;  /* 0x8000000504057210 */ /* 0x000fe40007ffe0ff */
[----:B------:R-:W-:Y:S01]  /*08e0*/  LEA.HI R8, R8, R7, RZ, 0x2 ;  /* 0x0000000708087211 */ /* 0x000fe200078f10ff */
[----:B------:R-:W-:Y:S01]  /*08f0*/  IMAD.IADD R6, R3, 0x1, -R6 ;  /* 0x0000000103067824 */ /* 0x000fe200078e0a06 */
[----:B------:R-:W-:Y:S02]  /*0900*/  IADD3 R9, -R9, RZ, RZ ;  /* 0x000000ff09097210 */ /* 0x000fe40007ffe1ff */
[----:B------:R-:W-:Y:S01]  /*0910*/  LOP3.LUT R8, R8, 0x3ffffffc, RZ, 0xc0, !PT ;  /* 0x3ffffffc08087812 */ /* 0x000fe200078ec0ff */
[----:B------:R-:W-:-:S04]  /*0920*/  IMAD R6, R6, 0x4, R5 ;  /* 0x0000000406067824 */ /* 0x000fc800078e0205 */
[----:B------:R-:W-:Y:S01]  /*0930*/  IMAD.IADD R8, R7, 0x1, -R8 ;  /* 0x0000000107087824 */ /* 0x000fe200078e0a08 */
[----:B------:R-:W-:Y:S01]  /*0940*/  LEA.HI R3, R6, R6, RZ, 0x1 ;  /* 0x0000000606037211 */ /* 0x000fe200078f08ff */
[----:B------:R-:W2:Y:S02]  /*0950*/  LDC R7, c[0x0][0x140] ;  /* 0x00005000ff077b82 */ /* 0x000ea40000000800 */
[----:B------:R-:W-:Y:S01]  /*0960*/  IMAD R8, R8, 0x4, R5 ;  /* 0x0000000408087824 */ /* 0x000fe200078e0205 */
[----:B------:R-:W-:Y:S02]  /*0970*/  LOP3.LUT R3, R3, 0xfffffffe, RZ, 0xc0, !PT ;  /* 0xfffffffe03037812 */ /* 0x000fe400078ec0ff */
[----:B-----5:R-:W-:Y:S01]  /*0980*/  ISETP.NE.AND P0, PT, R12, RZ, PT ;  /* 0x000000ff0c00720c */ /* 0x020fe20003f05270 */
[----:B-1----:R-:W-:Y:S01]  /*0990*/  IMAD R10, R10, R9, UR4 ;  /* 0x000000040a0a7e24 */ /* 0x002fe2000f8e0209 */
[----:B------:R-:W-:Y:S01]  /*09a0*/  LEA.HI R4, R8, R8, RZ, 0x1 ;  /* 0x0000000808047211 */ /* 0x000fe200078f08ff */
[----:B------:R-:W-:-:S05]  /*09b0*/  IMAD.IADD R3, R6, 0x1, -R3 ;  /* 0x0000000106037824 */ /* 0x000fca00078e0a03 */
[----:B------:R-:W-:Y:S02]  /*09c0*/  ISETP.NE.AND P6, PT, R3, R10, PT ;  /* 0x0000000a0300720c */ /* 0x000fe40003fc5270 */
[----:B------:R-:W-:-:S05]  /*09d0*/  LOP3.LUT R3, R4, 0xfffffffe, RZ, 0xc0, !PT ;  /* 0xfffffffe04037812 */ /* 0x000fca00078ec0ff */
[----:B------:R-:W-:Y:S01]  /*09e0*/  IMAD.IADD R3, R8, 0x1, -R3 ;  /* 0x0000000108037824 */ /* 0x000fe200078e0a03 */
        /* <DEDUP_REMOVED lines=19> */
.L_x_122:
[----:B------:R-:W5:Y:S01]  /*0b20*/  SHFL.IDX PT, R9, R0, RZ, 0x1f ;  /* 0x00001fff00097589 */ /* 0x000f6200000e0000 */
[----:B------:R-:W-:Y:S01]  /*0b30*/  ISETP.NE.AND P4, PT, R3, R10, PT ;  /* 0x0000000a0300720c */ /* 0x000fe20003f85270 */
[----:B------:R-:W-:Y:S01]  /*0b40*/  IMAD.SHL.U32 R5, R8, 0x4, RZ ;  /* 0x0000000408057824 */ /* 0x000fe200078e00ff */
[----:B------:R-:W-:Y:S01]  /*0b50*/  SHF.L.U32 R3, R6, 0x2, RZ ;  /* 0x0000000206037819 */ /* 0x000fe200000006ff */
[----:B------:R-:W-:Y:S01]  /*0b60*/  IMAD.MOV.U32 R23, RZ, RZ, 0x1 ;  /* 0x00000001ff177424 */ /* 0x000fe200078e00ff */
[----:B------:R-:W-:Y:S01]  /*0b70*/  LOP3.LUT P0, RZ, R2, 0x7, RZ, 0xc0, !PT ;  /* 0x0000000702ff7812 */ /* 0x000fe2000780c0ff */
[----:B------:R-:W-:Y:S01]  /*0b80*/  IMAD.MOV.U32 R22, RZ, RZ, 0x1 ;  /* 0x00000001ff167424 */ /* 0x000fe200078e00ff */
[----:B------:R-:W-:Y:S01]  /*0b90*/  LOP3.LUT R13, R6, 0xc, R3, 0x78, !PT ;  /* 0x0000000c060d7812 */ /* 0x000fe200078e7803 */
[----:B------:R-:W-:Y:S01]  /*0ba0*/  NOP ;  /* 0x0000000000007918 */ /* 0x000fe20000000000 */
[----:B------:R-:W-:Y:S02]  /*0bb0*/  LOP3.LUT R12, R8, 0xc, R5, 0x78, !PT ;  /* 0x0000000c080c7812 */ /* 0x000fe400078e7805 */
[C---:B------:R-:W-:Y:S01]  /*0bc0*/  ISETP.LT.U32.AND P2, PT, R13.reuse, 0x2, !P0 ;  /* 0x000000020d00780c */ /* 0x040fe20004741070 */
[----:B------:R1:W-:Y:S01]  /*0bd0*/  STL [R1+0x4], R13 ;  /* 0x0000040d01007387 */ /* 0x0003e20000100800 */
[----:B------:R-:W-:-:S02]  /*0be0*/  @P6 LEA.HI R3, R13, R13, RZ, 0x1 ;  /* 0x0000000d0d036211 */ /* 0x000fc400078f08ff */
[----:B------:R-:W-:Y:S01]  /*0bf0*/  SEL R2, RZ, 0x1, !P2 ;  /* 0x00000001ff027807 */ /* 0x000fe20005000000 */
[----:B------:R1:W-:Y:S01]  /*0c00*/  STL [R1], R12 ;  /* 0x0000000c01007387 */ /* 0x0003e20000100800 */
[----:B------:R-:W-:Y:S02]  /*0c10*/  @P4 LEA.HI R4, R12, R12, RZ, 0x1 ;  /* 0x0000000c0c044211 */ /* 0x000fe400078f08ff */
[----:B------:R-:W-:Y:S02]  /*0c20*/  @P6 SHF.R.S32.HI R3, RZ, 0x1, R3 ;  /* 0x00000001ff036819 */ /* 0x000fe40000011403 */
[----:B------:R-:W-:Y:S02]  /*0c30*/  @P4 SHF.R.S32.HI R4, RZ, 0x1, R4 ;  /* 0x00000001ff044819 */ /* 0x000fe40000011404 */
[----:B------:R-:W-:Y:S02]  /*0c40*/  @P6 ISETP.NE.AND P5, PT, R3, R11, PT ;  /* 0x0000000b0300620c */ /* 0x000fe40003fa5270 */
[----:B-----5:R-:W-:-:S02]  /*0c50*/  ISETP.NE.AND P2, PT, R9, RZ, PT ;  /* 0x000000ff0900720c */ /* 0x020fc40003f45270 */
[----:B------:R-:W-:Y:S02]  /*0c60*/  @P4 ISETP.NE.AND P3, PT, R4, R11, PT ;  /* 0x0000000b0400420c */ /* 0x000fe40003f65270 */
[----:B------:R-:W-:Y:S02]  /*0c70*/  ISETP.LT.U32.AND P0, PT, R12, 0x2, !P0 ;  /* 0x000000020c00780c */ /* 0x000fe40004701070 */
[----:B--2---:R-:W-:Y:S02]  /*0c80*/  ISETP.EQ.U32.AND P1, PT, R7, 0x1, PT ;  /* 0x000000010700780c */ /* 0x004fe40003f22070 */
[----:B------:R-:W-:Y:S02]  /*0c90*/  @P6 SEL R23, RZ, 0x1, P5 ;  /* 0x00000001ff176807 */ /* 0x000fe40002800000 */
[----:B------:R-:W-:Y:S02]  /*0ca0*/  SEL R3, RZ, 0x1, !P0 ;  /* 0x00000001ff037807 */ /* 0x000fe40004000000 */
[----:B------:R-:W-:Y:S01]  /*0cb0*/  @P4 SEL R22, RZ, 0x1, P3 ;  /* 0x00000001ff164807 */ /* 0x000fe20001800000 */
[----:B-1----:R-:W-:Y:S06]  /*0cc0*/  @P2 BRA `(.L_x_123) ;  /* 0x0000000000482947 */ /* 0x002fec0003800000 */
        /* <DEDUP_REMOVED lines=14> */
[----:B------:R1:W1:Y:S01]  /*0db0*/  SYNCS.EXCH.64 URZ, [UR8+0x388c0], UR6 ;  /* 0x0388c006083f75b2 */ /* 0x0002620008000100 */
[----:B------:R1:W1:Y:S01]  /*0dc0*/  SYNCS.EXCH.64 URZ, [UR8+0x388b8], UR4 ;  /* 0x0388b804083f75b2 */ /* 0x0002620008000100 */
[----:B------:R1:W1:Y:S01]  /*0dd0*/  SYNCS.EXCH.64 URZ, [UR8+0x388c8], UR6 ;  /* 0x0388c806083f75b2 */ /* 0x0002620008000100 */
[----:B------:R-:W-:Y:S01]  /*0de0*/  NOP ;  /* 0x0000000000007918 */ /* 0x000fe20000000000 */
.L_x_123:
[----:B------:R-:W-:Y:S01]  /*0df0*/  LOP3.LUT R23, R23, R2, RZ, 0xc0, !PT ;  /* 0x0000000217177212 */ /* 0x000fe200078ec0ff */
[----:B------:R-:W-:Y:S01]  /*0e00*/  NOP ;  /* 0x0000000000007918 */ /* 0x000fe20000000000 */
[----:B------:R-:W-:Y:S01]  /*0e10*/  LOP3.LUT R22, R22, R3, RZ, 0xc0, !PT ;  /* 0x0000000316167212 */ /* 0x000fe200078ec0ff */
[----:B------:R-:W-:Y:S06]  /*0e20*/  @!P1 BRA `(.L_x_124) ;  /* 0x0000000000089947 */ /* 0x000fec0003800000 */
[----:B-1234-:R-:W-:Y:S01]  /*0e30*/  UCGABAR_ARV ;  /* 0x00000000000079c7 */ /* 0x01efe20008000000 */
[----:B------:R-:W-:Y:S05]  /*0e40*/  BRA `(.L_x_125) ;  /* 0x0000000000047947 */ /* 0x000fea0003800000 */
.L_x_124:
[----:B-1234-:R-:W-:Y:S01]  /*0e50*/  NOP ;  /* 0x0000000000007918 */ /* 0x01efe20000000000 */
.L_x_125:
[----:B------:R-:W-:Y:S05]  /*0e60*/  @!P1 BRA `(.L_x_126) ;  /* 0x00000000000c9947 */ /* 0x000fea0003800000 */
[----:B------:R-:W-:Y:S01]  /*0e70*/  UCGABAR_WAIT ;  /* 0x0000000000007dc7 */ /* 0x000fe20008000000 */
[----:B------:R-:W-:Y:S01]  /*0e80*/  CCTL.IVALL ;  /* 0x00000000ff00798f */ /* 0x000fe20002000000 */
[----:B------:R-:W-:Y:S05]  /*0e90*/  BRA `(.L_x_127) ;  /* 0x0000000000047947 */ /* 0x000fea0003800000 */
.L_x_126:
[----:B------:R-:W-:Y:S06]  /*0ea0*/  BAR.SYNC.DEFER_BLOCKING 0x0 ;  /* 0x0000000000007b1d */ /* 0x000fec0000010000 */
.L_x_127:
[----:B------:R-:W-:Y:S01]  /*0eb0*/  UMOV UR4, 0x1 ;  /* 0x0000000100047882 */ /* 0x000fe20000000000 */
[----:B------:R-:W-:Y:S01]  /*0ec0*/  PLOP3.LUT P0, PT, PT, PT, UP0, 0x80, 0x0 ;  /* 0x000000000000781c */ /* 0x000fe20003f0f008 */
[----:B------:R-:W-:-:S06]  /*0ed0*/  USEL UR4, UR4, 0x2, !UP0 ;  /* 0x0000000204047887 */ /* 0x000fcc000c000000 */
[----:B------:R-:W-:-:S05]  /*0ee0*/  MOV R2, UR4 ;  /* 0x0000000400027c02 */ /* 0x000fca0008000f00 */
[----:B------:R1:W-:Y:S01]  /*0ef0*/  STL [R1+0x24], R2 ;  /* 0x0000240201007387 */ /* 0x0003e20000100800 */
[----:B------:R-:W-:Y:S05]  /*0f00*/  @!P0 BRA `(.L_x_128) ;  /* 0x000000a800508947 */ /* 0x000fea0003800000 */
.L_x_129:
[----:B------:R-:W-:-:S08]  /*0f10*/  NOP ;  /* 0x0000000000007918 */ /* 0x000fd00000000000 */
[----:B------:R-:W2:Y:S02]  /*0f20*/  USETMAXREG.TRY_ALLOC.CTAPOOL UP0, 0xf0 ;  /* 0x000000f0000079c8 */ /* 0x000ea40008000600 */
[----:B--2---:R-:W-:-:S13]  /*0f30*/  PLOP3.LUT P0, PT, PT, PT, UP0, 0x80, 0x0 ;  /* 0x000000000000781c */ /* 0x004fda0003f0f008 */
[----:B------:R-:W-:Y:S05]  /*0f40*/  @!P0 BRA `(.L_x_129) ;  /* 0xfffffffc00f08947 */ /* 0x000fea000383ffff */
[----:B------:R-:W2:Y:S08]  /*0f50*/  S2UR UR7, SR_CTAID.X ;  /* 0x00000000000779c3 */ /* 0x000eb00000002500 */
[----:B------:R-:W-:Y:S08]  /*0f60*/  BAR.ARV 0x8, 0x120 ;  /* 0x0204800000007b1d */ /* 0x000ff00000002000 */
[----:B------:R-:W2:Y:S02]  /*0f70*/  LDC R0, c[0x0][0xda4] ;  /* 0x00036900ff007b82 */ /* 0x000ea40000000800 */
[----:B--2---:R-:W-:-:S13]  /*0f80*/  ISETP.LE.AND P0, PT, R0, UR7, PT ;  /* 0x0000000700007c0c */ /* 0x004fda000bf03270 */
[----:B------:R-:W-:Y:S05]  /*0f90*/  @P0 EXIT ;  /* 0x000000000000094d */ /* 0x000fea0003800000 */
[----:B------:R-:W2:Y:S01]  /*0fa0*/  LDL R3, [R1+0x24] ;  /* 0x0000240001037983 */ /* 0x000ea20000100800 */
[----:B------:R-:W3:Y:S01]  /*0fb0*/  S2UR UR5, SR_CgaCtaId ;  /* 0x00000000000579c3 */ /* 0x000ee20000008800 */
[----:B------:R-:W-:Y:S01]  /*0fc0*/  UMOV UR4, 0x400 ;  /* 0x0000040000047882 */ /* 0x000fe20000000000 */
[----:B------:R-:W-:Y:S01]  /*0fd0*/  IMAD.MOV.U32 R220, RZ, RZ, -0x2 ;  /* 0xfffffffeffdc7424 */ /* 0x000fe200078e00ff */
[----:B-1----:R-:W1:Y:S01]  /*0fe0*/  S2R R2, SR_TID.X ;  /* 0x0000000000027919 */ /* 0x002e620000002100 */
[----:B------:R-:W-:Y:S01]  /*0ff0*/  IMAD.U32 R212, RZ, RZ, UR7 ;  /* 0x00000007ffd47e24 */ /* 0x000fe2000f8e00ff */
[----:B------:R-:W-:-:S03]  /*1000*/  UMOV UR38, URZ ;  /* 0x0000003f00267c82 */ /* 0x000fc60008000000 */
[----:B------:R-:W4:Y:S01]  /*1010*/  S2UR UR6, SR_SWINHI ;  /* 0x00000000000679c3 */ /* 0x000f220000002f00 */
[----:B---3--:R-:W-:-:S06]  /*1020*/  ULEA UR9, UR5, UR4, 0x18 ;  /* 0x0000000405097291 */ /* 0x008fcc000f8ec03f */
[----:B------:R-:W-:Y:S01]  /*1030*/  MOV R18, UR9 ;  /* 0x0000000900127c02 */ /* 0x000fe20008000f00 */
[----:B------:R-:W-:Y:S01]  /*1040*/  UMOV UR4, UR9 ;  /* 0x0000000900047c82 */ /* 0x000fe20008000000 */
[----:B----4-:R-:W-:Y:S01]  /*1050*/  UMOV UR5, UR6 ;  /* 0x0000000600057c82 */ /* 0x010fe20008000000 */
[----:B------:R-:W-:Y:S01]  /*1060*/  IMAD.U32 R16, RZ, RZ, UR4 ;  /* 0x00000004ff107e24 */ /* 0x000fe2000f8e00ff */
[----:B------:R-:W-:Y:S01]  /*1070*/  MOV R17, UR5 ;  /* 0x0000000500117c02 */ /* 0x000fe20008000f00 */
[----:B-1----:R-:W-:Y:S01]  /*1080*/  VIADD R0, R2, 0xffffff80 ;  /* 0xffffff8002007836 */ /* 0x002fe20000000000 */
[----:B------:R-:W-:Y:S02]  /*1090*/  UMOV UR5, URZ ;  /* 0x0000003f00057c82 */ /* 0x000fe40008000000 */
[----:B------:R-:W-:Y:S01]  /*10a0*/  IMAD.U32 R213, RZ, RZ, UR5 ;  /* 0x00000005ffd57e24 */ /* 0x000fe2000f8e00ff */
[----:B--2---:R-:W-:Y:S02]  /*10b0*/  R2UR UR8, R3 ;  /* 0x00000000030872ca */ /* 0x004fe400000e0000 */
[----:B------:R-:W-:-:S04]  /*10c0*/  SHF.R.S32.HI R3, RZ, 0x1f, R0 ;  /* 0x0000001fff037819 */ /* 0x000fc80000011400 */
[CC--:B------:R-:W-:Y:S02]  /*10d0*/  LEA.HI R2, R3.reuse, R0.reuse, RZ, 0x7 ;  /* 0x0000000003027211 */ /* 0x0c0fe400078f38ff */
[CC--:B------:R-:W-:Y:S02]  /*10e0*/  LEA.HI R6, R3.reuse, R0.reuse, RZ, 0x4 ;  /* 0x0000000003067211 */ /* 0x0c0fe400078f20ff */
[----:B------:R-:W-:Y:S02]  /*10f0*/  LOP3.LUT R5, R2, 0xffffff80, RZ, 0xc0, !PT ;  /* 0xffffff8002057812 */ /* 0x000fe400078ec0ff */
[----:B------:R-:W-:Y:S01]  /*1100*/  SHF.R.S32.HI R7, RZ, 0x4, R6 ;  /* 0x00000004ff077819 */ /* 0x000fe20000011406 */
[----:B------:R-:W-:Y:S01]  /*1110*/  ULOP3.LUT UR4, UR8, 0x1, URZ, 0xfc, !UPT ;  /* 0x0000000108047892 */ /* 0x000fe2000f8efc3f */
[----:B------:R-:W-:Y:S01]  /*1120*/  LEA.HI R218, R3, R0, RZ, 0x5 ;  /* 0x0000000003da7211 */ /* 0x000fe200078f28ff */
[----:B------:R-:W-:Y:S01]  /*1130*/  IMAD.IADD R214, R0, 0x1, -R5 ;  /* 0x0000000100d67824 */ /* 0x000fe200078e0a05 */
[----:B------:R-:W-:-:S02]  /*1140*/  LEA.HI R8, R6, R7, RZ, 0x1 ;  /* 0x0000000706087211 */ /* 0x000fc400078f08ff */
[----:B------:R-:W-:Y:S01]  /*1150*/  LOP3.LUT R3, R6, 0x3fffff0, RZ, 0xc0, !PT ;  /* 0x03fffff006037812 */ /* 0x000fe200078ec0ff */
[----:B------:R-:W-:Y:S01]  /*1160*/  IMAD.U32 R221, RZ, RZ, UR4 ;  /* 0x00000004ffdd7e24 */ /* 0x000fe2000f8e00ff */
[----:B------:R-:W-:Y:S01]  /*1170*/  SHF.R.S32.HI R5, RZ, 0x1f, R214 ;  /* 0x0000001fff057819 */ /* 0x000fe200000114d6 */
[----:B------:R-:W-:Y:S01]  /*1180*/  UMOV UR4, URZ ;  /* 0x0000003f00047c82 */ /* 0x000fe20008000000 */
[----:B------:R-:W-:Y:S01]  /*1190*/  LOP3.LUT R8, R8, 0x1ffffffe, RZ, 0xc0, !PT ;  /* 0x1ffffffe08087812 */ /* 0x000fe200078ec0ff */
[----:B------:R-:W-:Y:S01]  /*11a0*/  IMAD.IADD R3, R0, 0x1, -R3 ;  /* 0x0000000100037824 */ /* 0x000fe200078e0a03 */
[----:B------:R-:W-:Y:S02]  /*11b0*/  LEA.HI R4, R5, R214, RZ, 0x2 ;  /* 0x000000d605047211 */ /* 0x000fe400078f10ff */
[----:B------:R-:W-:Y:S02]  /*11c0*/  SHF.R.S32.HI R218, RZ, 0x5, R218 ;  /* 0x00000005ffda7819 */ /* 0x000fe400000114da */
[----:B------:R-:W-:-:S02]  /*11d0*/  SHF.R.S32.HI R6, RZ, 0x2, R4 ;  /* 0x00000002ff067819 */ /* 0x000fc40000011404 */
[----:B------:R-:W-:Y:S01]  /*11e0*/  SHF.R.S32.HI R9, RZ, 0x1f, R4 ;  /* 0x0000001fff097819 */ /* 0x000fe20000011404 */
[----:B------:R-:W-:Y:S01]  /*11f0*/  IMAD R3, R218, 0x10, R3 ;  /* 0x00000010da037824 */ /* 0x000fe200078e0203 */
[----:B------:R-:W-:Y:S02]  /*1200*/  SHF.R.S32.HI R217, RZ, 0x7, R2 ;  /* 0x00000007ffd97819 */ /* 0x000fe40000011402 */
[----:B------:R-:W-:Y:S02]  /*1210*/  LEA.HI R9, R9, R6, RZ, 0x3 ;  /* 0x0000000609097211 */ /* 0x000fe400078f18ff */
[----:B------:R-:W-:Y:S02]  /*1220*/  IADD3 R8, R7, -R8, RZ ;  /* 0x8000000807087210 */ /* 0x000fe40007ffe0ff */
[----:B------:R-:W-:Y:S02]  /*1230*/  LOP3.LUT R9, R9, 0xfffffff8, RZ, 0xc0, !PT ;  /* 0xfffffff809097812 */ /* 0x000fe400078ec0ff */
[----:B------:R-:W-:Y:S01]  /*1240*/  LEA.HI R2, R2, R217, RZ, 0x1 ;  /* 0x000000d902027211 */ /* 0x000fe200078f08ff */
[----:B------:R-:W-:Y:S01]  /*1250*/  IMAD R8, R3, 0x8, R8 ;  /* 0x0000000803087824 */ /* 0x000fe200078e0208 */
[----:B------:R-:W-:Y:S01]  /*1260*/  LEA.HI R5, R5, R214, RZ, 0x5 ;  /* 0x000000d605057211 */ /* 0x000fe200078f28ff */
[----:B------:R-:W-:Y:S01]  /*1270*/  IMAD.IADD R9, R6, 0x1, -R9 ;  /* 0x0000000106097824 */ /* 0x000fe200078e0a09 */
[----:B------:R-:W-:-:S02]  /*1280*/  LOP3.LUT R2, R2, 0x3fffffe, RZ, 0xc0, !PT ;  /* 0x03fffffe02027812 */ /* 0x000fc400078ec0ff */
[----:B------:R-:W-:Y:S01]  /*1290*/  SHF.R.S32.HI R0, RZ, 0x5, R5 ;  /* 0x00000005ff007819 */ /* 0x000fe20000011405 */
[----:B------:R-:W-:Y:S01]  /*12a0*/  IMAD.SHL.U32 R5, R8, 0x8, RZ ;  /* 0x0000000808057824 */ /* 0x000fe200078e00ff */
[----:B------:R-:W-:Y:S01]  /*12b0*/  LOP3.LUT R3, R4, 0x7ffffffc, RZ, 0xc0, !PT ;  /* 0x7ffffffc04037812 */ /* 0x000fe200078ec0ff */
[----:B------:R-:W-:Y:S01]  /*12c0*/  IMAD.IADD R2, R217, 0x1, -R2 ;  /* 0x00000001d9027824 */ /* 0x000fe200078e0a02 */
[----:B------:R-:W-:Y:S01]  /*12d0*/  MOV R19, UR4 ;  /* 0x0000000400137c02 */ /* 0x000fe20008000f00 */
[----:B------:R-:W-:Y:S02]  /*12e0*/  IMAD R9, R0, 0x10, R9 ;  /* 0x0000001000097824 */ /* 0x000fe400078e0209 */
[----:B------:R-:W-:Y:S02]  /*12f0*/  IMAD.IADD R3, R214, 0x1, -R3 ;  /* 0x00000001d6037824 */ /* 0x000fe400078e0a03 */
[----:B------:R-:W-:Y:S01]  /*1300*/  IMAD.WIDE R16, R5, 0x2, R16 ;  /* 0x0000000205107825 */ /* 0x000fe200078e0210 */
[----:B------:R-:W-:-:S03]  /*1310*/  LEA R219, R2, R9, 0x6 ;  /* 0x0000000902db7211 */ /* 0x000fc600078e30ff */
[----:B------:R-:W-:-:S07]  /*1320*/  IMAD R220, R3, R220, 0x50 ;  /* 0x0000005003dc7424 */ /* 0x000fce00078e02dc */
.L_x_156:
[----:B------:R-:W1:Y:S01]  /*1330*/  SHFL.IDX PT, R0, R217, RZ, 0x1f ;  /* 0x00001fffd9007589 */ /* 0x000e6200000e0000 */
[----:B------:R-:W-:Y:S01]  /*1340*/  R2UR UR5, R18 ;  /* 0x00000000120572ca */ /* 0x000fe200000e0000 */
[----:B------:R-:W-:Y:S01]  /*1350*/  ULDC.64 UR6, c[0x0][0x3f8] ;  /* 0x0000fe0000067ab9 */ /* 0x000fe20000000a00 */
[----:B------:R-:W-:Y:S01]  /*1360*/  ULDC UR4, c[0x0][0xda8] ;  /* 0x00036a0000047ab9 */ /* 0x000fe20000000800 */
[----:B------:R-:W-:Y:S01]  /*1370*/  UISETP.NE.U32.AND UP0, UPT, UR6, URZ, UPT ;  /* 0x0000003f0600728c */ /* 0x000fe2000bf05070 */
[----:B------:R-:W-:Y:S01]  /*1380*/  R2UR UR13, R212 ;  /* 0x00000000d40d72ca */ /* 0x000fe200000e0000 */
[----:B------:R-:W-:Y:S02]  /*1390*/  UISETP.NE.AND UP1, UPT, UR4, 0x1, UPT ;  /* 0x000000010400788c */ /* 0x000fe4000bf25270 */
[----:B------:R-:W-:Y:S01]  /*13a0*/  UISETP.NE.AND.EX UP0, UPT, UR7, URZ, UPT, UP0 ;  /* 0x0000003f0700728c */ /* 0x000fe2000bf05300 */
[----:B------:R-:W-:Y:S01]  /*13b0*/  ULDC UR4, c[0x0][0xdb4] ;  /* 0x00036d0000047ab9 */ /* 0x000fe20000000800 */
[----:B------:R-:W-:Y:S01]  /*13c0*/  ULDC UR37, c[0x0][0x404] ;  /* 0x0001010000257ab9 */ /* 0x000fe20000000800 */
[----:B------:R-:W-:-:S03]  /*13d0*/  UISETP.NE.AND UP2, UPT, UR4, 0x1, UPT ;  /* 0x000000010400788c */ /* 0x000fc6000bf45270 */
[----:B------:R-:W-:Y:S02]  /*13e0*/  UIADD3 UR11, UR5, 0x14400, URZ ;  /* 0x00014400050b7890 */ /* 0x000fe4000fffe03f */
[----:B------:R-:W-:Y:S01]  /*13f0*/  USEL UR37, UR37, 0x1, UP0 ;  /* 0x0000000125257887 */ /* 0x000fe20008000000 */
[----:B------:R-:W-:Y:S01]  /*1400*/  ULDC UR10, c[0x0][0x2e0] ;  /* 0x0000b800000a7ab9 */ /* 0x000fe20000000800 */
[----:B------:R-:W-:Y:S02]  /*1410*/  ULOP3.LUT UP0, URZ, UR11, 0x9f, URZ, 0xc0, !UPT ;  /* 0x0000009f0b3f7892 */ /* 0x000fe4000f80c03f */
[----:B------:R-:W-:Y:S01]  /*1420*/  UIMAD UR37, UR37, UR10, URZ ;  /* 0x0000000a252572a4 */ /* 0x000fe2000f8e023f */
[----:B------:R-:W-:Y:S01]  /*1430*/  @UP1 ULDC UR6, c[0x0][0xdac] ;  /* 0x00036b0000061ab9 */ /* 0x000fe20000000800 */
[----:B-1----:R-:W-:Y:S01]  /*1440*/  R2UR UR8, R0 ;  /* 0x00000000000872ca */ /* 0x002fe200000e0000 */
[----:B------:R-:W-:Y:S01]  /*1450*/  UIMAD.WIDE.U32 UR6, UR13, UR6, URZ ;  /* 0x000000060d0672a5 */ /* 0x000fe2000f8e003f */
[----:B------:R-:W-:Y:S01]  /*1460*/  PLOP3.LUT P0, PT, PT, PT, UP0, 0x80, 0x0 ;  /* 0x000000000000781c */ /* 0x000fe20003f0f008 */
[----:B------:R-:W-:Y:S01]  /*1470*/  @UP1 ULDC UR12, c[0x0][0xdb0] ;  /* 0x00036c00000c1ab9 */ /* 0x000fe20000000800 */
[----:B------:R-:W-:Y:S01]  /*1480*/  UMOV UR14, UR13 ;  /* 0x0000000d000e7c82 */ /* 0x000fe20008000000 */
[----:B------:R-:W-:-:S06]  /*1490*/  @UP1 USHF.R.U32.HI UR14, URZ, UR12, UR7 ;  /* 0x0000000c3f0e1299 */ /* 0x000fcc0008011607 */
[----:B------:R-:W-:Y:S01]  /*14a0*/  IMAD.U32 R216, RZ, RZ, UR14 ;  /* 0x0000000effd87e24 */ /* 0x000fe2000f8e00ff */
[----:B------:R-:W-:Y:S01]  /*14b0*/  UMOV UR36, UR14 ;  /* 0x0000000e00247c82 */ /* 0x000fe20008000000 */
[----:B------:R-:W-:-:S04]  /*14c0*/  ULEA.HI UR4, UR8, UR8, URZ, 0x1 ;  /* 0x0000000808047291 */ /* 0x000fc8000f8f083f */
[----:B------:R-:W-:-:S03]  /*14d0*/  ULOP3.LUT UR9, UR4, 0x1e, URZ, 0xc0, !UPT ;  /* 0x0000001e04097892 */ /* 0x000fc6000f8ec03f */
[----:B------:R-:W-:Y:S01]  /*14e0*/  @UP2 ULDC.64 UR4, c[0x0][0xdb8] ;  /* 0x00036e0000042ab9 */ /* 0x000fe20000000a00 */
[----:B------:R-:W-:Y:S02]  /*14f0*/  UIADD3 UR9, UR8, -UR9, URZ ;  /* 0x8000000908097290 */ /* 0x000fe4000fffe03f */
[----:B------:R-:W-:Y:S02]  /*1500*/  UIADD3 UR8, UR37, 0x4f, URZ ;  /* 0x0000004f25087890 */ /* 0x000fe4000fffe03f */
[----:B------:R-:W-:Y:S02]  /*1510*/  ULEA UR10, UR9, UR11, 0xd ;  /* 0x0000000b090a7291 */ /* 0x000fe4000f8e683f */
[----:B------:R-:W-:Y:S02]  /*1520*/  UIMAD.WIDE UR8, UR8, 0x66666667, URZ ;  /* 0x66666667080878a5 */ /* 0x000fe4000f8e023f */
[----:B------:R-:W-:Y:S02]  /*1530*/  UIMAD.WIDE.U32 UR6, UR14, UR4, URZ ;  /* 0x000000040e0672a5 */ /* 0x000fe4000f8e003f */
[----:B------:R-:W-:-:S02]  /*1540*/  USHF.R.U32.HI UR10, URZ, 0x4, UR10 ;  /* 0x000000043f0a7899 */ /* 0x000fc4000801160a */
[----:B------:R-:W-:Y:S01]  /*1550*/  USHF.R.U32.HI UR39, URZ, 0x1f, UR9 ;  /* 0x0000001f3f277899 */ /* 0x000fe20008011609 */
[----:B------:R-:W-:Y:S01]  /*1560*/  UMOV UR4, UR13 ;  /* 0x0000000d00047c82 */ /* 0x000fe20008000000 */
[----:B------:R-:W-:Y:S01]  /*1570*/  ULOP3.LUT UR40, UR10, 0x3fff, URZ, 0xc0, !UPT ;  /* 0x00003fff0a287892 */ /* 0x000fe2000f8ec03f */
[----:B------:R-:W-:Y:S01]  /*1580*/  IMAD.U32 R215, RZ, RZ, UR4 ;  /* 0x00000004ffd77e24 */ /* 0x000fe2000f8e00ff */
[----:B------:R-:W-:Y:S02]  /*1590*/  @UP2 USHF.R.U32.HI UR36, URZ, UR5, UR7 ;  /* 0x000000053f242299 */ /* 0x000fe40008011607 */
[----:B------:R-:W-:Y:S01]  /*15a0*/  ULEA.HI.SX32 UR39, UR9, UR39, 0x1b ;  /* 0x0000002709277291 */ /* 0x000fe2000f8fda3f */
[----:B------:R-:W-:Y:S11]  /*15b0*/  @!P0 BRA `(.L_x_130) ;  /* 0x0000000000408947 */ /* 0x000ff60003800000 */
[----:B------:R-:W-:Y:S01]  /*15c0*/  MOV R0, 0x0 ;  /* 0x0000000000007802 */ /* 0x000fe20000000f00 */
[----:B------:R-:W-:Y:S01]  /*15d0*/  ULDC.64 UR4, c[0x4][0xa8] ;  /* 0x01002a0000047ab9 */ /* 0x000fe20000000a00 */
[----:B------:R-:W-:Y:S01]  /*15e0*/  ULDC.64 UR6, c[0x4][0x20] ;  /* 0x0100080000067ab9 */ /* 0x000fe20000000a00 */
[----:B------:R-:W-:Y:S01]  /*15f0*/  IMAD.U32 R4, RZ, RZ, UR4 ;  /* 0x00000004ff047e24 */ /* 0x000fe2000f8e00ff */
[----:B------:R1:W2:Y:S01]  /*1600*/  LDC.64 R2, c[0x4][R0] ;  /* 0x0100000000027b82 */ /* 0x0002a20000000a00 */
[----:B------:R-:W-:Y:S01]  /*1610*/  MOV R5, UR5 ;  /* 0x0000000500057c02 */ /* 0x000fe20008000f00 */
[----:B------:R-:W-:Y:S01]  /*1620*/  ULDC.64 UR4, c[0x4][0xb0] ;  /* 0x01002c0000047ab9 */ /* 0x000fe20000000a00 */
[----:B------:R-:W-:Y:S01]  /*1630*/  IMAD.U32 R10, RZ, RZ, UR6 ;  /* 0x00000006ff0a7e24 */ /* 0x000fe2000f8e00ff */
[----:B------:R-:W-:Y:S01]  /*1640*/  MOV R11, UR7 ;  /* 0x00000007000b7c02 */ /* 0x000fe20008000f00 */
[----:B------:R-:W-:Y:S02]  /*1650*/  IMAD.U32 R6, RZ, RZ, UR4 ;  /* 0x00000004ff067e24 */ /* 0x000fe4000f8e00ff */
[----:B------:R-:W-:-:S02]  /*1660*/  IMAD.U32 R7, RZ, RZ, UR5 ;  /* 0x00000005ff077e24 */ /* 0x000fc4000f8e00ff */
[----:B------:R-:W-:Y:S02]  /*1670*/  IMAD.MOV.U32 R8, RZ, RZ, 0x70 ;  /* 0x00000070ff087424 */ /* 0x000fe400078e00ff */
[----:B------:R-:W-:Y:S02]  /*1680*/  IMAD.MOV.U32 R12, RZ, RZ, 0x1 ;  /* 0x00000001ff0c7424 */ /* 0x000fe400078e00ff */
[----:B-1----:R-:W-:-:S07]  /*1690*/  IMAD.MOV.U32 R13, RZ, RZ, RZ ;  /* 0x000000ffff0d7224 */ /* 0x002fce00078e00ff */
[----:B------:R-:W-:-:S07]  /*16a0*/  LEPC R20, `(.L_x_130) ;  /* 0x000000001014794e */ /* 0x000fce0000000000 */
[----:B--2---:R-:W-:Y:S05]  /*16b0*/  CALL.ABS.NOINC R2 ;  /* 0x0000000002007343 */ /* 0x004fea0003c00000 */
.L_x_130:
[----:B------:R-:W-:Y:S02]  /*16c0*/  R2UR UR4, R213 ;  /* 0x00000000d50472ca */ /* 0x000fe400000e0000 */
[----:B------:R-:W-:Y:S02]  /*16d0*/  R2UR UR6, R18 ;  /* 0x00000000120672ca */ /* 0x000fe400000e0000 */
[----:B------:R-:W-:-:S09]  /*16e0*/  R2UR UR5, R221 ;  /* 0x00000000dd0572ca */ /* 0x000fd200000e0000 */
[----:B------:R-:W-:-:S04]  /*16f0*/  ULOP3.LUT UR4, UR4, 0x1, URZ, 0xc0, !UPT ;  /* 0x0000000104047892 */ /* 0x000fc8000f8ec03f */
[----:B------:R-:W-:Y:S02]  /*1700*/  IMAD.U32 R2, RZ, RZ, UR5 ;  /* 0x00000005ff027e24 */ /* 0x000fe4000f8e00ff */
[----:B------:R-:W-:-:S03]  /*1710*/  MOV R0, UR4 ;  /* 0x0000000400007c02 */ /* 0x000fc60008000f00 */
[----:B------:R-:W-:Y:S02]  /*1720*/  ISETP.NE.AND P0, PT, R2, 0x3, PT ;  /* 0x000000030200780c */ /* 0x000fe40003f05270 */
[----:B------:R-:W-:-:S04]  /*1730*/  SHF.L.U32 R0, R0, 0x1f, RZ ;  /* 0x0000001f00007819 */ /* 0x000fc800000006ff */
[----:B------:R-:W1:Y:S02]  /*1740*/  SYNCS.PHASECHK.TRANS64.TRYWAIT P1, [UR6+0x38800], R0 ;  /* 0x03880000ff0075a7 */ /* 0x000e640008020146 */
[----:B-1----:R-:W-:Y:S05]  /*1750*/  @!P1 BRA `(.L_x_131) ;  /* 0x000000d8009c9947 */ /* 0x002fea0003800000 */
.L_x_223:
[----:B------:R-:W-:Y:S05]  /*1760*/  @!P0 BRA `(.L_x_132) ;  /* 0x0000000000048947 */ /* 0x000fea0003800000 */
[----:B------:R-:W-:Y:S01]  /*1770*/  BPT.TRAP 0x1 ;  /* 0x000000040000795c */ /* 0x000fe20000300000 */
.L_x_132:
        /* <DEDUP_REMOVED lines=9> */
.L_x_133:
[----:B--2---:R-:W-:Y:S05]  /*1810*/  @P1 BRA `(.L_x_134) ;  /* 0x0000000000081947 */ /* 0x004fea0003800000 */
[----:B------:R-:W2:Y:S02]  /*1820*/  SYNCS.PHASECHK.TRANS64.TRYWAIT P1, [R0+URZ+0x38830], R3 ;  /* 0x03883003000075a7 */ /* 0x000ea4000802017f */
[----:B--2---:R-:W-:Y:S05]  /*1830*/  @!P1 BRA `(.L_x_135) ;  /* 0x000000d800809947 */ /* 0x004fea0003800000 */
.L_x_134:
[----:B------:R-:W-:Y:S05]  /*1840*/  WARPSYNC.ALL ;  /* 0x0000000000007948 */ /* 0x000fea0003800000 */
[----:B------:R-:W-:Y:S01]  /*1850*/  R2UR UR4, R18 ;  /* 0x00000000120472ca */ /* 0x000fe200000e0000 */
[----:B------:R-:W-:Y:S01]  /*1860*/  ULOP3.LUT UR5, UR40, 0x10000, URZ, 0xfc, !UPT ;  /* 0x0001000028057892 */ /* 0x000fe2000f8efc3f */
[----:B------:R-:W-:Y:S01]  /*1870*/  WARPGROUP.ARRIVE ;  /* 0x00000000000079c5 */ /* 0x000fe20000000000 */
[----:B------:R-:W-:Y:S01]  /*1880*/  UMOV UR17, 0x40000040 ;  /* 0x4000004000117882 */ /* 0x000fe20000000000 */
[----:B------:R-:W-:Y:S01]  /*1890*/  UMOV UR19, 0x40000040 ;  /* 0x4000004000137882 */ /* 0x000fe20000000000 */
[----:B------:R-:W-:Y:S01]  /*18a0*/  UMOV UR9, UR17 ;  /* 0x0000001100097c82 */ /* 0x000fe20008000000 */
[----:B------:R-:W-:Y:S01]  /*18b0*/  UMOV UR11, 0x40000040 ;  /* 0x40000040000b7882 */ /* 0x000fe20000000000 */
[----:B------:R-:W-:Y:S01]  /*18c0*/  UMOV UR13, UR17 ;  /* 0x00000011000d7c82 */ /* 0x000fe20008000000 */
[----:B------:R-:W-:Y:S01]  /*18d0*/  UMOV UR16, UR5 ;  /* 0x0000000500107c82 */ /* 0x000fe20008000000 */
[----:B------:R-:W-:Y:S01]  /*18e0*/  UMOV UR15, 0x40000040 ;  /* 0x40000040000f7882 */ /* 0x000fe20000000000 */
[----:B------:R-:W-:Y:S01]  /*18f0*/  UMOV UR8, UR16 ;  /* 0x0000001000087c82 */ /* 0x000fe20008000000 */
[----:B------:R-:W-:Y:S01]  /*1900*/  UMOV UR12, UR16 ;  /* 0x00000010000c7c82 */ /* 0x000fe20008000000 */
[----:B------:R-:W-:Y:S01]  /*1910*/  IMAD.U32 R14, RZ, RZ, UR16 ;  /* 0x00000010ff0e7e24 */ /* 0x000fe2000f8e00ff */
[----:B------:R-:W-:Y:S01]  /*1920*/  UIADD3 UR4, UR4, 0x24400, URZ ;  /* 0x0002440004047890 */ /* 0x000fe2000fffe03f */
[----:B------:R-:W-:Y:S01]  /*1930*/  IMAD.U32 R15, RZ, RZ, UR17 ;  /* 0x00000011ff0f7e24 */ /* 0x000fe2000f8e00ff */
[----:B------:R-:W-:Y:S01]  /*1940*/  UMOV UR23, 0x40000040 ;  /* 0x4000004000177882 */ /* 0x000fe20000000000 */
[----:B------:R-:W-:Y:S01]  /*1950*/  UMOV UR27, 0x40000040 ;  /* 0x40000040001b7882 */ /* 0x000fe20000000000 */
[----:B------:R-:W-:Y:S01]  /*1960*/  USHF.R.U32.HI UR4, URZ, 0x4, UR4 ;  /* 0x000000043f047899 */ /* 0x000fe20008011604 */
[----:B------:R-:W-:Y:S01]  /*1970*/  MOV R4, UR39 ;  /* 0x0000002700047c02 */ /* 0x000fe20008000f00 */
[----:B------:R-:W-:Y:S01]  /*1980*/  UMOV UR31, 0x40000040 ;  /* 0x40000040001f7882 */ /* 0x000fe20000000000 */
[----:B------:R-:W-:Y:S01]  /*1990*/  UMOV UR35, 0x40000040 ;  /* 0x4000004000237882 */ /* 0x000fe20000000000 */
[----:B------:R-:W-:Y:S01]  /*19a0*/  ULOP3.LUT UR4, UR4, 0x3fff, URZ, 0xc0, !UPT ;  /* 0x00003fff04047892 */ /* 0x000fe2000f8ec03f */
[----:B------:R-:W-:Y:S01]  /*19b0*/  MOV R5, UR38 ;  /* 0x0000002600057c02 */ /* 0x000fe20008000f00 */
[----:B------:R-:W-:Y:S01]  /*19c0*/  UMOV UR43, 0x40000040 ;  /* 0x40000040002b7882 */ /* 0x000fe20000000000 */
[----:B------:R-:W-:Y:S01]  /*19d0*/  UMOV UR47, 0x40000040 ;  /* 0x40000040002f7882 */ /* 0x000fe20000000000 */
[----:B------:R-:W-:Y:S01]  /*19e0*/  ULOP3.LUT UR6, UR4, 0x10000, URZ, 0xfc, !UPT ;  /* 0x0001000004067892 */ /* 0x000fe2000f8efc3f */
[----:B------:R-:W-:Y:S01]  /*19f0*/  MOV R20, UR37 ;  /* 0x0000002500147c02 */ /* 0x000fe20008000f00 */
[----:B------:R-:W-:Y:S01]  /*1a00*/  UMOV UR51, 0x40000040 ;  /* 0x4000004000337882 */ /* 0x000fe20000000000 */
[----:B------:R-:W-:Y:S01]  /*1a10*/  UMOV UR55, 0x40000040 ;  /* 0x4000004000377882 */ /* 0x000fe20000000000 */
[----:B------:R-:W-:Y:S01]  /*1a20*/  UIMAD UR4, UR38, 0xa00, UR6 ;  /* 0x00000a00260478a4 */ /* 0x000fe2000f8e0206 */
[----:B------:R-:W-:Y:S01]  /*1a30*/  MOV R64, UR36 ;  /* 0x0000002400407c02 */ /* 0x000fe20008000f00 */
[----:B------:R-:W-:Y:S01]  /*1a40*/  UMOV UR59, 0x40000040 ;  /* 0x40000040003b7882 */ /* 0x000fe20000000000 */
[----:B------:R-:W-:Y:S01]  /*1a50*/  MOV R21, UR6 ;  /* 0x0000000600157c02 */ /* 0x000fe20008000f00 */
[----:B------:R-:W-:-:S02]  /*1a60*/  UIADD3 UR10, UR4, 0x80, URZ ;  /* 0x00000080040a7890 */ /* 0x000fc4000fffe03f */
[----:B------:R-:W-:Y:S02]  /*1a70*/  UIADD3 UR14, UR4, 0x100, URZ ;  /* 0x00000100040e7890 */ /* 0x000fe4000fffe03f */
[----:B------:R-:W-:Y:S01]  /*1a80*/  UMOV UR18, UR4 ;  /* 0x0000000400127c82 */ /* 0x000fe20008000000 */
[----:B------:R-:W-:Y:S01]  /*1a90*/  UIADD3 UR6, UR4, 0x200, URZ ;  /* 0x0000020004067890 */ /* 0x000fe2000fffe03f */
[----:B------:R-:W-:Y:S01]  /*1aa0*/  HGMMA.64x16x16.F32.BF16 R56, gdesc[UR16], RZ, !UPT, gsb0 ;  /* 0x00200000103879f0 */ /* 0x000fe2000c0018ff */
[----:B------:R-:W-:Y:S01]  /*1ab0*/  UIADD3 UR7, UR4, 0x2, URZ ;  /* 0x0000000204077890 */ /* 0x000fe2000fffe03f */
[----:B------:R-:W-:Y:S01]  /*1ac0*/  UMOV UR19, 0x40000040 ;  /* 0x4000004000137882 */ /* 0x000fe20000000000 */
[----:B------:R-:W-:Y:S02]  /*1ad0*/  UIADD3 UR22, UR4, 0x384, URZ ;  /* 0x0000038404167890 */ /* 0x000fe4000fffe03f */
[----:B------:R-:W-:-:S03]  /*1ae0*/  UIADD3 UR26, UR4, 0x386, URZ ;  /* 0x00000386041a7890 */ /* 0x000fc6000fffe03f */
[----:B------:R-:W-:Y:S01]  /*1af0*/  UMOV UR18, UR7 ;  /* 0x0000000700127c82 */ /* 0x000fe20008000000 */
[----:B------:R-:W-:Y:S02]  /*1b00*/  UIADD3 UR7, UR4, 0x4, URZ ;  /* 0x0000000404077890 */ /* 0x000fe4000fffe03f */
[----:B------:R-:W-:Y:S02]  /*1b10*/  UIADD3 UR30, UR4, 0x600, URZ ;  /* 0x00000600041e7890 */ /* 0x000fe4000fffe03f */
[----:B------:R-:W-:Y:S02]  /*1b20*/  UIADD3 UR34, UR4, 0x602, URZ ;  /* 0x0000060204227890 */ /* 0x000fe4000fffe03f */
[----:B------:R-:W-:Y:S02]  /*1b30*/  UIADD3 UR42, UR4, 0x584, URZ ;  /* 0x00000584042a7890 */ /* 0x000fe4000fffe03f */
[----:B------:R-:W-:Y:S02]  /*1b40*/  UIADD3 UR46, UR4, 0x586, URZ ;  /* 0x00000586042e7890 */ /* 0x000fe4000fffe03f */
[----:B------:R-:W-:-:S02]  /*1b50*/  UIADD3 UR50, UR4, 0x800, URZ ;  /* 0x0000080004327890 */ /* 0x000fc4000fffe03f */
[----:B------:R-:W-:Y:S02]  /*1b60*/  UIADD3 UR54, UR4, 0x802, URZ ;  /* 0x0000080204367890 */ /* 0x000fe4000fffe03f */
[----:B------:R-:W-:Y:S01]  /*1b70*/  UIADD3 UR58, UR4, 0x804, URZ ;  /* 0x00000804043a7890 */ /* 0x000fe2000fffe03f */
        /* <DEDUP_REMOVED lines=12> */
[----:B------:R-:W-:Y:S01]  /*1c40*/  UMOV UR15, 0x40000040 ;  /* 0x40000040000f7882 */ /* 0x000fe20000000000 */
[----:B------:R-:W-:Y:S02]  /*1c50*/  WARPGROUP.DEPBAR.LE gsb0, 0x0 ;  /* 0x00008000000079c5 */ /* 0x000fe40000010000 */
[----:B------:R-:W-:-:S06]  /*1c60*/  WARPGROUP.ARRIVE ;  /* 0x00000000000079c5 */ /* 0x000fcc0000000000 */
[----:B------:R-:W-:Y:S01]  /*1c70*/  HGMMA.64x16x16.F32.BF16 R32, gdesc[UR8], RZ, !UPT, gsb0 ;  /* 0x00200000082079f0 */ /* 0x000fe2000c0018ff */
[----:B------:R-:W-:Y:S01]  /*1c80*/  UMOV UR8, UR16 ;  /* 0x0000001000087c82 */ /* 0x000fe20008000000 */
[----:B------:R-:W-:Y:S01]  /*1c90*/  UMOV UR9, UR17 ;  /* 0x0000001100097c82 */ /* 0x000fe20008000000 */
[----:B------:R-:W-:Y:S01]  /*1ca0*/  UMOV UR10, UR6 ;  /* 0x00000006000a7c82 */ /* 0x000fe20008000000 */
[----:B------:R-:W-:Y:S01]  /*1cb0*/  UMOV UR11, 0x40000040 ;  /* 0x40000040000b7882 */ /* 0x000fe20000000000 */
[----:B------:R-:W-:Y:S01]  /*1cc0*/  UIADD3 UR6, UR5, 0x2, URZ ;  /* 0x0000000205067890 */ /* 0x000fe2000fffe03f */
[----:B------:R-:W-:Y:S02]  /*1cd0*/  UMOV UR17, 0x40000040 ;  /* 0x4000004000117882 */ /* 0x000fe40000000000 */
[----:B------:R-:W-:Y:S01]  /*1ce0*/  UMOV UR13, UR17 ;  /* 0x00000011000d7c82 */ /* 0x000fe20008000000 */
[----:B------:R-:W-:-:S03]  /*1cf0*/  MOV R13, UR17 ;  /* 0x00000011000d7c02 */ /* 0x000fc60008000f00 */
[----:B------:R-:W-:Y:S01]  /*1d00*/  UMOV UR16, UR6 ;  /* 0x0000000600107c82 */ /* 0x000fe20008000000 */
[----:B------:R-:W-:Y:S01]  /*1d10*/  UIADD3 UR6, UR4, 0x202, URZ ;  /* 0x0000020204067890 */ /* 0x000fe2000fffe03f */
[----:B------:R-:W-:Y:S01]  /*1d20*/  IMAD.U32 R12, RZ, RZ, UR16 ;  /* 0x00000010ff0c7e24 */ /* 0x000fe2000f8e00ff */
[----:B------:R-:W-:Y:S01]  /*1d30*/  UMOV UR12, UR16 ;  /* 0x00000010000c7c82 */ /* 0x000fe20008000000 */
        /* <DEDUP_REMOVED lines=33> */
[----:B------:R-:W-:Y:S02]  /*1f50*/  UMOV UR17, 0x40000040 ;  /* 0x4000004000117882 */ /* 0x000fe40000000000 */
[----:B------:R-:W-:Y:S01]  /*1f60*/  UMOV UR13, UR17 ;  /* 0x00000011000d7c82 */ /* 0x000fe20008000000 */
[----:B------:R-:W-:-:S03]  /*1f70*/  IMAD.U32 R11, RZ, RZ, UR17 ;  /* 0x00000011ff0b7e24 */ /* 0x000fc6000f8e00ff */
[----:B------:R-:W-:Y:S01]  /*1f80*/  UMOV UR16, UR6 ;  /* 0x0000000600107c82 */ /* 0x000fe20008000000 */
[----:B------:R-:W-:Y:S01]  /*1f90*/  UIADD3 UR6, UR4, 0x204, URZ ;  /* 0x0000020404067890 */ /* 0x000fe2000fffe03f */
[----:B------:R-:W-:Y:S01]  /*1fa0*/  IMAD.U32 R10, RZ, RZ, UR16 ;  /* 0x00000010ff0a7e24 */ /* 0x000fe2000f8e00ff */
[----:B------:R-:W-:Y:S01]  /*1fb0*/  UMOV UR12, UR16 ;  /* 0x00000010000c7c82 */ /* 0x000fe20008000000 */
        /* <DEDUP_REMOVED lines=77> */
[----:B------:R-:W-:Y:S01]  /*2490*/  UMOV UR9, 0x40000040 ;  /* 0x4000004000097882 */ /* 0x000fe20000000000 */
[----:B------:R-:W-:Y:S01]  /*24a0*/  UMOV UR11, 0x40000040 ;  /* 0x40000040000b7882 */ /* 0x000fe20000000000 */
[----:B------:R-:W-:Y:S02]  /*24b0*/  UMOV UR13, UR9 ;  /* 0x00000009000d7c82 */ /* 0x000fe40008000000 */
[----:B------:R-:W-:Y:S01]  /*24c0*/  UMOV UR12, UR8 ;  /* 0x00000008000c7c82 */ /* 0x000fe20008000000 */
[----:B------:R-:W-:Y:S02]  /*24d0*/  MOV R2, UR9 ;  /* 0x0000000900027c02 */ /* 0x000fe40008000f00 */
[----:B-12---:R-:W-:Y:S01]  /*24e0*/  MOV R3, UR8 ;  /* 0x0000000800037c02 */ /* 0x006fe20008000f00 */
        /* <DEDUP_REMOVED lines=29> */
[----:B------:R-:W-:Y:S01]  /*26c0*/  UMOV UR9, 0x40000040 ;  /* 0x4000004000097882 */ /* 0x000fe20000000000 */
[----:B------:R-:W-:Y:S01]  /*26d0*/  UMOV UR11, 0x40000040 ;  /* 0x40000040000b7882 */ /* 0x000fe20000000000 */
[----:B------:R-:W-:Y:S01]  /*26e0*/  UMOV UR37, UR9 ;  /* 0x0000000900257c82 */ /* 0x000fe20008000000 */
[----:B------:R-:W-:Y:S01]  /*26f0*/  IMAD.U32 R7, RZ, RZ, UR9 ;  /* 0x00000009ff077e24 */ /* 0x000fe2000f8e00ff */
        /* <DEDUP_REMOVED lines=29> */
[----:B------:R-:W-:Y:S02]  /*28d0*/  UMOV UR15, UR9 ;  /* 0x00000009000f7c82 */ /* 0x000fe40008000000 */
        /* <DEDUP_REMOVED lines=217> */
[----:B------:R-:W-:-:S07]  /*3670*/  UIADD3 UR5, UR5, 0xc06, URZ ;  /* 0x00000c0605057890 */ /* 0x000fce000fffe03f */
[----:B------:R-:W-:Y:S01]  /*3680*/  UMOV UR8, UR5 ;  /* 0x0000000500087c82 */ /* 0x000fe20008000000 */
[----:B------:R-:W-:Y:S01]  /*3690*/  UIADD3 UR5, UR4, 0x806, URZ ;  /* 0x0000080604057890 */ /* 0x000fe2000fffe03f */
[----:B------:R-:W-:Y:S01]  /*36a0*/  IMAD.U32 R6, RZ, RZ, UR8 ;  /* 0x00000008ff067e24 */ /* 0x000fe2000f8e00ff */
[----:B------:R-:W-:Y:S01]  /*36b0*/  UMOV UR36, UR8 ;  /* 0x0000000800247c82 */ /* 0x000fe20008000000 */
[----:B------:R-:W-:-:S04]  /*36c0*/  UMOV UR14, UR8 ;  /* 0x00000008000e7c82 */ /* 0x000fc80008000000 */
[----:B------:R-:W-:Y:S01]  /*36d0*/  UMOV UR38, UR5 ;  /* 0x0000000500267c82 */ /* 0x000fe20008000000 */
        /* <DEDUP_REMOVED lines=33> */
[----:B------:R-:W-:Y:S01]  /*38f0*/  UMOV UR7, 0x40000040 ;  /* 0x4000004000077882 */ /* 0x000fe20000000000 */
[----:B------:R-:W-:Y:S02]  /*3900*/  WARPGROUP.DEPBAR.LE gsb0, 0x0 ;  /* 0x00008000000079c5 */ /* 0x000fe40000010000 */
[----:B------:R-:W-:-:S06]  /*3910*/  WARPGROUP.ARRIVE ;  /* 0x00000000000079c5 */ /* 0x000fcc0000000000 */
[----:B------:R-:W-:Y:S01]  /*3920*/  HGMMA.64x16x16.F32.BF16 R32, gdesc[UR52], R32, gsb0 ;  /* 0x00200000342079f0 */ /* 0x000fe20008001820 */
[----:B------:R-:W-:Y:S01]  /*3930*/  UMOV UR54, UR6 ;  /* 0x0000000600367c82 */ /* 0x000fe20008000000 */
[----:B------:R-:W-:Y:S01]  /*3940*/  UMOV UR55, 0x40000040 ;  /* 0x4000004000377882 */ /* 0x000fe20000000000 */
[----:B------:R-:W-:-:S07]  /*3950*/  UIADD3 UR6, UR4, 0x786, URZ ;  /* 0x0000078604067890 */ /* 0x000fce000fffe03f */
[----:B------:R-:W-:Y:S01]  /*3960*/  UMOV UR10, UR6 ;  /* 0x00000006000a7c82 */ /* 0x000fe20008000000 */
        /* <DEDUP_REMOVED lines=8> */
[----:B------:R-:W-:Y:S02]  /*39f0*/  R2UR UR9, R2 ;  /* 0x00000000020972ca */ /* 0x000fe400000e0000 */
[----:B------:R-:W-:Y:S01]  /*3a00*/  UMOV UR4, UR14 ;  /* 0x0000000e00047c82 */ /* 0x000fe20008000000 */
[----:B------:R-:W-:Y:S01]  /*3a10*/  R2UR UR8, R3 ;  /* 0x00000000030872ca */ /* 0x000fe200000e0000 */
[----:B------:R-:W-:Y:S02]  /*3a20*/  WARPGROUP.DEPBAR.LE gsb0, 0x0 ;  /* 0x00008000000079c5 */ /* 0x000fe40000010000 */
[----:B------:R-:W-:-:S06]  /*3a30*/  WARPGROUP.ARRIVE ;  /* 0x00000000000079c5 */ /* 0x000fcc0000000000 */
[----:B------:R-:W-:Y:S01]  /*3a40*/  HGMMA.64x16x16.F32.BF16 R48, gdesc[UR36], R48, gsb0 ;  /* 0x00200000243079f0 */ /* 0x000fe20008001830 */
[----:B------:R-:W-:Y:S02]  /*3a50*/  R2UR UR39, R4 ;  /* 0x00000000042772ca */ /* 0x000fe400000e0000 */
[----:B------:R-:W-:Y:S02]  /*3a60*/  R2UR UR38, R5 ;  /* 0x00000000052672ca */ /* 0x000fe400000e0000 */
[----:B------:R-:W-:Y:S02]  /*3a70*/  R2UR UR37, R20 ;  /* 0x00000000142572ca */ /* 0x000fe400000e0000 */
[----:B------:R-:W-:Y:S01]  /*3a80*/  R2UR UR36, R64 ;  /* 0x00000000402472ca */ /* 0x000fe200000e0000 */
        /* <DEDUP_REMOVED lines=16> */
.L_x_136:
[----:B------:R-:W-:Y:S01]  /*3b90*/  ULDC UR4, c[0x0][0x9d8] ;  /* 0x0002760000047ab9 */ /* 0x000fe20000000800 */
[----:B------:R-:W-:Y:S01]  /*3ba0*/  MOV R3, UR39 ;  /* 0x0000002700037c02 */ /* 0x000fe20008000f00 */
[----:B------:R-:W-:Y:S01]  /*3bb0*/  FMUL.FTZ R56, R56, UR4 ;  /* 0x0000000438387c20 */ /* 0x000fe20008410000 */
[----:B------:R-:W-:Y:S01]  /*3bc0*/  FMUL.FTZ R57, R57, UR4 ;  /* 0x0000000439397c20 */ /* 0x000fe20008410000 */
[----:B------:R-:W-:Y:S01]  /*3bd0*/  FMUL.FTZ R60, R60, UR4 ;  /* 0x000000043c3c7c20 */ /* 0x000fe20008410000 */
[----:B------:R-:W-:Y:S01]  /*3be0*/  FMUL.FTZ R61, R61, UR4 ;  /* 0x000000043d3d7c20 */ /* 0x000fe20008410000 */
[----:B------:R-:W-:Y:S01]  /*3bf0*/  VIADD R2, R220, UR37 ;  /* 0x00000025dc027c36 */ /* 0x000fe20008000000 */
[----:B------:R-:W2:Y:S01]  /*3c00*/  LDL R66, [R1+0x4] ;  /* 0x0000040001427983 */ /* 0x000ea20000100800 */
[----:B------:R-:W1:Y:S01]  /*3c10*/  MUFU.TANH R56, R56 ;  /* 0x0000003800387308 */ /* 0x000e620000002400 */
[----:B------:R-:W-:Y:S01]  /*3c20*/  FMUL.FTZ R48, R48, UR4 ;  /* 0x0000000430307c20 */ /* 0x000fe20008410000 */
[----:B------:R-:W-:-:S02]  /*3c30*/  IMAD R2, R3, -0x50, R2 ;  /* 0xffffffb003027824 */ /* 0x000fc400078e0202 */
[----:B------:R-:W-:Y:S01]  /*3c40*/  FMUL.FTZ R58, R58, UR4 ;  /* 0x000000043a3a7c20 */ /* 0x000fe20008410000 */
[----:B------:R-:W-:Y:S01]  /*3c50*/  FMUL.FTZ R49, R49, UR4 ;  /* 0x0000000431317c20 */ /* 0x000fe20008410000 */
[----:B------:R-:W-:Y:S01]  /*3c60*/  FMUL.FTZ R59, R59, UR4 ;  /* 0x000000043b3b7c20 */ /* 0x000fe20008410000 */
[----:B------:R-:W-:Y:S01]  /*3c70*/  FMUL.FTZ R52, R52, UR4 ;  /* 0x0000000434347c20 */ /* 0x000fe20008410000 */
[C---:B------:R-:W-:Y:S01]  /*3c80*/  ISETP.GT.AND P2, PT, R2.reuse, RZ, PT ;  /* 0x000000ff0200720c */ /* 0x040fe20003f44270 */
[----:B------:R-:W3:Y:S01]  /*3c90*/  MUFU.TANH R57, R57 ;  /* 0x0000003900397308 */ /* 0x000ee20000002400 */
[----:B------:R-:W-:Y:S01]  /*3ca0*/  ISETP.GT.AND P1, PT, R2, 0x1, PT ;  /* 0x000000010200780c */ /* 0x000fe20003f24270 */
[----:B------:R-:W-:Y:S01]  /*3cb0*/  FMUL.FTZ R62, R62, UR4 ;  /* 0x000000043e3e7c20 */ /* 0x000fe20008410000 */
[C---:B------:R-:W-:Y:S01]  /*3cc0*/  ISETP.GT.AND P6, PT, R2.reuse, 0x8, PT ;  /* 0x000000080200780c */ /* 0x040fe20003fc4270 */
[----:B------:R-:W-:Y:S01]  /*3cd0*/  FMUL.FTZ R53, R53, UR4 ;  /* 0x0000000435357c20 */ /* 0x000fe20008410000 */
[----:B------:R-:W-:Y:S01]  /*3ce0*/  FMUL.FTZ R63, R63, UR4 ;  /* 0x000000043f3f7c20 */ /* 0x000fe20008410000 */
[----:B------:R-:W-:Y:S01]  /*3cf0*/  ISETP.GT.AND P5, PT, R2, 0x9, PT ;  /* 0x000000090200780c */ /* 0x000fe20003fa4270 */
[----:B------:R-:W-:Y:S01]  /*3d00*/  FMUL.FTZ R40, R40, UR4 ;  /* 0x0000000428287c20 */ /* 0x000fe20008410000 */
[----:B------:R-:W4:Y:S01]  /*3d10*/  MUFU.TANH R60, R60 ;  /* 0x0000003c003c7308 */ /* 0x000f220000002400 */
[----:B-1----:R-:W-:Y:S01]  /*3d20*/  FSEL R56, R56, -INF , P2 ;  /* 0xff80000038387808 */ /* 0x002fe20001000000 */
[----:B------:R-:W-:Y:S01]  /*3d30*/  FMUL.FTZ R50, R50, UR4 ;  /* 0x0000000432327c20 */ /* 0x000fe20008410000 */
[C---:B------:R-:W-:Y:S01]  /*3d40*/  ISETP.GT.AND P4, PT, R2.reuse, 0x10, PT ;  /* 0x000000100200780c */ /* 0x040fe20003f84270 */
[----:B------:R-:W-:Y:S01]  /*3d50*/  FMUL.FTZ R41, R41, UR4 ;  /* 0x0000000429297c20 */ /* 0x000fe20008410000 */
[----:B------:R-:W-:Y:S01]  /*3d60*/  FMUL.FTZ R51, R51, UR4 ;  /* 0x0000000433337c20 */ /* 0x000fe20008410000 */
[----:B------:R-:W-:Y:S01]  /*3d70*/  ISETP.GT.AND P3, PT, R2, 0x11, PT ;  /* 0x000000110200780c */ /* 0x000fe20003f64270 */
[----:B------:R-:W-:Y:S01]  /*3d80*/  FMUL.FTZ R44, R44, UR4 ;  /* 0x000000042c2c7c20 */ /* 0x000fe20008410000 */
[----:B------:R-:W1:Y:S01]  /*3d90*/  MUFU.TANH R61, R61 ;  /* 0x0000003d003d7308 */ /* 0x000e620000002400 */
[----:B---3--:R-:W-:Y:S01]  /*3da0*/  FSEL R57, R57, -INF , P1 ;  /* 0xff80000039397808 */ /* 0x008fe20000800000 */
[----:B------:R-:W-:Y:S01]  /*3db0*/  FMUL.FTZ R54, R54, UR4 ;  /* 0x0000000436367c20 */ /* 0x000fe20008410000 */
[----:B------:R-:W-:Y:S01]  /*3dc0*/  FMUL.FTZ R45, R45, UR4 ;  /* 0x000000042d2d7c20 */ /* 0x000fe20008410000 */
[----:B------:R-:W-:Y:S01]  /*3dd0*/  FMUL.FTZ R55, R55, UR4 ;  /* 0x0000000437377c20 */ /* 0x000fe20008410000 */
[----:B------:R-:W-:Y:S01]  /*3de0*/  FMNMX.FTZ R3, R56, R57, !PT ;  /* 0x0000003938037209 */ /* 0x000fe20007810000 */
[----:B------:R-:W-:Y:S01]  /*3df0*/  FMUL.FTZ R32, R32, UR4 ;  /* 0x0000000420207c20 */ /* 0x000fe20008410000 */
[----:B------:R-:W-:Y:S01]  /*3e00*/  FMUL.FTZ R42, R42, UR4 ;  /* 0x000000042a2a7c20 */ /* 0x000fe20008410000 */
[----:B------:R-:W3:Y:S01]  /*3e10*/  MUFU.TANH R48, R48 ;  /* 0x0000003000307308 */ /* 0x000ee20000002400 */
[----:B----4-:R-:W-:Y:S01]  /*3e20*/  FSEL R60, R60, -INF , P6 ;  /* 0xff8000003c3c7808 */ /* 0x010fe20003000000 */
[----:B------:R-:W-:Y:S01]  /*3e30*/  FMUL.FTZ R33, R33, UR4 ;  /* 0x0000000421217c20 */ /* 0x000fe20008410000 */
[----:B------:R-:W-:Y:S01]  /*3e40*/  FMUL.FTZ R43, R43, UR4 ;  /* 0x000000042b2b7c20 */ /* 0x000fe20008410000 */
[----:B------:R-:W-:Y:S01]  /*3e50*/  FMUL.FTZ R36, R36, UR4 ;  /* 0x0000000424247c20 */ /* 0x000fe20008410000 */
[----:B------:R-:W-:Y:S01]  /*3e60*/  FMNMX.FTZ R4, R60, R3, !PT ;  /* 0x000000033c047209 */ /* 0x000fe20007810000 */
[----:B------:R-:W-:Y:S01]  /*3e70*/  FMUL.FTZ R46, R46, UR4 ;  /* 0x000000042e2e7c20 */ /* 0x000fe20008410000 */
[----:B------:R-:W-:Y:S01]  /*3e80*/  FMUL.FTZ R37, R37, UR4 ;  /* 0x0000000425257c20 */ /* 0x000fe20008410000 */
[----:B------:R-:W4:Y:S01]  /*3e90*/  MUFU.TANH R58, R58 ;  /* 0x0000003a003a7308 */ /* 0x000f220000002400 */
[----:B-1----:R-:W-:Y:S01]  /*3ea0*/  FSEL R61, R61, -INF , P5 ;  /* 0xff8000003d3d7808 */ /* 0x002fe20002800000 */
[----:B------:R-:W-:Y:S01]  /*3eb0*/  FMUL.FTZ R47, R47, UR4 ;  /* 0x000000042f2f7c20 */ /* 0x000fe20008410000 */
[----:B------:R-:W-:Y:S01]  /*3ec0*/  FMUL.FTZ R24, R24, UR4 ;  /* 0x0000000418187c20 */ /* 0x000fe20008410000 */
[----:B------:R-:W-:Y:S01]  /*3ed0*/  FMUL.FTZ R34, R34, UR4 ;  /* 0x0000000422227c20 */ /* 0x000fe20008410000 */
[----:B------:R-:W-:Y:S01]  /*3ee0*/  FMNMX.FTZ R3, R61, R4, !PT ;  /* 0x000000043d037209 */ /* 0x000fe20007810000 */
[----:B------:R-:W-:Y:S01]  /*3ef0*/  FMUL.FTZ R25, R25, UR4 ;  /* 0x0000000419197c20 */ /* 0x000fe20008410000 */
        /* <DEDUP_REMOVED lines=12> */
[----:B------:R-:W-:Y:S01]  /*3fc0*/  ISETP.GT.AND P2, PT, R2, 0x18, PT ;  /* 0x000000180200780c */ /* 0x000fe20003f44270 */
[----:B------:R-:W-:Y:S01]  /*3fd0*/  FMUL.FTZ R30, R30, UR4 ;  /* 0x000000041e1e7c20 */ /* 0x000fe20008410000 */
[----:B------:R-:W-:Y:S01]  /*3fe0*/  FMUL.FTZ R31, R31, UR4 ;  /* 0x000000041f1f7c20 */ /* 0x000fe20008410000 */
[----:B------:R-:W-:Y:S01]  /*3ff0*/  ULDC UR5, c[0x0][0x988] ;  /* 0x0002620000057ab9 */ /* 0x000fe20000000800 */
[----:B------:R-:W-:Y:S01]  /*4000*/  P2R R64, PR, RZ, 0x1 ;  /* 0x00000001ff407803 */ /* 0x000fe20000000000 */
[----:B------:R-:W4:Y:S01]  /*4010*/  MUFU.TANH R52, R52 ;  /* 0x0000003400347308 */ /* 0x000f220000002400 */
[----:B-1----:R-:W-:Y:S01]  /*4020*/  FSEL R49, R49, -INF , P3 ;  /* 0xff80000031317808 */ /* 0x002fe20001800000 */
[----:B------:R-:W-:Y:S01]  /*4030*/  UISETP.GE.AND UP0, UPT, UR37, 0x51, UPT ;  /* 0x000000512500788c */ /* 0x000fe2000bf06270 */
[----:B------:R-:W-:-:S02]  /*4040*/  CS2R R150, SRZ ;  /* 0x0000000000967805 */ /* 0x000fc4000001ff00 */
[----:B------:R-:W-:Y:S02]  /*4050*/  CS2R R148, SRZ ;  /* 0x0000000000947805 */ /* 0x000fe4000001ff00 */
[----:B------:R-:W-:Y:S02]  /*4060*/  FMNMX.FTZ R3, R49, R4, !PT ;  /* 0x0000000431037209 */ /* 0x000fe40007810000 */
[----:B------:R-:W-:Y:S02]  /*4070*/  CS2R R146, SRZ ;  /* 0x0000000000927805 */ /* 0x000fe4000001ff00 */
[----:B------:R-:W-:Y:S01]  /*4080*/  CS2R R144, SRZ ;  /* 0x0000000000907805 */ /* 0x000fe2000001ff00 */
[----:B------:R-:W1:Y:S01]  /*4090*/  MUFU.TANH R62, R62 ;  /* 0x0000003e003e7308 */ /* 0x000e620000002400 */
[----:B---3--:R-:W-:Y:S02]  /*40a0*/  FSEL R59, R59, -INF , P1 ;  /* 0xff8000003b3b7808 */ /* 0x008fe40000800000 */
[----:B------:R-:W-:-:S02]  /*40b0*/  CS2R R142, SRZ ;  /* 0x00000000008e7805 */ /* 0x000fc4000001ff00 */
[----:B------:R-:W-:Y:S02]  /*40c0*/  ISETP.GT.AND P1, PT, R2, 0x19, PT ;  /* 0x000000190200780c */ /* 0x000fe40003f24270 */
[----:B------:R-:W-:Y:S02]  /*40d0*/  CS2R R140, SRZ ;  /* 0x00000000008c7805 */ /* 0x000fe4000001ff00 */
[----:B------:R-:W-:Y:S02]  /*40e0*/  CS2R R138, SRZ ;  /* 0x00000000008a7805 */ /* 0x000fe4000001ff00 */
[----:B------:R-:W-:Y:S02]  /*40f0*/  CS2R R136, SRZ ;  /* 0x0000000000887805 */ /* 0x000fe4000001ff00 */
[----:B------:R-:W-:Y:S01]  /*4100*/  CS2R R134, SRZ ;  /* 0x0000000000867805 */ /* 0x000fe2000001ff00 */
[----:B------:R-:W3:Y:S01]  /*4110*/  MUFU.TANH R53, R53 ;  /* 0x0000003500357308 */ /* 0x000ee20000002400 */
[----:B----4-:R-:W-:-:S02]  /*4120*/  FSEL R52, R52, -INF , P2 ;  /* 0xff80000034347808 */ /* 0x010fc40001000000 */
[----:B------:R-:W-:Y:S02]  /*4130*/  CS2R R132, SRZ ;  /* 0x0000000000847805 */ /* 0x000fe4000001ff00 */
[----:B------:R-:W-:Y:S02]  /*4140*/  CS2R R130, SRZ ;  /* 0x0000000000827805 */ /* 0x000fe4000001ff00 */
[----:B------:R-:W-:Y:S02]  /*4150*/  CS2R R128, SRZ ;  /* 0x0000000000807805 */ /* 0x000fe4000001ff00 */
[----:B------:R-:W-:Y:S02]  /*4160*/  FMNMX.FTZ R4, R52, R3, !PT ;  /* 0x0000000334047209 */ /* 0x000fe40007810000 */
[----:B------:R-:W-:Y:S02]  /*4170*/  CS2R R126, SRZ ;  /* 0x00000000007e7805 */ /* 0x000fe4000001ff00 */
[----:B------:R-:W-:Y:S01]  /*4180*/  CS2R R124, SRZ ;  /* 0x00000000007c7805 */ /* 0x000fe2000001ff00 */
[----:B------:R-:W4:Y:S01]  /*4190*/  MUFU.TANH R63, R63 ;  /* 0x0000003f003f7308 */ /* 0x000f220000002400 */
[----:B-1----:R-:W-:-:S02]  /*41a0*/  FSEL R62, R62, -INF , P6 ;  /* 0xff8000003e3e7808 */ /* 0x002fc40003000000 */
[----:B------:R-:W-:Y:S02]  /*41b0*/  CS2R R122, SRZ ;  /* 0x00000000007a7805 */ /* 0x000fe4000001ff00 */
[----:B------:R-:W-:Y:S02]  /*41c0*/  ISETP.GT.AND P6, PT, R2, 0x20, PT ;  /* 0x000000200200780c */ /* 0x000fe40003fc4270 */
[----:B------:R-:W-:Y:S02]  /*41d0*/  CS2R R120, SRZ ;  /* 0x0000000000787805 */ /* 0x000fe4000001ff00 */
[----:B------:R-:W-:Y:S02]  /*41e0*/  CS2R R118, SRZ ;  /* 0x0000000000767805 */ /* 0x000fe4000001ff00 */
[----:B------:R-:W-:Y:S02]  /*41f0*/  CS2R R116, SRZ ;  /* 0x0000000000747805 */ /* 0x000fe4000001ff00 */
[----:B------:R-:W-:Y:S01]  /*4200*/  CS2R R114, SRZ ;  /* 0x0000000000727805 */ /* 0x000fe2000001ff00 */
[----:B------:R-:W1:Y:S01]  /*4210*/  MUFU.TANH R40, R40 ;  /* 0x0000002800287308 */ /* 0x000e620000002400 */
[----:B---3--:R-:W-:-:S02]  /*4220*/  FSEL R53, R53, -INF , P1 ;  /* 0xff80000035357808 */ /* 0x008fc40000800000 */
[----:B------:R-:W-:Y:S02]  /*4230*/  CS2R R112, SRZ ;  /* 0x0000000000707805 */ /* 0x000fe4000001ff00 */
[----:B------:R-:W-:Y:S02]  /*4240*/  CS2R R110, SRZ ;  /* 0x00000000006e7805 */ /* 0x000fe4000001ff00 */
[----:B------:R-:W-:Y:S02]  /*4250*/  CS2R R108, SRZ ;  /* 0x00000000006c7805 */ /* 0x000fe4000001ff00 */
[----:B------:R-:W-:Y:S02]  /*4260*/  FMNMX.FTZ R3, R53, R4, !PT ;  /* 0x0000000435037209 */ /* 0x000fe40007810000 */
[----:B------:R-:W-:Y:S02]  /*4270*/  CS2R R106, SRZ ;  /* 0x00000000006a7805 */ /* 0x000fe4000001ff00 */
[----:B------:R-:W-:Y:S01]  /*4280*/  CS2R R104, SRZ ;  /* 0x0000000000687805 */ /* 0x000fe2000001ff00 */
[----:B------:R-:W3:Y:S01]  /*4290*/  MUFU.TANH R50, R50 ;  /* 0x0000003200327308 */ /* 0x000ee20000002400 */
[----:B----4-:R-:W-:-:S02]  /*42a0*/  FSEL R63, R63, -INF , P5 ;  /* 0xff8000003f3f7808 */ /* 0x010fc40002800000 */
[----:B------:R-:W-:Y:S02]  /*42b0*/  CS2R R102, SRZ ;  /* 0x0000000000667805 */ /* 0x000fe4000001ff00 */
[----:B------:R-:W-:Y:S02]  /*42c0*/  ISETP.GT.AND P5, PT, R2, 0x21, PT ;  /* 0x000000210200780c */ /* 0x000fe40003fa4270 */
[----:B------:R-:W-:Y:S02]  /*42d0*/  CS2R R100, SRZ ;  /* 0x0000000000647805 */ /* 0x000fe4000001ff00 */
[----:B------:R-:W-:Y:S02]  /*42e0*/  CS2R R98, SRZ ;  /* 0x0000000000627805 */ /* 0x000fe4000001ff00 */
[----:B------:R-:W-:Y:S02]  /*42f0*/  CS2R R96, SRZ ;  /* 0x0000000000607805 */ /* 0x000fe4000001ff00 */
[----:B------:R-:W-:Y:S01]  /*4300*/  CS2R R94, SRZ ;  /* 0x00000000005e7805 */ /* 0x000fe2000001ff00 */
[----:B------:R-:W4:Y:S01]  /*4310*/  MUFU.TANH R41, R41 ;  /* 0x0000002900297308 */ /* 0x000f220000002400 */
[----:B-1----:R-:W-:-:S02]  /*4320*/  FSEL R40, R40, -INF , P6 ;  /* 0xff80000028287808 */ /* 0x002fc40003000000 */
[----:B------:R-:W-:Y:S02]  /*4330*/  CS2R R92, SRZ ;  /* 0x00000000005c7805 */ /* 0x000fe4000001ff00 */
[----:B------:R-:W-:Y:S02]  /*4340*/  CS2R R90, SRZ ;  /* 0x00000000005a7805 */ /* 0x000fe4000001ff00 */
[----:B------:R-:W-:Y:S02]  /*4350*/  CS2R R88, SRZ ;  /* 0x0000000000587805 */ /* 0x000fe4000001ff00 */
[----:B------:R-:W-:Y:S02]  /*4360*/  FMNMX.FTZ R4, R40, R3, !PT ;  /* 0x0000000328047209 */ /* 0x000fe40007810000 */
[----:B------:R-:W-:Y:S02]  /*4370*/  CS2R R86, SRZ ;  /* 0x0000000000567805 */ /* 0x000fe4000001ff00 */
[----:B------:R-:W-:Y:S01]  /*4380*/  CS2R R84, SRZ ;  /* 0x0000000000547805 */ /* 0x000fe2000001ff00 */
[----:B------:R-:W1:Y:S01]  /*4390*/  MUFU.TANH R51, R51 ;  /* 0x0000003300337308 */ /* 0x000e620000002400 */
[----:B---3--:R-:W-:-:S02]  /*43a0*/  FSEL R50, R50, -INF , P4 ;  /* 0xff80000032327808 */ /* 0x008fc40002000000 */
[----:B------:R-:W-:Y:S02]  /*43b0*/  CS2R R82, SRZ ;  /* 0x0000000000527805 */ /* 0x000fe4000001ff00 */
        /* <DEDUP_REMOVED lines=10> */
[----:B------:R-:W-:Y:S01]  /*4460*/  FMNMX.FTZ R3, R41, R4, !PT ;  /* 0x0000000429037209 */ /* 0x000fe20007810000 */
[----:B------:R-:W4:Y:S01]  /*4470*/  MUFU.TANH R54, R54 ;  /* 0x0000003600367308 */ /* 0x000f220000002400 */
[----:B-1----:R-:W-:Y:S02]  /*4480*/  FSEL R51, R51, -INF , P3 ;  /* 0xff80000033337808 */ /* 0x002fe40001800000 */
[----:B------:R-:W-:-:S05]  /*4490*/  ISETP.GT.AND P3, PT, R2, 0x29, PT ;  /* 0x000000290200780c */ /* 0x000fca0003f64270 */
[----:B------:R-:W1:Y:S01]  /*44a0*/  MUFU.TANH R45, R45 ;  /* 0x0000002d002d7308 */ /* 0x000e620000002400 */
[----:B---3--:R-:W-:-:S04]  /*44b0*/  FSEL R44, R44, -INF , P4 ;  /* 0xff8000002c2c7808 */ /* 0x008fc80002000000 */
[----:B------:R-:W-:-:S03]  /*44c0*/  FMNMX.FTZ R4, R44, R3, !PT ;  /* 0x000000032c047209 */ /* 0x000fc60007810000 */
[----:B------:R-:W3:Y:S01]  /*44d0*/  MUFU.TANH R55, R55 ;  /* 0x0000003700377308 */ /* 0x000ee20000002400 */
[----:B----4-:R-:W-:Y:S02]  /*44e0*/  FSEL R54, R54, -INF , P2 ;  /* 0xff80000036367808 */ /* 0x010fe40001000000 */
[----:B------:R-:W-:-:S05]  /*44f0*/  ISETP.GT.AND P2, PT, R2, 0x30, PT ;  /* 0x000000300200780c */ /* 0x000fca0003f44270 */
[----:B------:R-:W4:Y:S01]  /*4500*/  MUFU.TANH R32, R32 ;  /* 0x0000002000207308 */ /* 0x000f220000002400 */
[----:B-1----:R-:W-:-:S04]  /*4510*/  FSEL R45, R45, -INF , P3 ;  /* 0xff8000002d2d7808 */ /* 0x002fc80001800000 */
[----:B------:R-:W-:-:S03]  /*4520*/  FMNMX.FTZ R3, R45, R4, !PT ;  /* 0x000000042d037209 */ /* 0x000fc60007810000 */
[----:B------:R-:W1:Y:S01]  /*4530*/  MUFU.TANH R42, R42 ;  /* 0x0000002a002a7308 */ /* 0x000e620000002400 */
[----:B---3--:R-:W-:Y:S02]  /*4540*/  FSEL R55, R55, -INF , P1 ;  /* 0xff80000037377808 */ /* 0x008fe40000800000 */
[----:B------:R-:W-:-:S05]  /*4550*/  ISETP.GT.AND P1, PT, R2, 0x31, PT ;  /* 0x000000310200780c */ /* 0x000fca0003f24270 */
[----:B------:R-:W3:Y:S01]  /*4560*/  MUFU.TANH R33, R33 ;  /* 0x0000002100217308 */ /* 0x000ee20000002400 */
[----:B----4-:R-:W-:-:S04]  /*4570*/  FSEL R32, R32, -INF , P2 ;  /* 0xff80000020207808 */ /* 0x010fc80001000000 */
[----:B------:R-:W-:-:S03]  /*4580*/  FMNMX.FTZ R4, R32, R3, !PT ;  /* 0x0000000320047209 */ /* 0x000fc60007810000 */
        /* <DEDUP_REMOVED lines=37> */
[----:B-1----:R-:W-:-:S04]  /*47e0*/  FSEL R29, R29, -INF , P1 ;  /* 0xff8000001d1d7808 */ /* 0x002fc80000800000 */
[----:B------:R-:W-:-:S03]  /*47f0*/  FMNMX.FTZ R2, R29, R2, !PT ;  /* 0x000000021d027209 */ /* 0x000fc60007810000 */
[----:B------:R-:W1:Y:S01]  /*4800*/  MUFU.TANH R26, R26 ;  /* 0x0000001a001a7308 */ /* 0x000e620000002400 */
[----:B---3--:R-:W-:Y:S01]  /*4810*/  FSEL R38, R38, -INF , P6 ;  /* 0xff80000026267808 */ /* 0x008fe20003000000 */
[----:B------:R-:W3:Y:S06]  /*4820*/  SHFL.BFLY PT, R3, R2, 0x2, 0x1f ;  /* 0x0c401f0002037f89 */ /* 0x000eec00000e0000 */
[----:B------:R-:W5:Y:S01]  /*4830*/  MUFU.TANH R27, R27 ;  /* 0x0000001b001b7308 */ /* 0x000f620000002400 */
[----:B----4-:R-:W-:-:S07]  /*4840*/  FSEL R39, R39, -INF , P5 ;  /* 0xff80000027277808 */ /* 0x010fce0002800000 */
[----:B------:R-:W4:Y:S01]  /*4850*/  MUFU.TANH R30, R30 ;  /* 0x0000001e001e7308 */ /* 0x000f220000002400 */
[----:B-1----:R-:W-:-:S07]  /*4860*/  FSEL R26, R26, -INF , P4 ;  /* 0xff8000001a1a7808 */ /* 0x002fce0002000000 */
[----:B------:R-:W1:Y:S01]  /*4870*/  MUFU.TANH R31, R31 ;  /* 0x0000001f001f7308 */ /* 0x000e620000002400 */
[----:B-----5:R-:W-:Y:S02]  /*4880*/  FSEL R27, R27, -INF , P3 ;  /* 0xff8000001b1b7808 */ /* 0x020fe40001800000 */
[----:B---3--:R-:W-:-:S05]  /*4890*/  FMNMX.FTZ R3, R2, R3, !PT ;  /* 0x0000000302037209 */ /* 0x008fca0007810000 */
[----:B------:R-:W3:Y:S01]  /*48a0*/  SHFL.BFLY PT, R4, R3, 0x1, 0x1f ;  /* 0x0c201f0003047f89 */ /* 0x000ee200000e0000 */
[----:B----4-:R-:W-:Y:S02]  /*48b0*/  FSEL R30, R30, -INF , P2 ;  /* 0xff8000001e1e7808 */ /* 0x010fe40001000000 */
[----:B-1----:R-:W-:Y:S02]  /*48c0*/  FSEL R31, R31, -INF , P1 ;  /* 0xff8000001f1f7808 */ /* 0x002fe40000800000 */
[----:B---3--:R-:W-:Y:S02]  /*48d0*/  FMNMX.FTZ R4, R3, R4, !PT ;  /* 0x0000000403047209 */ /* 0x008fe40007810000 */
[----:B------:R-:W-:Y:S02]  /*48e0*/  FMNMX.FTZ R3, R58, R59, !PT ;  /* 0x0000003b3a037209 */ /* 0x000fe40007810000 */
[C---:B------:R-:W-:Y:S01]  /*48f0*/  FSETP.NEU.FTZ.AND P0, PT, R4.reuse, -INF , PT ;  /* 0xff8000000400780b */ /* 0x040fe20003f1d000 */
[----:B------:R-:W-:Y:S01]  /*4900*/  FMUL.FTZ R5, R4, UR5 ;  /* 0x0000000504057c20 */ /* 0x000fe20008410000 */
[----:B------:R-:W-:-:S04]  /*4910*/  FMNMX.FTZ R2, R62, R3, !PT ;  /* 0x000000033e027209 */ /* 0x000fc80007810000 */
[----:B------:R-:W-:Y:S02]  /*4920*/  FMNMX.FTZ R3, R63, R2, !PT ;  /* 0x000000023f037209 */ /* 0x000fe40007810000 */
[----:B------:R-:W-:Y:S02]  /*4930*/  FSEL R20, R5, RZ, P0 ;  /* 0x000000ff05147208 */ /* 0x000fe40000000000 */
[----:B------:R-:W-:Y:S02]  /*4940*/  FMNMX.FTZ R2, R50, R3, !PT ;  /* 0x0000000332027209 */ /* 0x000fe40007810000 */
[----:B------:R-:W-:Y:S01]  /*4950*/  ISETP.NE.AND P0, PT, R64, RZ, PT ;  /* 0x000000ff4000720c */ /* 0x000fe20003f05270 */
[--C-:B------:R-:W-:Y:S01]  /*4960*/  FFMA.FTZ R56, R56, UR5, -R20.reuse ;  /* 0x0000000538387c23 */ /* 0x100fe20008010814 */
[----:B------:R-:W-:Y:S01]  /*4970*/  FMNMX.FTZ R3, R51, R2, !PT ;  /* 0x0000000233037209 */ /* 0x000fe20007810000 */
[--C-:B------:R-:W-:Y:S01]  /*4980*/  FFMA.FTZ R57, R57, UR5, -R20.reuse ;  /* 0x0000000539397c23 */ /* 0x100fe20008010814 */
[--C-:B------:R-:W-:Y:S01]  /*4990*/  FFMA.FTZ R60, R60, UR5, -R20.reuse ;  /* 0x000000053c3c7c23 */ /* 0x100fe20008010814 */
[--C-:B------:R-:W-:Y:S01]  /*49a0*/  FFMA.FTZ R61, R61, UR5, -R20.reuse ;  /* 0x000000053d3d7c23 */ /* 0x100fe20008010814 */
[----:B------:R-:W-:Y:S01]  /*49b0*/  FMNMX.FTZ R2, R54, R3, !PT ;  /* 0x0000000336027209 */ /* 0x000fe20007810000 */
[----:B------:R-:W-:Y:S01]  /*49c0*/  MUFU.EX2 R56, R56 ;  /* 0x0000003800387308 */ /* 0x000fe20000000800 */
[--C-:B------:R-:W-:Y:S01]  /*49d0*/  FFMA.FTZ R48, R48, UR5, -R20.reuse ;  /* 0x0000000530307c23 */ /* 0x100fe20008010814 */
[--C-:B------:R-:W-:Y:S01]  /*49e0*/  FFMA.FTZ R49, R49, UR5, -R20.reuse ;  /* 0x0000000531317c23 */ /* 0x100fe20008010814 */
[----:B------:R-:W-:Y:S01]  /*49f0*/  FMNMX.FTZ R3, R55, R2, !PT ;  /* 0x0000000237037209 */ /* 0x000fe20007810000 */
[--C-:B------:R-:W-:Y:S01]  /*4a00*/  FFMA.FTZ R52, R52, UR5, -R20.reuse ;  /* 0x0000000534347c23 */ /* 0x100fe20008010814 */
[--C-:B------:R-:W-:Y:S01]  /*4a10*/  FFMA.FTZ R53, R53, UR5, -R20.reuse ;  /* 0x0000000535357c23 */ /* 0x100fe20008010814 */
[--C-:B------:R-:W-:Y:S01]  /*4a20*/  FFMA.FTZ R40, R40, UR5, -R20.reuse ;  /* 0x0000000528287c23 */ /* 0x100fe20008010814 */
[----:B------:R-:W-:Y:S01]  /*4a30*/  FMNMX.FTZ R2, R42, R3, !PT ;  /* 0x000000032a027209 */ /* 0x000fe20007810000 */
[----:B------:R-:W1:Y:S01]  /*4a40*/  MUFU.EX2 R57, R57 ;  /* 0x0000003900397308 */ /* 0x000e620000000800 */
[--C-:B------:R-:W-:Y:S01]  /*4a50*/  FFMA.FTZ R41, R41, UR5, -R20.reuse ;  /* 0x0000000529297c23 */ /* 0x100fe20008010814 */
        /* <DEDUP_REMOVED lines=14> */
[----:B------:R-:W3:Y:S01]  /*4b40*/  MUFU.EX2 R61, R61 ;  /* 0x0000003d003d7308 */ /* 0x000ee20000000800 */
[----:B------:R-:W-:Y:S01]  /*4b50*/  FFMA.FTZ R20, R29, UR5, -R20 ;  /* 0x000000051d147c23 */ /* 0x000fe20008010814 */
[----:B-1----:R-:W-:Y:S01]  /*4b60*/  FADD.FTZ R29, R56, R57 ;  /* 0x00000039381d7221 */ /* 0x002fe20000010000 */
[----:B------:R-:W-:-:S02]  /*4b70*/  FMNMX.FTZ R3, R35, R2, !PT ;  /* 0x0000000223037209 */ /* 0x000fc40007810000 */
[----:B------:R-:W-:Y:S02]  /*4b80*/  F2FP.BF16.F32.PACK_AB R208, R57, R56 ;  /* 0x0000003839d0723e */ /* 0x000fe400000010ff */
[----:B------:R-:W-:Y:S02]  /*4b90*/  CS2R R56, SRZ ;  /* 0x0000000000387805 */ /* 0x000fe4000001ff00 */
[----:B------:R-:W-:Y:S01]  /*4ba0*/  FMNMX.FTZ R2, R38, R3, !PT ;  /* 0x0000000326027209 */ /* 0x000fe20007810000 */
[----:B------:R-:W-:Y:S03]  /*4bb0*/  MUFU.EX2 R48, R48 ;  /* 0x0000003000307308 */ /* 0x000fe60000000800 */
[----:B------:R-:W-:-:S04]  /*4bc0*/  FMNMX.FTZ R3, R39, R2, !PT ;  /* 0x0000000227037209 */ /* 0x000fc80007810000 */
[----:B------:R-:W-:Y:S01]  /*4bd0*/  FMNMX.FTZ R2, R26, R3, !PT ;  /* 0x000000031a027209 */ /* 0x000fe20007810000 */
[----:B------:R-:W1:Y:S01]  /*4be0*/  MUFU.EX2 R49, R49 ;  /* 0x0000003100317308 */ /* 0x000e620000000800 */
[----:B---3--:R-:W-:Y:S02]  /*4bf0*/  F2FP.BF16.F32.PACK_AB R210, R61, R60 ;  /* 0x0000003c3dd2723e */ /* 0x008fe400000010ff */
[----:B------:R-:W-:-:S04]  /*4c00*/  FMNMX.FTZ R3, R27, R2, !PT ;  /* 0x000000021b037209 */ /* 0x000fc80007810000 */
[----:B------:R-:W-:Y:S01]  /*4c10*/  FMNMX.FTZ R2, R30, R3, !PT ;  /* 0x000000031e027209 */ /* 0x000fe20007810000 */
[----:B------:R-:W-:Y:S03]  /*4c20*/  MUFU.EX2 R52, R52 ;  /* 0x0000003400347308 */ /* 0x000fe60000000800 */
[----:B------:R-:W-:-:S05]  /*4c30*/  FMNMX.FTZ R2, R31, R2, !PT ;  /* 0x000000021f027209 */ /* 0x000fca0007810000 */
[----:B------:R-:W3:Y:S01]  /*4c40*/  SHFL.BFLY PT, R3, R2, 0x2, 0x1f ;  /* 0x0c401f0002037f89 */ /* 0x000ee200000e0000 */
[----:B------:R-:W4:Y:S01]  /*4c50*/  MUFU.EX2 R53, R53 ;  /* 0x0000003500357308 */ /* 0x000f220000000800 */
[----:B-1----:R-:W-:-:S07]  /*4c60*/  F2FP.BF16.F32.PACK_AB R204, R49, R48 ;  /* 0x0000003031cc723e */ /* 0x002fce00000010ff */
[----:B------:R-:W-:Y:S08]  /*4c70*/  MUFU.EX2 R40, R40 ;  /* 0x0000002800287308 */ /* 0x000ff00000000800 */
[----:B------:R-:W1:Y:S01]  /*4c80*/  MUFU.EX2 R41, R41 ;  /* 0x0000002900297308 */ /* 0x000e620000000800 */
[----:B----4-:R-:W-:Y:S02]  /*4c90*/  F2FP.BF16.F32.PACK_AB R206, R53, R52 ;  /* 0x0000003435ce723e */ /* 0x010fe400000010ff */
[----:B---3--:R-:W-:-:S05]  /*4ca0*/  FMNMX.FTZ R5, R2, R3, !PT ;  /* 0x0000000302057209 */ /* 0x008fca0007810000 */
[----:B------:R-:W-:Y:S01]  /*4cb0*/  MUFU.EX2 R44, R44 ;  /* 0x0000002c002c7308 */ /* 0x000fe20000000800 */
[----:B------:R-:W3:Y:S07]  /*4cc0*/  SHFL.BFLY PT, R2, R5, 0x1, 0x1f ;  /* 0x0c201f0005027f89 */ /* 0x000eee00000e0000 */
[----:B------:R-:W4:Y:S01]  /*4cd0*/  MUFU.EX2 R45, R45 ;  /* 0x0000002d002d7308 */ /* 0x000f220000000800 */
[----:B-1----:R-:W-:-:S07]  /*4ce0*/  F2FP.BF16.F32.PACK_AB R200, R41, R40 ;  /* 0x0000002829c8723e */ /* 0x002fce00000010ff */
[----:B------:R-:W-:Y:S08]  /*4cf0*/  MUFU.EX2 R32, R32 ;  /* 0x0000002000207308 */ /* 0x000ff00000000800 */
[----:B------:R-:W-:Y:S01]  /*4d00*/  MUFU.EX2 R33, R33 ;  /* 0x0000002100217308 */ /* 0x000fe20000000800 */
[----:B----4-:R-:W-:Y:S02]  /*4d10*/  F2FP.BF16.F32.PACK_AB R202, R45, R44 ;  /* 0x0000002c2dca723e */ /* 0x010fe400000010ff */
[----:B---3--:R-:W-:-:S04]  /*4d20*/  FMNMX.FTZ R3, R5, R2, !PT ;  /* 0x0000000205037209 */ /* 0x008fc80007810000 */
[C---:B------:R-:W-:Y:S01]  /*4d30*/  FSETP.NEU.FTZ.AND P1, PT, R3.reuse, -INF , PT ;  /* 0xff8000000300780b */ /* 0x040fe20003f3d000 */
[----:B------:R-:W-:Y:S01]  /*4d40*/  FMUL.FTZ R2, R3, UR5 ;  /* 0x0000000503027c20 */ /* 0x000fe20008410000 */
[----:B------:R1:W-:Y:S04]  /*4d50*/  MUFU.EX2 R5, R20 ;  /* 0x0000001400057308 */ /* 0x0003e80000000800 */
[----:B------:R-:W-:Y:S02]  /*4d60*/  FSEL R2, R2, RZ, P1 ;  /* 0x000000ff02027208 */ /* 0x000fe40000800000 */
[----:B------:R-:W-:Y:S02]  /*4d70*/  ISETP.NE.AND P1, PT, R23, RZ, PT ;  /* 0x000000ff1700720c */ /* 0x000fe40003f25270 */
[----:B------:R-:W-:Y:S01]  /*4d80*/  MUFU.EX2 R36, R36 ;  /* 0x0000002400247308 */ /* 0x000fe20000000800 */
[--C-:B------:R-:W-:Y:S01]  /*4d90*/  FFMA.FTZ R58, R58, UR5, -R2.reuse ;  /* 0x000000053a3a7c23 */ /* 0x100fe20008010802 */
[--C-:B------:R-:W-:Y:S01]  /*4da0*/  FFMA.FTZ R59, R59, UR5, -R2.reuse ;  /* 0x000000053b3b7c23 */ /* 0x100fe20008010802 */
[--C-:B------:R-:W-:Y:S01]  /*4db0*/  FFMA.FTZ R62, R62, UR5, -R2.reuse ;  /* 0x000000053e3e7c23 */ /* 0x100fe20008010802 */
[--C-:B------:R-:W-:Y:S01]  /*4dc0*/  FFMA.FTZ R63, R63, UR5, -R2.reuse ;  /* 0x000000053f3f7c23 */ /* 0x100fe20008010802 */
[--C-:B------:R-:W-:Y:S01]  /*4dd0*/  FFMA.FTZ R50, R50, UR5, -R2.reuse ;  /* 0x0000000532327c23 */ /* 0x100fe20008010802 */
[----:B-1----:R-:W-:Y:S01]  /*4de0*/  FADD.FTZ R20, R60, R29 ;  /* 0x0000001d3c147221 */ /* 0x002fe20000010000 */
[--C-:B------:R-:W-:Y:S01]  /*4df0*/  FFMA.FTZ R51, R51, UR5, -R2.reuse ;  /* 0x0000000533337c23 */ /* 0x100fe20008010802 */
[----:B------:R-:W-:Y:S01]  /*4e00*/  MUFU.EX2 R58, R58 ;  /* 0x0000003a003a7308 */ /* 0x000fe20000000800 */
[----:B------:R-:W-:Y:S01]  /*4e10*/  FFMA.FTZ R54, R54, UR5, -R2 ;  /* 0x0000000536367c23 */ /* 0x000fe20008010802 */
[----:B------:R-:W-:Y:S01]  /*4e20*/  FADD.FTZ R29, R61, R20 ;  /* 0x000000143d1d7221 */ /* 0x000fe20000010000 */
[--C-:B------:R-:W-:Y:S01]  /*4e30*/  FFMA.FTZ R55, R55, UR5, -R2.reuse ;  /* 0x0000000537377c23 */ /* 0x100fe20008010802 */
[--C-:B------:R-:W-:Y:S01]  /*4e40*/  FFMA.FTZ R42, R42, UR5, -R2.reuse ;  /* 0x000000052a2a7c23 */ /* 0x100fe20008010802 */
[--C-:B------:R-:W-:Y:S01]  /*4e50*/  FFMA.FTZ R43, R43, UR5, -R2.reuse ;  /* 0x000000052b2b7c23 */ /* 0x100fe20008010802 */
[----:B------:R-:W-:Y:S01]  /*4e60*/  FADD.FTZ R20, R48, R29 ;  /* 0x0000001d30147221 */ /* 0x000fe20000010000 */
[----:B------:R-:W-:Y:S01]  /*4e70*/  FFMA.FTZ R46, R46, UR5, -R2 ;  /* 0x000000052e2e7c23 */ /* 0x000fe20008010802 */
[----:B------:R-:W1:Y:S01]  /*4e80*/  MUFU.EX2 R59, R59 ;  /* 0x0000003b003b7308 */ /* 0x000e620000000800 */
[----:B------:R-:W-:-:S02]  /*4e90*/  @P1 VIADD R0, R0, 0x38840 ;  /* 0x0003884000001836 */ /* 0x000fc40000000000 */
[----:B------:R-:W-:Y:S01]  /*4ea0*/  FADD.FTZ R65, R49, R20 ;  /* 0x0000001431417221 */ /* 0x000fe20000010000 */
[--C-:B------:R-:W-:Y:S01]  /*4eb0*/  FFMA.FTZ R47, R47, UR5, -R2.reuse ;  /* 0x000000052f2f7c23 */ /* 0x100fe20008010802 */
[--C-:B------:R-:W-:Y:S01]  /*4ec0*/  FFMA.FTZ R34, R34, UR5, -R2.reuse ;  /* 0x0000000522227c23 */ /* 0x100fe20008010802 */
[----:B------:R-:W-:Y:S01]  /*4ed0*/  FFMA.FTZ R35, R35, UR5, -R2 ;  /* 0x0000000523237c23 */ /* 0x000fe20008010802 */
[----:B------:R-:W-:Y:S01]  /*4ee0*/  FADD.FTZ R64, R52, R65 ;  /* 0x0000004134407221 */ /* 0x000fe20000010000 */
[----:B--2---:R-:W-:Y:S01]  /*4ef0*/  @P1 PRMT R0, R66, 0x654, R0 ;  /* 0x0000065442001816 */ /* 0x004fe20000000000 */
[----:B------:R-:W2:Y:S01]  /*4f00*/  MUFU.EX2 R62, R62 ;  /* 0x0000003e003e7308 */ /* 0x000ea20000000800 */
[----:B------:R-:W-:Y:S01]  /*4f10*/  FFMA.FTZ R38, R38, UR5, -R2 ;  /* 0x0000000526267c23 */ /* 0x000fe20008010802 */
[----:B------:R-:W-:Y:S01]  /*4f20*/  FADD.FTZ R65, R53, R64 ;  /* 0x0000004035417221 */ /* 0x000fe20000010000 */
[----:B------:R3:W-:Y:S01]  /*4f30*/  @P1 SYNCS.ARRIVE.TRANS64.RED.A1T0 RZ, [R0+URZ], RZ ;  /* 0x000000ff00ff19a7 */ /* 0x0007e2000810043f */
[--C-:B------:R-:W-:Y:S01]  /*4f40*/  FFMA.FTZ R39, R39, UR5, -R2.reuse ;  /* 0x0000000527277c23 */ /* 0x100fe20008010802 */
[--C-:B------:R-:W-:Y:S01]  /*4f50*/  FFMA.FTZ R26, R26, UR5, -R2.reuse ;  /* 0x000000051a1a7c23 */ /* 0x100fe20008010802 */
[----:B------:R-:W-:Y:S01]  /*4f60*/  FADD.FTZ R64, R40, R65 ;  /* 0x0000004128407221 */ /* 0x000fe20000010000 */
[----:B------:R-:W-:Y:S01]  /*4f70*/  FFMA.FTZ R27, R27, UR5, -R2 ;  /* 0x000000051b1b7c23 */ /* 0x000fe20008010802 */
[----:B------:R-:W4:Y:S01]  /*4f80*/  MUFU.EX2 R63, R63 ;  /* 0x0000003f003f7308 */ /* 0x000f220000000800 */
[----:B-1----:R-:W-:Y:S01]  /*4f90*/  FADD.FTZ R29, R58, R59 ;  /* 0x0000003b3a1d7221 */ /* 0x002fe20000010000 */
[----:B------:R-:W-:Y:S01]  /*4fa0*/  FADD.FTZ R65, R41, R64 ;  /* 0x0000004029417221 */ /* 0x000fe20000010000 */
[--C-:B------:R-:W-:Y:S01]  /*4fb0*/  FFMA.FTZ R30, R30, UR5, -R2.reuse ;  /* 0x000000051e1e7c23 */ /* 0x100fe20008010802 */
[----:B------:R-:W-:Y:S01]  /*4fc0*/  FFMA.FTZ R2, R31, UR5, -R2 ;  /* 0x000000051f027c23 */ /* 0x000fe20008010802 */
[----:B------:R-:W-:Y:S01]  /*4fd0*/  PLOP3.LUT P1, PT, PT, PT, UP0, 0x80, 0x0 ;  /* 0x000000000000781c */ /* 0x000fe20003f2f008 */
[----:B---3--:R-:W-:Y:S01]  /*4fe0*/  FADD.FTZ R0, R44, R65 ;  /* 0x000000412c007221 */ /* 0x008fe20000010000 */
[----:B------:R-:W-:Y:S01]  /*4ff0*/  F2FP.BF16.F32.PACK_AB R196, R33, R32 ;  /* 0x0000002021c4723e */ /* 0x000fe200000010ff */
[----:B------:R-:W1:Y:S01]  /*5000*/  MUFU.EX2 R50, R50 ;  /* 0x0000003200327308 */ /* 0x000e620000000800 */
[----:B--2---:R-:W-:Y:S01]  /*5010*/  FADD.FTZ R20, R62, R29 ;  /* 0x0000001d3e147221 */ /* 0x004fe20000010000 */
[----:B------:R-:W-:Y:S01]  /*5020*/  FADD.FTZ R65, R45, R0 ;  /* 0x000000002d417221 */ /* 0x000fe20000010000 */
[----:B------:R-:W-:-:S02]  /*5030*/  F2FP.BF16.F32.PACK_AB R209, R59, R58 ;  /* 0x0000003a3bd1723e */ /* 0x000fc400000010ff */
[----:B------:R-:W-:Y:S02]  /*5040*/  CS2R R66, SRZ ;  /* 0x0000000000427805 */ /* 0x000fe4000001ff00 */
[----:B------:R-:W-:Y:S02]  /*5050*/  CS2R R60, SRZ ;  /* 0x00000000003c7805 */ /* 0x000fe4000001ff00 */
[----:B------:R-:W-:Y:S02]  /*5060*/  CS2R R58, SRZ ;  /* 0x00000000003a7805 */ /* 0x000fe4000001ff00 */
[----:B------:R-:W-:Y:S01]  /*5070*/  CS2R R52, SRZ ;  /* 0x0000000000347805 */ /* 0x000fe2000001ff00 */
[----:B------:R-:W2:Y:S01]  /*5080*/  MUFU.EX2 R51, R51 ;  /* 0x0000003300337308 */ /* 0x000ea20000000800 */
[C---:B----4-:R-:W-:Y:S01]  /*5090*/  FADD.FTZ R29, R63.reuse, R20 ;  /* 0x000000143f1d7221 */ /* 0x050fe20000010000 */
[----:B------:R-:W-:Y:S02]  /*50a0*/  F2FP.BF16.F32.PACK_AB R211, R63, R62 ;  /* 0x0000003e3fd3723e */ /* 0x000fe400000010ff */
[----:B------:R-:W-:-:S02]  /*50b0*/  CS2R R62, SRZ ;  /* 0x00000000003e7805 */ /* 0x000fc4000001ff00 */
[----:B------:R-:W-:Y:S02]  /*50c0*/  CS2R R48, SRZ ;  /* 0x0000000000307805 */ /* 0x000fe4000001ff00 */
[----:B------:R-:W-:Y:S02]  /*50d0*/  CS2R R44, SRZ ;  /* 0x00000000002c7805 */ /* 0x000fe4000001ff00 */
[----:B------:R-:W-:Y:S01]  /*50e0*/  CS2R R40, SRZ ;  /* 0x0000000000287805 */ /* 0x000fe2000001ff00 */
[----:B------:R-:W3:Y:S01]  /*50f0*/  MUFU.EX2 R54, R54 ;  /* 0x0000003600367308 */ /* 0x000ee20000000800 */
[----:B-1----:R-:W-:-:S07]  /*5100*/  FADD.FTZ R20, R50, R29 ;  /* 0x0000001d32147221 */ /* 0x002fce0000010000 */
[----:B------:R-:W1:Y:S01]  /*5110*/  MUFU.EX2 R55, R55 ;  /* 0x0000003700377308 */ /* 0x000e620000000800 */
[C---:B--2---:R-:W-:Y:S01]  /*5120*/  FADD.FTZ R29, R51.reuse, R20 ;  /* 0x00000014331d7221 */ /* 0x044fe20000010000 */
[----:B------:R-:W-:Y:S02]  /*5130*/  F2FP.BF16.F32.PACK_AB R205, R51, R50 ;  /* 0x0000003233cd723e */ /* 0x000fe400000010ff */
[----:B------:R-:W-:-:S04]  /*5140*/  CS2R R50, SRZ ;  /* 0x0000000000327805 */ /* 0x000fc8000001ff00 */
[----:B------:R-:W2:Y:S01]  /*5150*/  MUFU.EX2 R42, R42 ;  /* 0x0000002a002a7308 */ /* 0x000ea20000000800 */
[----:B---3--:R-:W-:-:S07]  /*5160*/  FADD.FTZ R20, R54, R29 ;  /* 0x0000001d36147221 */ /* 0x008fce0000010000 */
[----:B------:R-:W3:Y:S01]  /*5170*/  MUFU.EX2 R43, R43 ;  /* 0x0000002b002b7308 */ /* 0x000ee20000000800 */
[C---:B-1----:R-:W-:Y:S01]  /*5180*/  FADD.FTZ R29, R55.reuse, R20 ;  /* 0x00000014371d7221 */ /* 0x042fe20000010000 */
[----:B------:R-:W-:Y:S01]  /*5190*/  FADD.FTZ R20, R32, R65 ;  /* 0x0000004120147221 */ /* 0x000fe20000010000 */
[----:B------:R-:W-:Y:S02]  /*51a0*/  F2FP.BF16.F32.PACK_AB R207, R55, R54 ;  /* 0x0000003637cf723e */ /* 0x000fe400000010ff */
[----:B------:R-:W-:Y:S02]  /*51b0*/  CS2R R64, SRZ ;  /* 0x0000000000407805 */ /* 0x000fe4000001ff00 */
[----:B------:R-:W-:Y:S01]  /*51c0*/  CS2R R54, SRZ ;  /* 0x0000000000367805 */ /* 0x000fe2000001ff00 */
[----:B------:R-:W-:Y:S01]  /*51d0*/  FADD.FTZ R31, R33, R20 ;  /* 0x00000014211f7221 */ /* 0x000fe20000010000 */
[----:B------:R-:W-:Y:S01]  /*51e0*/  CS2R R32, SRZ ;  /* 0x0000000000207805 */ /* 0x000fe2000001ff00 */
[----:B------:R-:W1:Y:S01]  /*51f0*/  MUFU.EX2 R46, R46 ;  /* 0x0000002e002e7308 */ /* 0x000e620000000800 */
[----:B--2---:R-:W-:Y:S01]  /*5200*/  FADD.FTZ R0, R42, R29 ;  /* 0x0000001d2a007221 */ /* 0x004fe20000010000 */
[----:B------:R-:W-:-:S06]  /*5210*/  FADD.FTZ R20, R36, R31 ;  /* 0x0000001f24147221 */ /* 0x000fcc0000010000 */
[----:B------:R-:W2:Y:S01]  /*5220*/  MUFU.EX2 R47, R47 ;  /* 0x0000002f002f7308 */ /* 0x000ea20000000800 */
[C---:B---3--:R-:W-:Y:S01]  /*5230*/  FADD.FTZ R29, R43.reuse, R0 ;  /* 0x000000002b1d7221 */ /* 0x048fe20000010000 */
[----:B------:R-:W-:Y:S02]  /*5240*/  F2FP.BF16.F32.PACK_AB R201, R43, R42 ;  /* 0x0000002a2bc9723e */ /* 0x000fe400000010ff */
[----:B------:R-:W-:-:S04]  /*5250*/  CS2R R42, SRZ ;  /* 0x00000000002a7805 */ /* 0x000fc8000001ff00 */
        /* <DEDUP_REMOVED lines=10> */
[----:B------:R-:W-:Y:S02]  /*5300*/  F2FP.BF16.F32.PACK_AB R198, R37, R36 ;  /* 0x0000002425c6723e */ /* 0x000fe400000010ff */
[----:B------:R-:W-:-:S04]  /*5310*/  CS2R R36, SRZ ;  /* 0x0000000000247805 */ /* 0x000fc8000001ff00 */
[----:B------:R-:W1:Y:S01]  /*5320*/  MUFU.EX2 R38, R38 ;  /* 0x0000002600267308 */ /* 0x000e620000000800 */
[C---:B--2---:R-:W-:Y:S01]  /*5330*/  FADD.FTZ R29, R35.reuse, R0 ;  /* 0x00000000231d7221 */ /* 0x044fe20000010000 */
[----:B------:R-:W-:Y:S02]  /*5340*/  F2FP.BF16.F32.PACK_AB R197, R35, R34 ;  /* 0x0000002223c5723e */ /* 0x000fe400000010ff */
[----:B------:R-:W-:-:S04]  /*5350*/  CS2R R34, SRZ ;  /* 0x0000000000227805 */ /* 0x000fc8000001ff00 */
[----:B------:R-:W2:Y:S01]  /*5360*/  MUFU.EX2 R25, R25 ;  /* 0x0000001900197308 */ /* 0x000ea20000000800 */
[----:B---3--:R-:W-:-:S07]  /*5370*/  FADD.FTZ R20, R24, R31 ;  /* 0x0000001f18147221 */ /* 0x008fce0000010000 */
[----:B------:R-:W3:Y:S01]  /*5380*/  MUFU.EX2 R39, R39 ;  /* 0x0000002700277308 */ /* 0x000ee20000000800 */
[----:B-1----:R-:W-:-:S07]  /*5390*/  FADD.FTZ R0, R38, R29 ;  /* 0x0000001d26007221 */ /* 0x002fce0000010000 */
[----:B------:R-:W1:Y:S01]  /*53a0*/  MUFU.EX2 R28, R28 ;  /* 0x0000001c001c7308 */ /* 0x000e620000000800 */
[C---:B--2---:R-:W-:Y:S01]  /*53b0*/  FADD.FTZ R31, R25.reuse, R20 ;  /* 0x00000014191f7221 */ /* 0x044fe20000010000 */
[----:B------:R-:W-:Y:S02]  /*53c0*/  F2FP.BF16.F32.PACK_AB R192, R25, R24 ;  /* 0x0000001819c0723e */ /* 0x000fe400000010ff */
[----:B------:R-:W-:-:S04]  /*53d0*/  CS2R R24, SRZ ;  /* 0x0000000000187805 */ /* 0x000fc8000001ff00 */
[----:B------:R-:W2:Y:S01]  /*53e0*/  MUFU.EX2 R26, R26 ;  /* 0x0000001a001a7308 */ /* 0x000ea20000000800 */
[C---:B---3--:R-:W-:Y:S01]  /*53f0*/  FADD.FTZ R29, R39.reuse, R0 ;  /* 0x00000000271d7221 */ /* 0x048fe20000010000 */
[----:B------:R-:W-:Y:S02]  /*5400*/  F2FP.BF16.F32.PACK_AB R199, R39, R38 ;  /* 0x0000002627c7723e */ /* 0x000fe400000010ff */
[----:B------:R-:W-:-:S04]  /*5410*/  CS2R R38, SRZ ;  /* 0x0000000000267805 */ /* 0x000fc8000001ff00 */
[----:B------:R-:W3:Y:S01]  /*5420*/  MUFU.EX2 R27, R27 ;  /* 0x0000001b001b7308 */ /* 0x000ee20000000800 */
[----:B-1----:R-:W-:Y:S01]  /*5430*/  FADD.FTZ R20, R28, R31 ;  /* 0x0000001f1c147221 */ /* 0x002fe20000010000 */
[----:B------:R-:W-:-:S03]  /*5440*/  F2FP.BF16.F32.PACK_AB R194, R5, R28 ;  /* 0x0000001c05c2723e */ /* 0x000fc600000010ff */
[----:B------:R-:W-:-:S03]  /*5450*/  FADD.FTZ R20, R5, R20 ;  /* 0x0000001405147221 */ /* 0x000fc60000010000 */
[----:B------:R-:W1:Y:S01]  /*5460*/  MUFU.EX2 R30, R30 ;  /* 0x0000001e001e7308 */ /* 0x000e620000000800 */
[----:B--2---:R-:W-:Y:S01]  /*5470*/  FADD.FTZ R0, R26, R29 ;  /* 0x0000001d1a007221 */ /* 0x004fe20000010000 */
[----:B------:R-:W-:-:S06]  /*5480*/  CS2R R28, SRZ ;  /* 0x00000000001c7805 */ /* 0x000fcc000001ff00 */
[----:B------:R2:W4:Y:S01]  /*5490*/  MUFU.EX2 R195, R2 ;  /* 0x0000000200c37308 */ /* 0x0005220000000800 */
[C---:B---3--:R-:W-:Y:S01]  /*54a0*/  FADD.FTZ R5, R27.reuse, R0 ;  /* 0x000000001b057221 */ /* 0x048fe20000010000 */
[----:B------:R-:W-:Y:S02]  /*54b0*/  F2FP.BF16.F32.PACK_AB R193, R27, R26 ;  /* 0x0000001a1bc1723e */ /* 0x000fe400000010ff */
[----:B------:R-:W-:Y:S01]  /*54c0*/  CS2R R26, SRZ ;  /* 0x00000000001a7805 */ /* 0x000fe2000001ff00 */
[----:B-1----:R-:W-:Y:S01]  /*54d0*/  FADD.FTZ R0, R30, R5 ;  /* 0x000000051e007221 */ /* 0x002fe20000010000 */
[----:B--2---:R-:W-:-:S03]  /*54e0*/  IMAD.MOV.U32 R2, RZ, RZ, 0x3f800000 ;  /* 0x3f800000ff027424 */ /* 0x004fc600078e00ff */
[C---:B----4-:R-:W-:Y:S01]  /*54f0*/  FADD.FTZ R5, R195.reuse, R0 ;  /* 0x00000000c3057221 */ /* 0x050fe20000010000 */
[----:B------:R-:W-:Y:S01]  /*5500*/  F2FP.BF16.F32.PACK_AB R195, R195, R30 ;  /* 0x0000001ec3c3723e */ /* 0x000fe200000010ff */
[----:B------:R-:W-:Y:S01]  /*5510*/  IMAD.MOV.U32 R0, RZ, RZ, 0x3f800000 ;  /* 0x3f800000ff007424 */ /* 0x000fe200078e00ff */
[----:B------:R-:W-:Y:S01]  /*5520*/  CS2R R30, SRZ ;  /* 0x00000000001e7805 */ /* 0x000fe2000001ff00 */
[----:B------:R-:W-:Y:S06]  /*5530*/  @!P1 BRA `(.L_x_137) ;  /* 0x0000003c001c9947 */ /* 0x000fec0003800000 */
[----:B------:R-:W-:Y:S01]  /*5540*/  R2UR UR61, R19 ;  /* 0x00000000133d72ca */ /* 0x000fe200000e0000 */
[----:B------:R-:W-:Y:S01]  /*5550*/  UIADD3 UR4, UR39, -0x2, URZ ;  /* 0xfffffffe27047890 */ /* 0x000fe2000fffe03f */
[----:B------:R-:W-:Y:S01]  /*5560*/  MOV R222, R3 ;  /* 0x0000000300de7202 */ /* 0x000fe20000000f00 */
[----:B------:R-:W-:Y:S01]  /*5570*/  IMAD.MOV.U32 R223, RZ, RZ, R4 ;  /* 0x000000ffffdf7224 */ /* 0x000fe200078e0004 */
[----:B------:R-:W-:Y:S01]  /*5580*/  MOV R151, RZ ;  /* 0x000000ff00977202 */ /* 0x000fe20000000f00 */
[----:B------:R-:W-:Y:S01]  /*5590*/  IMAD.MOV.U32 R0, RZ, RZ, 0x3f800000 ;  /* 0x3f800000ff007424 */ /* 0x000fe200078e00ff */
[----:B------:R-:W-:Y:S01]  /*55a0*/  UMOV UR39, UR38 ;  /* 0x0000002600277c82 */ /* 0x000fe20008000000 */
[----:B------:R-:W-:Y:S01]  /*55b0*/  IMAD.U32 R224, RZ, RZ, UR4 ;  /* 0x00000004ffe07e24 */ /* 0x000fe2000f8e00ff */
[----:B------:R-:W-:-:S07]  /*55c0*/  ULDC UR37, c[0x0][0x9d8] ;  /* 0x0002760000257ab9 */ /* 0x000fce0000000800 */
.L_x_148:
        /* <DEDUP_REMOVED lines=8> */
.L_x_138:
        /* <DEDUP_REMOVED lines=8> */
.L_x_139:
[----:B--2---:R-:W-:Y:S05]  /*56d0*/  @P1 BRA `(.L_x_140) ;  /* 0x0000000000081947 */ /* 0x004fea0003800000 */
[----:B------:R-:W2:Y:S02]  /*56e0*/  SYNCS.PHASECHK.TRANS64.TRYWAIT P1, [UR60+0x38830], R3 ;  /* 0x03883003ff0075a7 */ /* 0x000ea4000802017c */
[----:B--2---:R-:W-:Y:S05]  /*56f0*/  @!P1 BRA `(.L_x_141) ;  /* 0x0000009800e49947 */ /* 0x004fea0003800000 */
.L_x_140:
        /* <DEDUP_REMOVED lines=23> */
[----:B------:R-:W-:Y:S01]  /*5870*/  UIADD3 UR58, UR4, 0x80, URZ ;  /* 0x00000080043a7890 */ /* 0x000fe2000fffe03f */
[-C--:B------:R-:W-:Y:S01]  /*5880*/  FMUL.FTZ R28, R28, R2.reuse ;  /* 0x000000021c1c7220 */ /* 0x080fe20000410000 */
        /* <DEDUP_REMOVED lines=57> */
[----:B------:R-:W-:Y:S01]  /*5c20*/  UIADD3 UR58, UR4, 0x100, URZ ;  /* 0x00000100043a7890 */ /* 0x000fe2000fffe03f */
[-C--:B------:R-:W-:Y:S01]  /*5c30*/  FMUL.FTZ R109, R109, R2.reuse ;  /* 0x000000026d6d7220 */ /* 0x080fe20000410000 */
[----:B------:R-:W-:Y:S01]  /*5c40*/  UMOV UR56, UR6 ;  /* 0x0000000600387c82 */ /* 0x000fe20008000000 */
[----:B------:R-:W-:Y:S01]  /*5c50*/  UMOV UR57, UR7 ;  /* 0x0000000700397c82 */ /* 0x000fe20008000000 */
        /* <DEDUP_REMOVED lines=95> */
[----:B------:R-:W-:Y:S01]  /*6250*/  UIADD3 UR58, UR4, 0x200, URZ ;  /* 0x00000200043a7890 */ /* 0x000fe2000fffe03f */
[----:B------:R-:W-:Y:S01]  /*6260*/  UMOV UR56, UR6 ;  /* 0x0000000600387c82 */ /* 0x000fe20008000000 */
[----:B------:R-:W-:Y:S01]  /*6270*/  UMOV UR57, UR7 ;  /* 0x0000000700397c82 */ /* 0x000fe20008000000 */
[----:B------:R-:W-:Y:S01]  /*6280*/  UMOV UR59, 0x40000040 ;  /* 0x40000040003b7882 */ /* 0x000fe20000000000 */
        /* <DEDUP_REMOVED lines=142> */
[----:B------:R-:W-:-:S11]  /*6b70*/  R2UR UR11, R7 ;  /* 0x00000000070b72ca */ /* 0x000fd600000e0000 */
[----:B------:R-:W-:Y:S02]  /*6b80*/  UMOV UR56, UR10 ;  /* 0x0000000a00387c82 */ /* 0x000fe40008000000 */
[----:B------:R-:W-:Y:S01]  /*6b90*/  UMOV UR57, UR11 ;  /* 0x0000000b00397c82 */ /* 0x000fe20008000000 */
[----:B------:R-:W-:Y:S01]  /*6ba0*/  UMOV UR5, UR11 ;  /* 0x0000000b00057c82 */ /* 0x000fe20008000000 */
        /* <DEDUP_REMOVED lines=257> */
[----:B------:R-:W-:Y:S03]  /*7bc0*/  HGMMA.64x16x16.F32.BF16 R152, gdesc[UR4], R152, gsb0 ;  /* 0x00200000049879f0 */ /* 0x000fe60008001898 */
[----:B------:R-:W-:Y:S02]  /*7bd0*/  WARPGROUP.DEPBAR.LE gsb0, 0x0 ;  /* 0x00008000000079c5 */ /* 0x000fe40000010000 */
[----:B------:R-:W-:Y:S05]  /*7be0*/  @!P0 BRA `(.L_x_142) ;  /* 0x0000000000048947 */ /* 0x000fea0003800000 */
[----:B------:R-:W-:Y:S01]  /*7bf0*/  BPT.TRAP 0x1 ;  /* 0x000000040000795c */ /* 0x000fe20000300000 */
.L_x_142:
[----:B------:R-:W-:Y:S01]  /*7c00*/  R2UR UR4, R18 ;  /* 0x00000000120472ca */ /* 0x000fe200000e0000 */
[----:B------:R-:W-:-:S05]  /*7c10*/  IMAD.U32 R0, RZ, RZ, UR61 ;  /* 0x0000003dff007e24 */ /* 0x000fca000f8e00ff */
[----:B------:R-:W-:-:S07]  /*7c20*/  SHF.L.U32 R0, R0, 0x1f, RZ ;  /* 0x0000001f00007819 */ /* 0x000fce00000006ff */
[----:B------:R-:W-:-:S09]  /*7c30*/  ULEA UR4, UR39, UR4, 0x3 ;  /* 0x0000000427047291 */ /* 0x000fd2000f8e183f */
[----:B------:R3:W4:Y:S01]  /*7c40*/  SYNCS.PHASECHK.TRANS64.TRYWAIT P1, [UR4+0x38850], R0 ;  /* 0x03885000ff0075a7 */ /* 0x0007220008020144 */
[----:B------:R-:W-:Y:S05]  /*7c50*/  @!P0 BRA `(.L_x_143) ;  /* 0x0000000000048947 */ /* 0x000fea0003800000 */
[----:B------:R-:W-:Y:S01]  /*7c60*/  BPT.TRAP 0x1 ;  /* 0x000000040000795c */ /* 0x000fe20000300000 */
.L_x_143:
[----:B----4-:R-:W-:Y:S05]  /*7c70*/  @P1 BRA `(.L_x_144) ;  /* 0x0000000000081947 */ /* 0x010fea0003800000 */
[----:B------:R-:W4:Y:S02]  /*7c80*/  SYNCS.PHASECHK.TRANS64.TRYWAIT P1, [UR4+0x38850], R0 ;  /* 0x03885000ff0075a7 */ /* 0x000f240008020144 */
[----:B----4-:R-:W-:Y:S05]  /*7c90*/  @!P1 BRA `(.L_x_145) ;  /* 0x0000007400949947 */ /* 0x010fea0003800000 */
.L_x_144:
[----:B------:R-:W-:Y:S01]  /*7ca0*/  R2UR UR5, R18 ;  /* 0x00000000120572ca */ /* 0x000fe200000e0000 */
[----:B------:R-:W-:Y:S01]  /*7cb0*/  WARPGROUP.ARRIVE ;  /* 0x00000000000079c5 */ /* 0x000fe20000000000 */
[----:B------:R-:W-:-:S11]  /*7cc0*/  UMOV UR7, 0x40000040 ;  /* 0x4000004000077882 */ /* 0x000fd60000000000 */
[----:B------:R-:W-:-:S04]  /*7cd0*/  UIADD3 UR5, UR5, 0x400, URZ ;  /* 0x0000040005057890 */ /* 0x000fc8000fffe03f */
[----:B------:R-:W-:-:S04]  /*7ce0*/  USHF.R.U32.HI UR5, URZ, 0x4, UR5 ;  /* 0x000000043f057899 */ /* 0x000fc80008011605 */
[----:B------:R-:W-:-:S04]  /*7cf0*/  ULOP3.LUT UR5, UR5, 0x3fff, URZ, 0xc0, !UPT ;  /* 0x00003fff05057892 */ /* 0x000fc8000f8ec03f */
[----:B------:R-:W-:-:S04]  /*7d00*/  ULOP3.LUT UR5, UR5, 0x2800000, URZ, 0xfc, !UPT ;  /* 0x0280000005057892 */ /* 0x000fc8000f8efc3f */
[----:B------:R-:W-:-:S07]  /*7d10*/  UIMAD UR5, UR39, 0xa00, UR5 ;  /* 0x00000a00270578a4 */ /* 0x000fce000f8e0205 */
[----:B------:R-:W-:Y:S02]  /*7d20*/  UMOV UR6, UR5 ;  /* 0x0000000500067c82 */ /* 0x000fe40008000000 */
[----:B------:R-:W-:Y:S01]  /*7d30*/  HGMMA.64x256x16.F32.BF16 R24, R208, gdesc[UR4].tnspB, R24, gsb0 ;  /* 0x43e00004d0187df0 */ /* 0x000fe20008001818 */
[----:B------:R-:W-:Y:S01]  /*7d40*/  UIADD3 UR6, UR5, 0x80, URZ ;  /* 0x0000008005067890 */ /* 0x000fe2000fffe03f */
[----:B------:R-:W-:Y:S01]  /*7d50*/  UMOV UR7, 0x40000040 ;  /* 0x4000004000077882 */ /* 0x000fe20000000000 */
[----:B------:R-:W-:Y:S02]  /*7d60*/  WARPGROUP.DEPBAR.LE gsb0, 0x0 ;  /* 0x00008000000079c5 */ /* 0x000fe40000010000 */
[----:B------:R-:W-:-:S15]  /*7d70*/  WARPGROUP.ARRIVE ;  /* 0x00000000000079c5 */ /* 0x000fde0000000000 */
[----:B------:R-:W-:-:S08]  /*7d80*/  NOP ;  /* 0x0000000000007918 */ /* 0x000fd00000000000 */
        /* <DEDUP_REMOVED lines=18> */
[----:B------:R-:W-:Y:S03]  /*7eb0*/  HGMMA.64x256x16.F32.BF16 R24, R192, gdesc[UR4].tnspB, R24, gsb0 ;  /* 0x43e00004c0187df0 */ /* 0x000fe60008001818 */
[----:B------:R-:W-:Y:S02]  /*7ec0*/  WARPGROUP.DEPBAR.LE gsb0, 0x0 ;  /* 0x00008000000079c5 */ /* 0x000fe40000010000 */
[----:B------:R-:W-:Y:S05]  /*7ed0*/  @!P0 BRA `(.L_x_146) ;  /* 0x0000000000048947 */ /* 0x000fea0003800000 */
[----:B------:R-:W-:Y:S01]  /*7ee0*/  BPT.TRAP 0x1 ;  /* 0x000000040000795c */ /* 0x000fe20000300000 */
.L_x_146:
[----:B------:R-:W4:Y:S01]  /*7ef0*/  LDL R225, [R1+0x4] ;  /* 0x0000040001e17983 */ /* 0x000f220000100800 */
[----:B------:R-:W-:Y:S01]  /*7f00*/  FMUL.FTZ R192, R184, UR37 ;  /* 0x00000025b8c07c20 */ /* 0x000fe20008410000 */
[----:B------:R-:W-:Y:S01]  /*7f10*/  FMUL.FTZ R193, R185, UR37 ;  /* 0x00000025b9c17c20 */ /* 0x000fe20008410000 */
[----:B------:R-:W-:Y:S01]  /*7f20*/  FMUL.FTZ R185, R186, UR37 ;  /* 0x00000025bab97c20 */ /* 0x000fe20008410000 */
[----:B------:R-:W-:Y:S01]  /*7f30*/  FMUL.FTZ R184, R187, UR37 ;  /* 0x00000025bbb87c20 */ /* 0x000fe20008410000 */
[----:B------:R-:W-:Y:S01]  /*7f40*/  FMUL.FTZ R188, R188, UR37 ;  /* 0x00000025bcbc7c20 */ /* 0x000fe20008410000 */
[----:B------:R-:W-:Y:S01]  /*7f50*/  FMUL.FTZ R186, R190, UR37 ;  /* 0x00000025beba7c20 */ /* 0x000fe20008410000 */
[----:B------:R-:W1:Y:S01]  /*7f60*/  MUFU.TANH R192, R192 ;  /* 0x000000c000c07308 */ /* 0x000e620000002400 */
[----:B------:R-:W-:Y:S01]  /*7f70*/  FMUL.FTZ R189, R189, UR37 ;  /* 0x00000025bdbd7c20 */ /* 0x000fe20008410000 */
[----:B------:R-:W-:Y:S01]  /*7f80*/  FMUL.FTZ R187, R191, UR37 ;  /* 0x00000025bfbb7c20 */ /* 0x000fe20008410000 */
[----:B------:R-:W-:Y:S01]  /*7f90*/  FMUL.FTZ R190, R176, UR37 ;  /* 0x00000025b0be7c20 */ /* 0x000fe20008410000 */
[----:B------:R-:W-:Y:S01]  /*7fa0*/  FMUL.FTZ R176, R178, UR37 ;  /* 0x00000025b2b07c20 */ /* 0x000fe20008410000 */
[----:B------:R-:W-:Y:S01]  /*7fb0*/  FMUL.FTZ R191, R177, UR37 ;  /* 0x00000025b1bf7c20 */ /* 0x000fe20008410000 */
[----:B------:R-:W-:Y:S01]  /*7fc0*/  FMUL.FTZ R177, R179, UR37 ;  /* 0x00000025b3b17c20 */ /* 0x000fe20008410000 */
[----:B------:R-:W-:Y:S01]  /*7fd0*/  FMUL.FTZ R180, R180, UR37 ;  /* 0x00000025b4b47c20 */ /* 0x000fe20008410000 */
[----:B------:R-:W2:Y:S01]  /*7fe0*/  MUFU.TANH R185, R185 ;  /* 0x000000b900b97308 */ /* 0x000ea20000002400 */
[----:B------:R-:W-:Y:S01]  /*7ff0*/  FMUL.FTZ R194, R161, UR37 ;  /* 0x00000025a1c27c20 */ /* 0x000fe20008410000 */
[----:B------:R-:W-:Y:S01]  /*8000*/  FMUL.FTZ R161, R163, UR37 ;  /* 0x00000025a3a17c20 */ /* 0x000fe20008410000 */
[----:B------:R-:W-:Y:S01]  /*8010*/  FMUL.FTZ R163, R167, UR37 ;  /* 0x00000025a7a37c20 */ /* 0x000fe20008410000 */
[----:B------:R-:W-:Y:S01]  /*8020*/  FMUL.FTZ R178, R182, UR37 ;  /* 0x00000025b6b27c20 */ /* 0x000fe20008410000 */
[----:B------:R-:W-:Y:S01]  /*8030*/  FMUL.FTZ R181, R181, UR37 ;  /* 0x00000025b5b57c20 */ /* 0x000fe20008410000 */
[----:B------:R-:W-:Y:S01]  /*8040*/  FMUL.FTZ R179, R183, UR37 ;  /* 0x00000025b7b37c20 */ /* 0x000fe20008410000 */
[----:B------:R-:W-:Y:S01]  /*8050*/  FMUL.FTZ R182, R168, UR37 ;  /* 0x00000025a8b67c20 */ /* 0x000fe20008410000 */
[----:B------:R-:W5:Y:S01]  /*8060*/  MUFU.TANH R193, R193 ;  /* 0x000000c100c17308 */ /* 0x000f620000002400 */
[----:B-1-3--:R-:W-:Y:S01]  /*8070*/  FMNMX.FTZ R0, R192, R223, !PT ;  /* 0x000000dfc0007209 */ /* 0x00afe20007810000 */
[----:B------:R-:W-:Y:S01]  /*8080*/  FMUL.FTZ R168, R170, UR37 ;  /* 0x00000025aaa87c20 */ /* 0x000fe20008410000 */
[----:B------:R-:W-:Y:S01]  /*8090*/  FMUL.FTZ R183, R169, UR37 ;  /* 0x00000025a9b77c20 */ /* 0x000fe20008410000 */
[----:B------:R-:W-:Y:S01]  /*80a0*/  FMUL.FTZ R195, R153, UR37 ;  /* 0x0000002599c37c20 */ /* 0x000fe20008410000 */
[----:B------:R-:W-:Y:S01]  /*80b0*/  FMUL.FTZ R169, R171, UR37 ;  /* 0x00000025aba97c20 */ /* 0x000fe20008410000 */
[----:B------:R-:W-:Y:S01]  /*80c0*/  FMUL.FTZ R172, R172, UR37 ;  /* 0x00000025acac7c20 */ /* 0x000fe20008410000 */
[----:B------:R-:W-:Y:S01]  /*80d0*/  FMUL.FTZ R170, R174, UR37 ;  /* 0x00000025aeaa7c20 */ /* 0x000fe20008410000 */
[----:B------:R-:W1:Y:S01]  /*80e0*/  MUFU.TANH R184, R184 ;  /* 0x000000b800b87308 */ /* 0x000e620000002400 */
[----:B--2---:R-:W-:Y:S01]  /*80f0*/  FMNMX.FTZ R3, R185, R222, !PT ;  /* 0x000000deb9037209 */ /* 0x004fe20007810000 */
[----:B------:R-:W-:Y:S01]  /*8100*/  FMUL.FTZ R173, R173, UR37 ;  /* 0x00000025adad7c20 */ /* 0x000fe20008410000 */
[----:B------:R-:W-:Y:S01]  /*8110*/  FMUL.FTZ R171, R175, UR37 ;  /* 0x00000025afab7c20 */ /* 0x000fe20008410000 */
[----:B------:R-:W-:Y:S01]  /*8120*/  FMUL.FTZ R174, R160, UR37 ;  /* 0x00000025a0ae7c20 */ /* 0x000fe20008410000 */
[----:B------:R-:W-:Y:S01]  /*8130*/  FMUL.FTZ R160, R162, UR37 ;  /* 0x00000025a2a07c20 */ /* 0x000fe20008410000 */
[----:B------:R-:W-:Y:S01]  /*8140*/  FMUL.FTZ R164, R164, UR37 ;  /* 0x00000025a4a47c20 */ /* 0x000fe20008410000 */
[----:B------:R-:W-:Y:S01]  /*8150*/  FMUL.FTZ R165, R165, UR37 ;  /* 0x00000025a5a57c20 */ /* 0x000fe20008410000 */
[----:B------:R-:W2:Y:S01]  /*8160*/  MUFU.TANH R188, R188 ;  /* 0x000000bc00bc7308 */ /* 0x000ea20000002400 */
[----:B-----5:R-:W-:Y:S01]  /*8170*/  FMNMX.FTZ R167, R193, R0, !PT ;  /* 0x00000000c1a77209 */ /* 0x020fe20007810000 */
[----:B------:R-:W-:Y:S01]  /*8180*/  FMUL.FTZ R162, R166, UR37 ;  /* 0x00000025a6a27c20 */ /* 0x000fe20008410000 */
[----:B------:R-:W-:Y:S01]  /*8190*/  FMUL.FTZ R166, R152, UR37 ;  /* 0x0000002598a67c20 */ /* 0x000fe20008410000 */
[----:B------:R-:W-:Y:S01]  /*81a0*/  FMUL.FTZ R152, R154, UR37 ;  /* 0x000000259a987c20 */ /* 0x000fe20008410000 */
[----:B------:R-:W-:Y:S01]  /*81b0*/  FMUL.FTZ R156, R156, UR37 ;  /* 0x000000259c9c7c20 */ /* 0x000fe20008410000 */
[----:B------:R-:W-:Y:S01]  /*81c0*/  FMUL.FTZ R197, R157, UR37 ;  /* 0x000000259dc57c20 */ /* 0x000fe20008410000 */
[----:B------:R-:W-:Y:S01]  /*81d0*/  FMUL.FTZ R154, R158, UR37 ;  /* 0x000000259e9a7c20 */ /* 0x000fe20008410000 */
[----:B------:R-:W3:Y:S01]  /*81e0*/  MUFU.TANH R186, R186 ;  /* 0x000000ba00ba7308 */ /* 0x000ee20000002400 */
[----:B-1----:R-:W-:Y:S01]  /*81f0*/  FMNMX.FTZ R3, R184, R3, !PT ;  /* 0x00000003b8037209 */ /* 0x002fe20007810000 */
[----:B------:R-:W-:Y:S01]  /*8200*/  ULDC UR5, c[0x0][0x988] ;  /* 0x0002620000057ab9 */ /* 0x000fe20000000800 */
[----:B------:R-:W-:-:S05]  /*8210*/  ISETP.NE.AND P1, PT, R23, RZ, PT ;  /* 0x000000ff1700720c */ /* 0x000fca0003f25270 */
[----:B------:R-:W1:Y:S01]  /*8220*/  MUFU.TANH R189, R189 ;  /* 0x000000bd00bd7308 */ /* 0x000e620000002400 */
[----:B--2---:R-:W-:-:S07]  /*8230*/  FMNMX.FTZ R0, R188, R167, !PT ;  /* 0x000000a7bc007209 */ /* 0x004fce0007810000 */
[----:B------:R-:W2:Y:S01]  /*8240*/  MUFU.TANH R187, R187 ;  /* 0x000000bb00bb7308 */ /* 0x000ea20000002400 */
[----:B---3--:R-:W-:-:S07]  /*8250*/  FMNMX.FTZ R2, R186, R3, !PT ;  /* 0x00000003ba027209 */ /* 0x008fce0007810000 */
[----:B------:R-:W3:Y:S01]  /*8260*/  MUFU.TANH R190, R190 ;  /* 0x000000be00be7308 */ /* 0x000ee20000002400 */
[----:B-1----:R-:W-:-:S07]  /*8270*/  FMNMX.FTZ R3, R189, R0, !PT ;  /* 0x00000000bd037209 */ /* 0x002fce0007810000 */
[----:B------:R-:W1:Y:S01]  /*8280*/  MUFU.TANH R176, R176 ;  /* 0x000000b000b07308 */ /* 0x000e620000002400 */
[----:B--2---:R-:W-:-:S07]  /*8290*/  FMNMX.FTZ R153, R187, R2, !PT ;  /* 0x00000002bb997209 */ /* 0x004fce0007810000 */
[----:B------:R-:W2:Y:S01]  /*82a0*/  MUFU.TANH R191, R191 ;  /* 0x000000bf00bf7308 */ /* 0x000ea20000002400 */
[----:B---3--:R-:W-:-:S07]  /*82b0*/  FMNMX.FTZ R0, R190, R3, !PT ;  /* 0x00000003be007209 */ /* 0x008fce0007810000 */
[----:B------:R-:W3:Y:S01]  /*82c0*/  MUFU.TANH R177, R177 ;  /* 0x000000b100b17308 */ /* 0x000ee20000002400 */
[----:B-1----:R-:W-:Y:S01]  /*82d0*/  FMNMX.FTZ R2, R176, R153, !PT ;  /* 0x00000099b0027209 */ /* 0x002fe20007810000 */
[----:B------:R-:W-:-:S06]  /*82e0*/  FMUL.FTZ R153, R155, UR37 ;  /* 0x000000259b997c20 */ /* 0x000fcc0008410000 */
        /* <DEDUP_REMOVED lines=31> */
[----:B--2---:R-:W-:Y:S01]  /*84e0*/  FMNMX.FTZ R0, R160, R155, !PT ;  /* 0x0000009ba0007209 */ /* 0x004fe20007810000 */
[----:B------:R-:W-:-:S06]  /*84f0*/  FMUL.FTZ R155, R159, UR37 ;  /* 0x000000259f9b7c20 */ /* 0x000fcc0008410000 */
        /* <DEDUP_REMOVED lines=23> */
[----:B--2---:R-:W-:-:S05]  /*8670*/  FMNMX.FTZ R0, R197, R0, !PT ;  /* 0x00000000c5007209 */ /* 0x004fca0007810000 */
[----:B------:R-:W2:Y:S01]  /*8680*/  SHFL.BFLY PT, R3, R0, 0x2, 0x1f ;  /* 0x0c401f0000037f89 */ /* 0x000ea200000e0000 */
[----:B---3--:R-:W-:-:S04]  /*8690*/  FMNMX.FTZ R2, R154, R157, !PT ;  /* 0x0000009d9a027209 */ /* 0x008fc80007810000 */
[----:B-1----:R-:W-:-:S05]  /*86a0*/  FMNMX.FTZ R2, R155, R2, !PT ;  /* 0x000000029b027209 */ /* 0x002fca0007810000 */
[----:B------:R-:W1:Y:S01]  /*86b0*/  SHFL.BFLY PT, R159, R2, 0x2, 0x1f ;  /* 0x0c401f00029f7f89 */ /* 0x000e6200000e0000 */
[----:B--2---:R-:W-:-:S05]  /*86c0*/  FMNMX.FTZ R157, R0, R3, !PT ;  /* 0x00000003009d7209 */ /* 0x004fca0007810000 */
[----:B------:R-:W2:Y:S01]  /*86d0*/  SHFL.BFLY PT, R4, R157, 0x1, 0x1f ;  /* 0x0c201f009d047f89 */ /* 0x000ea200000e0000 */
[----:B-1----:R-:W-:-:S05]  /*86e0*/  FMNMX.FTZ R159, R2, R159, !PT ;  /* 0x0000009f029f7209 */ /* 0x002fca0007810000 */
[----:B------:R-:W1:Y:S01]  /*86f0*/  SHFL.BFLY PT, R158, R159, 0x1, 0x1f ;  /* 0x0c201f009f9e7f89 */ /* 0x000e6200000e0000 */
[----:B--2---:R-:W-:-:S05]  /*8700*/  FMNMX.FTZ R4, R157, R4, !PT ;  /* 0x000000049d047209 */ /* 0x004fca0007810000 */
[----:B------:R-:W-:-:S04]  /*8710*/  FMUL.FTZ R199, R4, UR5 ;  /* 0x0000000504c77c20 */ /* 0x000fc80008410000 */
[--C-:B------:R-:W-:Y:S01]  /*8720*/  FFMA.FTZ R167, R194, UR5, -R199.reuse ;  /* 0x00000005c2a77c23 */ /* 0x100fe200080108c7 */
[--C-:B------:R-:W-:Y:S01]  /*8730*/  FFMA.FTZ R194, R156, UR5, -R199.reuse ;  /* 0x000000059cc27c23 */ /* 0x100fe200080108c7 */
[--C-:B------:R-:W-:Y:S01]  /*8740*/  FFMA.FTZ R157, R192, UR5, -R199.reuse ;  /* 0x00000005c09d7c23 */ /* 0x100fe200080108c7 */
[--C-:B------:R-:W-:Y:S01]  /*8750*/  FFMA.FTZ R208, R193, UR5, -R199.reuse ;  /* 0x00000005c1d07c23 */ /* 0x100fe200080108c7 */
[--C-:B------:R-:W-:Y:S01]  /*8760*/  FFMA.FTZ R210, R188, UR5, -R199.reuse ;  /* 0x00000005bcd27c23 */ /* 0x100fe200080108c7 */
[--C-:B------:R-:W-:Y:S01]  /*8770*/  FFMA.FTZ R193, R189, UR5, -R199.reuse ;  /* 0x00000005bdc17c23 */ /* 0x100fe200080108c7 */
[----:B------:R-:W-:Y:S01]  /*8780*/  FFMA.FTZ R198, R164, UR5, -R199 ;  /* 0x00000005a4c67c23 */ /* 0x000fe200080108c7 */
[----:B-1----:R-:W-:Y:S01]  /*8790*/  FMNMX.FTZ R3, R159, R158, !PT ;  /* 0x0000009e9f037209 */ /* 0x002fe20007810000 */
[----:B------:R-:W-:Y:S01]  /*87a0*/  FADD.FTZ R158, -R4, R223 ;  /* 0x000000df049e7221 */ /* 0x000fe20000010100 */
[----:B------:R-:W-:Y:S01]  /*87b0*/  MUFU.EX2 R157, R157 ;  /* 0x0000009d009d7308 */ /* 0x000fe20000000800 */
[--C-:B------:R-:W-:Y:S01]  /*87c0*/  FFMA.FTZ R204, R190, UR5, -R199.reuse ;  /* 0x00000005becc7c23 */ /* 0x100fe200080108c7 */
[--C-:B------:R-:W-:Y:S01]  /*87d0*/  FFMA.FTZ R189, R191, UR5, -R199.reuse ;  /* 0x00000005bfbd7c23 */ /* 0x100fe200080108c7 */
[C---:B------:R-:W-:Y:S01]  /*87e0*/  FADD.FTZ R0, -R3.reuse, R222 ;  /* 0x000000de03007221 */ /* 0x040fe20000010100 */
[----:B------:R-:W-:Y:S01]  /*87f0*/  FMUL.FTZ R156, R3, UR5 ;  /* 0x00000005039c7c20 */ /* 0x000fe20008410000 */
[----:B------:R-:W-:Y:S01]  /*8800*/  FMUL.FTZ R158, R158, UR5 ;  /* 0x000000059e9e7c20 */ /* 0x000fe20008410000 */
[--C-:B------:R-:W-:Y:S01]  /*8810*/  FFMA.FTZ R192, R166, UR5, -R199.reuse ;  /* 0x00000005a6c07c23 */ /* 0x100fe200080108c7 */
[----:B------:R-:W-:Y:S01]  /*8820*/  FMUL.FTZ R0, R0, UR5 ;  /* 0x0000000500007c20 */ /* 0x000fe20008410000 */
[--C-:B------:R-:W-:Y:S01]  /*8830*/  FFMA.FTZ R209, R185, UR5, -R156.reuse ;  /* 0x00000005b9d17c23 */ /* 0x100fe2000801089c */
[----:B------:R1:W2:Y:S01]  /*8840*/  MUFU.EX2 R2, R158 ;  /* 0x0000009e00027308 */ /* 0x0002a20000000800 */
[--C-:B------:R-:W-:Y:S01]  /*8850*/  FFMA.FTZ R211, R186, UR5, -R156.reuse ;  /* 0x00000005bad37c23 */ /* 0x100fe2000801089c */
[--C-:B------:R-:W-:Y:S01]  /*8860*/  FFMA.FTZ R164, R187, UR5, -R156.reuse ;  /* 0x00000005bba47c23 */ /* 0x100fe2000801089c */
[--C-:B------:R-:W-:Y:S01]  /*8870*/  FFMA.FTZ R205, R176, UR5, -R156.reuse ;  /* 0x00000005b0cd7c23 */ /* 0x100fe2000801089c */
[--C-:B------:R-:W-:Y:S01]  /*8880*/  FFMA.FTZ R166, R177, UR5, -R156.reuse ;  /* 0x00000005b1a67c23 */ /* 0x100fe2000801089c */
[--C-:B------:R-:W-:Y:S01]  /*8890*/  FFMA.FTZ R201, R168, UR5, -R156.reuse ;  /* 0x00000005a8c97c23 */ /* 0x100fe2000801089c */
[--C-:B------:R-:W-:Y:S01]  /*88a0*/  FFMA.FTZ R168, R169, UR5, -R156.reuse ;  /* 0x00000005a9a87c23 */ /* 0x100fe2000801089c */
[--C-:B------:R-:W-:Y:S01]  /*88b0*/  FFMA.FTZ R206, R180, UR5, -R199.reuse ;  /* 0x00000005b4ce7c23 */ /* 0x100fe200080108c7 */
[----:B------:R-:W-:Y:S01]  /*88c0*/  MUFU.EX2 R0, R0 ;  /* 0x0000000000007308 */ /* 0x000fe20000000800 */
[--C-:B-1----:R-:W-:Y:S01]  /*88d0*/  FFMA.FTZ R158, R184, UR5, -R156.reuse ;  /* 0x00000005b89e7c23 */ /* 0x102fe2000801089c */
[--C-:B------:R-:W-:Y:S01]  /*88e0*/  FFMA.FTZ R207, R178, UR5, -R156.reuse ;  /* 0x00000005b2cf7c23 */ /* 0x100fe2000801089c */
[--C-:B------:R-:W-:Y:S01]  /*88f0*/  FFMA.FTZ R181, R181, UR5, -R199.reuse ;  /* 0x00000005b5b57c23 */ /* 0x100fe200080108c7 */
[--C-:B------:R-:W-:Y:S01]  /*8900*/  FFMA.FTZ R202, R172, UR5, -R199.reuse ;  /* 0x00000005acca7c23 */ /* 0x100fe200080108c7 */
[--C-:B------:R-:W-:Y:S01]  /*8910*/  FFMA.FTZ R172, R179, UR5, -R156.reuse ;  /* 0x00000005b3ac7c23 */ /* 0x100fe2000801089c */
[--C-:B------:R-:W-:Y:S01]  /*8920*/  FFMA.FTZ R196, R174, UR5, -R199.reuse ;  /* 0x00000005aec47c23 */ /* 0x100fe200080108c7 */
[----:B------:R-:W-:Y:S01]  /*8930*/  FFMA.FTZ R175, R183, UR5, -R199 ;  /* 0x00000005b7af7c23 */ /* 0x000fe200080108c7 */
[----:B------:R-:W1:Y:S01]  /*8940*/  MUFU.EX2 R209, R209 ;  /* 0x000000d100d17308 */ /* 0x000e620000000800 */
[----:B--2---:R-:W-:Y:S01]  /*8950*/  FFMA.FTZ R169, R2, R20, R157 ;  /* 0x0000001402a97223 */ /* 0x004fe2000001009d */
[--C-:B------:R-:W-:Y:S01]  /*8960*/  FFMA.FTZ R200, R182, UR5, -R199.reuse ;  /* 0x00000005b6c87c23 */ /* 0x100fe200080108c7 */
[--C-:B------:R-:W-:Y:S01]  /*8970*/  FFMA.FTZ R183, R197, UR5, -R199.reuse ;  /* 0x00000005c5b77c23 */ /* 0x100fe200080108c7 */
[--C-:B------:R-:W-:Y:S01]  /*8980*/  FFMA.FTZ R197, R160, UR5, -R156.reuse ;  /* 0x00000005a0c57c23 */ /* 0x100fe2000801089c */
[--C-:B------:R-:W-:Y:S01]  /*8990*/  FFMA.FTZ R160, R161, UR5, -R156.reuse ;  /* 0x00000005a1a07c23 */ /* 0x100fe2000801089c */
[--C-:B------:R-:W-:Y:S01]  /*89a0*/  FFMA.FTZ R173, R173, UR5, -R199.reuse ;  /* 0x00000005adad7c23 */ /* 0x100fe200080108c7 */
[--C-:B------:R-:W-:Y:S01]  /*89b0*/  FFMA.FTZ R165, R165, UR5, -R199.reuse ;  /* 0x00000005a5a57c23 */ /* 0x100fe200080108c7 */
[----:B------:R-:W2:Y:S01]  /*89c0*/  MUFU.EX2 R208, R208 ;  /* 0x000000d000d07308 */ /* 0x000ea20000000800 */
[----:B------:R-:W-:Y:S01]  /*89d0*/  FFMA.FTZ R159, R195, UR5, -R199 ;  /* 0x00000005c39f7c23 */ /* 0x000fe200080108c7 */
[--C-:B------:R-:W-:Y:S01]  /*89e0*/  FFMA.FTZ R199, R162, UR5, -R156.reuse ;  /* 0x00000005a2c77c23 */ /* 0x100fe2000801089c */
[--C-:B------:R-:W-:Y:S01]  /*89f0*/  FFMA.FTZ R203, R170, UR5, -R156.reuse ;  /* 0x00000005aacb7c23 */ /* 0x100fe2000801089c */
[--C-:B------:R-:W-:Y:S01]  /*8a00*/  FFMA.FTZ R170, R171, UR5, -R156.reuse ;  /* 0x00000005abaa7c23 */ /* 0x100fe2000801089c */
[--C-:B------:R-:W-:Y:S01]  /*8a10*/  FFMA.FTZ R152, R152, UR5, -R156.reuse ;  /* 0x0000000598987c23 */ /* 0x100fe2000801089c */
[--C-:B------:R-:W-:Y:S01]  /*8a20*/  FFMA.FTZ R153, R153, UR5, -R156.reuse ;  /* 0x0000000599997c23 */ /* 0x100fe2000801089c */
[--C-:B------:R-:W-:Y:S01]  /*8a30*/  FFMA.FTZ R195, R154, UR5, -R156.reuse ;  /* 0x000000059ac37c23 */ /* 0x100fe2000801089c */
[----:B------:R-:W3:Y:S01]  /*8a40*/  MUFU.EX2 R158, R158 ;  /* 0x0000009e009e7308 */ /* 0x000ee20000000800 */
[----:B-1----:R-:W-:Y:S01]  /*8a50*/  FFMA.FTZ R5, R0, R5, R209 ;  /* 0x0000000500057223 */ /* 0x002fe200000100d1 */
[----:B------:R-:W-:-:S06]  /*8a60*/  FFMA.FTZ R155, R155, UR5, -R156 ;  /* 0x000000059b9b7c23 */ /* 0x000fcc000801089c */
[----:B------:R-:W1:Y:S01]  /*8a70*/  MUFU.EX2 R210, R210 ;  /* 0x000000d200d27308 */ /* 0x000e620000000800 */
[----:B--2---:R-:W-:-:S07]  /*8a80*/  FADD.FTZ R169, R208, R169 ;  /* 0x000000a9d0a97221 */ /* 0x004fce0000010000 */
[----:B------:R-:W2:Y:S01]  /*8a90*/  MUFU.EX2 R211, R211 ;  /* 0x000000d300d37308 */ /* 0x000ea20000000800 */
[----:B---3--:R-:W-:-:S07]  /*8aa0*/  FADD.FTZ R20, R158, R5 ;  /* 0x000000059e147221 */ /* 0x008fce0000010000 */
[----:B------:R-:W3:Y:S01]  /*8ab0*/  MUFU.EX2 R193, R193 ;  /* 0x000000c100c17308 */ /* 0x000ee20000000800 */
[----:B-1----:R-:W-:-:S07]  /*8ac0*/  FADD.FTZ R174, R210, R169 ;  /* 0x000000a9d2ae7221 */ /* 0x002fce0000010000 */
        /* <DEDUP_REMOVED lines=11> */
[----:B-1----:R-:W-:Y:S01]  /*8b80*/  FADD.FTZ R161, R189, R162 ;  /* 0x000000a2bda17221 */ /* 0x002fe20000010000 */
        /* <DEDUP_REMOVED lines=26> */
[----:B--2---:R-:W-:Y:S01]  /*8d30*/  FADD.FTZ R20, R170, R5 ;  /* 0x00000005aa147221 */ /* 0x004fe20000010000 */
[----:B------:R-:W-:-:S05]  /*8d40*/  MOV R5, UR60 ;  /* 0x0000003c00057c02 */ /* 0x000fca0008000f00 */
[----:B------:R-:W-:Y:S01]  /*8d50*/  @P1 VIADD R5, R5, 0x38840 ;  /* 0x0003884005051836 */ /* 0x000fe20000000000 */
[----:B------:R-:W2:Y:S01]  /*8d60*/  MUFU.EX2 R167, R167 ;  /* 0x000000a700a77308 */ /* 0x000ea20000000800 */
[----:B---3--:R-:W-:-:S03]  /*8d70*/  FADD.FTZ R154, R196, R161 ;  /* 0x000000a1c49a7221 */ /* 0x008fc60000010000 */
[----:B----4-:R-:W-:-:S04]  /*8d80*/  @P1 PRMT R5, R225, 0x654, R5 ;  /* 0x00000654e1051816 */ /* 0x010fc80000000005 */
[----:B------:R-:W3:Y:S01]  /*8d90*/  MUFU.EX2 R160, R160 ;  /* 0x000000a000a07308 */ /* 0x000ee20000000800 */
[----:B-1----:R-:W-:Y:S01]  /*8da0*/  FADD.FTZ R161, R197, R20 ;  /* 0x00000014c5a17221 */ /* 0x002fe20000010000 */
[----:B------:R1:W-:Y:S06]  /*8db0*/  @P1 SYNCS.ARRIVE.TRANS64.RED.A1T0 RZ, [R5+URZ], RZ ;  /* 0x000000ff05ff19a7 */ /* 0x0003ec000810043f */
[----:B------:R-:W4:Y:S01]  /*8dc0*/  MUFU.EX2 R198, R198 ;  /* 0x000000c600c67308 */ /* 0x000f220000000800 */
[----:B--2---:R-:W-:-:S07]  /*8dd0*/  FADD.FTZ R163, R167, R154 ;  /* 0x0000009aa7a37221 */ /* 0x004fce0000010000 */
[----:B------:R-:W2:Y:S01]  /*8de0*/  MUFU.EX2 R199, R199 ;  /* 0x000000c700c77308 */ /* 0x000ea20000000800 */
[----:B---3--:R-:W-:-:S07]  /*8df0*/  FADD.FTZ R20, R160, R161 ;  /* 0x000000a1a0147221 */ /* 0x008fce0000010000 */
[----:B------:R-:W1:Y:S01]  /*8e00*/  MUFU.EX2 R165, R165 ;  /* 0x000000a500a57308 */ /* 0x000e620000000800 */
[----:B----4-:R-:W-:-:S07]  /*8e10*/  FADD.FTZ R154, R198, R163 ;  /* 0x000000a3c69a7221 */ /* 0x010fce0000010000 */
[----:B------:R-:W3:Y:S01]  /*8e20*/  MUFU.EX2 R162, R162 ;  /* 0x000000a200a27308 */ /* 0x000ee20000000800 */
[----:B--2---:R-:W-:-:S07]  /*8e30*/  FADD.FTZ R161, R199, R20 ;  /* 0x00000014c7a17221 */ /* 0x004fce0000010000 */
[----:B------:R-:W2:Y:S01]  /*8e40*/  MUFU.EX2 R192, R192 ;  /* 0x000000c000c07308 */ /* 0x000ea20000000800 */
[----:B-1----:R-:W-:-:S07]  /*8e50*/  FADD.FTZ R5, R165, R154 ;  /* 0x0000009aa5057221 */ /* 0x002fce0000010000 */
[----:B------:R-:W1:Y:S01]  /*8e60*/  MUFU.EX2 R152, R152 ;  /* 0x0000009800987308 */ /* 0x000e620000000800 */
[----:B---3--:R-:W-:-:S07]  /*8e70*/  FADD.FTZ R161, R162, R161 ;  /* 0x000000a1a2a17221 */ /* 0x008fce0000010000 */
        /* <DEDUP_REMOVED lines=11> */
[----:B---3--:R-:W-:Y:S01]  /*8f30*/  FADD.FTZ R154, R195, R154 ;  /* 0x0000009ac39a7221 */ /* 0x008fe20000010000 */
[----:B--2---:R-:W-:-:S03]  /*8f40*/  FADD.FTZ R20, R183, R20 ;  /* 0x00000014b7147221 */ /* 0x004fc60000010000 */
[----:B-1----:R-:W-:Y:S01]  /*8f50*/  FADD.FTZ R5, R155, R154 ;  /* 0x0000009a9b057221 */ /* 0x002fe20000010000 */
[----:B------:R-:W-:Y:S06]  /*8f60*/  @!P0 BRA `(.L_x_147) ;  /* 0x0000000000048947 */ /* 0x000fec0003800000 */
[----:B------:R-:W-:Y:S01]  /*8f70*/  BPT.TRAP 0x1 ;  /* 0x000000040000795c */ /* 0x000fe20000300000 */
.L_x_147:
[----:B------:R-:W2:Y:S01]  /*8f80*/  LDL R156, [R1] ;  /* 0x00000000019c7983 */ /* 0x000ea20000100800 */
[----:B------:R-:W-:Y:S01]  /*8f90*/  ISETP.NE.AND P1, PT, R22, RZ, PT ;  /* 0x000000ff1600720c */ /* 0x000fe20003f25270 */
[----:B------:R-:W-:Y:S01]  /*8fa0*/  IMAD.U32 R154, RZ, RZ, UR4 ;  /* 0x00000004ff9a7e24 */ /* 0x000fe2000f8e00ff */
[----:B------:R-:W-:Y:S01]  /*8fb0*/  R2UR UR6, R224 ;  /* 0x00000000e00672ca */ /* 0x000fe200000e0000 */
[----:B------:R-:W-:Y:S01]  /*8fc0*/  UMOV UR39, UR38 ;  /* 0x0000002600277c82 */ /* 0x000fe20008000000 */
[----:B------:R-:W-:Y:S01]  /*8fd0*/  R2UR UR61, R19 ;  /* 0x00000000133d72ca */ /* 0x000fe200000e0000 */
[----:B------:R-:W-:Y:S01]  /*8fe0*/  IMAD.MOV.U32 R223, RZ, RZ, R4 ;  /* 0x000000ffffdf7224 */ /* 0x000fe200078e0004 */
[----:B------:R-:W-:Y:S02]  /*8ff0*/  F2FP.BF16.F32.PACK_AB R210, R193, R210 ;  /* 0x000000d2c1d2723e */ /* 0x000fe400000010ff */
[----:B------:R-:W-:Y:S02]  /*9000*/  F2FP.BF16.F32.PACK_AB R208, R208, R157 ;  /* 0x0000009dd0d0723e */ /* 0x000fe400000010ff */
[----:B------:R-:W-:-:S02]  /*9010*/  F2FP.BF16.F32.PACK_AB R209, R158, R209 ;  /* 0x000000d19ed1723e */ /* 0x000fc400000010ff */
[----:B------:R-:W-:Y:S01]  /*9020*/  F2FP.BF16.F32.PACK_AB R211, R164, R211 ;  /* 0x000000d3a4d3723e */ /* 0x000fe200000010ff */
[----:B------:R-:W-:Y:S01]  /*9030*/  @P1 VIADD R154, R154, 0x38860 ;  /* 0x000388609a9a1836 */ /* 0x000fe20000000000 */
[----:B------:R-:W-:Y:S01]  /*9040*/  F2FP.BF16.F32.PACK_AB R204, R189, R204 ;  /* 0x000000ccbdcc723e */ /* 0x000fe200000010ff */
[----:B------:R-:W-:Y:S01]  /*9050*/  UIADD3 UR4, UR6, -0x1, URZ ;  /* 0xffffffff06047890 */ /* 0x000fe2000fffe03f */
[----:B------:R-:W-:Y:S02]  /*9060*/  F2FP.BF16.F32.PACK_AB R205, R166, R205 ;  /* 0x000000cda6cd723e */ /* 0x000fe400000010ff */
[----:B------:R-:W-:Y:S02]  /*9070*/  F2FP.BF16.F32.PACK_AB R206, R181, R206 ;  /* 0x000000ceb5ce723e */ /* 0x000fe400000010ff */
[----:B------:R-:W-:Y:S01]  /*9080*/  F2FP.BF16.F32.PACK_AB R207, R172, R207 ;  /* 0x000000cfaccf723e */ /* 0x000fe200000010ff */
[----:B------:R-:W-:Y:S01]  /*9090*/  IMAD.U32 R224, RZ, RZ, UR4 ;  /* 0x00000004ffe07e24 */ /* 0x000fe2000f8e00ff */
[----:B------:R-:W-:-:S02]  /*90a0*/  F2FP.BF16.F32.PACK_AB R200, R175, R200 ;  /* 0x000000c8afc8723e */ /* 0x000fc400000010ff */
[----:B------:R-:W-:Y:S02]  /*90b0*/  F2FP.BF16.F32.PACK_AB R201, R168, R201 ;  /* 0x000000c9a8c9723e */ /* 0x000fe400000010ff */
[----:B------:R-:W-:Y:S02]  /*90c0*/  F2FP.BF16.F32.PACK_AB R202, R173, R202 ;  /* 0x000000caadca723e */ /* 0x000fe400000010ff */
[----:B------:R-:W-:Y:S02]  /*90d0*/  F2FP.BF16.F32.PACK_AB R203, R170, R203 ;  /* 0x000000cbaacb723e */ /* 0x000fe400000010ff */
[----:B------:R-:W-:Y:S02]  /*90e0*/  F2FP.BF16.F32.PACK_AB R196, R167, R196 ;  /* 0x000000c4a7c4723e */ /* 0x000fe400000010ff */
[----:B------:R-:W-:Y:S02]  /*90f0*/  F2FP.BF16.F32.PACK_AB R197, R160, R197 ;  /* 0x000000c5a0c5723e */ /* 0x000fe400000010ff */
[----:B------:R-:W-:-:S02]  /*9100*/  F2FP.BF16.F32.PACK_AB R198, R165, R198 ;  /* 0x000000c6a5c6723e */ /* 0x000fc400000010ff */
[----:B------:R-:W-:Y:S02]  /*9110*/  F2FP.BF16.F32.PACK_AB R199, R162, R199 ;  /* 0x000000c7a2c7723e */ /* 0x000fe400000010ff */
[----:B------:R-:W-:Y:S02]  /*9120*/  F2FP.BF16.F32.PACK_AB R192, R159, R192 ;  /* 0x000000c09fc0723e */ /* 0x000fe400000010ff */
[----:B------:R-:W-:Y:S02]  /*9130*/  F2FP.BF16.F32.PACK_AB R193, R153, R152 ;  /* 0x0000009899c1723e */ /* 0x000fe400000010ff */
[----:B------:R-:W-:Y:S02]  /*9140*/  F2FP.BF16.F32.PACK_AB R194, R183, R194 ;  /* 0x000000c2b7c2723e */ /* 0x000fe400000010ff */
[----:B------:R-:W-:Y:S02]  /*9150*/  F2FP.BF16.F32.PACK_AB R195, R155, R195 ;  /* 0x000000c39bc3723e */ /* 0x000fe400000010ff */
[----:B------:R-:W-:-:S02]  /*9160*/  MOV R222, R3 ;  /* 0x0000000300de7202 */ /* 0x000fc40000000f00 */
[----:B--2---:R-:W-:-:S04]  /*9170*/  @P1 PRMT R154, R156, 0x654, R154 ;  /* 0x000006549c9a1816 */ /* 0x004fc8000000009a */
[----:B------:R1:W-:Y:S01]  /*9180*/  @P1 SYNCS.ARRIVE.TRANS64.RED.A1T0 RZ, [R154+URZ], RZ ;  /* 0x000000ff9aff19a7 */ /* 0x0003e2000810043f */
[----:B------:R-:W-:-:S13]  /*9190*/  ISETP.LT.AND P1, PT, RZ, UR6, PT ;  /* 0x00000006ff007c0c */ /* 0x000fda000bf21270 */
[----:B-1----:R-:W-:Y:S05]  /*91a0*/  @P1 BRA `(.L_x_148) ;  /* 0xffffffc400081947 */ /* 0x002fea000383ffff */
.L_x_137:
        /* <DEDUP_REMOVED lines=131> */
.L_x_149:
        /* <DEDUP_REMOVED lines=8> */
.L_x_150:
[----:B--2---:R-:W-:Y:S05]  /*9a60*/  @P1 BRA `(.L_x_151) ;  /* 0x0000000000081947 */ /* 0x004fea0003800000 */
[----:B------:R-:W2:Y:S02]  /*9a70*/  SYNCS.PHASECHK.TRANS64.TRYWAIT P1, [UR8+0x38850], R0 ;  /* 0x03885000ff0075a7 */ /* 0x000ea40008020148 */
[----:B--2---:R-:W-:Y:S05]  /*9a80*/  @!P1 BRA `(.L_x_152) ;  /* 0x0000005800309947 */ /* 0x004fea0003800000 */
.L_x_151:
[----:B------:R-:W-:Y:S01]  /*9a90*/  R2UR UR4, R18 ;  /* 0x00000000120472ca */ /* 0x000fe200000e0000 */
[----:B------:R-:W-:Y:S01]  /*9aa0*/  WARPGROUP.ARRIVE ;  /* 0x00000000000079c5 */ /* 0x000fe20000000000 */
[----:B------:R-:W-:Y:S01]  /*9ab0*/  UMOV UR7, 0x40000040 ;  /* 0x4000004000077882 */ /* 0x000fe20000000000 */
[----:B--2---:R-:W2:Y:S04]  /*9ac0*/  SHFL.BFLY PT, R7, R20, 0x2, 0x1f ;  /* 0x0c401f0014077f89 */ /* 0x004ea800000e0000 */
[----:B-1----:R-:W1:Y:S06]  /*9ad0*/  SHFL.BFLY PT, R0, R5, 0x2, 0x1f ;  /* 0x0c401f0005007f89 */ /* 0x002e6c00000e0000 */
[----:B------:R-:W-:-:S04]  /*9ae0*/  UIADD3 UR4, UR4, 0x400, URZ ;  /* 0x0000040004047890 */ /* 0x000fc8000fffe03f */
[----:B------:R-:W-:-:S04]  /*9af0*/  USHF.R.U32.HI UR4, URZ, 0x4, UR4 ;  /* 0x000000043f047899 */ /* 0x000fc80008011604 */
[----:B------:R-:W-:-:S04]  /*9b00*/  ULOP3.LUT UR4, UR4, 0x3fff, URZ, 0xc0, !UPT ;  /* 0x00003fff04047892 */ /* 0x000fc8000f8ec03f */
[----:B------:R-:W-:Y:S01]  /*9b10*/  ULOP3.LUT UR4, UR4, 0x2800000, URZ, 0xfc, !UPT ;  /* 0x0280000004047892 */ /* 0x000fe2000f8efc3f */
[----:B--2---:R-:W-:Y:S01]  /*9b20*/  FADD.FTZ R7, R7, R20 ;  /* 0x0000001407077221 */ /* 0x004fe20000010000 */
[----:B------:R-:W-:Y:S02]  /*9b30*/  MOV R20, RZ ;  /* 0x000000ff00147202 */ /* 0x000fe40000000f00 */
[----:B------:R-:W-:Y:S01]  /*9b40*/  UIMAD UR4, UR38, 0xa00, UR4 ;  /* 0x00000a00260478a4 */ /* 0x000fe2000f8e0204 */
[----:B-1----:R-:W-:Y:S01]  /*9b50*/  FADD.FTZ R2, R0, R5 ;  /* 0x0000000500027221 */ /* 0x002fe20000010000 */
[----:B------:R-:W-:Y:S01]  /*9b60*/  IMAD.U32 R5, RZ, RZ, UR5 ;  /* 0x00000005ff057e24 */ /* 0x000fe2000f8e00ff */
[----:B------:R-:W1:Y:S04]  /*9b70*/  SHFL.BFLY PT, R0, R7, 0x1, 0x1f ;  /* 0x0c201f0007007f89 */ /* 0x000e6800000e0000 */
[----:B------:R-:W-:Y:S01]  /*9b80*/  UMOV UR6, UR4 ;  /* 0x0000000400067c82 */ /* 0x000fe20008000000 */
[----:B------:R-:W2:Y:S01]  /*9b90*/  SHFL.BFLY PT, R9, R2, 0x1, 0x1f ;  /* 0x0c201f0002097f89 */ /* 0x000ea200000e0000 */
[----:B------:R-:W-:Y:S01]  /*9ba0*/  HGMMA.64x256x16.F32.BF16 R24, R208, gdesc[UR4].tnspB, R24, gsb0 ;  /* 0x43e00004d0187df0 */ /* 0x000fe20008001818 */
[----:B------:R-:W-:Y:S01]  /*9bb0*/  UIADD3 UR6, UR4, 0x80, URZ ;  /* 0x0000008004067890 */ /* 0x000fe2000fffe03f */
[----:B------:R-:W-:Y:S01]  /*9bc0*/  UMOV UR7, 0x40000040 ;  /* 0x4000004000077882 */ /* 0x000fe20000000000 */
[----:B-1----:R-:W-:Y:S01]  /*9bd0*/  FADD.FTZ R10, R7, R0 ;  /* 0x00000000070a7221 */ /* 0x002fe20000010000 */
[----:B------:R-:W-:-:S02]  /*9be0*/  IMAD.U32 R7, RZ, RZ, UR5 ;  /* 0x00000005ff077e24 */ /* 0x000fc4000f8e00ff */
[----:B------:R-:W-:Y:S02]  /*9bf0*/  IMAD.MOV.U32 R0, RZ, RZ, -0x800000 ;  /* 0xff800000ff007424 */ /* 0x000fe400078e00ff */
[----:B--2---:R-:W-:Y:S01]  /*9c00*/  FADD.FTZ R11, R2, R9 ;  /* 0x00000009020b7221 */ /* 0x004fe20000010000 */
[----:B------:R-:W-:Y:S01]  /*9c10*/  FSETP.NE.FTZ.AND P1, PT, R10, RZ, PT ;  /* 0x000000ff0a00720b */ /* 0x000fe20003f35000 */
[----:B------:R-:W-:Y:S01]  /*9c20*/  IMAD.MOV.U32 R9, RZ, RZ, RZ ;  /* 0x000000ffff097224 */ /* 0x000fe200078e00ff */
[----:B------:R-:W-:Y:S02]  /*9c30*/  MOV R2, 0xff800000 ;  /* 0xff80000000027802 */ /* 0x000fe40000000f00 */
[----:B------:R-:W-:-:S09]  /*9c40*/  FSETP.NE.FTZ.AND P2, PT, R11, RZ, PT ;  /* 0x000000ff0b00720b */ /* 0x000fd20003f55000 */
[----:B------:R-:W1:Y:S01]  /*9c50*/  @P1 MUFU.LG2 R6, R10 ;  /* 0x0000000a00061308 */ /* 0x000e620000000c00 */
[----:B------:R-:W-:-:S03]  /*9c60*/  @P1 FMUL.FTZ R5, R5, 0.69314718246459960938 ;  /* 0x3f31721805051820 */ /* 0x000fc60000410000 */
[----:B------:R-:W-:-:S04]  /*9c70*/  @P2 FMUL.FTZ R7, R7, 0.69314718246459960938 ;  /* 0x3f31721807072820 */ /* 0x000fc80000410000 */
[----:B------:R-:W2:Y:S08]  /*9c80*/  @P2 MUFU.LG2 R8, R11 ;  /* 0x0000000b00082308 */ /* 0x000eb00000000c00 */
[----:B------:R3:W4:Y:S01]  /*9c90*/  @P1 MUFU.RCP R20, R10 ;  /* 0x0000000a00141308 */ /* 0x0007220000001000 */
[----:B-1----:R-:W-:-:S04]  /*9ca0*/  @P1 FMUL.FTZ R6, R6, 0.69314718246459960938 ;  /* 0x3f31721806061820 */ /* 0x002fc80000410000 */
[----:B------:R-:W-:-:S03]  /*9cb0*/  @P1 FFMA.FTZ R2, R5, R4, R6 ;  /* 0x0000000405021223 */ /* 0x000fc60000010006 */
[----:B------:R3:W1:Y:S01]  /*9cc0*/  @P2 MUFU.RCP R9, R11 ;  /* 0x0000000b00092308 */ /* 0x0006620000001000 */
[----:B--2---:R-:W-:-:S04]  /*9cd0*/  @P2 FMUL.FTZ R8, R8, 0.69314718246459960938 ;  /* 0x3f31721808082820 */ /* 0x004fc80000410000 */
[----:B------:R-:W-:Y:S01]  /*9ce0*/  @P2 FFMA.FTZ R0, R7, R3, R8 ;  /* 0x0000000307002223 */ /* 0x000fe20000010008 */
[----:B------:R-:W-:Y:S02]  /*9cf0*/  WARPGROUP.DEPBAR.LE gsb0, 0x0 ;  /* 0x00008000000079c5 */ /* 0x000fe40000010000 */
[----:B------:R-:W-:-:S06]  /*9d00*/  WARPGROUP.ARRIVE ;  /* 0x00000000000079c5 */ /* 0x000fcc0000000000 */
        /* <DEDUP_REMOVED lines=9> */
[----:B------:R-:W-:Y:S01]  /*9da0*/  UIADD3 UR4, UR4, 0x200, URZ ;  /* 0x0000020004047890 */ /* 0x000fe2000fffe03f */
[----:B------:R-:W-:Y:S02]  /*9db0*/  WARPGROUP.DEPBAR.LE gsb0, 0x0 ;  /* 0x00008000000079c5 */ /* 0x000fe40000010000 */
[----:B------:R-:W-:-:S15]  /*9dc0*/  WARPGROUP.ARRIVE ;  /* 0x00000000000079c5 */ /* 0x000fde0000000000 */
[----:B------:R-:W-:-:S07]  /*9dd0*/  NOP ;  /* 0x0000000000007918 */ /* 0x000fce0000000000 */
[----:B------:R-:W-:Y:S01]  /*9de0*/  HGMMA.64x256x16.F32.BF16 R24, R196, gdesc[UR4].tnspB, R24, gsb0 ;  /* 0x43e00004c4187df0 */ /* 0x000fe20008001818 */
[----:B------:R-:W-:Y:S01]  /*9df0*/  UMOV UR6, UR4 ;  /* 0x0000000400067c82 */ /* 0x000fe20008000000 */
[----:B------:R-:W-:Y:S01]  /*9e00*/  UMOV UR7, 0x40000040 ;  /* 0x4000004000077882 */ /* 0x000fe20000000000 */
[----:B------:R-:W-:Y:S02]  /*9e10*/  WARPGROUP.DEPBAR.LE gsb0, 0x0 ;  /* 0x00008000000079c5 */ /* 0x000fe40000010000 */
[----:B------:R-:W-:-:S15]  /*9e20*/  WARPGROUP.ARRIVE ;  /* 0x00000000000079c5 */ /* 0x000fde0000000000 */
[----:B------:R-:W-:-:S08]  /*9e30*/  NOP ;  /* 0x0000000000007918 */ /* 0x000fd00000000000 */
[----:B------:R-:W-:Y:S03]  /*9e40*/  HGMMA.64x256x16.F32.BF16 R24, R192, gdesc[UR4].tnspB, R24, gsb0 ;  /* 0x43e00004c0187df0 */ /* 0x000fe60008001818 */
[----:B------:R-:W-:Y:S02]  /*9e50*/  WARPGROUP.DEPBAR.LE gsb0, 0x0 ;  /* 0x00008000000079c5 */ /* 0x000fe40000010000 */
[----:B-1-34-:R-:W-:Y:S05]  /*9e60*/  @!P0 BRA `(.L_x_153) ;  /* 0x0000000000048947 */ /* 0x01afea0003800000 */
[----:B------:R-:W-:Y:S01]  /*9e70*/  BPT.TRAP 0x1 ;  /* 0x000000040000795c */ /* 0x000fe20000300000 */
.L_x_153:
[----:B------:R-:W2:Y:S01]  /*9e80*/  LDL R21, [R1] ;  /* 0x0000000001157983 */ /* 0x000ea20000100800 */
[----:B------:R-:W-:Y:S01]  /*9e90*/  ISETP.NE.AND P0, PT, R22, RZ, PT ;  /* 0x000000ff1600720c */ /* 0x000fe20003f05270 */
        /* <DEDUP_REMOVED lines=64> */
[----:B------:R-:W-:Y:S01]  /*a2a0*/  IMAD.U32 R20, RZ, RZ, UR8 ;  /* 0x00000008ff147e24 */ /* 0x000fe2000f8e00ff */
[----:B------:R-:W-:Y:S01]  /*a2b0*/  IADD3 R29, P4, R16, 0x60, RZ ;  /* 0x00000060101d7810 */ /* 0x000fe20007f9e0ff */
[-C--:B------:R-:W-:Y:S01]  /*a2c0*/  FMUL.FTZ R156, R35, R9.reuse ;  /* 0x00000009239c7220 */ /* 0x080fe20000410000 */
[----:B------:R-:W-:Y:S01]  /*a2d0*/  R2UR UR5, R216 ;  /* 0x00000000d80572ca */ /* 0x000fe200000e0000 */
[----:B------:R-:W-:Y:S01]  /*a2e0*/  @P0 VIADD R20, R20, 0x38860 ;  /* 0x0003886014140836 */ /* 0x000fe20000000000 */
[----:B------:R-:W-:Y:S01]  /*a2f0*/  LOP3.LUT R28, R29, 0x380, RZ, 0xc0, !PT ;  /* 0x000003801d1c7812 */ /* 0x000fe200078ec0ff */
[-C--:B------:R-:W-:Y:S01]  /*a300*/  FMUL.FTZ R25, R39, R9.reuse ;  /* 0x0000000927197220 */ /* 0x080fe20000410000 */
[----:B------:R-:W-:Y:S01]  /*a310*/  IADD3 R35, P6, R16, 0x4020, RZ ;  /* 0x0000402010237810 */ /* 0x000fe20007fde0ff */
[-C--:B------:R-:W-:Y:S01]  /*a320*/  FMUL.FTZ R49, R27, R9.reuse ;  /* 0x000000091b317220 */ /* 0x080fe20000410000 */
[----:B------:R-:W-:Y:S01]  /*a330*/  SHF.R.U64 R28, R28, 0x3, RZ ;  /* 0x000000031c1c7819 */ /* 0x000fe200000012ff */
[-C--:B------:R-:W-:Y:S01]  /*a340*/  FMUL.FTZ R56, R26, R9.reuse ;  /* 0x000000091a387220 */ /* 0x080fe20000410000 */
[----:B------:R-:W-:Y:S01]  /*a350*/  R2UR UR6, R215 ;  /* 0x00000000d70672ca */ /* 0x000fe200000e0000 */
[----:B------:R-:W-:Y:S01]  /*a360*/  FMUL.FTZ R53, R31, R9 ;  /* 0x000000091f357220 */ /* 0x000fe20000410000 */
[----:B------:R-:W-:Y:S01]  /*a370*/  LOP3.LUT R28, R28, R29, RZ, 0x3c, !PT ;  /* 0x0000001d1c1c7212 */ /* 0x000fe200078e3cff */
[-C--:B------:R-:W-:Y:S01]  /*a380*/  FMUL.FTZ R164, R30, R9.reuse ;  /* 0x000000091ea47220 */ /* 0x080fe20000410000 */
[----:B------:R-:W-:Y:S01]  /*a390*/  IADD3 R39, P5, R16, 0x4040, RZ ;  /* 0x0000404010277810 */ /* 0x000fe20007fbe0ff */
        /* <DEDUP_REMOVED lines=58> */
[--C-:B------:R-:W-:Y:S01]  /*a740*/  IMAD.X R29, RZ, RZ, R17.reuse, P4 ;  /* 0x000000ffff1d7224 */ /* 0x100fe200020e0611 */
[C---:B------:R-:W-:Y:S01]  /*a750*/  IADD3 R9, P4, R16.reuse, 0x8040, RZ ;  /* 0x0000804010097810 */ /* 0x040fe20007f9e0ff */
[----:B------:R-:W-:Y:S01]  /*a760*/  UIADD3 UR34, -UR5, URZ, URZ ;  /* 0x0000003f05227290 */ /* 0x000fe2000fffe13f */
[----:B------:R-:W-:Y:S01]  /*a770*/  LOP3.LUT R34, R35, 0x380, RZ, 0xc0, !PT ;  /* 0x0000038023227812 */ /* 0x000fe200078ec0ff */
[----:B------:R-:W-:Y:S01]  /*a780*/  ULDC UR4, c[0x0][0xda8] ;  /* 0x00036a0000047ab9 */ /* 0x000fe20000000800 */
[C---:B------:R-:W-:Y:S01]  /*a790*/  IADD3 R31, P3, R16.reuse, 0x4000, RZ ;  /* 0x00004000101f7810 */ /* 0x040fe20007f7e0ff */
[----:B------:R-:W-:Y:S01]  /*a7a0*/  UIMAD UR34, UR4, UR34, UR6 ;  /* 0x00000022042272a4 */ /* 0x000fe2000f8e0206 */
[----:B------:R-:W-:Y:S01]  /*a7b0*/  LOP3.LUT R38, R39, 0x380, RZ, 0xc0, !PT ;  /* 0x0000038027267812 */ /* 0x000fe200078ec0ff */
[----:B------:R-:W-:Y:S01]  /*a7c0*/  UIADD3 UR35, -UR36, URZ, URZ ;  /* 0x0000003f24237290 */ /* 0x000fe2000fffe13f */
[----:B------:R-:W-:Y:S01]  /*a7d0*/  LOP3.LUT R55, R16, 0x380, RZ, 0xc0, !PT ;  /* 0x0000038010377812 */ /* 0x000fe200078ec0ff */
[----:B------:R-:W-:Y:S01]  /*a7e0*/  ULDC UR4, c[0x0][0xdb4] ;  /* 0x00036d0000047ab9 */ /* 0x000fe20000000800 */
[----:B------:R-:W-:Y:S01]  /*a7f0*/  LOP3.LUT R48, R9, 0x380, RZ, 0xc0, !PT ;  /* 0x0000038009307812 */ /* 0x000fe200078ec0ff */
[----:B------:R-:W-:Y:S01]  /*a800*/  USHF.L.U32 UR34, UR34, 0x7, URZ ;  /* 0x0000000722227899 */ /* 0x000fe2000800063f */
[----:B------:R-:W-:Y:S01]  /*a810*/  SHF.R.U64 R34, R34, 0x3, RZ ;  /* 0x0000000322227819 */ /* 0x000fe200000012ff */
[----:B------:R-:W-:Y:S01]  /*a820*/  UIMAD UR35, UR4, UR35, UR5 ;  /* 0x00000023042372a4 */ /* 0x000fe2000f8e0205 */
[----:B------:R-:W-:Y:S01]  /*a830*/  LOP3.LUT R30, R31, 0x380, RZ, 0xc0, !PT ;  /* 0x000003801f1e7812 */ /* 0x000fe200078ec0ff */
[----:B------:R-:W-:Y:S01]  /*a840*/  ULDC.64 UR8, c[0x0][0xb70] ;  /* 0x0002dc0000087ab9 */ /* 0x000fe20000000a00 */
[----:B------:R-:W-:Y:S01]  /*a850*/  SHF.R.U64 R38, R38, 0x3, RZ ;  /* 0x0000000326267819 */ /* 0x000fe200000012ff */
[----:B------:R-:W-:Y:S01]  /*a860*/  USHF.R.S32.HI UR4, URZ, 0x1f, UR35 ;  /* 0x0000001f3f047899 */ /* 0x000fe20008011423 */
[----:B------:R-:W-:Y:S01]  /*a870*/  SHF.R.U64 R55, R55, 0x3, RZ ;  /* 0x0000000337377819 */ /* 0x000fe200000012ff */
[----:B------:R-:W-:Y:S01]  /*a880*/  ULDC UR7, c[0x0][0xa88] ;  /* 0x0002a20000077ab9 */ /* 0x000fe20000000800 */
[----:B------:R-:W-:Y:S01]  /*a890*/  SHF.R.U64 R48, R48, 0x3, RZ ;  /* 0x0000000330307819 */ /* 0x000fe200000012ff */
[----:B------:R-:W-:Y:S01]  /*a8a0*/  UIMAD UR6, UR4, UR8, URZ ;  /* 0x00000008040672a4 */ /* 0x000fe2000f8e023f */
[----:B------:R-:W-:Y:S01]  /*a8b0*/  LOP3.LUT R34, R34, R35, RZ, 0x3c, !PT ;  /* 0x0000002322227212 */ /* 0x000fe200078e3cff */
[----:B------:R-:W-:Y:S01]  /*a8c0*/  UIMAD.WIDE.U32 UR4, UR35, UR8, URZ ;  /* 0x00000008230472a5 */ /* 0x000fe2000f8e003f */
[----:B------:R-:W-:Y:S01]  /*a8d0*/  SHF.R.U64 R30, R30, 0x3, RZ ;  /* 0x000000031e1e7819 */ /* 0x000fe200000012ff */
[----:B------:R-:W-:Y:S01]  /*a8e0*/  UIMAD UR6, UR35, UR9, UR6 ;  /* 0x00000009230672a4 */ /* 0x000fe2000f8e0206 */
[----:B------:R-:W-:Y:S01]  /*a8f0*/  LOP3.LUT R38, R38, R39, RZ, 0x3c, !PT ;  /* 0x0000002726267212 */ /* 0x000fe200078e3cff */
[----:B------:R-:W-:Y:S01]  /*a900*/  ULDC.64 UR12, c[0x0][0x208] ;  /* 0x00008200000c7ab9 */ /* 0x000fe20000000a00 */
[----:B------:R-:W-:Y:S01]  /*a910*/  IADD3.X R35, RZ, R17, RZ, P6, !PT ;  /* 0x00000011ff237210 */ /* 0x000fe200037fe4ff */
[----:B------:R-:W-:Y:S01]  /*a920*/  UIADD3 UR6, UR5, UR6, URZ ;  /* 0x0000000605067290 */ /* 0x000fe2000fffe03f */
[----:B------:R-:W-:Y:S01]  /*a930*/  LOP3.LUT R54, R55, R16, RZ, 0x3c, !PT ;  /* 0x0000001037367212 */ /* 0x000fe200078e3cff */
[----:B------:R-:W-:Y:S01]  /*a940*/  IMAD.MOV.U32 R55, RZ, RZ, R17 ;  /* 0x000000ffff377224 */ /* 0x000fe200078e0011 */
[----:B------:R-:W-:-:S02]  /*a950*/  IADD3 R39, P6, R16, 0xc000, RZ ;  /* 0x0000c00010277810 */ /* 0x000fc40007fde0ff */
[----:B------:R-:W-:Y:S02]  /*a960*/  IADD3 R43, P2, R16, 0x4060, RZ ;  /* 0x00004060102b7810 */ /* 0x000fe40007f5e0ff */
[----:B------:R-:W-:Y:S02]  /*a970*/  LOP3.LUT R48, R48, R9, RZ, 0x3c, !PT ;  /* 0x0000000930307212 */ /* 0x000fe400078e3cff */
[----:B------:R-:W-:Y:S01]  /*a980*/  LOP3.LUT R30, R30, R31, RZ, 0x3c, !PT ;  /* 0x0000001f1e1e7212 */ /* 0x000fe200078e3cff */
[----:B------:R-:W-:Y:S01]  /*a990*/  IMAD.X R31, RZ, RZ, R17, P3 ;  /* 0x000000ffff1f7224 */ /* 0x000fe200018e0611 */
[----:B------:R-:W-:Y:S02]  /*a9a0*/  LOP3.LUT R52, R39, 0x380, RZ, 0xc0, !PT ;  /* 0x0000038027347812 */ /* 0x000fe400078ec0ff */
[----:B------:R-:W-:Y:S02]  /*a9b0*/  LOP3.LUT R42, R43, 0x380, RZ, 0xc0, !PT ;  /* 0x000003802b2a7812 */ /* 0x000fe400078ec0ff */
[----:B------:R-:W-:-:S02]  /*a9c0*/  MOV R55, R54 ;  /* 0x0000003600377202 */ /* 0x000fc40000000f00 */
[----:B------:R-:W-:Y:S02]  /*a9d0*/  F2FP.BF16.F32.PACK_AB R6, R6, R7 ;  /* 0x000000070606723e */ /* 0x000fe400000010ff */
[----:B------:R-:W-:Y:S02]  /*a9e0*/  F2FP.BF16.F32.PACK_AB R7, R53, R164 ;  /* 0x000000a43507723e */ /* 0x000fe400000010ff */
[----:B------:R-:W-:Y:S02]  /*a9f0*/  MOV R164, R28 ;  /* 0x0000001c00a47202 */ /* 0x000fe40000000f00 */
[----:B------:R-:W-:Y:S01]  /*aa00*/  SHF.R.U64 R52, R52, 0x3, RZ ;  /* 0x0000000334347819 */ /* 0x000fe200000012ff */
[----:B------:R-:W1:Y:S01]  /*aa10*/  LDC.64 R28, c[0x0][0xb78] ;  /* 0x0002de00ff1c7b82 */ /* 0x000e620000000a00 */
[----:B------:R-:W-:Y:S02]  /*aa20*/  SHF.R.U64 R42, R42, 0x3, RZ ;  /* 0x000000032a2a7819 */ /* 0x000fe400000012ff */
[----:B------:R-:W-:-:S02]  /*aa30*/  MOV R30, R30 ;  /* 0x0000001e001e7202 */ /* 0x000fc40000000f00 */
[----:B------:R-:W-:Y:S02]  /*aa40*/  IADD3 R31, R219, UR34, RZ ;  /* 0x00000022db1f7c10 */ /* 0x000fe4000fffe0ff */
[----:B------:R-:W-:Y:S02]  /*aa50*/  F2FP.BF16.F32.PACK_AB R4, R4, R5 ;  /* 0x000000050404723e */ /* 0x000fe400000010ff */
[----:B------:R-:W-:Y:S02]  /*aa60*/  IADD3 R51, P3, R16, 0x8060, RZ ;  /* 0x0000806010337810 */ /* 0x000fe40007f7e0ff */
[----:B------:R-:W-:Y:S01]  /*aa70*/  LOP3.LUT R52, R52, R39, RZ, 0x3c, !PT ;  /* 0x0000002734347212 */ /* 0x000fe200078e3cff */
[--C-:B------:R-:W-:Y:S01]  /*aa80*/  IMAD.X R39, RZ, RZ, R17.reuse, P5 ;  /* 0x000000ffff277224 */ /* 0x100fe200028e0611 */
[----:B------:R-:W-:Y:S01]  /*aa90*/  F2FP.BF16.F32.PACK_AB R5, R49, R56 ;  /* 0x000000383105723e */ /* 0x000fe200000010ff */
[--C-:B------:R-:W-:Y:S01]  /*aaa0*/  IMAD.X R49, RZ, RZ, R17.reuse, P4 ;  /* 0x000000ffff317224 */ /* 0x100fe200020e0611 */
[----:B------:R-:W-:Y:S01]  /*aab0*/  LOP3.LUT R42, R42, R43, RZ, 0x3c, !PT ;  /* 0x0000002b2a2a7212 */ /* 0x000fe200078e3cff */
[----:B------:R-:W-:Y:S01]  /*aac0*/  IMAD.X R43, RZ, RZ, R17, P2 ;  /* 0x000000ffff2b7224 */ /* 0x000fe200010e0611 */
[----:B------:R-:W-:-:S02]  /*aad0*/  IADD3 R57, P5, R16, 0xc020, RZ ;  /* 0x0000c02010397810 */ /* 0x000fc40007fbe0ff */
[----:B------:R-:W-:Y:S02]  /*aae0*/  IADD3 R59, P2, R16, 0xc040, RZ ;  /* 0x0000c040103b7810 */ /* 0x000fe40007f5e0ff */
[----:B------:R-:W-:Y:S02]  /*aaf0*/  LOP3.LUT R50, R51, 0x380, RZ, 0xc0, !PT ;  /* 0x0000038033327812 */ /* 0x000fe400078ec0ff */
[----:B------:R-:W-:Y:S02]  /*ab00*/  LOP3.LUT R56, R57, 0x380, RZ, 0xc0, !PT ;  /* 0x0000038039387812 */ /* 0x000fe400078ec0ff */
[----:B------:R-:W-:Y:S02]  /*ab10*/  LOP3.LUT R58, R59, 0x380, RZ, 0xc0, !PT ;  /* 0x000003803b3a7812 */ /* 0x000fe400078ec0ff */
[----:B------:R-:W-:Y:S02]  /*ab20*/  SHF.R.U64 R50, R50, 0x3, RZ ;  /* 0x0000000332327819 */ /* 0x000fe400000012ff */
[----:B------:R-:W-:-:S02]  /*ab30*/  F2FP.BF16.F32.PACK_AB R10, R10, R11 ;  /* 0x0000000b0a0a723e */ /* 0x000fc400000010ff */
[----:B------:R-:W-:Y:S02]  /*ab40*/  F2FP.BF16.F32.PACK_AB R8, R41, R8 ;  /* 0x000000082908723e */ /* 0x000fe400000010ff */
[----:B------:R-:W-:Y:S02]  /*ab50*/  F2FP.BF16.F32.PACK_AB R11, R40, R163 ;  /* 0x000000a3280b723e */ /* 0x000fe400000010ff */
[----:B------:R-:W-:Y:S02]  /*ab60*/  F2FP.BF16.F32.PACK_AB R12, R12, R13 ;  /* 0x0000000d0c0c723e */ /* 0x000fe400000010ff */
[----:B------:R-:W-:Y:S02]  /*ab70*/  F2FP.BF16.F32.PACK_AB R14, R14, R15 ;  /* 0x0000000f0e0e723e */ /* 0x000fe400000010ff */
[----:B------:R-:W-:Y:S02]  /*ab80*/  SHF.R.U64 R56, R56, 0x3, RZ ;  /* 0x0000000338387819 */ /* 0x000fe400000012ff */
[----:B------:R-:W-:-:S02]  /*ab90*/  F2FP.BF16.F32.PACK_AB R13, R153, R160 ;  /* 0x000000a0990d723e */ /* 0x000fc400000010ff */
[----:B------:R-:W-:Y:S02]  /*aba0*/  F2FP.BF16.F32.PACK_AB R15, R154, R161 ;  /* 0x000000a19a0f723e */ /* 0x000fe400000010ff */
[----:B------:R-:W-:Y:S02]  /*abb0*/  SHF.R.U64 R58, R58, 0x3, RZ ;  /* 0x000000033a3a7819 */ /* 0x000fe400000012ff */
[----:B------:R-:W-:Y:S02]  /*abc0*/  F2FP.BF16.F32.PACK_AB R24, R24, R3 ;  /* 0x000000031818723e */ /* 0x000fe400000010ff */
[----:B------:R-:W-:Y:S02]  /*abd0*/  F2FP.BF16.F32.PACK_AB R72, R73, R72 ;  /* 0x000000484948723e */ /* 0x000fe400000010ff */
[----:B------:R-:W-:Y:S01]  /*abe0*/  LOP3.LUT R50, R50, R51, RZ, 0x3c, !PT ;  /* 0x0000003332327212 */ /* 0x000fe200078e3cff */
[----:B------:R-:W-:Y:S01]  /*abf0*/  IMAD.X R51, RZ, RZ, R17, P3 ;  /* 0x000000ffff337224 */ /* 0x000fe200018e0611 */
[----:B------:R-:W-:-:S02]  /*ac00*/  MOV R34, R34 ;  /* 0x0000002200227202 */ /* 0x000fc40000000f00 */
[----:B------:R-:W-:Y:S02]  /*ac10*/  F2FP.BF16.F32.PACK_AB R73, R75, R74 ;  /* 0x0000004a4b49723e */ /* 0x000fe400000010ff */
[----:B------:R-:W-:Y:S02]  /*ac20*/  F2FP.BF16.F32.PACK_AB R80, R81, R80 ;  /* 0x000000505150723e */ /* 0x000fe400000010ff */
[----:B------:R-:W-:Y:S02]  /*ac30*/  MOV R38, R38 ;  /* 0x0000002600267202 */ /* 0x000fe40000000f00 */
[----:B------:R-:W-:Y:S02]  /*ac40*/  F2FP.BF16.F32.PACK_AB R74, R77, R76 ;  /* 0x0000004c4d4a723e */ /* 0x000fe400000010ff */
[----:B------:R-:W-:Y:S02]  /*ac50*/  F2FP.BF16.F32.PACK_AB R75, R79, R78 ;  /* 0x0000004e4f4b723e */ /* 0x000fe400000010ff */
[----:B------:R-:W-:-:S02]  /*ac60*/  F2FP.BF16.F32.PACK_AB R81, R83, R82 ;  /* 0x000000525351723e */ /* 0x000fc400000010ff */
[----:B------:R-:W-:Y:S02]  /*ac70*/  F2FP.BF16.F32.PACK_AB R88, R89, R88 ;  /* 0x000000585958723e */ /* 0x000fe400000010ff */
[----:B------:R-:W-:Y:S01]  /*ac80*/  LOP3.LUT R56, R56, R57, RZ, 0x3c, !PT ;  /* 0x0000003938387212 */ /* 0x000fe200078e3cff */
[----:B------:R-:W-:Y:S01]  /*ac90*/  IMAD.X R57, RZ, RZ, R17, P5 ;  /* 0x000000ffff397224 */ /* 0x000fe200028e0611 */
[----:B------:R-:W-:Y:S02]  /*aca0*/  MOV R42, R42 ;  /* 0x0000002a002a7202 */ /* 0x000fe40000000f00 */
[----:B------:R-:W-:Y:S02]  /*acb0*/  F2FP.BF16.F32.PACK_AB R82, R85, R84 ;  /* 0x000000545552723e */ /* 0x000fe400000010ff */
[----:B------:R-:W-:Y:S02]  /*acc0*/  F2FP.BF16.F32.PACK_AB R83, R87, R86 ;  /* 0x000000565753723e */ /* 0x000fe400000010ff */
[----:B------:R-:W-:-:S02]  /*acd0*/  F2FP.BF16.F32.PACK_AB R89, R91, R90 ;  /* 0x0000005a5b59723e */ /* 0x000fc400000010ff */
[----:B------:R-:W-:Y:S02]  /*ace0*/  F2FP.BF16.F32.PACK_AB R96, R97, R96 ;  /* 0x000000606160723e */ /* 0x000fe400000010ff */
[----:B------:R-:W-:Y:S01]  /*acf0*/  LOP3.LUT R58, R58, R59, RZ, 0x3c, !PT ;  /* 0x0000003b3a3a7212 */ /* 0x000fe200078e3cff */
[----:B------:R-:W-:Y:S01]  /*ad00*/  IMAD.X R59, RZ, RZ, R17, P2 ;  /* 0x000000ffff3b7224 */ /* 0x000fe200010e0611 */
[----:B------:R-:W-:Y:S02]  /*ad10*/  IADD3.X R53, RZ, R17, RZ, P6, !PT ;  /* 0x00000011ff357210 */ /* 0x000fe400037fe4ff */
        /* <DEDUP_REMOVED lines=9> */
[----:B------:R-:W-:Y:S02]  /*adb0*/  F2FP.BF16.F32.PACK_AB R106, R109, R108 ;  /* 0x0000006c6d6a723e */ /* 0x000fe400000010ff */
[----:B------:R-:W-:Y:S02]  /*adc0*/  F2FP.BF16.F32.PACK_AB R107, R111, R110 ;  /* 0x0000006e6f6b723e */ /* 0x000fe400000010ff */
[----:B--2---:R-:W-:Y:S02]  /*add0*/  @P0 PRMT R20, R21, 0x654, R20 ;  /* 0x0000065415140816 */ /* 0x004fe40000000014 */
[C---:B------:R-:W-:Y:S02]  /*ade0*/  IADD3 R21, P1, R16.reuse, 0x20, RZ ;  /* 0x0000002010157810 */ /* 0x040fe40007f3e0ff */
[----:B------:R2:W-:Y:S01]  /*adf0*/  @P0 SYNCS.ARRIVE.TRANS64.RED.A1T0 RZ, [R20+URZ], RZ ;  /* 0x000000ff14ff09a7 */ /* 0x0005e2000810043f */
[----:B------:R-:W-:Y:S01]  /*ae00*/  IADD3 R27, P0, R16, 0x40, RZ ;  /* 0x00000040101b7810 */ /* 0x000fe20007f1e0ff */
[----:B------:R-:W-:Y:S01]  /*ae10*/  BAR.SYNC.DEFER_BLOCKING 0x1, 0x100 ;  /* 0x0044000000007b1d */ /* 0x000fe20000010000 */
[----:B------:R-:W-:-:S02]  /*ae20*/  F2FP.BF16.F32.PACK_AB R113, R115, R114 ;  /* 0x000000727371723e */ /* 0x000fc400000010ff */
[----:B------:R-:W-:Y:S02]  /*ae30*/  LOP3.LUT R26, R27, 0x380, RZ, 0xc0, !PT ;  /* 0x000003801b1a7812 */ /* 0x000fe400078ec0ff */
[----:B------:R-:W-:Y:S02]  /*ae40*/  F2FP.BF16.F32.PACK_AB R120, R121, R120 ;  /* 0x000000787978723e */ /* 0x000fe400000010ff */
[----:B--2---:R-:W-:Y:S02]  /*ae50*/  LOP3.LUT R20, R21, 0x380, RZ, 0xc0, !PT ;  /* 0x0000038015147812 */ /* 0x004fe400078ec0ff */
[----:B------:R-:W-:Y:S02]  /*ae60*/  SHF.R.U64 R26, R26, 0x3, RZ ;  /* 0x000000031a1a7819 */ /* 0x000fe400000012ff */
[----:B------:R-:W-:Y:S02]  /*ae70*/  SHF.R.U64 R20, R20, 0x3, RZ ;  /* 0x0000000314147819 */ /* 0x000fe400000012ff */
[----:B------:R-:W-:Y:S01]  /*ae80*/  LOP3.LUT R26, R26, R27, RZ, 0x3c, !PT ;  /* 0x0000001b1a1a7212 */ /* 0x000fe200078e3cff */
[----:B------:R-:W-:Y:S01]  /*ae90*/  IMAD.X R27, RZ, RZ, R17, P0 ;  /* 0x000000ffff1b7224 */ /* 0x000fe200000e0611 */
[----:B------:R-:W-:-:S02]  /*aea0*/  LOP3.LUT R20, R20, R21, RZ, 0x3c, !PT ;  /* 0x0000001514147212 */ /* 0x000fc400078e3cff */
[----:B------:R-:W-:Y:S02]  /*aeb0*/  IADD3.X R21, RZ, R17, RZ, P1, !PT ;  /* 0x00000011ff157210 */ /* 0x000fe40000ffe4ff */
[C---:B------:R-:W-:Y:S02]  /*aec0*/  IADD3 R45, P1, R16.reuse, 0x8000, RZ ;  /* 0x00008000102d7810 */ /* 0x040fe40007f3e0ff */
[----:B------:R-:W-:Y:S02]  /*aed0*/  IADD3 R47, P0, R16, 0x8020, RZ ;  /* 0x00008020102f7810 */ /* 0x000fe40007f1e0ff */
[----:B------:R-:W-:Y:S01]  /*aee0*/  LOP3.LUT R44, R45, 0x380, RZ, 0xc0, !PT ;  /* 0x000003802d2c7812 */ /* 0x000fe200078ec0ff */
[----:B------:R2:W-:Y:S01]  /*aef0*/  STSM.16.M88.4 [R55], R4 ;  /* 0x0000000437007844 */ /* 0x0005e20000000200 */
[----:B------:R-:W-:Y:S02]  /*af00*/  LOP3.LUT R46, R47, 0x380, RZ, 0xc0, !PT ;  /* 0x000003802f2e7812 */ /* 0x000fe400078ec0ff */
[----:B------:R-:W-:-:S02]  /*af10*/  SHF.R.U64 R44, R44, 0x3, RZ ;  /* 0x000000032c2c7819 */ /* 0x000fc400000012ff */
[----:B------:R-:W-:Y:S02]  /*af20*/  SHF.R.U64 R46, R46, 0x3, RZ ;  /* 0x000000032e2e7819 */ /* 0x000fe400000012ff */
[----:B------:R-:W-:Y:S02]  /*af30*/  LOP3.LUT R44, R44, R45, RZ, 0x3c, !PT ;  /* 0x0000002d2c2c7212 */ /* 0x000fe400078e3cff */
[----:B------:R-:W-:Y:S02]  /*af40*/  IADD3.X R45, RZ, R17, RZ, P1, !PT ;  /* 0x00000011ff2d7210 */ /* 0x000fe40000ffe4ff */
[----:B------:R-:W-:Y:S02]  /*af50*/  IADD3 R9, P1, R16, 0xc060, RZ ;  /* 0x0000c06010097810 */ /* 0x000fe40007f3e0ff */
[----:B------:R-:W-:Y:S01]  /*af60*/  LOP3.LUT R46, R46, R47, RZ, 0x3c, !PT ;  /* 0x0000002f2e2e7212 */ /* 0x000fe200078e3cff */
[--C-:B------:R-:W-:Y:S01]  /*af70*/  IMAD.X R47, RZ, RZ, R17.reuse, P0 ;  /* 0x000000ffff2f7224 */ /* 0x100fe200000e0611 */
[----:B------:R-:W-:Y:S01]  /*af80*/  LOP3.LUT R54, R9, 0x380, RZ, 0xc0, !PT ;  /* 0x0000038009367812 */ /* 0x000fe200078ec0ff */
[----:B--2---:R-:W-:Y:S01]  /*af90*/  IMAD.X R55, RZ, RZ, R17, P1 ;  /* 0x000000ffff377224 */ /* 0x004fe200008e0611 */
[----:B------:R-:W-:-:S02]  /*afa0*/  LOP3.LUT P0, RZ, R214, 0x3, RZ, 0xc0, !PT ;  /* 0x00000003d6ff7812 */ /* 0x000fc4000780c0ff */
[----:B------:R-:W-:Y:S02]  /*afb0*/  SHF.R.U64 R54, R54, 0x3, RZ ;  /* 0x0000000336367819 */ /* 0x000fe400000012ff */
[----:B------:R-:W-:Y:S01]  /*afc0*/  MOV R20, R20 ;  /* 0x0000001400147202 */ /* 0x000fe20000000f00 */
[----:B------:R-:W-:Y:S01]  /*afd0*/  IMAD.U32 R21, RZ, RZ, UR5 ;  /* 0x00000005ff157e24 */ /* 0x000fe2000f8e00ff */
[----:B------:R-:W-:Y:S01]  /*afe0*/  LOP3.LUT R54, R54, R9, RZ, 0x3c, !PT ;  /* 0x0000000936367212 */ /* 0x000fe200078e3cff */
[----:B------:R-:W-:Y:S01]  /*aff0*/  VIADD R9, R31, 0x8 ;  /* 0x000000081f097836 */ /* 0x000fe20000000000 */
[----:B------:R-:W-:Y:S02]  /*b000*/  F2FP.BF16.F32.PACK_AB R4, R33, R32 ;  /* 0x000000202104723e */ /* 0x000fe400000010ff */
[----:B------:R-:W-:Y:S02]  /*b010*/  F2FP.BF16.F32.PACK_AB R5, R156, R157 ;  /* 0x0000009d9c05723e */ /* 0x000fe400000010ff */
[----:B------:R-:W-:-:S02]  /*b020*/  F2FP.BF16.F32.PACK_AB R6, R37, R36 ;  /* 0x000000242506723e */ /* 0x000fc400000010ff */
[----:B------:R-:W-:Y:S02]  /*b030*/  F2FP.BF16.F32.PACK_AB R7, R25, R158 ;  /* 0x0000009e1907723e */ /* 0x000fe400000010ff */
[----:B------:R-:W-:Y:S02]  /*b040*/  ISETP.GE.OR P1, PT, R9, UR7, P0 ;  /* 0x0000000709007c0c */ /* 0x000fe40008726670 */
[----:B------:R-:W-:Y:S01]  /*b050*/  MOV R165, R26 ;  /* 0x0000001a00a57202 */ /* 0x000fe20000000f00 */
[----:B------:R2:W-:Y:S01]  /*b060*/  STSM.16.M88.4 [R20], R4 ;  /* 0x0000000414007844 */ /* 0x0005e20000000200 */
[----:B------:R-:W-:Y:S02]  /*b070*/  F2FP.BF16.F32.PACK_AB R9, R155, R162 ;  /* 0x000000a29b09723e */ /* 0x000fe400000010ff */
[----:B------:R-:W-:Y:S02]  /*b080*/  F2FP.BF16.F32.PACK_AB R25, R152, R159 ;  /* 0x0000009f9819723e */ /* 0x000fe400000010ff */
[----:B------:R-:W-:Y:S01]  /*b090*/  F2FP.BF16.F32.PACK_AB R26, R61, R60 ;  /* 0x0000003c3d1a723e */ /* 0x000fe200000010ff */
[----:B------:R-:W-:Y:S01]  /*b0a0*/  STSM.16.M88.4 [R165], R8 ;  /* 0x00000008a5007844 */ /* 0x000fe20000000200 */
[----:B------:R-:W-:-:S02]  /*b0b0*/  F2FP.BF16.F32.PACK_AB R27, R63, R62 ;  /* 0x0000003e3f1b723e */ /* 0x000fc400000010ff */
[----:B------:R-:W-:Y:S01]  /*b0c0*/  MOV R44, R44 ;  /* 0x0000002c002c7202 */ /* 0x000fe20000000f00 */
[----:B------:R-:W-:Y:S01]  /*b0d0*/  STSM.16.M88.4 [R164], R12 ;  /* 0x0000000ca4007844 */ /* 0x000fe20000000200 */
[----:B------:R-:W-:Y:S02]  /*b0e0*/  MOV R21, UR6 ;  /* 0x0000000600157c02 */ /* 0x000fe40008000f00 */
[----:B------:R-:W-:Y:S01]  /*b0f0*/  MOV R46, R46 ;  /* 0x0000002e002e7202 */ /* 0x000fe20000000f00 */
[----:B------:R-:W-:Y:S01]  /*b100*/  STSM.16.M88.4 [R30], R24 ;  /* 0x000000181e007844 */ /* 0x000fe20000000200 */
[----:B------:R-:W-:Y:S01]  /*b110*/  MOV R50, R50 ;  /* 0x0000003200327202 */ /* 0x000fe20000000f00 */
[----:B--2---:R-:W-:Y:S01]  /*b120*/  IMAD.U32 R20, RZ, RZ, UR4 ;  /* 0x00000004ff147e24 */ /* 0x004fe2000f8e00ff */
[----:B------:R-:W-:Y:S01]  /*b130*/  F2FP.BF16.F32.PACK_AB R4, R65, R64 ;  /* 0x000000404104723e */ /* 0x000fe200000010ff */
[----:B------:R-:W-:Y:S01]  /*b140*/  USHF.R.S32.HI UR4, URZ, 0x1f, UR36 ;  /* 0x0000001f3f047899 */ /* 0x000fe20008011424 */
[----:B------:R-:W-:Y:S01]  /*b150*/  F2FP.BF16.F32.PACK_AB R5, R67, R66 ;  /* 0x000000424305723e */ /* 0x000fe200000010ff */
[----:B-1----:R-:W-:Y:S01]  /*b160*/  IMAD.WIDE.U32 R20, R28, UR36, R20 ;  /* 0x000000241c147c25 */ /* 0x002fe2000f8e0014 */
[----:B------:R-:W-:-:S02]  /*b170*/  F2FP.BF16.F32.PACK_AB R6, R69, R68 ;  /* 0x000000444506723e */ /* 0x000fc400000010ff */
[----:B------:R-:W-:Y:S02]  /*b180*/  F2FP.BF16.F32.PACK_AB R7, R71, R70 ;  /* 0x000000464707723e */ /* 0x000fe400000010ff */
[----:B------:R-:W-:Y:S02]  /*b190*/  F2FP.BF16.F32.PACK_AB R114, R117, R116 ;  /* 0x000000747572723e */ /* 0x000fe400000010ff */
[----:B------:R-:W-:Y:S01]  /*b1a0*/  F2FP.BF16.F32.PACK_AB R115, R119, R118 ;  /* 0x000000767773723e */ /* 0x000fe200000010ff */
[----:B------:R1:W-:Y:S01]  /*b1b0*/  STSM.16.M88.4 [R34], R4 ;  /* 0x0000000422007844 */ /* 0x0003e20000000200 */
[----:B------:R-:W-:Y:S02]  /*b1c0*/  F2FP.BF16.F32.PACK_AB R121, R123, R122 ;  /* 0x0000007a7b79723e */ /* 0x000fe400000010ff */
[----:B------:R-:W-:Y:S01]  /*b1d0*/  F2FP.BF16.F32.PACK_AB R128, R129, R128 ;  /* 0x000000808180723e */ /* 0x000fe200000010ff */
[----:B------:R-:W-:Y:S01]  /*b1e0*/  STSM.16.M88.4 [R38], R72 ;  /* 0x0000004826007844 */ /* 0x000fe20000000200 */
[----:B------:R-:W-:-:S02]  /*b1f0*/  MOV R52, R52 ;  /* 0x0000003400347202 */ /* 0x000fc40000000f00 */
[----:B------:R-:W-:Y:S01]  /*b200*/  F2FP.BF16.F32.PACK_AB R122, R125, R124 ;  /* 0x0000007c7d7a723e */ /* 0x000fe200000010ff */
[----:B------:R-:W-:Y:S01]  /*b210*/  STSM.16.M88.4 [R42], R80 ;  /* 0x000000502a007844 */ /* 0x000fe20000000200 */
[----:B------:R-:W-:Y:S02]  /*b220*/  F2FP.BF16.F32.PACK_AB R123, R127, R126 ;  /* 0x0000007e7f7b723e */ /* 0x000fe400000010ff */
[----:B------:R-:W-:Y:S01]  /*b230*/  F2FP.BF16.F32.PACK_AB R129, R131, R130 ;  /* 0x000000828381723e */ /* 0x000fe200000010ff */
[----:B------:R-:W-:Y:S01]  /*b240*/  STSM.16.M88.4 [R44], R88 ;  /* 0x000000582c007844 */ /* 0x000fe20000000200 */
[----:B------:R-:W-:Y:S02]  /*b250*/  F2FP.BF16.F32.PACK_AB R136, R137, R136 ;  /* 0x000000888988723e */ /* 0x000fe400000010ff */
[----:B------:R-:W-:Y:S01]  /*b260*/  MOV R56, R56 ;  /* 0x0000003800387202 */ /* 0x000fe20000000f00 */
[----:B-1----:R-:W-:Y:S01]  /*b270*/  IMAD R4, R28, UR4, RZ ;  /* 0x000000041c047c24 */ /* 0x002fe2000f8e02ff */
[----:B------:R-:W-:Y:S01]  /*b280*/  F2FP.BF16.F32.PACK_AB R130, R133, R132 ;  /* 0x000000848582723e */ /* 0x000fe200000010ff */
[----:B------:R-:W-:Y:S01]  /*b290*/  STSM.16.M88.4 [R46], R96 ;  /* 0x000000602e007844 */ /* 0x000fe20000000200 */
[----:B------:R-:W-:Y:S01]  /*b2a0*/  F2FP.BF16.F32.PACK_AB R131, R135, R134 ;  /* 0x000000868783723e */ /* 0x000fe200000010ff */
[----:B------:R-:W-:Y:S01]  /*b2b0*/  IMAD R4, R29, UR36, R4 ;  /* 0x000000241d047c24 */ /* 0x000fe2000f8e0204 */
[----:B------:R-:W-:Y:S01]  /*b2c0*/  F2FP.BF16.F32.PACK_AB R137, R139, R138 ;  /* 0x0000008a8b89723e */ /* 0x000fe200000010ff */
[----:B------:R-:W-:Y:S01]  /*b2d0*/  STSM.16.M88.4 [R48], R104 ;  /* 0x0000006830007844 */ /* 0x000fe20000000200 */
[----:B------:R-:W-:Y:S01]  /*b2e0*/  F2FP.BF16.F32.PACK_AB R144, R145, R144 ;  /* 0x000000909190723e */ /* 0x000fe200000010ff */
[----:B------:R-:W-:Y:S01]  /*b2f0*/  ULDC.64 UR4, c[0x0][0xb40] ;  /* 0x0002d00000047ab9 */ /* 0x000fe20000000a00 */
[----:B------:R-:W-:Y:S01]  /*b300*/  MOV R58, R58 ;  /* 0x0000003a003a7202 */ /* 0x000fe20000000f00 */
[----:B------:R-:W-:Y:S01]  /*b310*/  STSM.16.M88.4 [R50], R112 ;  /* 0x0000007032007844 */ /* 0x000fe20000000200 */
[----:B------:R-:W-:-:S02]  /*b320*/  F2FP.BF16.F32.PACK_AB R138, R141, R140 ;  /* 0x0000008c8d8a723e */ /* 0x000fc400000010ff */
[----:B------:R-:W-:Y:S01]  /*b330*/  F2FP.BF16.F32.PACK_AB R139, R143, R142 ;  /* 0x0000008e8f8b723e */ /* 0x000fe200000010ff */
[----:B------:R-:W-:Y:S01]  /*b340*/  STSM.16.M88.4 [R52], R120 ;  /* 0x0000007834007844 */ /* 0x000fe20000000200 */
[----:B------:R-:W-:Y:S02]  /*b350*/  F2FP.BF16.F32.PACK_AB R145, R147, R146 ;  /* 0x000000929391723e */ /* 0x000fe400000010ff */
[----:B------:R-:W-:Y:S01]  /*b360*/  MOV R54, R54 ;  /* 0x0000003600367202 */ /* 0x000fe20000000f00 */
[----:B------:R-:W-:Y:S01]  /*b370*/  STSM.16.M88.4 [R56], R128 ;  /* 0x0000008038007844 */ /* 0x000fe20000000200 */
[----:B------:R-:W-:Y:S02]  /*b380*/  F2FP.BF16.F32.PACK_AB R146, R149, R148 ;  /* 0x000000949592723e */ /* 0x000fe400000010ff */
[----:B------:R-:W-:Y:S01]  /*b390*/  F2FP.BF16.F32.PACK_AB R147, R151, R150 ;  /* 0x000000969793723e */ /* 0x000fe200000010ff */
[----:B------:R-:W-:Y:S01]  /*b3a0*/  STSM.16.M88.4 [R58], R136 ;  /* 0x000000883a007844 */ /* 0x000fe20000000200 */
[----:B------:R-:W-:-:S02]  /*b3b0*/  SHF.R.S32.HI R3, RZ, 0x1f, R31 ;  /* 0x0000001fff037819 */ /* 0x000fc4000001141f */
[C---:B------:R-:W-:Y:S01]  /*b3c0*/  IADD3 R5, P2, R31.reuse, R20, RZ ;  /* 0x000000141f057210 */ /* 0x040fe20007f5e0ff */
[----:B------:R-:W-:Y:S01]  /*b3d0*/  STSM.16.M88.4 [R54], R144 ;  /* 0x0000009036007844 */ /* 0x000fe20000000200 */
[----:B------:R-:W-:Y:S02]  /*b3e0*/  ISETP.GE.OR P0, PT, R31, UR7, P0 ;  /* 0x000000071f007c0c */ /* 0x000fe40008706670 */
        /* <DEDUP_REMOVED lines=8> */
[----:B------:R-:W-:Y:S01]  /*b470*/  LEA R4, P2, R5, UR4, 0x2 ;  /* 0x0000000405047c11 */ /* 0x000fe2000f8410ff */
[----:B------:R-:W-:Y:S01]  /*b480*/  ULDC UR4, c[0x0][0xc] ;  /* 0x0000030000047ab9 */ /* 0x000fe20000000800 */
[----:B------:R-:W1:Y:S01]  /*b490*/  SHFL.IDX PT, R3, R218, RZ, 0x1f ;  /* 0x00001fffda037589 */ /* 0x000e6200000e0000 */
[----:B------:R-:W-:-:S02]  /*b4a0*/  R2UR UR10, R212 ;  /* 0x00000000d40a72ca */ /* 0x000fc400000e0000 */
[----:B------:R-:W-:-:S05]  /*b4b0*/  LEA.HI.X R5, R5, UR5, R20, 0x2, P2 ;  /* 0x0000000505057c11 */ /* 0x000fca00090f1414 */
[----:B------:R2:W-:Y:S04]  /*b4c0*/  @!P0 STG.E desc[UR12][R4.64], R2 ;  /* 0x0000000204008986 */ /* 0x0005e8000c10190c */
[----:B------:R2:W-:Y:S02]  /*b4d0*/  @!P1 STG.E desc[UR12][R4.64+0x20], R0 ;  /* 0x0000200004009986 */ /* 0x0005e4000c10190c */
[----:B------:R-:W-:-:S06]  /*b4e0*/  UIADD3 UR10, UR4, UR10, URZ ;  /* 0x0000000a040a7290 */ /* 0x000fcc000fffe03f */
[----:B------:R-:W-:Y:S01]  /*b4f0*/  IMAD.U32 R212, RZ, RZ, UR10 ;  /* 0x0000000affd47e24 */ /* 0x000fe2000f8e00ff */
        /* <DEDUP_REMOVED lines=25> */
[----:B------:R1:W-:Y:S01]  /*b690*/  UTMASTG.5D [UR32], [UR4] ;  /* 0x00000020040073b5 */ /* 0x0003e20008020000 */
[----:B------:R-:W-:Y:S01]  /*b6a0*/  UMOV UR8, 0x1 ;  /* 0x0000000100087882 */ /* 0x000fe20000000000 */
[----:B-1----:R-:W-:Y:S01]  /*b6b0*/  UMOV UR32, UR9 ;  /* 0x0000000900207c82 */ /* 0x002fe20008000000 */
[----:B------:R-:W-:Y:S01]  /*b6c0*/  UMOV UR33, UR6 ;  /* 0x0000000600217c82 */ /* 0x000fe20008000000 */
[----:B------:R-:W-:Y:S01]  /*b6d0*/  UIADD3 UR6, UR10, 0x38820, URZ ;  /* 0x000388200a067890 */ /* 0x000fe2000fffe03f */
[----:B------:R1:W-:Y:S03]  /*b6e0*/  UTMASTG.5D [UR32], [UR4] ;  /* 0x00000020040073b5 */ /* 0x0003e60008020000 */
[----:B------:R-:W-:-:S02]  /*b6f0*/  UPRMT UR7, URZ, 0x654, UR6 ;  /* 0x000006543f077896 */ /* 0x000fc40008000006 */
[----:B------:R-:W-:Y:S01]  /*b700*/  UPRMT UR6, UR8, 0x654, UR6 ;  /* 0x0000065408067896 */ /* 0x000fe20008000006 */
[----:B------:R0:W-:Y:S01]  /*b710*/  UTMACMDFLUSH ;  /* 0x00000000000079b7 */ /* 0x0001e20000000000 */
[----:B------:R-:W-:-:S05]  /*b720*/  DEPBAR.LE SB0, 0x0 ;  /* 0x000080000000791a */ /* 0x000fca0000000000 */
[----:B------:R-:W-:Y:S02]  /*b730*/  SYNCS.ARRIVE.TRANS64.RED.A1T0 RZ, [UR7], RZ ;  /* 0x000000ffffff79a7 */ /* 0x000fe40008100407 */
[----:B-1----:R-:W-:Y:S03]  /*b740*/  SYNCS.ARRIVE.TRANS64.RED.A1T0 RZ, [UR6], RZ ;  /* 0x000000ffffff79a7 */ /* 0x002fe60008100406 */
.L_x_155:
[----:B------:R-:W-:Y:S05]  /*b750*/  BSYNC B0 ;  /* 0x0000000000007941 */ /* 0x000fea0003800000 */
.L_x_154:
[----:B------:R-:W1:Y:S01]  /*b760*/  LDC R0, c[0x0][0xda4] ;  /* 0x00036900ff007b82 */ /* 0x000e620000000800 */
[----:B------:R-:W-:Y:S01]  /*b770*/  R2UR UR4, R213 ;  /* 0x00000000d50472ca */ /* 0x000fe200000e0000 */
[----:B------:R-:W-:Y:S01]  /*b780*/  UIADD3 UR38, UR38, 0x1, URZ ;  /* 0x0000000126267890 */ /* 0x000fe2000fffe03f */
[----:B------:R-:W-:Y:S02]  /*b790*/  R2UR UR6, R212 ;  /* 0x00000000d40672ca */ /* 0x000fe400000e0000 */
[----:B------:R-:W-:Y:S01]  /*b7a0*/  R2UR UR5, R19 ;  /* 0x00000000130572ca */ /* 0x000fe200000e0000 */
[----:B------:R-:W-:-:S04]  /*b7b0*/  UISETP.NE.AND UP0, UPT, UR38, 0x2, UPT ;  /* 0x000000022600788c */ /* 0x000fc8000bf05270 */
[----:B------:R-:W-:-:S04]  /*b7c0*/  USEL UR38, UR38, URZ, UP0 ;  /* 0x0000003f26267287 */ /* 0x000fc80008000000 */
[----:B------:R-:W-:-:S06]  /*b7d0*/  UIADD3 UR4, UR4, 0x1, URZ ;  /* 0x0000000104047890 */ /* 0x000fcc000fffe03f */
[----:B------:R-:W-:Y:S01]  /*b7e0*/  IMAD.U32 R213, RZ, RZ, UR4 ;  /* 0x00000004ffd57e24 */ /* 0x000fe2000f8e00ff */
[----:B------:R-:W-:Y:S01]  /*b7f0*/  USEL UR4, URZ, 0x1, UP0 ;  /* 0x000000013f047887 */ /* 0x000fe20008000000 */
[----:B-1----:R-:W-:-:S03]  /*b800*/  ISETP.LE.AND P0, PT, R0, UR6, PT ;  /* 0x0000000600007c0c */ /* 0x002fc6000bf03270 */
[----:B------:R-:W-:-:S06]  /*b810*/  ULOP3.LUT UR5, UR5, UR4, URZ, 0x3c, !UPT ;  /* 0x0000000405057292 */ /* 0x000fcc000f8e3c3f */
[----:B------:R-:W-:-:S04]  /*b820*/  IMAD.U32 R19, RZ, RZ, UR5 ;  /* 0x00000005ff137e24 */ /* 0x000fc8000f8e00ff */
[----:B------:R-:W-:Y:S05]  /*b830*/  @!P0 BRA `(.L_x_156) ;  /* 0xffffff5800bc8947 */ /* 0x000fea000383ffff */
[----:B------:R-:W-:Y:S05]  /*b840*/  EXIT ;  /* 0x000000000000794d */ /* 0x000fea0003800000 */
.L_x_128:
[----:B------:R-:W-:-:S08]  /*b850*/  NOP ;  /* 0x0000000000007918 */ /* 0x000fd00000000000 */
[----:B-1----:R-:W1:-:S00]  /*b860*/  USETMAXREG.DEALLOC.CTAPOOL 0x18 ;  /* 0x00000018000079c8 */ /* 0x002e4000080e0500 */
[----:B-1----:R-:W-:-:S06]  /*b870*/  LOP3.LUT R0, R0, 0x3, RZ, 0xc0, !PT ;  /* 0x0000000300007812 */ /* 0x002fcc00078ec0ff */
[----:B------:R-:W1:Y:S02]  /*b880*/  SHFL.IDX PT, R0, R0, RZ, 0x1f ;  /* 0x00001fff00007589 */ /* 0x000e6400000e0000 */
[----:B-1----:R-:W-:-:S13]  /*b890*/  ISETP.NE.AND P0, PT, R0, RZ, PT ;  /* 0x000000ff0000720c */ /* 0x002fda0003f05270 */
[----:B------:R-:W-:Y:S05]  /*b8a0*/  @P0 EXIT ;  /* 0x000000000000094d */ /* 0x000fea0003800000 */
[----:B------:R-:W1:Y:S01]  /*b8b0*/  S2UR UR4, SR_CTAID.X ;  /* 0x00000000000479c3 */ /* 0x000e620000002500 */
[----:B------:R-:W-:Y:S01]  /*b8c0*/  MOV R16, RZ ;  /* 0x000000ff00107202 */ /* 0x000fe20000000f00 */
[----:B------:R-:W-:Y:S02]  /*b8d0*/  IMAD.MOV.U32 R2, RZ, RZ, 0x1 ;  /* 0x00000001ff027424 */ /* 0x000fe400078e00ff */
[----:B------:R-:W-:-:S04]  /*b8e0*/  IMAD.MOV.U32 R19, RZ, RZ, 0x1 ;  /* 0x00000001ff137424 */ /* 0x000fc800078e00ff */
[----:B------:R-:W1:Y:S02]  /*b8f0*/  LDC R0, c[0x0][0xda4] ;  /* 0x00036900ff007b82 */ /* 0x000e640000000800 */
[----:B-1----:R-:W-:-:S13]  /*b900*/  ISETP.LE.AND P0, PT, R0, UR4, PT ;  /* 0x0000000400007c0c */ /* 0x002fda000bf03270 */
[----:B------:R-:W-:Y:S05]  /*b910*/  @P0 BRA `(.L_x_157) ;  /* 0x0000003400500947 */ /* 0x000fea0003800000 */
[----:B------:R-:W2:Y:S01]  /*b920*/  LDL R4, [R1+0x24] ;  /* 0x0000240001047983 */ /* 0x000ea20000100800 */
[----:B------:R-:W1:Y:S01]  /*b930*/  S2UR UR4, SR_CTAID.X ;  /* 0x00000000000479c3 */ /* 0x000e620000002500 */
[----:B------:R-:W-:Y:S01]  /*b940*/  MOV R16, RZ ;  /* 0x000000ff00107202 */ /* 0x000fe20000000f00 */
[----:B------:R-:W-:Y:S01]  /*b950*/  IMAD.MOV.U32 R19, RZ, RZ, 0x1 ;  /* 0x00000001ff137424 */ /* 0x000fe200078e00ff */
[----:B------:R-:W3:Y:S01]  /*b960*/  S2R R3, SR_TID.X ;  /* 0x0000000000037919 */ /* 0x000ee20000002100 */
[----:B------:R-:W-:Y:S01]  /*b970*/  ULDC.64 UR36, c[0x0][0x198] ;  /* 0x0000660000247ab9 */ /* 0x000fe20000000a00 */
[----:B------:R-:W-:Y:S01]  /*b980*/  ULDC UR39, c[0x0][0xc] ;  /* 0x0000030000277ab9 */ /* 0x000fe20000000800 */
[C---:B---3--:R-:W-:Y:S02]  /*b990*/  LOP3.LUT P1, RZ, R3.reuse, 0x7f, RZ, 0xc0, !PT ;  /* 0x0000007f03ff7812 */ /* 0x048fe4000782c0ff */
[----:B------:R-:W-:-:S04]  /*b9a0*/  LOP3.LUT P0, R0, R3, 0x1f, RZ, 0xc0, !PT ;  /* 0x0000001f03007812 */ /* 0x000fc8000780c0ff */
[----:B------:R-:W-:Y:S01]  /*b9b0*/  PLOP3.LUT P0, PT, P0, P1, PT, 0x8a, 0x0 ;  /* 0x000000000000781c */ /* 0x000fe20000703172 */
[----:B------:R1:W-:Y:S03]  /*b9c0*/  STL [R1+0x20], R0 ;  /* 0x0000200001007387 */ /* 0x0003e60000100800 */
[----:B------:R-:W-:-:S05]  /*b9d0*/  P2R R2, PR, RZ, 0x1 ;  /* 0x00000001ff027803 */ /* 0x000fca0000000000 */
[----:B------:R3:W-:Y:S01]  /*b9e0*/  STL [R1+0x4], R2 ;  /* 0x0000040201007387 */ /* 0x0007e20000100800 */
[----:B-1----:R-:W-:-:S05]  /*b9f0*/  IMAD.U32 R0, RZ, RZ, UR4 ;  /* 0x00000004ff007e24 */ /* 0x002fca000f8e00ff */
[----:B------:R3:W-:Y:S04]  /*ba00*/  STL [R1+0x14], R0 ;  /* 0x0000140001007387 */ /* 0x0007e80000100800 */
[----:B------:R3:W-:Y:S01]  /*ba10*/  STL [R1+0x1c], RZ ;  /* 0x00001cff01007387 */ /* 0x0007e20000100800 */
[----:B--2---:R-:W-:-:S13]  /*ba20*/  R2UR UR5, R4 ;  /* 0x00000000040572ca */ /* 0x004fda00000e0000 */
[----:B---3--:R-:W-:-:S12]  /*ba30*/  ULOP3.LUT UR38, UR5, 0x2, URZ, 0xfc, !UPT ;  /* 0x0000000205267892 */ /* 0x008fd8000f8efc3f */
.L_x_210:
[----:B--2---:R-:W2:Y:S01]  /*ba40*/  LDL R2, [R1+0x14] ;  /* 0x0000140001027983 */ /* 0x004ea20000100800 */
        /* <DEDUP_REMOVED lines=16> */
[----:B------:R-:W1:Y:S03]  /*bb50*/  LDC R0, c[0x0][0x2e0] ;  /* 0x0000b800ff007b82 */ /* 0x000e660000000800 */
[----:B------:R-:W-:Y:S01]  /*bb60*/  IMAD.MOV.U32 R17, RZ, RZ, R4 ;  /* 0x000000ffff117224 */ /* 0x000fe200078e0004 */
[----:B------:R2:W-:Y:S04]  /*bb70*/  STL [R1+0xc], R4 ;  /* 0x00000c0401007387 */ /* 0x0005e80000100800 */
[----:B------:R-:W4:Y:S01]  /*bb80*/  @P1 LDC.64 R2, c[0x0][0xdb8] ;  /* 0x00036e00ff021b82 */ /* 0x000f220000000a00 */
[----:B-1----:R-:W-:Y:S01]  /*bb90*/  IMAD R7, R0, UR4, RZ ;  /* 0x0000000400077c24 */ /* 0x002fe2000f8e02ff */
[----:B------:R-:W-:-:S04]  /*bba0*/  MOV R0, 0x400 ;  /* 0x0000040000007802 */ /* 0x000fc80000000f00 */
[----:B---3--:R-:W-:Y:S01]  /*bbb0*/  LEA R6, R5, R0, 0x18 ;  /* 0x0000000005067211 */ /* 0x008fe200078ec0ff */
[----:B------:R2:W-:Y:S01]  /*bbc0*/  STL [R1+0x18], R7 ;  /* 0x0000180701007387 */ /* 0x0005e20000100800 */
[----:B------:R-:W-:Y:S01]  /*bbd0*/  IADD3 R0, R7, 0x4f, RZ ;  /* 0x0000004f07007810 */ /* 0x000fe20007ffe0ff */
[----:B----4-:R-:W-:Y:S02]  /*bbe0*/  @P1 IMAD.HI.U32 R2, R4, R2, RZ ;  /* 0x0000000204021227 */ /* 0x010fe400078e00ff */
[----:B------:R2:W-:Y:S02]  /*bbf0*/  STL [R1+0x8], R6 ;  /* 0x0000080601007387 */ /* 0x0005e40000100800 */
[----:B------:R-:W-:Y:S01]  /*bc00*/  IMAD.HI R0, R0, 0x66666667, RZ ;  /* 0x6666666700007827 */ /* 0x000fe200078e02ff */
[----:B------:R-:W-:-:S03]  /*bc10*/  @P1 SHF.R.U32.HI R17, RZ, R3, R2 ;  /* 0x00000003ff111219 */ /* 0x000fc60000011602 */
[----:B------:R-:W-:Y:S02]  /*bc20*/  VIADD R2, R6, 0x24400 ;  /* 0x0002440006027836 */ /* 0x000fe40000000000 */
[----:B------:R-:W-:-:S03]  /*bc30*/  IMAD.MOV R3, RZ, RZ, -R17 ;  /* 0x000000ffff037224 */ /* 0x000fc600078e0a11 */
[----:B------:R-:W-:Y:S01]  /*bc40*/  LOP3.LUT P0, RZ, R2, 0x3ff, RZ, 0xc0, !PT ;  /* 0x000003ff02ff7812 */ /* 0x000fe2000780c0ff */
[----:B------:R-:W-:Y:S01]  /*bc50*/  IMAD R18, R18, R3, R4 ;  /* 0x0000000312127224 */ /* 0x000fe200078e0204 */
        /* <DEDUP_REMOVED lines=8> */
[----:B--2---:R-:W-:Y:S01]  /*bce0*/  IMAD.U32 R4, RZ, RZ, UR6 ;  /* 0x00000006ff047e24 */ /* 0x004fe2000f8e00ff */
[----:B------:R-:W-:Y:S01]  /*bcf0*/  MOV R5, UR7 ;  /* 0x0000000700057c02 */ /* 0x000fe20008000f00 */
[----:B------:R-:W1:Y:S01]  /*bd00*/  LDC.64 R2, c[0x4][R2] ;  /* 0x0100000002027b82 */ /* 0x000e620000000a00 */
[----:B------:R-:W-:Y:S01]  /*bd10*/  IMAD.U32 R6, RZ, RZ, UR8 ;  /* 0x00000008ff067e24 */ /* 0x000fe2000f8e00ff */
[----:B------:R-:W-:Y:S01]  /*bd20*/  MOV R11, UR5 ;  /* 0x00000005000b7c02 */ /* 0x000fe20008000f00 */
[----:B------:R-:W-:Y:S02]  /*bd30*/  IMAD.U32 R7, RZ, RZ, UR9 ;  /* 0x00000009ff077e24 */ /* 0x000fe4000f8e00ff */
[----:B------:R-:W-:-:S02]  /*bd40*/  IMAD.U32 R10, RZ, RZ, UR4 ;  /* 0x00000004ff0a7e24 */ /* 0x000fc4000f8e00ff */
[----:B------:R-:W-:Y:S02]  /*bd50*/  IMAD.MOV.U32 R8, RZ, RZ, 0x70 ;  /* 0x00000070ff087424 */ /* 0x000fe400078e00ff */
[----:B------:R-:W-:Y:S02]  /*bd60*/  IMAD.MOV.U32 R12, RZ, RZ, 0x1 ;  /* 0x00000001ff0c7424 */ /* 0x000fe400078e00ff */
[----:B------:R-:W-:-:S07]  /*bd70*/  IMAD.MOV.U32 R13, RZ, RZ, RZ ;  /* 0x000000ffff0d7224 */ /* 0x000fce00078e00ff */
[----:B------:R-:W-:-:S07]  /*bd80*/  LEPC R20, `(.L_x_158) ;  /* 0x000000001014794e */ /* 0x000fce0000000000 */
[----:B-1----:R-:W-:Y:S05]  /*bd90*/  CALL.ABS.NOINC R2 ;  /* 0x0000000002007343 */ /* 0x002fea0003c00000 */
.L_x_158:
[----:B------:R-:W2:Y:S02]  /*bda0*/  LDL R2, [R1+0x8] ;  /* 0x0000080001027983 */ /* 0x000ea40000100800 */
[----:B--2---:R-:W-:-:S04]  /*bdb0*/  IADD3 R0, R2, 0x400, RZ ;  /* 0x0000040002007810 */ /* 0x004fc80007ffe0ff */
[----:B------:R-:W-:-:S13]  /*bdc0*/  LOP3.LUT P0, RZ, R0, 0x3ff, RZ, 0xc0, !PT ;  /* 0x000003ff00ff7812 */ /* 0x000fda000780c0ff */
[----:B------:R-:W-:Y:S05]  /*bdd0*/  @!P0 BRA `(.L_x_159) ;  /* 0x0000000000808947 */ /* 0x000fea0003800000 */
[----:B------:R-:W-:Y:S01]  /*bde0*/  MOV R0, 0x0 ;  /* 0x0000000000007802 */ /* 0x000fe20000000f00 */
[----:B------:R-:W-:Y:S01]  /*bdf0*/  ULDC.64 UR6, c[0x4][0xa8] ;  /* 0x01002a0000067ab9 */ /* 0x000fe20000000a00 */
[----:B------:R-:W-:Y:S01]  /*be00*/  ULDC.64 UR8, c[0x4][0xb0] ;  /* 0x01002c0000087ab9 */ /* 0x000fe20000000a00 */
[----:B------:R-:W-:Y:S01]  /*be10*/  ULDC.64 UR4, c[0x4][0x10] ;  /* 0x0100040000047ab9 */ /* 0x000fe20000000a00 */
[----:B------:R1:W2:Y:S01]  /*be20*/  LDC.64 R2, c[0x4][R0] ;  /* 0x0100000000027b82 */ /* 0x0002a20000000a00 */
[----:B------:R-:W-:Y:S01]  /*be30*/  IMAD.U32 R4, RZ, RZ, UR6 ;  /* 0x00000006ff047e24 */ /* 0x000fe2000f8e00ff */
[----:B------:R-:W-:Y:S01]  /*be40*/  MOV R7, UR9 ;  /* 0x0000000900077c02 */ /* 0x000fe20008000f00 */
[----:B------:R-:W-:Y:S01]  /*be50*/  IMAD.U32 R5, RZ, RZ, UR7 ;  /* 0x00000007ff057e24 */ /* 0x000fe2000f8e00ff */
[----:B------:R-:W-:Y:S01]  /*be60*/  MOV R12, 0x1 ;  /* 0x00000001000c7802 */ /* 0x000fe20000000f00 */
[----:B------:R-:W-:Y:S02]  /*be70*/  IMAD.U32 R6, RZ, RZ, UR8 ;  /* 0x00000008ff067e24 */ /* 0x000fe4000f8e00ff */
[----:B------:R-:W-:-:S02]  /*be80*/  IMAD.U32 R10, RZ, RZ, UR4 ;  /* 0x00000004ff0a7e24 */ /* 0x000fc4000f8e00ff */
[----:B------:R-:W-:Y:S02]  /*be90*/  IMAD.U32 R11, RZ, RZ, UR5 ;  /* 0x00000005ff0b7e24 */ /* 0x000fe4000f8e00ff */
[----:B------:R-:W-:Y:S02]  /*bea0*/  IMAD.MOV.U32 R8, RZ, RZ, 0x70 ;  /* 0x00000070ff087424 */ /* 0x000fe400078e00ff */
[----:B-1----:R-:W-:-:S07]  /*beb0*/  IMAD.MOV.U32 R13, RZ, RZ, RZ ;  /* 0x000000ffff0d7224 */ /* 0x002fce00078e00ff */
[----:B------:R-:W-:-:S07]  /*bec0*/  LEPC R20, `(.L_x_160) ;  /* 0x000000001014794e */ /* 0x000fce0000000000 */
[----:B--2---:R-:W-:Y:S05]  /*bed0*/  CALL.ABS.NOINC R2 ;  /* 0x0000000002007343 */ /* 0x004fea0003c00000 */
.L_x_160:
        /* <DEDUP_REMOVED lines=8> */
[----:B------:R-:W-:Y:S01]  /*bf60*/  MOV R8, 0x70 ;  /* 0x0000007000087802 */ /* 0x000fe20000000f00 */
[----:B------:R-:W-:Y:S02]  /*bf70*/  IMAD.U32 R7, RZ, RZ, UR9 ;  /* 0x00000009ff077e24 */ /* 0x000fe4000f8e00ff */
[----:B------:R-:W-:-:S02]  /*bf80*/  IMAD.U32 R10, RZ, RZ, UR4 ;  /* 0x00000004ff0a7e24 */ /* 0x000fc4000f8e00ff */
[----:B------:R-:W-:Y:S02]  /*bf90*/  IMAD.U32 R11, RZ, RZ, UR5 ;  /* 0x00000005ff0b7e24 */ /* 0x000fe4000f8e00ff */
[----:B------:R-:W-:Y:S02]  /*bfa0*/  IMAD.MOV.U32 R12, RZ, RZ, 0x1 ;  /* 0x00000001ff0c7424 */ /* 0x000fe400078e00ff */
[----:B------:R-:W-:-:S07]  /*bfb0*/  IMAD.MOV.U32 R13, RZ, RZ, RZ ;  /* 0x000000ffff0d7224 */ /* 0x000fce00078e00ff */
[----:B------:R-:W-:-:S07]  /*bfc0*/  LEPC R20, `(.L_x_159) ;  /* 0x000000001014794e */ /* 0x000fce0000000000 */
[----:B-1----:R-:W-:Y:S05]  /*bfd0*/  CALL.ABS.NOINC R2 ;  /* 0x0000000002007343 */ /* 0x002fea0003c00000 */
.L_x_159:
[----:B------:R-:W-:Y:S01]  /*bfe0*/  ULDC.64 UR4, c[0x0][0x9f8] ;  /* 0x00027e0000047ab9 */ /* 0x000fe20000000a00 */
[----:B------:R-:W2:Y:S01]  /*bff0*/  LDL R9, [R1+0x20] ;  /* 0x0000200001097983 */ /* 0x000ea20000100800 */
[----:B------:R-:W-:Y:S01]  /*c000*/  ISETP.NE.U32.AND P0, PT, RZ, UR4, PT ;  /* 0x00000004ff007c0c */ /* 0x000fe2000bf05070 */
[----:B------:R-:W-:Y:S01]  /*c010*/  ULDC.64 UR6, c[0x0][0x208] ;  /* 0x0000820000067ab9 */ /* 0x000fe20000000a00 */
[----:B------:R-:W-:Y:S01]  /*c020*/  MOV R7, R17 ;  /* 0x0000001100077202 */ /* 0x000fe20000000f00 */
[----:B------:R-:W3:Y:S01]  /*c030*/  LDL.LU R6, [R1+0xc] ;  /* 0x00000c0001067983 */ /* 0x000ee20000300800 */
[----:B------:R-:W-:Y:S01]  /*c040*/  ISETP.NE.AND.EX P0, PT, RZ, UR5, PT, P0 ;  /* 0x00000005ff007c0c */ /* 0x000fe2000bf05300 */
[----:B------:R-:W1:Y:S01]  /*c050*/  LDC R0, c[0x0][0x428] ;  /* 0x00010a00ff007b82 */ /* 0x000e620000000800 */
[----:B------:R-:W-:Y:S01]  /*c060*/  ULDC UR4, c[0x0][0xda8] ;  /* 0x00036a0000047ab9 */ /* 0x000fe20000000800 */
[----:B------:R-:W4:Y:S10]  /*c070*/  LDL R8, [R1+0x14] ;  /* 0x0000140001087983 */ /* 0x000f340000100800 */
[----:B------:R-:W1:Y:S02]  /*c080*/  @P0 LDC.64 R2, c[0x0][0x9f8] ;  /* 0x00027e00ff020b82 */ /* 0x000e640000000a00 */
[----:B-1----:R-:W-:Y:S01]  /*c090*/  ISETP.NE.AND P1, PT, R0, 0x1, PT ;  /* 0x000000010000780c */ /* 0x002fe20003f25270 */
[----:B------:R-:W-:-:S02]  /*c0a0*/  IMAD.MOV.U32 R0, RZ, RZ, R18 ;  /* 0x000000ffff007224 */ /* 0x000fc400078e0012 */
[----:B------:R-:W-:-:S10]  /*c0b0*/  @P0 IMAD.WIDE R2, R17, 0x4, R2 ;  /* 0x0000000411020825 */ /* 0x000fd400078e0202 */
[----:B------:R-:W1:Y:S01]  /*c0c0*/  @P1 LDC R5, c[0x0][0x42c] ;  /* 0x00010b00ff051b82 */ /* 0x000e620000000800 */
[----:B------:R1:W5:Y:S07]  /*c0d0*/  @P0 LDG.E R7, desc[UR6][R2.64] ;  /* 0x0000000602070981 */ /* 0x00036e000c1e1900 */
[----:B------:R-:W1:Y:S02]  /*c0e0*/  @P1 LDC R4, c[0x0][0x430] ;  /* 0x00010c00ff041b82 */ /* 0x000e640000000800 */
[----:B-1----:R-:W-:-:S05]  /*c0f0*/  @P1 IMAD.HI.U32 R5, R18, R5, RZ ;  /* 0x0000000512051227 */ /* 0x002fca00078e00ff */
[----:B------:R-:W-:Y:S02]  /*c100*/  @P1 SHF.R.U32.HI R0, RZ, R4, R5 ;  /* 0x00000004ff001219 */ /* 0x000fe40000011605 */
[----:B------:R-:W1:Y:S01]  /*c110*/  S2R R4, SR_CgaCtaId ;  /* 0x0000000000047919 */ /* 0x000e620000008800 */
[----:B--2---:R-:W-:Y:S01]  /*c120*/  ISETP.NE.AND P1, PT, R9, RZ, PT ;  /* 0x000000ff0900720c */ /* 0x004fe20003f25270 */
[----:B---3--:R-:W-:-:S04]  /*c130*/  IMAD.MOV R6, RZ, RZ, -R6 ;  /* 0x000000ffff067224 */ /* 0x008fc800078e0a06 */
[----:B----4-:R-:W-:-:S08]  /*c140*/  IMAD R6, R6, UR4, R8 ;  /* 0x0000000406067c24 */ /* 0x010fd0000f8e0208 */
[----:B------:R-:W-:Y:S01]  /*c150*/  VOTEU.ALL UP1, P1 ;  /* 0x00000000003f7886 */ /* 0x000fe20000820000 */
[----:B------:R-:W-:-:S04]  /*c160*/  PLOP3.LUT P2, PT, P1, PT, PT, 0x8, 0x0 ;  /* 0x000000000000781c */ /* 0x000fc80000f4e170 */
[----:B------:R-:W-:Y:S01]  /*c170*/  @!UP1 UIADD3 UR8, UP0, UR36, 0x270, URZ ;  /* 0x0000027024089890 */ /* 0x000fe2000ff1e03f */
[----:B------:R-:W-:-:S03]  /*c180*/  IMAD.SHL.U32 R6, R6, 0x80, RZ ;  /* 0x0000008006067824 */ /* 0x000fc600078e00ff */
[----:B------:R-:W-:-:S03]  /*c190*/  @!UP1 UIADD3.X UR9, URZ, UR37, URZ, UP0, !UPT ;  /* 0x000000253f099290 */ /* 0x000fc600087fe43f */
[----:B-1----:R-:W-:-:S09]  /*c1a0*/  VOTEU.ALL UP0, P1 ;  /* 0x00000000003f7886 */ /* 0x002fd20000800000 */
.L_x_161:
        /* <DEDUP_REMOVED lines=13> */
.L_x_162:
        /* <DEDUP_REMOVED lines=12> */
.L_x_163:
        /* <DEDUP_REMOVED lines=12> */
.L_x_164:
        /* <DEDUP_REMOVED lines=10> */
[----:B------:R-:W-:Y:S01]  /*c4a0*/  LOP3.LUT R4, R4, 0x1, RZ, 0xc0, !PT ;  /* 0x0000000104047812 */ /* 0x000fe200078ec0ff */
[----:B------:R-:W-:-:S04]  /*c4b0*/  UMOV UR4, 0xffffffff ;  /* 0xffffffff00047882 */ /* 0x000fc80000000000 */
[C---:B------:R-:W-:Y:S02]  /*c4c0*/  IMAD R20, R4.reuse, 0x28, RZ ;  /* 0x0000002804147824 */ /* 0x040fe400078e02ff */
[----:B------:R-:W-:Y:S01]  /*c4d0*/  IMAD R21, R4, 0xa00, RZ ;  /* 0x00000a0004157824 */ /* 0x000fe200078e02ff */
[----:B-1----:R-:W-:-:S04]  /*c4e0*/  ISETP.NE.U32.AND P0, PT, R2, RZ, PT ;  /* 0x000000ff0200720c */ /* 0x002fc80003f05070 */
[----:B------:R-:W-:-:S04]  /*c4f0*/  ISETP.NE.AND.EX P0, PT, R3, RZ, PT, P0 ;  /* 0x000000ff0300720c */ /* 0x000fc80003f05300 */
[----:B-----5:R-:W-:Y:S01]  /*c500*/  SEL R4, R7, RZ, !P0 ;  /* 0x000000ff07047207 */ /* 0x020fe20004000000 */
[----:B------:R-:W-:Y:S08]  /*c510*/  BRA.DIV UR4, `(.L_x_165) ;  /* 0x0000002e04a47947 */ /* 0x000ff0000b800000 */
.L_x_226:
[----:B------:R-:W2:Y:S01]  /*c520*/  LDL R8, [R1+0x10] ;  /* 0x0000100001087983 */ /* 0x000ea20000100800 */
[----:B------:R-:W-:Y:S01]  /*c530*/  UMOV UR4, 0xffffffff ;  /* 0xffffffff00047882 */ /* 0x000fe20000000000 */
[--C-:B------:R-:W-:Y:S01]  /*c540*/  SHF.R.S32.HI R12, RZ, 0x1f, R7.reuse ;  /* 0x0000001fff0c7819 */ /* 0x100fe20000011407 */
[----:B------:R-:W-:Y:S01]  /*c550*/  IMAD.MOV.U32 R5, RZ, RZ, R7 ;  /* 0x000000ffff057224 */ /* 0x000fe200078e0007 */
[----:B--2---:R-:W-:Y:S01]  /*c560*/  IADD3 R8, R8, -0x1, RZ ;  /* 0xffffffff08087810 */ /* 0x004fe20007ffe0ff */
[----:B------:R-:W-:Y:S06]  /*c570*/  BRA.DIV UR4, `(.L_x_166) ;  /* 0x0000002e04c07947 */ /* 0x000fec000b800000 */
[----:B------:R-:W-:-:S13]  /*c580*/  ELECT P6, URZ, PT ;  /* 0x00000000003f782f */ /* 0x000fda00038c0000 */
.L_x_229:
[----:B------:R-:W-:Y:S05]  /*c590*/  @!P6 BRA `(.L_x_167) ;  /* 0x000000040044e947 */ /* 0x000fea0003800000 */
[----:B------:R1:W-:Y:S01]  /*c5a0*/  STL [R1], R8 ;  /* 0x0000000801007387 */ /* 0x0003e20000100800 */
[----:B------:R-:W-:Y:S05]  /*c5b0*/  @!P0 BRA `(.L_x_168) ;  /* 0x0000000000508947 */ /* 0x000fea0003800000 */
[----:B------:R-:W2:Y:S01]  /*c5c0*/  LDC R13, c[0x0][0x41c] ;  /* 0x00010700ff0d7b82 */ /* 0x000ea20000000800 */
[----:B------:R-:W-:Y:S01]  /*c5d0*/  IMAD.MOV.U32 R4, RZ, RZ, R8 ;  /* 0x000000ffff047224 */ /* 0x000fe200078e0008 */
[----:B------:R-:W-:Y:S01]  /*c5e0*/  ULDC.64 UR4, c[0x0][0x408] ;  /* 0x0001020000047ab9 */ /* 0x000fe20000000a00 */
[----:B------:R-:W-:Y:S01]  /*c5f0*/  ULDC.64 UR6, c[0x0][0x208] ;  /* 0x0000820000067ab9 */ /* 0x000fe20000000a00 */
[----:B--2---:R-:W-:-:S13]  /*c600*/  ISETP.NE.AND P1, PT, R13, 0x1, PT ;  /* 0x000000010d00780c */ /* 0x004fda0003f25270 */
[----:B------:R-:W2:Y:S02]  /*c610*/  @P1 LDC.64 R10, c[0x0][0x420] ;  /* 0x00010800ff0a1b82 */ /* 0x000ea40000000a00 */
[----:B--2---:R-:W-:-:S05]  /*c620*/  @P1 IMAD.HI.U32 R10, R8, R10, RZ ;  /* 0x0000000a080a1227 */ /* 0x004fca00078e00ff */
[----:B------:R-:W-:-:S04]  /*c630*/  @P1 SHF.R.U32.HI R4, RZ, R11, R10 ;  /* 0x0000000bff041219 */ /* 0x000fc8000001160a */
[--C-:B------:R-:W-:Y:S01]  /*c640*/  SHF.R.S32.HI R11, RZ, 0x1f, R4.reuse ;  /* 0x0000001fff0b7819 */ /* 0x100fe20000011404 */
[--C-:B------:R-:W-:Y:S02]  /*c650*/  IMAD.MOV R9, RZ, RZ, -R4.reuse ;  /* 0x000000ffff097224 */ /* 0x100fe400078e0a04 */
[----:B------:R-:W-:Y:S02]  /*c660*/  IMAD.MOV.U32 R10, RZ, RZ, R4 ;  /* 0x000000ffff0a7224 */ /* 0x000fe400078e0004 */
[----:B------:R-:W-:Y:S02]  /*c670*/  IMAD R9, R13, R9, R8 ;  /* 0x000000090d097224 */ /* 0x000fe400078e0208 */
[----:B------:R-:W-:-:S03]  /*c680*/  IMAD.WIDE.U32 R10, R7, UR4, R10 ;  /* 0x00000004070a7c25 */ /* 0x000fc6000f8e000a */
[----:B------:R2:W-:Y:S01]  /*c690*/  STL [R1], R9 ;  /* 0x0000000901007387 */ /* 0x0005e20000100800 */
[----:B------:R-:W-:Y:S01]  /*c6a0*/  LEA R14, P1, R10, R2, 0x2 ;  /* 0x000000020a0e7211 */ /* 0x000fe200078210ff */
[----:B--2---:R-:W-:-:S04]  /*c6b0*/  IMAD R9, R12, UR4, RZ ;  /* 0x000000040c097c24 */ /* 0x004fc8000f8e02ff */
[----:B------:R-:W-:-:S05]  /*c6c0*/  IMAD R4, R7, UR5, R9 ;  /* 0x0000000507047c24 */ /* 0x000fca000f8e0209 */
[----:B------:R-:W-:-:S04]  /*c6d0*/  IADD3 R4, R11, R4, RZ ;  /* 0x000000040b047210 */ /* 0x000fc80007ffe0ff */
[----:B------:R-:W-:-:S05]  /*c6e0*/  LEA.HI.X R15, R10, R3, R4, 0x2, P1 ;  /* 0x000000030a0f7211 */ /* 0x000fca00008f1404 */
[----:B------:R2:W5:Y:S02]  /*c6f0*/  LDG.E R7, desc[UR6][R14.64] ;  /* 0x000000060e077981 */ /* 0x000564000c1e1900 */
.L_x_168:
[----:B------:R-:W3:Y:S01]  /*c700*/  S2R R9, SR_CgaCtaId ;  /* 0x0000000000097919 */ /* 0x000ee20000008800 */
[----:B------:R-:W-:-:S04]  /*c710*/  MOV R4, 0x400 ;  /* 0x0000040000047802 */ /* 0x000fc80000000f00 */
[----:B---3--:R-:W-:Y:S02]  /*c720*/  LEA R4, R9, R4, 0x18 ;  /* 0x0000000409047211 */ /* 0x008fe400078ec0ff */
[----:B------:R-:W-:-:S03]  /*c730*/  SHF.L.U32 R9, R19, 0x1f, RZ ;  /* 0x0000001f13097819 */ /* 0x000fc600000006ff */
[----:B------:R-:W-:-:S04]  /*c740*/  IMAD R4, R16, 0x8, R4 ;  /* 0x0000000810047824 */ /* 0x000fc800078e0204 */
[----:B------:R-:W3:Y:S02]  /*c750*/  SYNCS.PHASECHK.TRANS64.TRYWAIT P1, [R4+URZ+0x38840], R9 ;  /* 0x03884009040075a7 */ /* 0x000ee4000802017f */
[----:B---3--:R-:W-:Y:S05]  /*c760*/  @!P1 BRA `(.L_x_169) ;  /* 0x0000002c00649947 */ /* 0x008fea0003800000 */
.L_x_230:
[----:B------:R-:W4:Y:S01]  /*c770*/  S2R R10, SR_TID.X ;  /* 0x00000000000a7919 */ /* 0x000f220000002100 */
[----:B------:R-:W-:-:S04]  /*c780*/  UPRMT UR4, UR38, 0x9910, URZ ;  /* 0x0000991026047896 */ /* 0x000fc8000800003f */
[----:B------:R-:W-:Y:S01]  /*c790*/  UISETP.NE.AND UP0, UPT, UR4, 0x2, UPT ;  /* 0x000000020400788c */ /* 0x000fe2000bf05270 */
[----:B----4-:R-:W-:-:S13]  /*c7a0*/  LOP3.LUT P1, RZ, R10, 0x7f, RZ, 0xc0, !PT ;  /* 0x0000007f0aff7812 */ /* 0x010fda000782c0ff */
[----:B---3--:R-:W-:-:S04]  /*c7b0*/  @!P1 IMAD.MOV.U32 R9, RZ, RZ, 0xa000 ;  /* 0x0000a000ff099424 */ /* 0x008fc800078e00ff */
[----:B------:R3:W-:Y:S01]  /*c7c0*/  @!P1 SYNCS.ARRIVE.TRANS64 RZ, [R4+URZ+0x38830], R9 ;  /* 0x0388300904ff99a7 */ /* 0x0007e2000800003f */
[----:B------:R-:W-:-:S13]  /*c7d0*/  PLOP3.LUT P1, PT, PT, PT, UP0, 0x80, 0x0 ;  /* 0x000000000000781c */ /* 0x000fda0003f2f008 */
[----:B---3--:R-:W-:Y:S05]  /*c7e0*/  @P1 BRA `(.L_x_170) ;  /* 0x0000000000041947 */ /* 0x008fea0003800000 */
[----:B------:R-:W-:Y:S01]  /*c7f0*/  BPT.TRAP 0x1 ;  /* 0x000000040000795c */ /* 0x000fe20000300000 */
.L_x_170:
[----:B------:R-:W3:Y:S02]  /*c800*/  LDL R9, [R1+0x4] ;  /* 0x0000040001097983 */ /* 0x000ee40000100800 */
[----:B---3--:R-:W-:-:S13]  /*c810*/  ISETP.NE.AND P1, PT, R9, RZ, PT ;  /* 0x000000ff0900720c */ /* 0x008fda0003f25270 */
[----:B------:R-:W-:Y:S05]  /*c820*/  @P1 BRA `(.L_x_171) ;  /* 0x0000000000041947 */ /* 0x000fea0003800000 */
[----:B------:R-:W-:Y:S01]  /*c830*/  BPT.TRAP 0x1 ;  /* 0x000000040000795c */ /* 0x000fe20000300000 */
.L_x_171:
[----:B------:R-:W3:Y:S01]  /*c840*/  LDL R9, [R1] ;  /* 0x0000000001097983 */ /* 0x000ee20000100800 */
[----:B------:R-:W-:Y:S01]  /*c850*/  MOV R10, 0x400 ;  /* 0x00000400000a7802 */ /* 0x000fe20000000f00 */
[----:B------:R-:W4:Y:S01]  /*c860*/  S2R R11, SR_CgaCtaId ;  /* 0x00000000000b7919 */ /* 0x000f220000008800 */
[----:B------:R-:W-:Y:S01]  /*c870*/  R2UR UR9, R4 ;  /* 0x00000000040972ca */ /* 0x000fe200000e0000 */
[----:B------:R-:W-:Y:S01]  /*c880*/  IMAD R4, R16, 0x5000, R21 ;  /* 0x0000500010047824 */ /* 0x000fe200078e0215 */
[----:B------:R-:W-:Y:S01]  /*c890*/  R2UR UR5, R20 ;  /* 0x00000000140572ca */ /* 0x000fe200000e0000 */
[----:B------:R-:W-:Y:S01]  /*c8a0*/  UIADD3 UR4, UP0, UR36, 0x370, URZ ;  /* 0x0000037024047890 */ /* 0x000fe2000ff1e03f */
[----:B------:R-:W-:Y:S02]  /*c8b0*/  R2UR UR12, R0 ;  /* 0x00000000000c72ca */ /* 0x000fe400000e0000 */
[----:B-----5:R-:W-:Y:S02]  /*c8c0*/  R2UR UR13, R7 ;  /* 0x00000000070d72ca */ /* 0x020fe400000e0000 */
[----:B----4-:R-:W-:-:S05]  /*c8d0*/  LEA R10, R11, R10, 0x18 ;  /* 0x0000000a0b0a7211 */ /* 0x010fca00078ec0ff */
[----:B------:R-:W-:-:S05]  /*c8e0*/  IMAD R4, R4, 0x2, R10 ;  /* 0x0000000204047824 */ /* 0x000fca00078e020a */
[----:B------:R-:W-:Y:S01]  /*c8f0*/  R2UR UR14, R4 ;  /* 0x00000000040e72ca */ /* 0x000fe200000e0000 */
[----:B------:R-:W-:Y:S01]  /*c900*/  UIADD3 UR9, UR9, 0x38830, URZ ;  /* 0x0003883009097890 */ /* 0x000fe2000fffe03f */
[----:B------:R-:W-:Y:S01]  /*c910*/  UMOV UR10, URZ ;  /* 0x0000003f000a7c82 */ /* 0x000fe20008000000 */
[----:B------:R-:W-:Y:S01]  /*c920*/  UMOV UR19, 0x30000 ;  /* 0x0003000000137882 */ /* 0x000fe20000000000 */
[----:B------:R-:W-:Y:S01]  /*c930*/  UMOV UR6, 0x0 ;  /* 0x0000000000067882 */ /* 0x000fe20000000000 */
[----:B------:R-:W-:-:S08]  /*c940*/  UMOV UR7, 0x14f00000 ;  /* 0x14f0000000077882 */ /* 0x000fd00000000000 */
[----:B------:R-:W-:Y:S02]  /*c950*/  UIADD3 UR8, UR14, 0x24400, URZ ;  /* 0x000244000e087890 */ /* 0x000fe4000fffe03f */
[----:B------:R-:W-:Y:S02]  /*c960*/  UIADD3 UR15, UR14, 0x26c00, URZ ;  /* 0x00026c000e0f7890 */ /* 0x000fe4000fffe03f */
[----:B------:R-:W-:Y:S01]  /*c970*/  UIADD3 UR17, UR14, 0x29400, URZ ;  /* 0x000294000e117890 */ /* 0x000fe2000fffe03f */
[----:B------:R-:W-:Y:S01]  /*c980*/  UMOV UR16, 0x40 ;  /* 0x0000004000107882 */ /* 0x000fe20000000000 */
[----:B------:R-:W-:-:S03]  /*c990*/  UIADD3 UR18, UR14, 0x2bc00, URZ ;  /* 0x0002bc000e127890 */ /* 0x000fc6000fffe03f */
[----:B------:R-:W-:Y:S01]  /*c9a0*/  UMOV UR14, 0x80 ;  /* 0x00000080000e7882 */ /* 0x000fe20000000000 */
[----:B------:R-:W-:Y:S02]  /*c9b0*/  MOV R4, R7 ;  /* 0x0000000700047202 */ /* 0x000fe40000000f00 */
[----:B---3--:R-:W-:-:S13]  /*c9c0*/  R2UR UR11, R9 ;  /* 0x00000000090b72ca */ /* 0x008fda00000e0000 */
[----:B------:R-:W-:Y:S02]  /*c9d0*/  UIMAD UR11, UR11, 0x50, UR5 ;  /* 0x000000500b0b78a4 */ /* 0x000fe4000f8e0205 */
[----:B------:R-:W-:-:S09]  /*c9e0*/  UIADD3.X UR5, URZ, UR37, URZ, UP0, !UPT ;  /* 0x000000253f057290 */ /* 0x000fd200087fe43f */
[----:B------:R3:W-:Y:S02]  /*c9f0*/  UTMALDG.4D.MULTICAST [UR8], [UR4], UR19, desc[UR6] ;  /* 0x00000608040073b4 */ /* 0x0007e40008019813 */
[----:B---3--:R-:W-:Y:S01]  /*ca00*/  UMOV UR8, UR15 ;  /* 0x0000000f00087c82 */ /* 0x008fe20008000000 */
[----:B------:R-:W-:Y:S02]  /*ca10*/  UMOV UR10, UR16 ;  /* 0x00000010000a7c82 */ /* 0x000fe40008000000 */
[----:B------:R3:W-:Y:S02]  /*ca20*/  UTMALDG.4D.MULTICAST [UR8], [UR4], UR19, desc[UR6] ;  /* 0x00000608040073b4 */ /* 0x0007e40008019813 */
[----:B---3--:R-:W-:Y:S01]  /*ca30*/  UMOV UR8, UR17 ;  /* 0x0000001100087c82 */ /* 0x008fe20008000000 */
[----:B------:R-:W-:Y:S01]  /*ca40*/  UMOV UR10, UR14 ;  /* 0x0000000e000a7c82 */ /* 0x000fe20008000000 */
[----:B------:R-:W-:Y:S01]  /*ca50*/  UMOV UR14, 0xc0 ;  /* 0x000000c0000e7882 */ /* 0x000fe20000000000 */
[----:B------:R3:W-:Y:S02]  /*ca60*/  UTMALDG.4D.MULTICAST [UR8], [UR4], UR19, desc[UR6] ;  /* 0x00000608040073b4 */ /* 0x0007e40008019813 */
[----:B---3--:R-:W-:Y:S01]  /*ca70*/  UMOV UR8, UR18 ;  /* 0x0000001200087c82 */ /* 0x008fe20008000000 */
[----:B------:R-:W-:-:S02]  /*ca80*/  UMOV UR10, UR14 ;  /* 0x0000000e000a7c82 */ /* 0x000fc40008000000 */
[----:B------:R3:W-:Y:S02]  /*ca90*/  UTMALDG.4D.MULTICAST [UR8], [UR4], UR19, desc[UR6] ;  /* 0x00000608040073b4 */ /* 0x0007e40008019813 */
[----:B---3--:R-:W-:Y:S01]  /*caa0*/  NOP ;  /* 0x0000000000007918 */ /* 0x008fe20000000000 */
.L_x_167:
[----:B------:R-:W3:Y:S01]  /*cab0*/  LDL R13, [R1+0x1c] ;  /* 0x00001c00010d7983 */ /* 0x000ee20000100800 */
[----:B------:R-:W-:-:S03]  /*cac0*/  MOV R10, 0x400 ;  /* 0x00000400000a7802 */ /* 0x000fc60000000f00 */
[----:B------:R-:W4:Y:S01]  /*cad0*/  LDL.LU R9, [R1+0x18] ;  /* 0x0000180001097983 */ /* 0x000f220000300800 */
[----:B------:R-:W5:Y:S01]  /*cae0*/  S2R R11, SR_CgaCtaId ;  /* 0x00000000000b7919 */ /* 0x000f620000008800 */
[----:B------:R-:W-:Y:S05]  /*caf0*/  WARPSYNC.ALL ;  /* 0x0000000000007948 */ /* 0x000fea0003800000 */
[----:B------:R-:W-:-:S13]  /*cb00*/  ELECT P1, URZ, PT ;  /* 0x00000000003f782f */ /* 0x000fda0003820000 */
[----:B------:R-:W-:Y:S01]  /*cb10*/  @P1 R2UR UR13, R17 ;  /* 0x00000000110d12ca */ /* 0x000fe200000e0000 */
[----:B------:R-:W-:Y:S01]  /*cb20*/  UIADD3 UR4, UP0, UR36, 0x270, URZ ;  /* 0x0000027024047890 */ /* 0x000fe2000ff1e03f */
[----:B------:R-:W-:Y:S02]  /*cb30*/  @P1 R2UR UR12, R18 ;  /* 0x00000000120c12ca */ /* 0x000fe400000e0000 */
[----:B------:R-:W-:Y:S01]  /*cb40*/  @P1 R2UR UR11, R6 ;  /* 0x00000000060b12ca */ /* 0x000fe200000e0000 */
[----:B------:R-:W-:Y:S01]  /*cb50*/  UIADD3.X UR5, URZ, UR37, URZ, UP0, !UPT ;  /* 0x000000253f057290 */ /* 0x000fe200087fe43f */
[----:B-----5:R-:W-:-:S04]  /*cb60*/  LEA R10, R11, R10, 0x18 ;  /* 0x0000000a0b0a7211 */ /* 0x020fc800078ec0ff */
[----:B------:R-:W-:Y:S01]  /*cb70*/  R2UR UR30, R10 ;  /* 0x000000000a1e72ca */ /* 0x000fe200000e0000 */
[----:B------:R-:W-:Y:S01]  /*cb80*/  @P1 IMAD.MOV.U32 R7, RZ, RZ, 0x10000 ;  /* 0x00010000ff071424 */ /* 0x000fe200078e00ff */
[----:B------:R-:W-:Y:S01]  /*cb90*/  BAR.SYNC.DEFER_BLOCKING 0x8, 0x120 ;  /* 0x0204800000007b1d */ /* 0x000fe20000010000 */
[----:B------:R-:W-:Y:S02]  /*cba0*/  @P1 R2UR UR29, R17 ;  /* 0x00000000111d12ca */ /* 0x000fe400000e0000 */
[----:B------:R-:W-:-:S08]  /*cbb0*/  @P1 R2UR UR28, R18 ;  /* 0x00000000121c12ca */ /* 0x000fd000000e0000 */
        /* <DEDUP_REMOVED lines=8> */
[----:B------:R-:W-:Y:S01]  /*cc40*/  @P1 R2UR UR19, R6 ;  /* 0x00000000061312ca */ /* 0x000fe200000e0000 */
[----:B------:R1:W-:Y:S01]  /*cc50*/  @P1 SYNCS.ARRIVE.TRANS64 RZ, [R10+URZ+0x38800], R7 ;  /* 0x038800070aff19a7 */ /* 0x0003e2000800003f */
[----:B------:R5:W-:Y:S01]  /*cc60*/  UTMALDG.4D [UR8], [UR4], desc[UR6] ;  /* 0x00000608040075b4 */ /* 0x000be20008019000 */
[----:B------:R-:W-:-:S02]  /*cc70*/  UIADD3 UR24, UR30, 0x18400, URZ ;  /* 0x000184001e187890 */ /* 0x000fc4000fffe03f */
        /* <DEDUP_REMOVED lines=11> */
[----:B-----5:R-:W-:-:S02]  /*cd30*/  @P1 R2UR UR13, R17 ;  /* 0x00000000110d12ca */ /* 0x020fc400000e0000 */
        /* <DEDUP_REMOVED lines=8> */
[----:B---3--:R-:W-:-:S04]  /*cdc0*/  LOP3.LUT R6, R13, 0x1, RZ, 0xc, !PT ;  /* 0x000000010d067812 */ /* 0x008fc800078e0cff */
[----:B------:R-:W-:-:S04]  /*cdd0*/  SHF.L.U32 R6, R6, 0x1f, RZ ;  /* 0x0000001f06067819 */ /* 0x000fc800000006ff */
[----:B------:R-:W3:Y:S01]  /*cde0*/  SYNCS.PHASECHK.TRANS64.TRYWAIT P1, [R10+URZ+0x38820], R6 ;  /* 0x038820060a0075a7 */ /* 0x000ee2000802017f */
[----:B----4-:R-:W-:Y:S01]  /*cdf0*/  ISETP.GE.AND P2, PT, R9, 0x51, PT ;  /* 0x000000510900780c */ /* 0x010fe20003f46270 */
[----:B-1-3--:R-:W-:-:S12]  /*ce00*/  @!P1 BRA `(.L_x_173) ;  /* 0x0000002400d09947 */ /* 0x00afd80003800000 */
.L_x_231:
[----:B------:R-:W-:Y:S05]  /*ce10*/  BSYNC B0 ;  /* 0x0000000000007941 */ /* 0x000fea0003800000 */
.L_x_172:
[----:B------:R-:W-:Y:S05]  /*ce20*/  @!P2 BRA `(.L_x_174) ;  /* 0x0000001800dca947 */ /* 0x000fea0003800000 */
[----:B-1----:R-:W2:Y:S01]  /*ce30*/  LDL R7, [R1+0x10] ;  /* 0x0000100001077983 */ /* 0x002ea20000100800 */
[----:B------:R-:W-:Y:S02]  /*ce40*/  IMAD.MOV.U32 R6, RZ, RZ, 0x1 ;  /* 0x00000001ff067424 */ /* 0x000fe400078e00ff */
[----:B--2---:R-:W-:-:S05]  /*ce50*/  IMAD.MOV R14, RZ, RZ, -R7 ;  /* 0x000000ffff0e7224 */ /* 0x004fca00078e0a07 */
[----:B------:R-:W-:-:S04]  /*ce60*/  VIADDMNMX R14, R14, R6, 0xffffffff, !PT ;  /* 0xffffffff0e0e7446 */ /* 0x000fc80007800106 */
[----:B------:R-:W-:-:S04]  /*ce70*/  IADD3 R6, R7, R14, RZ ;  /* 0x0000000e07067210 */ /* 0x000fc80007ffe0ff */
[----:B------:R-:W-:-:S04]  /*ce80*/  LOP3.LUT R6, R6, 0x1, RZ, 0xc0, !PT ;  /* 0x0000000106067812 */ /* 0x000fc800078ec0ff */
[----:B------:R-:W-:Y:S01]  /*ce90*/  ISETP.NE.U32.AND P1, PT, R6, 0x1, PT ;  /* 0x000000010600780c */ /* 0x000fe20003f25070 */
[----:B------:R-:W-:-:S12]  /*cea0*/  VIADD R6, R7, 0xfffffffe ;  /* 0xfffffffe07067836 */ /* 0x000fd80000000000 */
        /* <DEDUP_REMOVED lines=8> */
[----:B------:R-:W-:Y:S01]  /*cf30*/  IMAD.MOV.U32 R7, RZ, RZ, R4 ;  /* 0x000000ffff077224 */ /* 0x000fe200078e0004 */
[----:B------:R-:W-:Y:S06]  /*cf40*/  @!P0 BRA `(.L_x_178) ;  /* 0x00000000004c8947 */ /* 0x000fec0003800000 */
[----:B------:R-:W1:Y:S01]  /*cf50*/  LDC R15, c[0x0][0x41c] ;  /* 0x00010700ff0f7b82 */ /* 0x000e620000000800 */
[----:B------:R-:W-:Y:S01]  /*cf60*/  MOV R7, R6 ;  /* 0x0000000600077202 */ /* 0x000fe20000000f00 */
[----:B------:R-:W-:Y:S01]  /*cf70*/  ULDC.64 UR4, c[0x0][0x408] ;  /* 0x0001020000047ab9 */ /* 0x000fe20000000a00 */
[----:B------:R-:W-:Y:S01]  /*cf80*/  ULDC.64 UR6, c[0x0][0x208] ;  /* 0x0000820000067ab9 */ /* 0x000fe20000000a00 */
[----:B-1----:R-:W-:-:S13]  /*cf90*/  ISETP.NE.AND P1, PT, R15, 0x1, PT ;  /* 0x000000010f00780c */ /* 0x002fda0003f25270 */
[----:B------:R-:W1:Y:S02]  /*cfa0*/  @P1 LDC.64 R10, c[0x0][0x420] ;  /* 0x00010800ff0a1b82 */ /* 0x000e640000000a00 */
[----:B-1----:R-:W-:-:S05]  /*cfb0*/  @P1 IMAD.HI.U32 R10, R6, R10, RZ ;  /* 0x0000000a060a1227 */ /* 0x002fca00078e00ff */
[----:B------:R-:W-:-:S04]  /*cfc0*/  @P1 SHF.R.U32.HI R7, RZ, R11, R10 ;  /* 0x0000000bff071219 */ /* 0x000fc8000001160a */
[--C-:B------:R-:W-:Y:S01]  /*cfd0*/  SHF.R.S32.HI R11, RZ, 0x1f, R7.reuse ;  /* 0x0000001fff0b7819 */ /* 0x100fe20000011407 */
[----:B------:R-:W-:-:S04]  /*cfe0*/  IMAD.MOV R10, RZ, RZ, -R7 ;  /* 0x000000ffff0a7224 */ /* 0x000fc800078e0a07 */
[----:B------:R-:W-:Y:S02]  /*cff0*/  IMAD R6, R15, R10, R6 ;  /* 0x0000000a0f067224 */ /* 0x000fe400078e0206 */
[----:B------:R-:W-:Y:S02]  /*d000*/  IMAD R15, R12, UR4, RZ ;  /* 0x000000040c0f7c24 */ /* 0x000fe4000f8e02ff */
[----:B------:R-:W-:Y:S02]  /*d010*/  IMAD.MOV.U32 R10, RZ, RZ, R7 ;  /* 0x000000ffff0a7224 */ /* 0x000fe400078e0007 */
[C---:B------:R-:W-:Y:S02]  /*d020*/  IMAD R7, R5.reuse, UR5, R15 ;  /* 0x0000000505077c24 */ /* 0x040fe4000f8e020f */
[----:B------:R-:W-:-:S04]  /*d030*/  IMAD.WIDE.U32 R10, R5, UR4, R10 ;  /* 0x00000004050a7c25 */ /* 0x000fc8000f8e000a */
[----:B------:R-:W-:Y:S01]  /*d040*/  IMAD.IADD R7, R7, 0x1, R11 ;  /* 0x0000000107077824 */ /* 0x000fe200078e020b */
[----:B------:R-:W-:-:S04]  /*d050*/  LEA R2, P1, R10, R2, 0x2 ;  /* 0x000000020a027211 */ /* 0x000fc800078210ff */
[----:B------:R-:W-:-:S05]  /*d060*/  LEA.HI.X R3, R10, R3, R7, 0x2, P1 ;  /* 0x000000030a037211 */ /* 0x000fca00008f1407 */
[----:B------:R1:W5:Y:S04]  /*d070*/  LDG.E R7, desc[UR6][R2.64] ;  /* 0x0000000602077981 */ /* 0x000368000c1e1900 */
.L_x_178:
[----:B-1----:R-:W1:Y:S01]  /*d080*/  S2R R3, SR_CgaCtaId ;  /* 0x0000000000037919 */ /* 0x002e620000008800 */
[----:B------:R-:W-:-:S04]  /*d090*/  MOV R2, 0x400 ;  /* 0x0000040000027802 */ /* 0x000fc80000000f00 */
[----:B-1----:R-:W-:Y:S02]  /*d0a0*/  LEA R2, R3, R2, 0x18 ;  /* 0x0000000203027211 */ /* 0x002fe400078ec0ff */
[----:B------:R-:W-:Y:S02]  /*d0b0*/  SHF.L.U32 R3, R13, 0x1f, RZ ;  /* 0x0000001f0d037819 */ /* 0x000fe400000006ff */
[----:B------:R-:W-:-:S04]  /*d0c0*/  LEA R2, R9, R2, 0x3 ;  /* 0x0000000209027211 */ /* 0x000fc800078e18ff */
[----:B------:R-:W1:Y:S02]  /*d0d0*/  SYNCS.PHASECHK.TRANS64.TRYWAIT P1, [R2+URZ+0x38840], R3 ;  /* 0x03884003020075a7 */ /* 0x000e64000802017f */
[----:B-1----:R-:W-:Y:S05]  /*d0e0*/  @!P1 BRA `(.L_x_179) ;  /* 0x0000002400389947 */ /* 0x002fea0003800000 */
.L_x_232:
[----:B------:R-:W2:Y:S01]  /*d0f0*/  S2R R10, SR_TID.X ;  /* 0x00000000000a7919 */ /* 0x000ea20000002100 */
[----:B------:R-:W-:Y:S01]  /*d100*/  UPRMT UR4, UR38, 0x9910, URZ ;  /* 0x0000991026047896 */ /* 0x000fe2000800003f */
[----:B--2---:R-:W-:-:S13]  /*d110*/  LOP3.LUT P1, RZ, R10, 0x7f, RZ, 0xc0, !PT ;  /* 0x0000007f0aff7812 */ /* 0x004fda000782c0ff */
[----:B-1----:R-:W-:-:S04]  /*d120*/  @!P1 IMAD.MOV.U32 R3, RZ, RZ, 0xa000 ;  /* 0x0000a000ff039424 */ /* 0x002fc800078e00ff */
[----:B------:R1:W-:Y:S02]  /*d130*/  @!P1 SYNCS.ARRIVE.TRANS64 RZ, [R2+URZ+0x38830], R3 ;  /* 0x0388300302ff99a7 */ /* 0x0003e4000800003f */
[----:B-1----:R-:W-:-:S05]  /*d140*/  IMAD.U32 R3, RZ, RZ, UR4 ;  /* 0x00000004ff037e24 */ /* 0x002fca000f8e00ff */
[----:B------:R-:W-:-:S13]  /*d150*/  ISETP.NE.AND P2, PT, R3, 0x2, PT ;  /* 0x000000020300780c */ /* 0x000fda0003f45270 */
[----:B------:R-:W-:Y:S05]  /*d160*/  @P2 BRA `(.L_x_180) ;  /* 0x0000000000042947 */ /* 0x000fea0003800000 */
[----:B------:R-:W-:Y:S01]  /*d170*/  BPT.TRAP 0x1 ;  /* 0x000000040000795c */ /* 0x000fe20000300000 */
.L_x_180:
[----:B------:R-:W2:Y:S02]  /*d180*/  LDL R3, [R1+0x4] ;  /* 0x0000040001037983 */ /* 0x000ea40000100800 */
[----:B--2---:R-:W-:-:S13]  /*d190*/  ISETP.NE.AND P1, PT, R3, RZ, PT ;  /* 0x000000ff0300720c */ /* 0x004fda0003f25270 */
[----:B------:R-:W-:Y:S05]  /*d1a0*/  @P1 BRA `(.L_x_181) ;  /* 0x0000000000041947 */ /* 0x000fea0003800000 */
[----:B------:R-:W-:Y:S01]  /*d1b0*/  BPT.TRAP 0x1 ;  /* 0x000000040000795c */ /* 0x000fe20000300000 */
.L_x_181:
[----:B------:R-:W1:Y:S01]  /*d1c0*/  S2R R11, SR_CgaCtaId ;  /* 0x00000000000b7919 */ /* 0x000e620000008800 */
[----:B------:R-:W-:Y:S01]  /*d1d0*/  MOV R10, 0x400 ;  /* 0x00000400000a7802 */ /* 0x000fe20000000f00 */
[----:B------:R-:W-:Y:S01]  /*d1e0*/  UIADD3 UR4, UP0, UR36, 0x370, URZ ;  /* 0x0000037024047890 */ /* 0x000fe2000ff1e03f */
[----:B------:R-:W-:Y:S01]  /*d1f0*/  R2UR UR9, R2 ;  /* 0x00000000020972ca */ /* 0x000fe200000e0000 */
[----:B------:R-:W-:Y:S01]  /*d200*/  IMAD R2, R9, 0x5000, R21 ;  /* 0x0000500009027824 */ /* 0x000fe200078e0215 */
[----:B------:R-:W-:Y:S01]  /*d210*/  R2UR UR11, R6 ;  /* 0x00000000060b72ca */ /* 0x000fe200000e0000 */
[----:B------:R-:W-:Y:S01]  /*d220*/  UMOV UR10, URZ ;  /* 0x0000003f000a7c82 */ /* 0x000fe20008000000 */
[----:B------:R-:W-:Y:S01]  /*d230*/  R2UR UR5, R20 ;  /* 0x00000000140572ca */ /* 0x000fe200000e0000 */
[----:B------:R-:W-:Y:S01]  /*d240*/  UMOV UR19, 0x30000 ;  /* 0x0003000000137882 */ /* 0x000fe20000000000 */
[----:B------:R-:W-:Y:S01]  /*d250*/  R2UR UR12, R0 ;  /* 0x00000000000c72ca */ /* 0x000fe200000e0000 */
[----:B------:R-:W-:Y:S01]  /*d260*/  UMOV UR6, 0x0 ;  /* 0x0000000000067882 */ /* 0x000fe20000000000 */
[----:B-----5:R-:W-:Y:S01]  /*d270*/  R2UR UR13, R7 ;  /* 0x00000000070d72ca */ /* 0x020fe200000e0000 */
[----:B------:R-:W-:Y:S01]  /*d280*/  UMOV UR7, 0x14f00000 ;  /* 0x14f0000000077882 */ /* 0x000fe20000000000 */
[----:B------:R-:W-:Y:S01]  /*d290*/  UMOV UR17, 0x40 ;  /* 0x0000004000117882 */ /* 0x000fe20000000000 */
[----:B------:R-:W-:Y:S01]  /*d2a0*/  UMOV UR18, 0x80 ;  /* 0x0000008000127882 */ /* 0x000fe20000000000 */
[----:B------:R-:W-:Y:S01]  /*d2b0*/  SHF.L.U32 R3, R19, 0x1f, RZ ;  /* 0x0000001f13037819 */ /* 0x000fe200000006ff */
[----:B------:R-:W-:-:S04]  /*d2c0*/  UIADD3 UR9, UR9, 0x38830, URZ ;  /* 0x0003883009097890 */ /* 0x000fc8000fffe03f */
[----:B------:R-:W-:Y:S02]  /*d2d0*/  UIMAD UR11, UR11, 0x50, UR5 ;  /* 0x000000500b0b78a4 */ /* 0x000fe4000f8e0205 */
[----:B------:R-:W-:Y:S01]  /*d2e0*/  UIADD3.X UR5, URZ, UR37, URZ, UP0, !UPT ;  /* 0x000000253f057290 */ /* 0x000fe200087fe43f */
[----:B-1----:R-:W-:-:S05]  /*d2f0*/  LEA R10, R11, R10, 0x18 ;  /* 0x0000000a0b0a7211 */ /* 0x002fca00078ec0ff */
[----:B------:R-:W-:-:S05]  /*d300*/  IMAD R2, R2, 0x2, R10 ;  /* 0x0000000202027824 */ /* 0x000fca00078e020a */
[----:B------:R-:W-:Y:S02]  /*d310*/  R2UR UR14, R2 ;  /* 0x00000000020e72ca */ /* 0x000fe400000e0000 */
[----:B------:R-:W-:-:S11]  /*d320*/  LEA R2, R16, R10, 0x3 ;  /* 0x0000000a10027211 */ /* 0x000fd600078e18ff */
[----:B------:R-:W-:Y:S02]  /*d330*/  UIADD3 UR8, UR14, 0x24400, URZ ;  /* 0x000244000e087890 */ /* 0x000fe4000fffe03f */
[----:B------:R-:W-:Y:S02]  /*d340*/  UIADD3 UR15, UR14, 0x26c00, URZ ;  /* 0x00026c000e0f7890 */ /* 0x000fe4000fffe03f */
[----:B------:R-:W-:Y:S02]  /*d350*/  UIADD3 UR16, UR14, 0x29400, URZ ;  /* 0x000294000e107890 */ /* 0x000fe4000fffe03f */
[----:B------:R-:W-:-:S03]  /*d360*/  UIADD3 UR14, UR14, 0x2bc00, URZ ;  /* 0x0002bc000e0e7890 */ /* 0x000fc6000fffe03f */
[----:B------:R1:W-:Y:S02]  /*d370*/  UTMALDG.4D.MULTICAST [UR8], [UR4], UR19, desc[UR6] ;  /* 0x00000608040073b4 */ /* 0x0003e40008019813 */
[----:B-1----:R-:W-:Y:S01]  /*d380*/  UMOV UR8, UR15 ;  /* 0x0000000f00087c82 */ /* 0x002fe20008000000 */
[----:B------:R-:W-:Y:S01]  /*d390*/  UMOV UR10, UR17 ;  /* 0x00000011000a7c82 */ /* 0x000fe20008000000 */
[----:B------:R-:W-:Y:S01]  /*d3a0*/  UMOV UR15, 0xc0 ;  /* 0x000000c0000f7882 */ /* 0x000fe20000000000 */
[----:B------:R1:W-:Y:S02]  /*d3b0*/  UTMALDG.4D.MULTICAST [UR8], [UR4], UR19, desc[UR6] ;  /* 0x00000608040073b4 */ /* 0x0003e40008019813 */
[----:B-1----:R-:W-:Y:S01]  /*d3c0*/  UMOV UR8, UR16 ;  /* 0x0000001000087c82 */ /* 0x002fe20008000000 */
[----:B------:R-:W-:Y:S02]  /*d3d0*/  UMOV UR10, UR18 ;  /* 0x00000012000a7c82 */ /* 0x000fe40008000000 */
[----:B------:R1:W-:Y:S02]  /*d3e0*/  UTMALDG.4D.MULTICAST [UR8], [UR4], UR19, desc[UR6] ;  /* 0x00000608040073b4 */ /* 0x0003e40008019813 */
[----:B-1----:R-:W-:Y:S01]  /*d3f0*/  UMOV UR8, UR14 ;  /* 0x0000000e00087c82 */ /* 0x002fe20008000000 */
[----:B------:R-:W-:-:S02]  /*d400*/  UMOV UR10, UR15 ;  /* 0x0000000f000a7c82 */ /* 0x000fc40008000000 */
[----:B------:R1:W-:Y:S01]  /*d410*/  UTMALDG.4D.MULTICAST [UR8], [UR4], UR19, desc[UR6] ;  /* 0x00000608040073b4 */ /* 0x0003e20008019813 */
[----:B------:R-:W2:Y:S02]  /*d420*/  SYNCS.PHASECHK.TRANS64.TRYWAIT P1, [R2+URZ+0x38860], R3 ;  /* 0x03886003020075a7 */ /* 0x000ea4000802017f */
[----:B-12---:R-:W-:Y:S05]  /*d430*/  @!P1 BRA `(.L_x_182) ;  /* 0x0000002000789947 */ /* 0x006fea0003800000 */
.L_x_233:
[----:B------:R-:W2:Y:S02]  /*d440*/  S2R R10, SR_TID.X ;  /* 0x00000000000a7919 */ /* 0x000ea40000002100 */
[----:B--2---:R-:W-:-:S13]  /*d450*/  LOP3.LUT P1, RZ, R10, 0x7f, RZ, 0xc0, !PT ;  /* 0x0000007f0aff7812 */ /* 0x004fda000782c0ff */
[----:B-1----:R-:W-:-:S04]  /*d460*/  @!P1 IMAD.MOV.U32 R3, RZ, RZ, 0xa000 ;  /* 0x0000a000ff039424 */ /* 0x002fc800078e00ff */
[----:B------:R1:W-:Y:S01]  /*d470*/  @!P1 SYNCS.ARRIVE.TRANS64 RZ, [R2+URZ+0x38850], R3 ;  /* 0x0388500302ff99a7 */ /* 0x0003e2000800003f */
[----:B------:R-:W-:Y:S05]  /*d480*/  @P2 BRA `(.L_x_183) ;  /* 0x0000000000042947 */ /* 0x000fea0003800000 */
[----:B------:R-:W-:Y:S01]  /*d490*/  BPT.TRAP 0x1 ;  /* 0x000000040000795c */ /* 0x000fe20000300000 */
.L_x_183:
[----:B-1----:R-:W2:Y:S02]  /*d4a0*/  LDL R3, [R1+0x4] ;  /* 0x0000040001037983 */ /* 0x002ea40000100800 */
[----:B--2---:R-:W-:-:S13]  /*d4b0*/  ISETP.NE.AND P1, PT, R3, RZ, PT ;  /* 0x000000ff0300720c */ /* 0x004fda0003f25270 */
[----:B------:R-:W-:Y:S05]  /*d4c0*/  @P1 BRA `(.L_x_184) ;  /* 0x0000000000041947 */ /* 0x000fea0003800000 */
[----:B------:R-:W-:Y:S01]  /*d4d0*/  BPT.TRAP 0x1 ;  /* 0x000000040000795c */ /* 0x000fe20000300000 */
.L_x_184:
[----:B------:R-:W2:Y:S01]  /*d4e0*/  LDL.LU R3, [R1] ;  /* 0x0000000001037983 */ /* 0x000ea20000300800 */
[----:B------:R-:W-:Y:S01]  /*d4f0*/  MOV R10, 0x400 ;  /* 0x00000400000a7802 */ /* 0x000fe20000000f00 */
[----:B------:R-:W-:Y:S01]  /*d500*/  UIADD3 UR4, UP0, UR36, 0x470, URZ ;  /* 0x0000047024047890 */ /* 0x000fe2000ff1e03f */
[----:B------:R-:W-:Y:S01]  /*d510*/  R2UR UR5, R20 ;  /* 0x00000000140572ca */ /* 0x000fe200000e0000 */
[----:B------:R-:W1:Y:S01]  /*d520*/  S2R R11, SR_CgaCtaId ;  /* 0x00000000000b7919 */ /* 0x000e620000008800 */
[----:B------:R-:W-:Y:S01]  /*d530*/  R2UR UR9, R2 ;  /* 0x00000000020972ca */ /* 0x000fe200000e0000 */
[----:B------:R-:W-:Y:S01]  /*d540*/  UMOV UR10, URZ ;  /* 0x0000003f000a7c82 */ /* 0x000fe20008000000 */
[----:B------:R-:W-:Y:S01]  /*d550*/  R2UR UR13, R4 ;  /* 0x00000000040d72ca */ /* 0x000fe200000e0000 */
[----:B------:R-:W-:Y:S01]  /*d560*/  UMOV UR18, 0x30000 ;  /* 0x0003000000127882 */ /* 0x000fe20000000000 */
[----:B------:R-:W-:Y:S01]  /*d570*/  R2UR UR12, R0 ;  /* 0x00000000000c72ca */ /* 0x000fe200000e0000 */
[----:B------:R-:W-:Y:S01]  /*d580*/  UMOV UR6, 0x0 ;  /* 0x0000000000067882 */ /* 0x000fe20000000000 */
[----:B------:R-:W-:Y:S01]  /*d590*/  UMOV UR7, 0x14f00000 ;  /* 0x14f0000000077882 */ /* 0x000fe20000000000 */
[----:B------:R-:W-:Y:S01]  /*d5a0*/  UMOV UR17, 0x40 ;  /* 0x0000004000117882 */ /* 0x000fe20000000000 */
[----:B------:R3:W-:Y:S01]  /*d5b0*/  STL [R1], R6 ;  /* 0x0000000601007387 */ /* 0x0007e20000100800 */
[----:B------:R-:W-:-:S04]  /*d5c0*/  IMAD.MOV.U32 R4, RZ, RZ, R7 ;  /* 0x000000ffff047224 */ /* 0x000fc800078e0007 */
[----:B------:R-:W-:Y:S01]  /*d5d0*/  UIADD3 UR9, UR9, 0x38850, URZ ;  /* 0x0003885009097890 */ /* 0x000fe2000fffe03f */
[----:B-1----:R-:W-:Y:S02]  /*d5e0*/  LEA R10, R11, R10, 0x18 ;  /* 0x0000000a0b0a7211 */ /* 0x002fe400078ec0ff */
[----:B--2---:R-:W-:Y:S01]  /*d5f0*/  R2UR UR11, R3 ;  /* 0x00000000030b72ca */ /* 0x004fe200000e0000 */
[----:B------:R-:W-:-:S04]  /*d600*/  IMAD R3, R16, 0x5000, R21 ;  /* 0x0000500010037824 */ /* 0x000fc800078e0215 */
[----:B------:R-:W-:-:S05]  /*d610*/  IMAD R3, R3, 0x2, R10 ;  /* 0x0000000203037824 */ /* 0x000fca00078e020a */
[----:B------:R-:W-:-:S03]  /*d620*/  R2UR UR16, R3 ;  /* 0x00000000031072ca */ /* 0x000fc600000e0000 */
[----:B------:R-:W-:Y:S02]  /*d630*/  UIMAD UR11, UR11, 0x50, UR5 ;  /* 0x000000500b0b78a4 */ /* 0x000fe4000f8e0205 */
[----:B------:R-:W-:-:S08]  /*d640*/  UIADD3.X UR5, URZ, UR37, URZ, UP0, !UPT ;  /* 0x000000253f057290 */ /* 0x000fd000087fe43f */
        /* <DEDUP_REMOVED lines=10> */
[----:B------:R-:W-:Y:S01]  /*d6f0*/  UMOV UR10, UR14 ;  /* 0x0000000e000a7c82 */ /* 0x000fe20008000000 */
[----:B------:R-:W-:Y:S01]  /*d700*/  UMOV UR14, 0xc0 ;  /* 0x000000c0000e7882 */ /* 0x000fe20000000000 */
[----:B------:R1:W-:Y:S02]  /*d710*/  UTMALDG.4D.MULTICAST [UR8], [UR4], UR18, desc[UR6] ;  /* 0x00000608040073b4 */ /* 0x0003e40008019812 */
[----:B-1----:R-:W-:Y:S01]  /*d720*/  UMOV UR8, UR16 ;  /* 0x0000001000087c82 */ /* 0x002fe20008000000 */
[----:B------:R-:W-:-:S02]  /*d730*/  UMOV UR10, UR14 ;  /* 0x0000000e000a7c82 */ /* 0x000fc40008000000 */
[----:B------:R3:W-:Y:S02]  /*d740*/  UTMALDG.4D.MULTICAST [UR8], [UR4], UR18, desc[UR6] ;  /* 0x00000608040073b4 */ /* 0x0007e40008019812 */
[----:B---3--:R-:W-:Y:S01]  /*d750*/  NOP ;  /* 0x0000000000007918 */ /* 0x008fe20000000000 */
.L_x_177:
[----:B------:R-:W-:Y:S05]  /*d760*/  BSYNC B0 ;  /* 0x0000000000007941 */ /* 0x000fea0003800000 */
.L_x_176:
[----:B------:R-:W2:Y:S01]  /*d770*/  LDL.LU R2, [R1+0x10] ;  /* 0x0000100001027983 */ /* 0x000ea20000300800 */
[----:B------:R-:W-:Y:S02]  /*d780*/  IMAD.MOV.U32 R16, RZ, RZ, R9 ;  /* 0x000000ffff107224 */ /* 0x000fe400078e0009 */
[----:B------:R-:W-:Y:S01]  /*d790*/  IMAD.MOV.U32 R19, RZ, RZ, R13 ;  /* 0x000000ffff137224 */ /* 0x000fe200078e000d */
[----:B--2---:R-:W-:-:S07]  /*d7a0*/  IADD3 R6, R2, -0x3, RZ ;  /* 0xfffffffd02067810 */ /* 0x004fce0007ffe0ff */
.L_x_175:
[----:B------:R-:W-:Y:S01]  /*d7b0*/  IMAD.MOV R3, RZ, RZ, -R14 ;  /* 0x000000ffff037224 */ /* 0x000fe200078e0a0e */
[----:B------:R-:W-:Y:S04]  /*d7c0*/  BSSY B0, `(.L_x_174) ;  /* 0x000011d000007945 */ /* 0x000fe80003800000 */
[----:B------:R-:W-:-:S13]  /*d7d0*/  ISETP.NE.AND P1, PT, R8, R3, PT ;  /* 0x000000030800720c */ /* 0x000fda0003f25270 */
[----:B------:R-:W-:Y:S05]  /*d7e0*/  @!P1 BRA `(.L_x_185) ;  /* 0x0000001000689947 */ /* 0x000fea0003800000 */
[----:B------:R-:W-:-:S07]  /*d7f0*/  MOV R8, R4 ;  /* 0x0000000400087202 */ /* 0x000fce0000000f00 */
.L_x_204:
        /* <DEDUP_REMOVED lines=18> */
[----:B------:R-:W-:Y:S02]  /*d920*/  @P1 SHF.R.U32.HI R2, RZ, R3, R8 ;  /* 0x00000003ff021219 */ /* 0x000fe40000011608 */
[----:B------:R-:W1:Y:S02]  /*d930*/  LDC.64 R8, c[0x0][0x3f8] ;  /* 0x0000fe00ff087b82 */ /* 0x000e640000000a00 */
[----:B------:R-:W-:-:S05]  /*d940*/  IADD3 R3, -R2, RZ, RZ ;  /* 0x000000ff02037210 */ /* 0x000fca0007ffe1ff */
[----:B------:R-:W-:Y:S01]  /*d950*/  IMAD R11, R11, R3, R6 ;  /* 0x000000030b0b7224 */ /* 0x000fe200078e0206 */
[----:B------:R-:W-:-:S03]  /*d960*/  SHF.R.S32.HI R3, RZ, 0x1f, R2 ;  /* 0x0000001fff037819 */ /* 0x000fc60000011402 */
[----:B------:R-:W-:-:S04]  /*d970*/  IMAD.WIDE.U32 R2, R5, UR4, R2 ;  /* 0x0000000405027c25 */ /* 0x000fc8000f8e0002 */
[----:B------:R-:W-:Y:S01]  /*d980*/  IMAD.IADD R13, R13, 0x1, R3 ;  /* 0x000000010d0d7824 */ /* 0x000fe200078e0203 */
[----:B-1----:R-:W-:-:S04]  /*d990*/  LEA R8, P1, R2, R8, 0x2 ;  /* 0x0000000802087211 */ /* 0x002fc800078210ff */
[----:B------:R-:W-:-:S05]  /*d9a0*/  LEA.HI.X R9, R2, R9, R13, 0x2, P1 ;  /* 0x0000000902097211 */ /* 0x000fca00008f140d */
[----:B------:R1:W5:Y:S04]  /*d9b0*/  LDG.E R8, desc[UR6][R8.64] ;  /* 0x0000000608087981 */ /* 0x000368000c1e1900 */
.L_x_188:
[----:B------:R-:W2:Y:S01]  /*d9c0*/  S2R R3, SR_CgaCtaId ;  /* 0x0000000000037919 */ /* 0x000ea20000008800 */
[----:B------:R-:W-:-:S04]  /*d9d0*/  MOV R2, 0x400 ;  /* 0x0000040000027802 */ /* 0x000fc80000000f00 */
[----:B--2---:R-:W-:Y:S02]  /*d9e0*/  LEA R2, R3, R2, 0x18 ;  /* 0x0000000203027211 */ /* 0x004fe400078ec0ff */
[----:B------:R-:W-:-:S03]  /*d9f0*/  SHF.L.U32 R3, R10, 0x1f, RZ ;  /* 0x0000001f0a037819 */ /* 0x000fc600000006ff */
[----:B------:R-:W-:-:S04]  /*da00*/  IMAD R2, R7, 0x8, R2 ;  /* 0x0000000807027824 */ /* 0x000fc800078e0202 */
[----:B------:R-:W2:Y:S02]  /*da10*/  SYNCS.PHASECHK.TRANS64.TRYWAIT P1, [R2+URZ+0x38840], R3 ;  /* 0x03884003020075a7 */ /* 0x000ea4000802017f */
[----:B--2---:R-:W-:Y:S05]  /*da20*/  @!P1 BRA `(.L_x_189) ;  /* 0x0000001c00109947 */ /* 0x004fea0003800000 */
.L_x_234:
[----:B-1----:R-:W1:Y:S01]  /*da30*/  S2R R9, SR_TID.X ;  /* 0x0000000000097919 */ /* 0x002e620000002100 */
[----:B------:R-:W-:Y:S01]  /*da40*/  UPRMT UR4, UR38, 0x9910, URZ ;  /* 0x0000991026047896 */ /* 0x000fe2000800003f */
[----:B-1----:R-:W-:-:S13]  /*da50*/  LOP3.LUT P1, RZ, R9, 0x7f, RZ, 0xc0, !PT ;  /* 0x0000007f09ff7812 */ /* 0x002fda000782c0ff */
[----:B--2---:R-:W-:-:S04]  /*da60*/  @!P1 IMAD.MOV.U32 R3, RZ, RZ, 0xa000 ;  /* 0x0000a000ff039424 */ /* 0x004fc800078e00ff */
[----:B------:R1:W-:Y:S02]  /*da70*/  @!P1 SYNCS.ARRIVE.TRANS64 RZ, [R2+URZ+0x38830], R3 ;  /* 0x0388300302ff99a7 */ /* 0x0003e4000800003f */
[----:B-1----:R-:W-:-:S04]  /*da80*/  MOV R3, UR4 ;  /* 0x0000000400037c02 */ /* 0x002fc80008000f00 */
[----:B------:R-:W-:-:S13]  /*da90*/  ISETP.NE.AND P2, PT, R3, 0x2, PT ;  /* 0x000000020300780c */ /* 0x000fda0003f45270 */
[----:B------:R-:W-:Y:S05]  /*daa0*/  @P2 BRA `(.L_x_190) ;  /* 0x0000000000042947 */ /* 0x000fea0003800000 */
[----:B------:R-:W-:Y:S01]  /*dab0*/  BPT.TRAP 0x1 ;  /* 0x000000040000795c */ /* 0x000fe20000300000 */
.L_x_190:
[----:B------:R-:W2:Y:S02]  /*dac0*/  LDL R3, [R1+0x4] ;  /* 0x0000040001037983 */ /* 0x000ea40000100800 */
[----:B--2---:R-:W-:-:S13]  /*dad0*/  ISETP.NE.AND P1, PT, R3, RZ, PT ;  /* 0x000000ff0300720c */ /* 0x004fda0003f25270 */
[----:B------:R-:W-:Y:S05]  /*dae0*/  @P1 BRA `(.L_x_191) ;  /* 0x0000000000041947 */ /* 0x000fea0003800000 */
[----:B------:R-:W-:Y:S01]  /*daf0*/  BPT.TRAP 0x1 ;  /* 0x000000040000795c */ /* 0x000fe20000300000 */
.L_x_191:
        /* <DEDUP_REMOVED lines=21> */
[----:B------:R-:W-:Y:S01]  /*dc50*/  R2UR UR14, R2 ;  /* 0x00000000020e72ca */ /* 0x000fe200000e0000 */
[----:B------:R-:W-:-:S12]  /*dc60*/  IMAD R2, R16, 0x8, R3 ;  /* 0x0000000810027824 */ /* 0x000fd800078e0203 */
        /* <DEDUP_REMOVED lines=17> */
.L_x_235:
[----:B------:R-:W2:Y:S02]  /*dd80*/  S2R R3, SR_TID.X ;  /* 0x0000000000037919 */ /* 0x000ea40000002100 */
[----:B--2---:R-:W-:-:S13]  /*dd90*/  LOP3.LUT P1, RZ, R3, 0x7f, RZ, 0xc0, !PT ;  /* 0x0000007f03ff7812 */ /* 0x004fda000782c0ff */
[----:B------:R-:W-:-:S04]  /*dda0*/  @!P1 IMAD.MOV.U32 R3, RZ, RZ, 0xa000 ;  /* 0x0000a000ff039424 */ /* 0x000fc800078e00ff */
[----:B------:R2:W-:Y:S01]  /*ddb0*/  @!P1 SYNCS.ARRIVE.TRANS64 RZ, [R2+URZ+0x38850], R3 ;  /* 0x0388500302ff99a7 */ /* 0x0005e2000800003f */
[----:B------:R-:W-:Y:S05]  /*ddc0*/  @P2 BRA `(.L_x_193) ;  /* 0x0000000000042947 */ /* 0x000fea0003800000 */
[----:B------:R-:W-:Y:S01]  /*ddd0*/  BPT.TRAP 0x1 ;  /* 0x000000040000795c */ /* 0x000fe20000300000 */
.L_x_193:
[----:B--2---:R-:W2:Y:S02]  /*dde0*/  LDL R3, [R1+0x4] ;  /* 0x0000040001037983 */ /* 0x004ea40000100800 */
[----:B--2---:R-:W-:-:S13]  /*ddf0*/  ISETP.NE.AND P1, PT, R3, RZ, PT ;  /* 0x000000ff0300720c */ /* 0x004fda0003f25270 */
[----:B------:R-:W-:Y:S05]  /*de00*/  @P1 BRA `(.L_x_194) ;  /* 0x0000000000041947 */ /* 0x000fea0003800000 */
[----:B------:R-:W-:Y:S01]  /*de10*/  BPT.TRAP 0x1 ;  /* 0x000000040000795c */ /* 0x000fe20000300000 */
.L_x_194:
[----:B------:R-:W2:Y:S01]  /*de20*/  LDL.LU R13, [R1] ;  /* 0x00000000010d7983 */ /* 0x000ea20000300800 */
[----:B------:R-:W-:Y:S01]  /*de30*/  MOV R3, 0x400 ;  /* 0x0000040000037802 */ /* 0x000fe20000000f00 */
[----:B------:R-:W-:Y:S01]  /*de40*/  IMAD R16, R16, 0x5000, R21 ;  /* 0x0000500010107824 */ /* 0x000fe200078e0215 */
[----:B------:R-:W-:Y:S01]  /*de50*/  R2UR UR5, R20 ;  /* 0x00000000140572ca */ /* 0x000fe200000e0000 */
[----:B------:R-:W3:Y:S01]  /*de60*/  S2R R9, SR_CgaCtaId ;  /* 0x0000000000097919 */ /* 0x000ee20000008800 */
[----:B------:R-:W-:Y:S01]  /*de70*/  R2UR UR9, R2 ;  /* 0x00000000020972ca */ /* 0x000fe200000e0000 */
[----:B------:R-:W-:Y:S01]  /*de80*/  UIADD3 UR4, UP0, UR36, 0x470, URZ ;  /* 0x0000047024047890 */ /* 0x000fe2000ff1e03f */
[----:B------:R-:W-:Y:S01]  /*de90*/  R2UR UR13, R4 ;  /* 0x00000000040d72ca */ /* 0x000fe200000e0000 */
[----:B------:R-:W-:Y:S01]  /*dea0*/  UMOV UR10, URZ ;  /* 0x0000003f000a7c82 */ /* 0x000fe20008000000 */
[----:B------:R-:W-:Y:S01]  /*deb0*/  R2UR UR12, R0 ;  /* 0x00000000000c72ca */ /* 0x000fe200000e0000 */
[----:B------:R-:W-:Y:S01]  /*dec0*/  UMOV UR18, 0x30000 ;  /* 0x0003000000127882 */ /* 0x000fe20000000000 */
[----:B------:R-:W-:Y:S01]  /*ded0*/  UMOV UR6, 0x0 ;  /* 0x0000000000067882 */ /* 0x000fe20000000000 */
[----:B------:R-:W-:Y:S01]  /*dee0*/  UMOV UR7, 0x14f00000 ;  /* 0x14f0000000077882 */ /* 0x000fe20000000000 */
[----:B------:R-:W-:Y:S01]  /*def0*/  UMOV UR17, 0x40 ;  /* 0x0000004000117882 */ /* 0x000fe20000000000 */
[----:B------:R4:W-:Y:S01]  /*df00*/  STL [R1], R11 ;  /* 0x0000000b01007387 */ /* 0x0009e20000100800 */
[----:B------:R-:W-:-:S03]  /*df10*/  IMAD.MOV.U32 R4, RZ, RZ, R8 ;  /* 0x000000ffff047224 */ /* 0x000fc600078e0008 */
[----:B------:R-:W-:Y:S01]  /*df20*/  UIADD3 UR9, UR9, 0x38850, URZ ;  /* 0x0003885009097890 */ /* 0x000fe2000fffe03f */
[----:B---3--:R-:W-:-:S04]  /*df30*/  LEA R3, R9, R3, 0x18 ;  /* 0x0000000309037211 */ /* 0x008fc800078ec0ff */
[----:B------:R-:W-:-:S04]  /*df40*/  LEA R16, R16, R3, 0x1 ;  /* 0x0000000310107211 */ /* 0x000fc800078e08ff */
[----:B------:R-:W-:-:S13]  /*df50*/  R2UR UR14, R16 ;  /* 0x00000000100e72ca */ /* 0x000fda00000e0000 */
[----:B------:R-:W-:Y:S02]  /*df60*/  UIADD3 UR8, UR14, 0x400, URZ ;  /* 0x000004000e087890 */ /* 0x000fe4000fffe03f */
[----:B------:R-:W-:Y:S02]  /*df70*/  UIADD3 UR15, UR14, 0x2c00, URZ ;  /* 0x00002c000e0f7890 */ /* 0x000fe4000fffe03f */
[----:B------:R-:W-:Y:S02]  /*df80*/  UIADD3 UR16, UR14, 0x5400, URZ ;  /* 0x000054000e107890 */ /* 0x000fe4000fffe03f */
[----:B------:R-:W-:Y:S01]  /*df90*/  UIADD3 UR14, UR14, 0x7c00, URZ ;  /* 0x00007c000e0e7890 */ /* 0x000fe2000fffe03f */
[----:B--2---:R-:W-:-:S13]  /*dfa0*/  R2UR UR11, R13 ;  /* 0x000000000d0b72ca */ /* 0x004fda00000e0000 */
[----:B------:R-:W-:Y:S02]  /*dfb0*/  UIMAD UR11, UR11, 0x50, UR5 ;  /* 0x000000500b0b78a4 */ /* 0x000fe4000f8e0205 */
[----:B------:R-:W-:-:S09]  /*dfc0*/  UIADD3.X UR5, URZ, UR37, URZ, UP0, !UPT ;  /* 0x000000253f057290 */ /* 0x000fd200087fe43f */
[----:B------:R2:W-:Y:S02]  /*dfd0*/  UTMALDG.4D.MULTICAST [UR8], [UR4], UR18, desc[UR6] ;  /* 0x00000608040073b4 */ /* 0x0005e40008019812 */
[----:B--2---:R-:W-:Y:S01]  /*dfe0*/  UMOV UR8, UR15 ;  /* 0x0000000f00087c82 */ /* 0x004fe20008000000 */
[----:B------:R-:W-:Y:S01]  /*dff0*/  UMOV UR10, UR17 ;  /* 0x00000011000a7c82 */ /* 0x000fe20008000000 */
[----:B------:R-:W-:Y:S01]  /*e000*/  UMOV UR15, 0x80 ;  /* 0x00000080000f7882 */ /* 0x000fe20000000000 */
[----:B------:R2:W-:Y:S02]  /*e010*/  UTMALDG.4D.MULTICAST [UR8], [UR4], UR18, desc[UR6] ;  /* 0x00000608040073b4 */ /* 0x0005e40008019812 */
[----:B--2---:R-:W-:Y:S01]  /*e020*/  UMOV UR8, UR16 ;  /* 0x0000001000087c82 */ /* 0x004fe20008000000 */
[----:B------:R-:W-:Y:S01]  /*e030*/  UMOV UR10, UR15 ;  /* 0x0000000f000a7c82 */ /* 0x000fe20008000000 */
[----:B------:R-:W-:Y:S01]  /*e040*/  UMOV UR15, 0xc0 ;  /* 0x000000c0000f7882 */ /* 0x000fe20000000000 */
[----:B------:R2:W-:Y:S02]  /*e050*/  UTMALDG.4D.MULTICAST [UR8], [UR4], UR18, desc[UR6] ;  /* 0x00000608040073b4 */ /* 0x0005e40008019812 */
[----:B--2---:R-:W-:Y:S01]  /*e060*/  UMOV UR8, UR14 ;  /* 0x0000000e00087c82 */ /* 0x004fe20008000000 */
[----:B------:R-:W-:-:S02]  /*e070*/  UMOV UR10, UR15 ;  /* 0x0000000f000a7c82 */ /* 0x000fc40008000000 */
[----:B------:R4:W-:Y:S02]  /*e080*/  UTMALDG.4D.MULTICAST [UR8], [UR4], UR18, desc[UR6] ;  /* 0x00000608040073b4 */ /* 0x0009e40008019812 */
[----:B----4-:R-:W-:Y:S01]  /*e090*/  NOP ;  /* 0x0000000000007918 */ /* 0x010fe20000000000 */
.L_x_187:
[----:B------:R-:W-:Y:S05]  /*e0a0*/  BSYNC B1 ;  /* 0x0000000000017941 */ /* 0x000fea0003800000 */
.L_x_186:
[----:B------:R-:W-:Y:S01]  /*e0b0*/  VIADD R16, R7, 0x1 ;  /* 0x0000000107107836 */ /* 0x000fe20000000000 */
[----:B------:R-:W-:Y:S04]  /*e0c0*/  BSSY B1, `(.L_x_195) ;  /* 0x0000089000017945 */ /* 0x000fe80003800000 */
[----:B------:R-:W-:-:S04]  /*e0d0*/  ISETP.NE.AND P1, PT, R16, 0x2, PT ;  /* 0x000000021000780c */ /* 0x000fc80003f25270 */
[----:B-1----:R-:W-:Y:S02]  /*e0e0*/  SEL R19, RZ, 0x1, P1 ;  /* 0x00000001ff137807 */ /* 0x002fe40000800000 */
[----:B------:R-:W-:Y:S02]  /*e0f0*/  SEL R16, R16, RZ, P1 ;  /* 0x000000ff10107207 */ /* 0x000fe40000800000 */
[----:B------:R-:W-:Y:S01]  /*e100*/  LOP3.LUT R19, R10, R19, RZ, 0x3c, !PT ;  /* 0x000000130a137212 */ /* 0x000fe200078e3cff */
[----:B------:R-:W-:Y:S06]  /*e110*/  @!P6 BRA `(.L_x_196) ;  /* 0x00000008000ce947 */ /* 0x000fec0003800000 */
[----:B------:R-:W-:Y:S01]  /*e120*/  IADD3 R11, R6, -0x1, RZ ;  /* 0xffffffff060b7810 */ /* 0x000fe20007ffe0ff */
        /* <DEDUP_REMOVED lines=20> */
.L_x_197:
[----:B------:R-:W2:Y:S01]  /*e270*/  S2R R3, SR_CgaCtaId ;  /* 0x0000000000037919 */ /* 0x000ea20000008800 */
[----:B------:R-:W-:-:S04]  /*e280*/  MOV R2, 0x400 ;  /* 0x0000040000027802 */ /* 0x000fc80000000f00 */
[----:B--2---:R-:W-:Y:S02]  /*e290*/  LEA R2, R3, R2, 0x18 ;  /* 0x0000000203027211 */ /* 0x004fe400078ec0ff */
[----:B------:R-:W-:-:S03]  /*e2a0*/  SHF.L.U32 R3, R19, 0x1f, RZ ;  /* 0x0000001f13037819 */ /* 0x000fc600000006ff */
[----:B------:R-:W-:-:S04]  /*e2b0*/  IMAD R2, R16, 0x8, R2 ;  /* 0x0000000810027824 */ /* 0x000fc800078e0202 */
[----:B------:R-:W2:Y:S02]  /*e2c0*/  SYNCS.PHASECHK.TRANS64.TRYWAIT P1, [R2+URZ+0x38840], R3 ;  /* 0x03884003020075a7 */ /* 0x000ea4000802017f */
[----:B--2---:R-:W-:Y:S05]  /*e2d0*/  @!P1 BRA `(.L_x_198) ;  /* 0x00000014000c9947 */ /* 0x004fea0003800000 */
.L_x_236:
        /* <DEDUP_REMOVED lines=9> */
.L_x_199:
[----:B------:R-:W2:Y:S02]  /*e370*/  LDL R3, [R1+0x4] ;  /* 0x0000040001037983 */ /* 0x000ea40000100800 */
[----:B--2---:R-:W-:-:S13]  /*e380*/  ISETP.NE.AND P1, PT, R3, RZ, PT ;  /* 0x000000ff0300720c */ /* 0x004fda0003f25270 */
[----:B------:R-:W-:Y:S05]  /*e390*/  @P1 BRA `(.L_x_200) ;  /* 0x0000000000041947 */ /* 0x000fea0003800000 */
[----:B------:R-:W-:Y:S01]  /*e3a0*/  BPT.TRAP 0x1 ;  /* 0x000000040000795c */ /* 0x000fe20000300000 */
.L_x_200:
        /* <DEDUP_REMOVED lines=40> */
.L_x_237:
[----:B------:R-:W2:Y:S02]  /*e630*/  S2R R3, SR_TID.X ;  /* 0x0000000000037919 */ /* 0x000ea40000002100 */
[----:B--2---:R-:W-:-:S13]  /*e640*/  LOP3.LUT P1, RZ, R3, 0x7f, RZ, 0xc0, !PT ;  /* 0x0000007f03ff7812 */ /* 0x004fda000782c0ff */
[----:B------:R-:W-:-:S04]  /*e650*/  @!P1 MOV R3, 0xa000 ;  /* 0x0000a00000039802 */ /* 0x000fc80000000f00 */
[----:B------:R2:W-:Y:S01]  /*e660*/  @!P1 SYNCS.ARRIVE.TRANS64 RZ, [R2+URZ+0x38850], R3 ;  /* 0x0388500302ff99a7 */ /* 0x0005e2000800003f */
[----:B------:R-:W-:Y:S05]  /*e670*/  @P2 BRA `(.L_x_202) ;  /* 0x0000000000042947 */ /* 0x000fea0003800000 */
[----:B------:R-:W-:Y:S01]  /*e680*/  BPT.TRAP 0x1 ;  /* 0x000000040000795c */ /* 0x000fe20000300000 */
.L_x_202:
[----:B--2---:R-:W2:Y:S02]  /*e690*/  LDL R3, [R1+0x4] ;  /* 0x0000040001037983 */ /* 0x004ea40000100800 */
[----:B--2---:R-:W-:-:S13]  /*e6a0*/  ISETP.NE.AND P1, PT, R3, RZ, PT ;  /* 0x000000ff0300720c */ /* 0x004fda0003f25270 */
[----:B------:R-:W-:Y:S05]  /*e6b0*/  @P1 BRA `(.L_x_203) ;  /* 0x0000000000041947 */ /* 0x000fea0003800000 */
[----:B------:R-:W-:Y:S01]  /*e6c0*/  BPT.TRAP 0x1 ;  /* 0x000000040000795c */ /* 0x000fe20000300000 */
.L_x_203:
[----:B-1----:R-:W2:Y:S01]  /*e6d0*/  LDL.LU R10, [R1] ;  /* 0x00000000010a7983 */ /* 0x002ea20000300800 */
[----:B------:R-:W-:Y:S01]  /*e6e0*/  MOV R3, 0x400 ;  /* 0x0000040000037802 */ /* 0x000fe20000000f00 */
[----:B------:R-:W-:Y:S01]  /*e6f0*/  IMAD R7, R7, 0x5000, R21 ;  /* 0x0000500007077824 */ /* 0x000fe200078e0215 */
[----:B------:R-:W-:Y:S01]  /*e700*/  R2UR UR5, R20 ;  /* 0x00000000140572ca */ /* 0x000fe200000e0000 */
[----:B------:R-:W1:Y:S01]  /*e710*/  S2R R9, SR_CgaCtaId ;  /* 0x0000000000097919 */ /* 0x000e620000008800 */
        /* <DEDUP_REMOVED lines=12> */
[----:B-1----:R-:W-:-:S05]  /*e7e0*/  LEA R3, R9, R3, 0x18 ;  /* 0x0000000309037211 */ /* 0x002fca00078ec0ff */
[----:B------:R-:W-:-:S05]  /*e7f0*/  IMAD R7, R7, 0x2, R3 ;  /* 0x0000000207077824 */ /* 0x000fca00078e0203 */
        /* <DEDUP_REMOVED lines=21> */
.L_x_196:
[----:B------:R-:W-:Y:S05]  /*e950*/  BSYNC B1 ;  /* 0x0000000000017941 */ /* 0x000fea0003800000 */
.L_x_195:
[C---:B------:R-:W-:Y:S02]  /*e960*/  ISETP.GT.AND P1, PT, R6.reuse, 0x1, PT ;  /* 0x000000010600780c */ /* 0x040fe40003f24270 */
[----:B------:R-:W-:-:S11]  /*e970*/  IADD3 R6, R6, -0x2, RZ ;  /* 0xfffffffe06067810 */ /* 0x000fd60007ffe0ff */
[----:B------:R-:W-:Y:S05]  /*e980*/  @P1 BRA `(.L_x_204) ;  /* 0xffffffec009c1947 */ /* 0x000fea000383ffff */
.L_x_185:
[----:B------:R-:W-:Y:S05]  /*e990*/  BSYNC B0 ;  /* 0x0000000000007941 */ /* 0x000fea0003800000 */
.L_x_174:
[----:B------:R-:W-:Y:S04]  /*e9a0*/  BSSY B0, `(.L_x_205) ;  /* 0x000003c000007945 */ /* 0x000fe80003800000 */
[----:B------:R-:W-:Y:S05]  /*e9b0*/  @!P6 BRA `(.L_x_206) ;  /* 0x0000000000e8e947 */ /* 0x000fea0003800000 */
[----:B------:R-:W3:Y:S01]  /*e9c0*/  S2R R3, SR_CgaCtaId ;  /* 0x0000000000037919 */ /* 0x000ee20000008800 */
[----:B------:R-:W-:-:S04]  /*e9d0*/  MOV R2, 0x400 ;  /* 0x0000040000027802 */ /* 0x000fc80000000f00 */
[----:B---3--:R-:W-:-:S05]  /*e9e0*/  LEA R2, R3, R2, 0x18 ;  /* 0x0000000203027211 */ /* 0x008fca00078ec0ff */
[----:B------:R-:W-:Y:S01]  /*e9f0*/  IMAD R3, R16, 0x8, R2 ;  /* 0x0000000810037824 */ /* 0x000fe200078e0202 */
[----:B------:R-:W-:-:S04]  /*ea00*/  SHF.L.U32 R2, R19, 0x1f, RZ ;  /* 0x0000001f13027819 */ /* 0x000fc800000006ff */
[----:B------:R-:W3:Y:S02]  /*ea10*/  SYNCS.PHASECHK.TRANS64.TRYWAIT P0, [R3+URZ+0x38860], R2 ;  /* 0x03886002030075a7 */ /* 0x000ee4000800017f */
[----:B---3--:R-:W-:Y:S05]  /*ea20*/  @!P0 BRA `(.L_x_207) ;  /* 0x0000000c00608947 */ /* 0x008fea0003800000 */
.L_x_238:
        /* <DEDUP_REMOVED lines=9> */
.L_x_208:
[----:B------:R-:W3:Y:S02]  /*eac0*/  LDL R2, [R1+0x4] ;  /* 0x0000040001027983 */ /* 0x000ee40000100800 */
[----:B---3--:R-:W-:-:S13]  /*ead0*/  ISETP.NE.AND P0, PT, R2, RZ, PT ;  /* 0x000000ff0200720c */ /* 0x008fda0003f05270 */
[----:B------:R-:W-:Y:S05]  /*eae0*/  @P0 BRA `(.L_x_209) ;  /* 0x0000000000040947 */ /* 0x000fea0003800000 */
[----:B------:R-:W-:Y:S01]  /*eaf0*/  BPT.TRAP 0x1 ;  /* 0x000000040000795c */ /* 0x000fe20000300000 */
.L_x_209:
[----:B------:R-:W3:Y:S01]  /*eb00*/  LDL R2, [R1] ;  /* 0x0000000001027983 */ /* 0x000ee20000100800 */
[----:B------:R-:W-:Y:S01]  /*eb10*/  MOV R5, 0x400 ;  /* 0x0000040000057802 */ /* 0x000fe20000000f00 */
[----:B-1----:R-:W1:Y:S01]  /*eb20*/  S2R R6, SR_CgaCtaId ;  /* 0x0000000000067919 */ /* 0x002e620000008800 */
[----:B------:R-:W-:Y:S01]  /*eb30*/  IMAD R21, R16, 0x5000, R21 ;  /* 0x0000500010157824 */ /* 0x000fe200078e0215 */
[----:B------:R-:W-:Y:S02]  /*eb40*/  R2UR UR5, R20 ;  /* 0x00000000140572ca */ /* 0x000fe400000e0000 */
[----:B------:R-:W-:Y:S01]  /*eb50*/  R2UR UR9, R3 ;  /* 0x00000000030972ca */ /* 0x000fe200000e0000 */
[----:B------:R-:W-:Y:S01]  /*eb60*/  UIADD3 UR4, UP0, UR36, 0x470, URZ ;  /* 0x0000047024047890 */ /* 0x000fe2000ff1e03f */
[----:B------:R-:W-:Y:S02]  /*eb70*/  R2UR UR12, R0 ;  /* 0x00000000000c72ca */ /* 0x000fe400000e0000 */
[----:B------:R-:W-:-:S02]  /*eb80*/  R2UR UR13, R4 ;  /* 0x00000000040d72ca */ /* 0x000fc400000e0000 */
[----:B-1----:R-:W-:-:S04]  /*eb90*/  LEA R5, R6, R5, 0x18 ;  /* 0x0000000506057211 */ /* 0x002fc800078ec0ff */
[----:B------:R-:W-:-:S04]  /*eba0*/  LEA R21, R21, R5, 0x1 ;  /* 0x0000000515157211 */ /* 0x000fc800078e08ff */
        /* <DEDUP_REMOVED lines=10> */
[----:B------:R-:W-:Y:S01]  /*ec50*/  UIADD3 UR14, UR14, 0x7c00, URZ ;  /* 0x00007c000e0e7890 */ /* 0x000fe2000fffe03f */
[----:B---3--:R-:W-:-:S13]  /*ec60*/  R2UR UR11, R2 ;  /* 0x00000000020b72ca */ /* 0x008fda00000e0000 */
        /* <DEDUP_REMOVED lines=15> */
.L_x_206:
[----:B------:R-:W-:Y:S05]  /*ed60*/  BSYNC B0 ;  /* 0x0000000000007941 */ /* 0x000fea0003800000 */
.L_x_205:
[----:B------:R-:W3:Y:S01]  /*ed70*/  LDL.LU R0, [R1+0x14] ;  /* 0x0000140001007983 */ /* 0x000ee20000300800 */
[----:B------:R-:W-:-:S03]  /*ed80*/  ULDC UR4, c[0x0][0xda4] ;  /* 0x0003690000047ab9 */ /* 0x000fc60000000800 */
[----:B------:R-:W4:Y:S01]  /*ed90*/  LDL.LU R2, [R1+0x1c] ;  /* 0x00001c0001027983 */ /* 0x000f220000300800 */
[----:B------:R-:W-:-:S05]  /*eda0*/  VIADD R16, R16, 0x1 ;  /* 0x0000000110107836 */ /* 0x000fca0000000000 */
[----:B------:R-:W-:-:S04]  /*edb0*/  ISETP.NE.AND P0, PT, R16, 0x2, PT ;  /* 0x000000021000780c */ /* 0x000fc80003f05270 */
[----:B------:R-:W-:Y:S01]  /*edc0*/  SEL R16, R16, RZ, P0 ;  /* 0x000000ff10107207 */ /* 0x000fe20000000000 */
[----:B---3--:R-:W-:Y:S01]  /*edd0*/  VIADD R0, R0, UR39 ;  /* 0x0000002700007c36 */ /* 0x008fe20008000000 */
[----:B----4-:R-:W-:-:S04]  /*ede0*/  IADD3 R2, R2, 0x1, RZ ;  /* 0x0000000102027810 */ /* 0x010fc80007ffe0ff */
[----:B------:R3:W-:Y:S01]  /*edf0*/  STL [R1+0x14], R0 ;  /* 0x0000140001007387 */ /* 0x0007e20000100800 */
[----:B------:R-:W-:-:S03]  /*ee00*/  ISETP.GE.AND P1, PT, R0, UR4, PT ;  /* 0x0000000400007c0c */ /* 0x000fc6000bf26270 */
[----:B------:R4:W-:Y:S01]  /*ee10*/  STL [R1+0x1c], R2 ;  /* 0x00001c0201007387 */ /* 0x0009e20000100800 */
[----:B---3--:R-:W-:-:S04]  /*ee20*/  SEL R0, RZ, 0x1, P0 ;  /* 0x00000001ff007807 */ /* 0x008fc80000000000 */
[----:B------:R-:W-:-:S05]  /*ee30*/  LOP3.LUT R19, R19, R0, RZ, 0x3c, !PT ;  /* 0x0000000013137212 */ /* 0x000fca00078e3cff */
[----:B----4-:R-:W-:Y:S05]  /*ee40*/  @!P1 BRA `(.L_x_210) ;  /* 0xffffffc800fc9947 */ /* 0x010fea000383ffff */
[----:B------:R-:W-:-:S07]  /*ee50*/  LOP3.LUT R2, R2, 0x1, RZ, 0xc, !PT ;  /* 0x0000000102027812 */ /* 0x000fce00078e0cff */
.L_x_157:
[----:B------:R-:W3:Y:S01]  /*ee60*/  S2R R3, SR_CgaCtaId ;  /* 0x0000000000037919 */ /* 0x000ee20000008800 */
[----:B------:R-:W-:Y:S01]  /*ee70*/  MOV R0, 0x400 ;  /* 0x0000040000007802 */ /* 0x000fe20000000f00 */
[----:B------:R-:W-:Y:S03]  /*ee80*/  BSSY B0, `(.L_x_211) ;  /* 0x0000005000007945 */ /* 0x000fe60003800000 */
[----:B---3--:R-:W-:Y:S02]  /*ee90*/  LEA R0, R3, R0, 0x18 ;  /* 0x0000000003007211 */ /* 0x008fe400078ec0ff */
[----:B------:R-:W-:-:S04]  /*eea0*/  SHF.L.U32 R3, R2, 0x1f, RZ ;  /* 0x0000001f02037819 */ /* 0x000fc800000006ff */
[----:B------:R-:W3:Y:S02]  /*eeb0*/  SYNCS.PHASECHK.TRANS64.TRYWAIT P0, [R0+URZ+0x38820], R3 ;  /* 0x03882003000075a7 */ /* 0x000ee4000800017f */
[----:B---3--:R-:W-:Y:S05]  /*eec0*/  @!P0 BRA `(.L_x_212) ;  /* 0x00000008004c8947 */ /* 0x008fea0003800000 */
.L_x_239:
[----:B------:R-:W-:Y:S05]  /*eed0*/  BSYNC B0 ;  /* 0x0000000000007941 */ /* 0x000fea0003800000 */
.L_x_211:
[----:B------:R-:W-:-:S03]  /*eee0*/  UMOV UR4, 0xffffffff ;  /* 0xffffffff00047882 */ /* 0x000fc60000000000 */
[----:B------:R-:W-:Y:S05]  /*eef0*/  BRA.DIV UR4, `(.L_x_213) ;  /* 0x0000000a04547947 */ /* 0x000fea000b800000 */
[----:B------:R-:W4:Y:S02]  /*ef00*/  S2R R2, SR_TID.X ;  /* 0x0000000000027919 */ /* 0x000f240000002100 */
[----:B----4-:R-:W-:-:S04]  /*ef10*/  SHF.R.U32.HI R2, RZ, 0x5, R2 ;  /* 0x00000005ff027819 */ /* 0x010fc80000011602 */
[----:B------:R-:W-:-:S05]  /*ef20*/  LOP3.LUT R2, R2, 0x3, RZ, 0xc0, !PT ;  /* 0x0000000302027812 */ /* 0x000fca00078ec0ff */
[----:B--2---:R2:W4:Y:S02]  /*ef30*/  SHFL.IDX PT, R14, R2, RZ, 0x1f ;  /* 0x00001fff020e7589 */ /* 0x00452400000e0000 */
.L_x_242:
[----:B----4-:R-:W-:Y:S01]  /*ef40*/  ISETP.NE.AND P0, PT, R14, RZ, PT ;  /* 0x000000ff0e00720c */ /* 0x010fe20003f05270 */
[----:B------:R-:W-:-:S12]  /*ef50*/  BSSY B0, `(.L_x_214) ;  /* 0x0000026000007945 */ /* 0x000fd80003800000 */
[----:B------:R-:W-:Y:S05]  /*ef60*/  @P0 BRA `(.L_x_215) ;  /* 0x0000000000900947 */ /* 0x000fea0003800000 */
[----:B------:R-:W-:-:S03]  /*ef70*/  UMOV UR4, 0xffffffff ;  /* 0xffffffff00047882 */ /* 0x000fc60000000000 */
[----:B------:R-:W-:Y:S05]  /*ef80*/  BRA.DIV UR4, `(.L_x_216) ;  /* 0x0000000a04647947 */ /* 0x000fea000b800000 */
[----:B------:R-:W-:-:S13]  /*ef90*/  ELECT P6, URZ, PT ;  /* 0x00000000003f782f */ /* 0x000fda00038c0000 */
.L_x_245:
[----:B------:R-:W-:Y:S05]  /*efa0*/  @!P6 BRA `(.L_x_215) ;  /* 0x000000000080e947 */ /* 0x000fea0003800000 */
[----:B--2---:R-:W2:Y:S02]  /*efb0*/  LDL R2, [R1+0x24] ;  /* 0x0000240001027983 */ /* 0x004ea40000100800 */
[----:B--2---:R-:W-:-:S13]  /*efc0*/  R2UR UR4, R2 ;  /* 0x00000000020472ca */ /* 0x004fda00000e0000 */
[----:B------:R-:W-:-:S06]  /*efd0*/  ULOP3.LUT UR4, UR4, 0x2, URZ, 0xfc, !UPT ;  /* 0x0000000204047892 */ /* 0x000fcc000f8efc3f */
[----:B------:R-:W-:-:S05]  /*efe0*/  IMAD.U32 R2, RZ, RZ, UR4 ;  /* 0x00000004ff027e24 */ /* 0x000fca000f8e00ff */
[----:B------:R-:W-:-:S13]  /*eff0*/  ISETP.NE.AND P2, PT, R2, 0x3, PT ;  /* 0x000000030200780c */ /* 0x000fda0003f45270 */
[----:B------:R-:W-:Y:S05]  /*f000*/  @!P2 BRA `(.L_x_217) ;  /* 0x000000000004a947 */ /* 0x000fea0003800000 */
[----:B------:R-:W-:Y:S01]  /*f010*/  BPT.TRAP 0x1 ;  /* 0x000000040000795c */ /* 0x000fe20000300000 */
.L_x_217:
[----:B---3--:R-:W-:Y:S01]  /*f020*/  VIADD R3, R0, 0x38840 ;  /* 0x0003884000037836 */ /* 0x008fe20000000000 */
[----:B------:R-:W-:Y:S01]  /*f030*/  SHF.L.U32 R5, R19, 0x1f, RZ ;  /* 0x0000001f13057819 */ /* 0x000fe200000006ff */
[----:B------:R-:W-:-:S03]  /*f040*/  VIADD R2, R16, 0x1 ;  /* 0x0000000110027836 */ /* 0x000fc60000000000 */
[----:B-1----:R-:W-:Y:S02]  /*f050*/  LEA R6, R16, R3, 0x3 ;  /* 0x0000000310067211 */ /* 0x002fe400078e18ff */
[----:B------:R-:W-:Y:S02]  /*f060*/  ISETP.NE.AND P1, PT, R2, 0x2, PT ;  /* 0x000000020200780c */ /* 0x000fe40003f25270 */
[----:B------:R-:W1:Y:S02]  /*f070*/  SYNCS.PHASECHK.TRANS64.TRYWAIT P0, [R6+URZ], R5 ;  /* 0x00000005060075a7 */ /* 0x000e64000800017f */
[----:B------:R-:W-:-:S04]  /*f080*/  SEL R4, RZ, 0x1, P1 ;  /* 0x00000001ff047807 */ /* 0x000fc80000800000 */
[----:B------:R-:W-:Y:S02]  /*f090*/  LOP3.LUT R19, R19, R4, RZ, 0x3c, !PT ;  /* 0x0000000413137212 */ /* 0x000fe400078e3cff */
[----:B------:R-:W-:Y:S02]  /*f0a0*/  SEL R4, R2, RZ, P1 ;  /* 0x000000ff02047207 */ /* 0x000fe40000800000 */
[----:B------:R-:W-:-:S03]  /*f0b0*/  SHF.L.U32 R2, R19, 0x1f, RZ ;  /* 0x0000001f13027819 */ /* 0x000fc600000006ff */
[----:B------:R-:W-:Y:S01]  /*f0c0*/  IMAD R3, R4, 0x8, R3 ;  /* 0x0000000804037824 */ /* 0x000fe200078e0203 */
[----:B-1----:R-:W-:Y:S06]  /*f0d0*/  @!P0 BRA `(.L_x_218) ;  /* 0x0000000800308947 */ /* 0x002fec0003800000 */
.L_x_246:
[----:B------:R-:W2:Y:S02]  /*f0e0*/  SYNCS.PHASECHK.TRANS64.TRYWAIT P0, [R3+URZ], R2 ;  /* 0x00000002030075a7 */ /* 0x000ea4000800017f */
[----:B--2---:R-:W-:Y:S05]  /*f0f0*/  @!P0 BRA `(.L_x_219) ;  /* 0x00000008003c8947 */ /* 0x004fea0003800000 */
.L_x_247:
[----:B------:R-:W-:Y:S05]  /*f100*/  @!P2 BRA `(.L_x_220) ;  /* 0x000000000004a947 */ /* 0x000fea0003800000 */
[----:B------:R-:W-:Y:S01]  /*f110*/  BPT.TRAP 0x1 ;  /* 0x000000040000795c */ /* 0x000fe20000300000 */
.L_x_220:
[----:B--2---:R-:W-:-:S05]  /*f120*/  IADD3 R3, R0, 0x38860, RZ ;  /* 0x0003886000037810 */ /* 0x004fca0007ffe0ff */
[----:B------:R-:W-:-:S04]  /*f130*/  IMAD R16, R16, 0x8, R3 ;  /* 0x0000000810107824 */ /* 0x000fc800078e0203 */
[----:B------:R-:W2:Y:S02]  /*f140*/  SYNCS.PHASECHK.TRANS64.TRYWAIT P0, [R16+URZ], R5 ;  /* 0x00000005100075a7 */ /* 0x000ea4000800017f */
[----:B--2---:R-:W-:Y:S05]  /*f150*/  @!P0 BRA `(.L_x_221) ;  /* 0x0000000800388947 */ /* 0x004fea0003800000 */
.L_x_248:
[----:B------:R-:W-:-:S07]  /*f160*/  IMAD R3, R4, 0x8, R3 ;  /* 0x0000000804037824 */ /* 0x000fce00078e0203 */
.L_x_222:
[----:B---3--:R3:W4:Y:S02]  /*f170*/  SYNCS.PHASECHK.TRANS64.TRYWAIT P0, [R3+URZ], R2 ;  /* 0x00000002030075a7 */ /* 0x008724000800017f */
[----:B----4-:R-:W-:Y:S05]  /*f180*/  @!P0 NANOSLEEP.SYNCS 0x989680 ;  /* 0x009896800000895d */ /* 0x010fea0003900000 */
[----:B------:R-:W4:Y:S02]  /*f190*/  @!P0 SYNCS.PHASECHK.TRANS64 P0, [R3+URZ], R2 ;  /* 0x00000002030085a7 */ /* 0x000f24000800007f */
[----:B----4-:R-:W-:Y:S05]  /*f1a0*/  @!P0 BRA `(.L_x_222) ;  /* 0xfffffffc00f08947 */ /* 0x010fea000383ffff */
.L_x_215:
[----:B------:R-:W-:Y:S05]  /*f1b0*/  BSYNC B0 ;  /* 0x0000000000007941 */ /* 0x000fea0003800000 */
.L_x_214:
[----:B------:R-:W-:Y:S05]  /*f1c0*/  EXIT ;  /* 0x000000000000794d */ /* 0x000fea0003800000 */
.L_x_131:
[----:B------:R-:W-:-:S13]  /*f1d0*/  R2UR UR4, R18 ;  /* 0x00000000120472ca */ /* 0x000fda00000e0000 */
[----:B-1----:R-:W-:-:S04]  /*f1e0*/  MOV R3, UR4 ;  /* 0x0000000400037c02 */ /* 0x002fc80008000f00 */
[----:B------:R1:W2:Y:S03]  /*f1f0*/  SYNCS.PHASECHK.TRANS64.TRYWAIT P1, [R3+URZ+0x38800], R0 ;  /* 0x03880000030075a7 */ /* 0x0002a6000802017f */
[----:B--2---:R-:W-:Y:S05]  /*f200*/  @!P1 NANOSLEEP.SYNCS 0x989680 ;  /* 0x009896800000995d */ /* 0x004fea0003900000 */
[----:B------:R-:W2:Y:S02]  /*f210*/  @!P1 SYNCS.PHASECHK.TRANS64 P1, [R3+URZ+0x38800], R0 ;  /* 0x03880000030095a7 */ /* 0x000ea4000802007f */
[----:B--2---:R-:W-:Y:S05]  /*f220*/  @!P1 BRA `(.L_x_131) ;  /* 0xfffffffc00e89947 */ /* 0x004fea000383ffff */
[----:B------:R-:W-:Y:S05]  /*f230*/  BRA `(.L_x_223) ;  /* 0xffffff2400487947 */ /* 0x000fea000383ffff */
.L_x_135:
[----:B--2---:R2:W3:Y:S02]  /*f240*/  SYNCS.PHASECHK.TRANS64.TRYWAIT P1, [R0+URZ+0x38830], R3 ;  /* 0x03883003000075a7 */ /* 0x0044e4000802017f */
[----:B---3--:R-:W-:Y:S05]  /*f250*/  @!P1 NANOSLEEP.SYNCS 0x989680 ;  /* 0x009896800000995d */ /* 0x008fea0003900000 */
[----:B------:R-:W3:Y:S02]  /*f260*/  @!P1 SYNCS.PHASECHK.TRANS64 P1, [R0+URZ+0x38830], R3 ;  /* 0x03883003000095a7 */ /* 0x000ee4000802007f */
[----:B---3--:R-:W-:Y:S05]  /*f270*/  @!P1 BRA `(.L_x_135) ;  /* 0xfffffffc00f09947 */ /* 0x008fea000383ffff */
[----:B------:R-:W-:Y:S05]  /*f280*/  BRA `(.L_x_134) ;  /* 0xffffff24006c7947 */ /* 0x000fea000383ffff */
.L_x_141:
[----:B--2---:R-:W-:-:S04]  /*f290*/  IMAD.U32 R4, RZ, RZ, UR60 ;  /* 0x0000003cff047e24 */ /* 0x004fc8000f8e00ff */
[----:B------:R2:W3:Y:S03]  /*f2a0*/  SYNCS.PHASECHK.TRANS64.TRYWAIT P1, [R4+URZ+0x38830], R3 ;  /* 0x03883003040075a7 */ /* 0x0004e6000802017f */
[----:B---3--:R-:W-:Y:S05]  /*f2b0*/  @!P1 NANOSLEEP.SYNCS 0x989680 ;  /* 0x009896800000995d */ /* 0x008fea0003900000 */
[----:B------:R-:W3:Y:S02]  /*f2c0*/  @!P1 SYNCS.PHASECHK.TRANS64 P1, [R4+URZ+0x38830], R3 ;  /* 0x03883003040095a7 */ /* 0x000ee4000802007f */
[----:B---3--:R-:W-:Y:S05]  /*f2d0*/  @!P1 BRA `(.L_x_141) ;  /* 0xfffffffc00ec9947 */ /* 0x008fea000383ffff */
[----:B------:R-:W-:Y:S05]  /*f2e0*/  BRA `(.L_x_140) ;  /* 0xffffff6400047947 */ /* 0x000fea000383ffff */
.L_x_145:
[----:B-12---:R-:W-:-:S04]  /*f2f0*/  IMAD.U32 R3, RZ, RZ, UR4 ;  /* 0x00000004ff037e24 */ /* 0x006fc8000f8e00ff */
[----:B------:R1:W2:Y:S03]  /*f300*/  SYNCS.PHASECHK.TRANS64.TRYWAIT P1, [R3+URZ+0x38850], R0 ;  /* 0x03885000030075a7 */ /* 0x0002a6000802017f */
[----:B--2---:R-:W-:Y:S05]  /*f310*/  @!P1 NANOSLEEP.SYNCS 0x989680 ;  /* 0x009896800000995d */ /* 0x004fea0003900000 */
[----:B------:R-:W2:Y:S02]  /*f320*/  @!P1 SYNCS.PHASECHK.TRANS64 P1, [R3+URZ+0x38850], R0 ;  /* 0x03885000030095a7 */ /* 0x000ea4000802007f */
[----:B--2---:R-:W-:Y:S05]  /*f330*/  @!P1 BRA `(.L_x_145) ;  /* 0xfffffffc00ec9947 */ /* 0x004fea000383ffff */
[----:B------:R-:W-:Y:S05]  /*f340*/  BRA `(.L_x_144) ;  /* 0xffffff8800547947 */ /* 0x000fea000383ffff */
.L_x_152:
[----:B--2---:R-:W-:-:S04]  /*f350*/  MOV R7, UR8 ;  /* 0x0000000800077c02 */ /* 0x004fc80008000f00 */
[----:B------:R2:W3:Y:S03]  /*f360*/  SYNCS.PHASECHK.TRANS64.TRYWAIT P1, [R7+URZ+0x38850], R0 ;  /* 0x03885000070075a7 */ /* 0x0004e6000802017f */
[----:B---3--:R-:W-:Y:S05]  /*f370*/  @!P1 NANOSLEEP.SYNCS 0x989680 ;  /* 0x009896800000995d */ /* 0x008fea0003900000 */
[----:B------:R-:W3:Y:S02]  /*f380*/  @!P1 SYNCS.PHASECHK.TRANS64 P1, [R7+URZ+0x38850], R0 ;  /* 0x03885000070095a7 */ /* 0x000ee4000802007f */
[----:B---3--:R-:W-:Y:S05]  /*f390*/  @!P1 BRA `(.L_x_152) ;  /* 0xfffffffc00ec9947 */ /* 0x008fea000383ffff */
[----:B------:R-:W-:Y:S05]  /*f3a0*/  BRA `(.L_x_151) ;  /* 0xffffffa400b87947 */ /* 0x000fea000383ffff */
.L_x_165:
[----:B------:R-:W1:Y:S01]  /*f3b0*/  S2R R5, SR_TID.X ;  /* 0x0000000000057919 */ /* 0x000e620000002100 */
[----:B------:R-:W-:Y:S01]  /*f3c0*/  BSSY B0, `(.L_x_224) ;  /* 0x000000a000007945 */ /* 0x000fe20003800000 */
[----:B------:R-:W-:Y:S01]  /*f3d0*/  IMAD.MOV.U32 R12, RZ, RZ, RZ ;  /* 0x000000ffff0c7224 */ /* 0x000fe200078e00ff */
[----:B------:R-:W-:Y:S01]  /*f3e0*/  MOV R11, 0x1f ;  /* 0x0000001f000b7802 */ /* 0x000fe20000000f00 */
[----:B------:R-:W-:Y:S01]  /*f3f0*/  IMAD.MOV.U32 R15, RZ, RZ, -0x1 ;  /* 0xffffffffff0f7424 */ /* 0x000fe200078e00ff */
[----:B-1----:R-:W-:-:S04]  /*f400*/  SHF.R.U32.HI R5, RZ, 0x5, R5 ;  /* 0x00000005ff057819 */ /* 0x002fc80000011605 */
[----:B------:R-:W-:-:S05]  /*f410*/  LOP3.LUT R5, R5, 0x3, RZ, 0xc0, !PT ;  /* 0x0000000305057812 */ /* 0x000fca00078ec0ff */
[----:B------:R-:W-:-:S07]  /*f420*/  IMAD.MOV.U32 R13, RZ, RZ, R5 ;  /* 0x000000ffff0d7224 */ /* 0x000fce00078e0005 */
[----:B------:R-:W-:Y:S05]  /*f430*/  WARPSYNC.COLLECTIVE R15, `(.L_x_225) ;  /* 0x000000000f087348 */ /* 0x000fea0003c00000 */
[----:B------:R1:W2:Y:S02]  /*f440*/  SHFL.IDX P6, R14, R13, R12, R11 ;  /* 0x0000000c0d0e7389 */ /* 0x0002a400000c000b */
[----:B-12---:R-:W-:Y:S01]  /*f450*/  ENDCOLLECTIVE ;  /* 0x000000000000791b */ /* 0x006fe20003800000 */
.L_x_225:
[----:B------:R-:W-:Y:S05]  /*f460*/  BSYNC B0 ;  /* 0x0000000000007941 */ /* 0x000fea0003800000 */
.L_x_224:
[----:B------:R-:W-:Y:S05]  /*f470*/  BRA `(.L_x_226) ;  /* 0xffffffd000287947 */ /* 0x000fea000383ffff */
.L_x_166:
[----:B------:R-:W-:Y:S01]  /*f480*/  BSSY B0, `(.L_x_227) ;  /* 0x0000006000007945 */ /* 0x000fe20003800000 */
[----:B------:R-:W-:-:S07]  /*f490*/  IMAD.MOV.U32 R15, RZ, RZ, -0x1 ;  /* 0xffffffffff0f7424 */ /* 0x000fce00078e00ff */
[----:B------:R-:W-:Y:S05]  /*f4a0*/  WARPSYNC.COLLECTIVE R15, `(.L_x_228) ;  /* 0x000000000f0c7348 */ /* 0x000fea0003c00000 */
[----:B------:R-:W-:Y:S02]  /*f4b0*/  ELECT P6, UR62, PT ;  /* 0x00000000003e782f */ /* 0x000fe400038c0000 */
[----:B------:R-:W-:Y:S01]  /*f4c0*/  MOV R14, UR62 ;  /* 0x0000003e000e7c02 */ /* 0x000fe20008000f00 */
[----:B------:R-:W-:Y:S10]  /*f4d0*/  ENDCOLLECTIVE ;  /* 0x000000000000791b */ /* 0x000ff40003800000 */
.L_x_228:
[----:B------:R-:W-:Y:S05]  /*f4e0*/  BSYNC B0 ;  /* 0x0000000000007941 */ /* 0x000fea0003800000 */
.L_x_227:
[----:B------:R-:W-:Y:S05]  /*f4f0*/  BRA `(.L_x_229) ;  /* 0xffffffd000247947 */ /* 0x000fea000383ffff */
.L_x_169:
[----:B---3--:R3:W4:Y:S02]  /*f500*/  SYNCS.PHASECHK.TRANS64.TRYWAIT P1, [R4+URZ+0x38840], R9 ;  /* 0x03884009040075a7 */ /* 0x008724000802017f */
[----:B----4-:R-:W-:Y:S05]  /*f510*/  @!P1 NANOSLEEP.SYNCS 0x989680 ;  /* 0x009896800000995d */ /* 0x010fea0003900000 */
[----:B------:R-:W4:Y:S02]  /*f520*/  @!P1 SYNCS.PHASECHK.TRANS64 P1, [R4+URZ+0x38840], R9 ;  /* 0x03884009040095a7 */ /* 0x000f24000802007f */
[----:B----4-:R-:W-:Y:S05]  /*f530*/  @!P1 BRA `(.L_x_169) ;  /* 0xfffffffc00f09947 */ /* 0x010fea000383ffff */
[----:B------:R-:W-:Y:S05]  /*f540*/  BRA `(.L_x_230) ;  /* 0xffffffd000887947 */ /* 0x000fea000383ffff */
.L_x_173:
[----:B-1----:R-:W1:Y:S01]  /*f550*/  S2R R9, SR_CgaCtaId ;  /* 0x0000000000097919 */ /* 0x002e620000008800 */
[----:B------:R-:W-:-:S04]  /*f560*/  MOV R7, 0x400 ;  /* 0x0000040000077802 */ /* 0x000fc80000000f00 */
[----:B-1----:R-:W-:-:S04]  /*f570*/  LEA R7, R9, R7, 0x18 ;  /* 0x0000000709077211 */ /* 0x002fc800078ec0ff */
[----:B------:R1:W3:Y:S03]  /*f580*/  SYNCS.PHASECHK.TRANS64.TRYWAIT P1, [R7+URZ+0x38820], R6 ;  /* 0x03882006070075a7 */ /* 0x0002e6000802017f */
[----:B---3--:R-:W-:Y:S05]  /*f590*/  @!P1 NANOSLEEP.SYNCS 0x989680 ;  /* 0x009896800000995d */ /* 0x008fea0003900000 */
[----:B------:R-:W3:Y:S02]  /*f5a0*/  @!P1 SYNCS.PHASECHK.TRANS64 P1, [R7+URZ+0x38820], R6 ;  /* 0x03882006070095a7 */ /* 0x000ee4000802007f */
[----:B---3--:R-:W-:Y:S05]  /*f5b0*/  @!P1 BRA `(.L_x_173) ;  /* 0xfffffffc00e49947 */ /* 0x008fea000383ffff */
[----:B------:R-:W-:Y:S05]  /*f5c0*/  BRA `(.L_x_231) ;  /* 0xffffffd800107947 */ /* 0x000fea000383ffff */
.L_x_179:
[----:B-1----:R1:W2:Y:S02]  /*f5d0*/  SYNCS.PHASECHK.TRANS64.TRYWAIT P1, [R2+URZ+0x38840], R3 ;  /* 0x03884003020075a7 */ /* 0x0022a4000802017f */
[----:B--2---:R-:W-:Y:S05]  /*f5e0*/  @!P1 NANOSLEEP.SYNCS 0x989680 ;  /* 0x009896800000995d */ /* 0x004fea0003900000 */
[----:B------:R-:W2:Y:S02]  /*f5f0*/  @!P1 SYNCS.PHASECHK.TRANS64 P1, [R2+URZ+0x38840], R3 ;  /* 0x03884003020095a7 */ /* 0x000ea4000802007f */
[----:B--2---:R-:W-:Y:S05]  /*f600*/  @!P1 BRA `(.L_x_179) ;  /* 0xfffffffc00f09947 */ /* 0x004fea000383ffff */
[----:B------:R-:W-:Y:S05]  /*f610*/  BRA `(.L_x_232) ;  /* 0xffffffd800b47947 */ /* 0x000fea000383ffff */
.L_x_182:
[----:B-1----:R1:W2:Y:S02]  /*f620*/  SYNCS.PHASECHK.TRANS64.TRYWAIT P1, [R2+URZ+0x38860], R3 ;  /* 0x03886003020075a7 */ /* 0x0022a4000802017f */
[----:B--2---:R-:W-:Y:S05]  /*f630*/  @!P1 NANOSLEEP.SYNCS 0x989680 ;  /* 0x009896800000995d */ /* 0x004fea0003900000 */
[----:B------:R-:W2:Y:S02]  /*f640*/  @!P1 SYNCS.PHASECHK.TRANS64 P1, [R2+URZ+0x38860], R3 ;  /* 0x03886003020095a7 */ /* 0x000ea4000802007f */
[----:B--2---:R-:W-:Y:S05]  /*f650*/  @!P1 BRA `(.L_x_182) ;  /* 0xfffffffc00f09947 */ /* 0x004fea000383ffff */
[----:B------:R-:W-:Y:S05]  /*f660*/  BRA `(.L_x_233) ;  /* 0xffffffdc00747947 */ /* 0x000fea000383ffff */
.L_x_189:
[----:B--2---:R2:W3:Y:S02]  /*f670*/  SYNCS.PHASECHK.TRANS64.TRYWAIT P1, [R2+URZ+0x38840], R3 ;  /* 0x03884003020075a7 */ /* 0x0044e4000802017f */
[----:B---3--:R-:W-:Y:S05]  /*f680*/  @!P1 NANOSLEEP.SYNCS 0x989680 ;  /* 0x009896800000995d */ /* 0x008fea0003900000 */
[----:B------:R-:W3:Y:S02]  /*f690*/  @!P1 SYNCS.PHASECHK.TRANS64 P1, [R2+URZ+0x38840], R3 ;  /* 0x03884003020095a7 */ /* 0x000ee4000802007f */
[----:B---3--:R-:W-:Y:S05]  /*f6a0*/  @!P1 BRA `(.L_x_189) ;  /* 0xfffffffc00f09947 */ /* 0x008fea000383ffff */
[----:B------:R-:W-:Y:S05]  /*f6b0*/  BRA `(.L_x_234) ;  /* 0xffffffe000dc7947 */ /* 0x000fea000383ffff */
.L_x_192:
[----:B-1----:R1:W2:Y:S02]  /*f6c0*/  SYNCS.PHASECHK.TRANS64.TRYWAIT P1, [R2+URZ+0x38860], R19 ;  /* 0x03886013020075a7 */ /* 0x0022a4000802017f */
[----:B--2---:R-:W-:Y:S05]  /*f6d0*/  @!P1 NANOSLEEP.SYNCS 0x989680 ;  /* 0x009896800000995d */ /* 0x004fea0003900000 */
[----:B------:R-:W2:Y:S02]  /*f6e0*/  @!P1 SYNCS.PHASECHK.TRANS64 P1, [R2+URZ+0x38860], R19 ;  /* 0x03886013020095a7 */ /* 0x000ea4000802007f */
[----:B--2---:R-:W-:Y:S05]  /*f6f0*/  @!P1 BRA `(.L_x_192) ;  /* 0xfffffffc00f09947 */ /* 0x004fea000383ffff */
[----:B------:R-:W-:Y:S05]  /*f700*/  BRA `(.L_x_235) ;  /* 0xffffffe4009c7947 */ /* 0x000fea000383ffff */
.L_x_198:
[----:B--2---:R2:W3:Y:S02]  /*f710*/  SYNCS.PHASECHK.TRANS64.TRYWAIT P1, [R2+URZ+0x38840], R3 ;  /* 0x03884003020075a7 */ /* 0x0044e4000802017f */
[----:B---3--:R-:W-:Y:S05]  /*f720*/  @!P1 NANOSLEEP.SYNCS 0x989680 ;  /* 0x009896800000995d */ /* 0x008fea0003900000 */
[----:B------:R-:W3:Y:S02]  /*f730*/  @!P1 SYNCS.PHASECHK.TRANS64 P1, [R2+URZ+0x38840], R3 ;  /* 0x03884003020095a7 */ /* 0x000ee4000802007f */
[----:B---3--:R-:W-:Y:S05]  /*f740*/  @!P1 BRA `(.L_x_198) ;  /* 0xfffffffc00f09947 */ /* 0x008fea000383ffff */
[----:B------:R-:W-:Y:S05]  /*f750*/  BRA `(.L_x_236) ;  /* 0xffffffe800e07947 */ /* 0x000fea000383ffff */
.L_x_201:
[----:B-1----:R1:W2:Y:S02]  /*f760*/  SYNCS.PHASECHK.TRANS64.TRYWAIT P1, [R2+URZ+0x38860], R10 ;  /* 0x0388600a020075a7 */ /* 0x0022a4000802017f */
[----:B--2---:R-:W-:Y:S05]  /*f770*/  @!P1 NANOSLEEP.SYNCS 0x989680 ;  /* 0x009896800000995d */ /* 0x004fea0003900000 */
[----:B------:R-:W2:Y:S02]  /*f780*/  @!P1 SYNCS.PHASECHK.TRANS64 P1, [R2+URZ+0x38860], R10 ;  /* 0x0388600a020095a7 */ /* 0x000ea4000802007f */
[----:B--2---:R-:W-:Y:S05]  /*f790*/  @!P1 BRA `(.L_x_201) ;  /* 0xfffffffc00f09947 */ /* 0x004fea000383ffff */
[----:B------:R-:W-:Y:S05]  /*f7a0*/  BRA `(.L_x_237) ;  /* 0xffffffec00a07947 */ /* 0x000fea000383ffff */
.L_x_207:
[----:B---3--:R3:W4:Y:S02]  /*f7b0*/  SYNCS.PHASECHK.TRANS64.TRYWAIT P0, [R3+URZ+0x38860], R2 ;  /* 0x03886002030075a7 */ /* 0x008724000800017f */
[----:B----4-:R-:W-:Y:S05]  /*f7c0*/  @!P0 NANOSLEEP.SYNCS 0x989680 ;  /* 0x009896800000895d */ /* 0x010fea0003900000 */
[----:B------:R-:W4:Y:S02]  /*f7d0*/  @!P0 SYNCS.PHASECHK.TRANS64 P0, [R3+URZ+0x38860], R2 ;  /* 0x03886002030085a7 */ /* 0x000f24000800007f */
[----:B----4-:R-:W-:Y:S05]  /*f7e0*/  @!P0 BRA `(.L_x_207) ;  /* 0xfffffffc00f08947 */ /* 0x010fea000383ffff */
[----:B------:R-:W-:Y:S05]  /*f7f0*/  BRA `(.L_x_238) ;  /* 0xfffffff0008c7947 */ /* 0x000fea000383ffff */
.L_x_212:
[----:B---3--:R3:W4:Y:S02]  /*f800*/  SYNCS.PHASECHK.TRANS64.TRYWAIT P0, [R0+URZ+0x38820], R3 ;  /* 0x03882003000075a7 */ /* 0x008724000800017f */
[----:B----4-:R-:W-:Y:S05]  /*f810*/  @!P0 NANOSLEEP.SYNCS 0x989680 ;  /* 0x009896800000895d */ /* 0x010fea0003900000 */
[----:B------:R-:W4:Y:S02]  /*f820*/  @!P0 SYNCS.PHASECHK.TRANS64 P0, [R0+URZ+0x38820], R3 ;  /* 0x03882003000085a7 */ /* 0x000f24000800007f */
[----:B----4-:R-:W-:Y:S05]  /*f830*/  @!P0 BRA `(.L_x_212) ;  /* 0xfffffffc00f08947 */ /* 0x010fea000383ffff */
[----:B------:R-:W-:Y:S05]  /*f840*/  BRA `(.L_x_239) ;  /* 0xfffffff400a07947 */ /* 0x000fea000383ffff */
.L_x_213:
[----:B------:R-:W4:Y:S01]  /*f850*/  S2R R2, SR_TID.X ;  /* 0x0000000000027919 */ /* 0x000f220000002100 */
[----:B------:R-:W-:Y:S01]  /*f860*/  BSSY B0, `(.L_x_240) ;  /* 0x000000a000007945 */ /* 0x000fe20003800000 */
[----:B------:R-:W-:Y:S01]  /*f870*/  IMAD.MOV.U32 R12, RZ, RZ, RZ ;  /* 0x000000ffff0c7224 */ /* 0x000fe200078e00ff */
[----:B--2---:R-:W-:Y:S01]  /*f880*/  MOV R15, 0xffffffff ;  /* 0xffffffff000f7802 */ /* 0x004fe20000000f00 */
[----:B------:R-:W-:Y:S01]  /*f890*/  IMAD.MOV.U32 R11, RZ, RZ, 0x1f ;  /* 0x0000001fff0b7424 */ /* 0x000fe200078e00ff */
[----:B----4-:R-:W-:-:S04]  /*f8a0*/  SHF.R.U32.HI R2, RZ, 0x5, R2 ;  /* 0x00000005ff027819 */ /* 0x010fc80000011602 */
[----:B------:R-:W-:-:S04]  /*f8b0*/  LOP3.LUT R2, R2, 0x3, RZ, 0xc0, !PT ;  /* 0x0000000302027812 */ /* 0x000fc800078ec0ff */
[----:B------:R-:W-:-:S07]  /*f8c0*/  MOV R13, R2 ;  /* 0x00000002000d7202 */ /* 0x000fce0000000f00 */
[----:B-1-3--:R-:W-:Y:S05]  /*f8d0*/  WARPSYNC.COLLECTIVE R15, `(.L_x_241) ;  /* 0x000000000f087348 */ /* 0x00afea0003c00000 */
[----:B------:R2:W4:Y:S02]  /*f8e0*/  SHFL.IDX P6, R14, R13, R12, R11 ;  /* 0x0000000c0d0e7389 */ /* 0x00052400000c000b */
[----:B-1234-:R-:W-:Y:S01]  /*f8f0*/  ENDCOLLECTIVE ;  /* 0x000000000000791b */ /* 0x01efe20003800000 */
.L_x_241:
[----:B------:R-:W-:Y:S05]  /*f900*/  BSYNC B0 ;  /* 0x0000000000007941 */ /* 0x000fea0003800000 */
.L_x_240:
[----:B------:R-:W-:Y:S05]  /*f910*/  BRA `(.L_x_242) ;  /* 0xfffffff400887947 */ /* 0x000fea000383ffff */
.L_x_216:
[----:B------:R-:W-:Y:S01]  /*f920*/  BSSY B1, `(.L_x_243) ;  /* 0x0000006000017945 */ /* 0x000fe20003800000 */
[----:B------:R-:W-:-:S07]  /*f930*/  IMAD.MOV.U32 R15, RZ, RZ, -0x1 ;  /* 0xffffffffff0f7424 */ /* 0x000fce00078e00ff */
[----:B-123--:R-:W-:Y:S05]  /*f940*/  WARPSYNC.COLLECTIVE R15, `(.L_x_244) ;  /* 0x000000000f0c7348 */ /* 0x00efea0003c00000 */
[----:B------:R-:W-:Y:S02]  /*f950*/  ELECT P6, UR62, PT ;  /* 0x00000000003e782f */ /* 0x000fe400038c0000 */
[----:B------:R-:W-:Y:S01]  /*f960*/  MOV R14, UR62 ;  /* 0x0000003e000e7c02 */ /* 0x000fe20008000f00 */
[----:B-123--:R-:W-:Y:S10]  /*f970*/  ENDCOLLECTIVE ;  /* 0x000000000000791b */ /* 0x00eff40003800000 */
.L_x_244:
[----:B------:R-:W-:Y:S05]  /*f980*/  BSYNC B1 ;  /* 0x0000000000017941 */ /* 0x000fea0003800000 */
.L_x_243:
[----:B------:R-:W-:Y:S05]  /*f990*/  BRA `(.L_x_245) ;  /* 0xfffffff400807947 */ /* 0x000fea000383ffff */
.L_x_218:
[----:B-1----:R1:W2:Y:S02]  /*f9a0*/  SYNCS.PHASECHK.TRANS64.TRYWAIT P0, [R6+URZ], R5 ;  /* 0x00000005060075a7 */ /* 0x0022a4000800017f */
[----:B--2---:R-:W-:Y:S05]  /*f9b0*/  @!P0 NANOSLEEP.SYNCS 0x989680 ;  /* 0x009896800000895d */ /* 0x004fea0003900000 */
[----:B------:R-:W2:Y:S02]  /*f9c0*/  @!P0 SYNCS.PHASECHK.TRANS64 P0, [R6+URZ], R5 ;  /* 0x00000005060085a7 */ /* 0x000ea4000800007f */
[----:B--2---:R-:W-:Y:S05]  /*f9d0*/  @!P0 BRA `(.L_x_218) ;  /* 0xfffffffc00f08947 */ /* 0x004fea000383ffff */
[----:B------:R-:W-:Y:S05]  /*f9e0*/  BRA `(.L_x_246) ;  /* 0xfffffff400bc7947 */ /* 0x000fea000383ffff */
.L_x_219:
[----:B--2---:R2:W3:Y:S02]  /*f9f0*/  SYNCS.PHASECHK.TRANS64.TRYWAIT P0, [R3+URZ], R2 ;  /* 0x00000002030075a7 */ /* 0x0044e4000800017f */
[----:B---3--:R-:W-:Y:S05]  /*fa00*/  @!P0 NANOSLEEP.SYNCS 0x989680 ;  /* 0x009896800000895d */ /* 0x008fea0003900000 */
[----:B------:R-:W3:Y:S02]  /*fa10*/  @!P0 SYNCS.PHASECHK.TRANS64 P0, [R3+URZ], R2 ;  /* 0x00000002030085a7 */ /* 0x000ee4000800007f */
[----:B---3--:R-:W-:Y:S05]  /*fa20*/  @!P0 BRA `(.L_x_219) ;  /* 0xfffffffc00f08947 */ /* 0x008fea000383ffff */
[----:B------:R-:W-:Y:S05]  /*fa30*/  BRA `(.L_x_247) ;  /* 0xfffffff400b07947 */ /* 0x000fea000383ffff */
.L_x_221:
[----:B--2---:R2:W3:Y:S02]  /*fa40*/  SYNCS.PHASECHK.TRANS64.TRYWAIT P0, [R16+URZ], R5 ;  /* 0x00000005100075a7 */ /* 0x0044e4000800017f */
[----:B---3--:R-:W-:Y:S05]  /*fa50*/  @!P0 NANOSLEEP.SYNCS 0x989680 ;  /* 0x009896800000895d */ /* 0x008fea0003900000 */
[----:B------:R-:W3:Y:S02]  /*fa60*/  @!P0 SYNCS.PHASECHK.TRANS64 P0, [R16+URZ], R5 ;  /* 0x00000005100085a7 */ /* 0x000ee4000800007f */
[----:B---3--:R-:W-:Y:S05]  /*fa70*/  @!P0 BRA `(.L_x_221) ;  /* 0xfffffffc00f08947 */ /* 0x008fea000383ffff */
[----:B------:R-:W-:Y:S05]  /*fa80*/  BRA `(.L_x_248) ;  /* 0xfffffff400b47947 */ /* 0x000fea000383ffff */
.L_x_249:
        /* <DEDUP_REMOVED lines=15> */
.L_x_2839:


//--------------------- .text._ZN7cutlass13device_kernelIN5flash11enable_sm90INS1_16FlashAttnFwdSm90INS1_25CollectiveMainloopFwdSm90ILi2EN4cute5tupleIJNS5_1CILi1EEES8_S8_EEENS6_IJNS7_ILi128EEENS7_ILi80EEENS7_ILi256EEEEEELi256ENS_10bfloat16_tEfNS_4arch4Sm90ELb0ELb0ELb1ELb1ELb0ELb0ELb0ELb1ELb1ELb0ELb0ELb0EEENS1_21CollectiveEpilogueFwdINS6_IJSA_SC_SB_EEES9_SE_SG_Li256ELb1ELb0ELb0ELb0EEENS1_36VarlenDynamicPersistentTileSchedulerILi128ELi80ELi256ELi32ELb0ELb0ELb1ELb0ELb1ELb1EEEEEEEEEvNT_6ParamsE --------------------------
	.section	.text._ZN7cutlass13device_kernelIN5flash11enable_sm90INS1_16FlashAttnFwdSm90INS1_25CollectiveMainloopFwdSm90ILi2EN4cute5tupleIJNS5_1CILi1EEES8_S8_EEENS6_IJNS7_ILi128EEENS7_ILi80EEENS7_ILi256EEEEEELi256ENS_10bfloat16_tEfNS_4arch4Sm90ELb0ELb0ELb1ELb1ELb0ELb0ELb0ELb1ELb1ELb0ELb0ELb0EEENS1_21CollectiveEpilogueFwdINS6_IJSA_SC_SB_EEES9_SE_SG_Li256ELb1ELb0ELb0ELb0EEENS1_36VarlenDynamicPersistentTileSchedulerILi128ELi80ELi256ELi32ELb0ELb0ELb1ELb0ELb1ELb1EEEEEEEEEvNT_6ParamsE,"ax",@progbits
	.align	128
.text._ZN7cutlass13device_kernelIN5flash11enable_sm90INS1_16FlashAttnFwdSm90INS1_25CollectiveMainloopFwdSm90ILi2EN4cute5tupleIJNS5_1CILi1EEES8_S8_EEENS6_IJNS7_ILi128EEENS7_ILi80EEENS7_ILi256EEEEEELi256ENS_10bfloat16_tEfNS_4arch4Sm90ELb0ELb0ELb1ELb1ELb0ELb0ELb0ELb1ELb1ELb0ELb0ELb0EEENS1_21CollectiveEpilogueFwdINS6_IJSA_SC_SB_EEES9_SE_SG_Li256ELb1ELb0ELb0ELb0EEENS1_36VarlenDynamicPersistentTileSchedulerILi128ELi80ELi256ELi32ELb0ELb0ELb1ELb0ELb1ELb1EEEEEEEEEvNT_6ParamsE:
        .type           _ZN7cutlass13device_kernelIN5flash11enable_sm90INS1_16FlashAttnFwdSm90INS1_25CollectiveMainloopFwdSm90ILi2EN4cute5tupleIJNS5_1CILi1EEES8_S8_EEENS6_IJNS7_ILi128EEENS7_ILi80EEENS7_ILi256EEEEEELi256ENS_10bfloat16_tEfNS_4arch4Sm90ELb0ELb0ELb1ELb1ELb0ELb0ELb0ELb1ELb1ELb0ELb0ELb0EEENS1_21CollectiveEpilogueFwdINS6_IJSA_SC_SB_EEES9_SE_SG_Li256ELb1ELb0ELb0ELb0EEENS1_36VarlenDynamicPersistentTileSchedulerILi128ELi80ELi256ELi32ELb0ELb0ELb1ELb0ELb1ELb1EEEEEEEEEvNT_6ParamsE,@function
        .size           _ZN7cutlass13device_kernelIN5flash11enable_sm90INS1_16FlashAttnFwdSm90INS1_25CollectiveMainloopFwdSm90ILi2EN4cute5tupleIJNS5_1CILi1EEES8_S8_EEENS6_IJNS7_ILi128EEENS7_ILi80EEENS7_ILi256EEEEEELi256ENS_10bfloat16_tEfNS_4arch4Sm90ELb0ELb0ELb1ELb1ELb0ELb0ELb0ELb1ELb1ELb0ELb0ELb0EEENS1_21CollectiveEpilogueFwdINS6_IJSA_SC_SB_EEES9_SE_SG_Li256ELb1ELb0ELb0ELb0EEENS1_36VarlenDynamicPersistentTileSchedulerILi128ELi80ELi256ELi32ELb0ELb0ELb1ELb0ELb1ELb1EEEEEEEEEvNT_6ParamsE,(.L_x_2840 - _ZN7cutlass13device_kernelIN5flash11enable_sm90INS1_16FlashAttnFwdSm90INS1_25CollectiveMainloopFwdSm90ILi2EN4cute5tupleIJNS5_1CILi1EEES8_S8_EEENS6_IJNS7_ILi128EEENS7_ILi80EEENS7_ILi256EEEEEELi256ENS_10bfloat16_tEfNS_4arch4Sm90ELb0ELb0ELb1ELb1ELb0ELb0ELb0ELb1ELb1ELb0ELb0ELb0EEENS1_21CollectiveEpilogueFwdINS6_IJSA_SC_SB_EEES9_SE_SG_Li256ELb1ELb0ELb0ELb0EEENS1_36VarlenDynamicPersistentTileSchedulerILi128ELi80ELi256ELi32ELb0ELb0ELb1ELb0ELb1ELb1EEEEEEEEEvNT_6ParamsE)
        .other          _ZN7cutlass13device_kernelIN5flash11enable_sm90INS1_16FlashAttnFwdSm90INS1_25CollectiveMainloopFwdSm90ILi2EN4cute5tupleIJNS5_1CILi1EEES8_S8_EEENS6_IJNS7_ILi128EEENS7_ILi80EEENS7_ILi256EEEEEELi256ENS_10bfloat16_tEfNS_4arch4Sm90ELb0ELb0ELb1ELb1ELb0ELb0ELb0ELb1ELb1ELb0ELb0ELb0EEENS1_21CollectiveEpilogueFwdINS6_IJSA_SC_SB_EEES9_SE_SG_Li256ELb1ELb0ELb0ELb0EEENS1_36VarlenDynamicPersistentTileSchedulerILi128ELi80ELi256ELi32ELb0ELb0ELb1ELb0ELb1ELb1EEEEEEEEEvNT_6ParamsE,@"STO_CUDA_ENTRY STV_DEFAULT"
_ZN7cutlass13device_kernelIN5flash11enable_sm90INS1_16FlashAttnFwdSm90INS1_25CollectiveMainloopFwdSm90ILi2EN4cute5tupleIJNS5_1CILi1EEES8_S8_EEENS6_IJNS7_ILi128EEENS7_ILi80EEENS7_ILi256EEEEEELi256ENS_10bfloat16_tEfNS_4arch4Sm90ELb0ELb0ELb1ELb1ELb0ELb0ELb0ELb1ELb1ELb0ELb0ELb0EEENS1_21CollectiveEpilogueFwdINS6_IJSA_SC_SB_EEES9_SE_SG_Li256ELb1ELb0ELb0ELb0EEENS1_36VarlenDynamicPersistentTileSchedulerILi128ELi80ELi256ELi32ELb0ELb0ELb1ELb0ELb1ELb1EEEEEEEEEvNT_6ParamsE:
[----:B------:R-:W0:Y:S02]  /*0000*/  LDC R1, c[0x0][0x28] ;  /* 0x00000a00ff017b82 */ /* 0x000e240000000800 */
[----:B0-----:R-:W-:Y:S01]  /*0010*/  VIADD R1, R1, 0xffffffc8 ;  /* 0xffffffc801017836 */ /* 0x001fe20000000000 */
[----:B------:R-:W0:Y:S01]  /*0020*/  S2R R3, SR_TID.X ;  /* 0x0000000000037919 */ /* 0x000e220000002100 */
[----:B------:R-:W-:Y:S01]  /*0030*/  ELECT P0, URZ, PT ;  /* 0x00000000003f782f */ /* 0x000fe20003800000 */
[----:B------:R-:W-:Y:S01]  /*0040*/  BSSY B0, `(.L_x_250) ;  /* 0x0000011000007945 */ /* 0x000fe20003800000 */
[----:B0-----:R-:W-:-:S05]  /*0050*/  SHF.R.U32.HI R0, RZ, 0x5, R3 ;  /* 0x00000005ff007819 */ /* 0x001fca0000011603 */
[----:B------:R-:W0:Y:S02]  /*0060*/  SHFL.IDX PT, R2, R0, RZ, 0x1f ;  /* 0x00001fff00027589 */ /* 0x000e2400000e0000 */
[----:B0-----:R-:W-:Y:S02]  /*0070*/  ISETP.EQ.AND P0, PT, R2, RZ, P0 ;  /* 0x000000ff0200720c */ /* 0x001fe40000702270 */
[----:B------:R-:W-:-:S11]  /*0080*/  SHF.R.U32.HI R2, RZ, 0x7, R3 ;  /* 0x00000007ff027819 */ /* 0x000fd60000011603 */
[----:B------:R-:W-:Y:S05]  /*0090*/  @!P0 BRA `(.L_x_251) ;  /* 0x00000000002c8947 */ /* 0x000fea0003800000 */
[----:B------:R-:W-:Y:S02]  /*00a0*/  ULDC.64 UR4, c[0x0][0x198] ;  /* 0x0000660000047ab9 */ /* 0x000fe40000000a00 */
[----:B------:R-:W-:Y:S02]  /*00b0*/  UIADD3 UR6, UP0, UR4, 0x270, URZ ;  /* 0x0000027004067890 */ /* 0x000fe4000ff1e03f */
[----:B------:R-:W-:Y:S02]  /*00c0*/  UIADD3 UR8, UP1, UR4, 0x370, URZ ;  /* 0x0000037004087890 */ /* 0x000fe4000ff3e03f */
[----:B------:R-:W-:Y:S02]  /*00d0*/  UIADD3 UR4, UP2, UR4, 0x470, URZ ;  /* 0x0000047004047890 */ /* 0x000fe4000ff5e03f */
[----:B------:R-:W-:Y:S02]  /*00e0*/  UIADD3.X UR7, URZ, UR5, URZ, UP0, !UPT ;  /* 0x000000053f077290 */ /* 0x000fe400087fe43f */
[----:B------:R-:W-:-:S02]  /*00f0*/  UIADD3.X UR9, URZ, UR5, URZ, UP1, !UPT ;  /* 0x000000053f097290 */ /* 0x000fc40008ffe43f */
[----:B------:R-:W-:-:S05]  /*0100*/  UIADD3.X UR5, URZ, UR5, URZ, UP2, !UPT ;  /* 0x000000053f057290 */ /* 0x000fca00097fe43f */
[----:B------:R0:W-:Y:S02]  /*0110*/  UTMACCTL.PF [UR6] ;  /* 0x00000000060079b9 */ /* 0x0001e40008040000 */
[----:B------:R0:W-:Y:S02]  /*0120*/  UTMACCTL.PF [UR8] ;  /* 0x00000000080079b9 */ /* 0x0001e40008040000 */
[----:B------:R0:W-:Y:S02]  /*0130*/  UTMACCTL.PF [UR4] ;  /* 0x00000000040079b9 */ /* 0x0001e40008040000 */
[----:B0-----:R-:W-:Y:S01]  /*0140*/  NOP ;  /* 0x0000000000007918 */ /* 0x001fe20000000000 */
.L_x_251:
[----:B------:R-:W-:Y:S05]  /*0150*/  BSYNC B0 ;  /* 0x0000000000007941 */ /* 0x000fea0003800000 */
.L_x_250:
[----:B------:R-:W-:Y:S01]  /*0160*/  VOTEU.ANY UP0, P0 ;  /* 0x00000000003f7886 */ /* 0x000fe20000000100 */
[----:B------:R-:W0:Y:S01]  /*0170*/  SHFL.IDX PT, R2, R2, RZ, 0x1f ;  /* 0x00001fff02027589 */ /* 0x000e2200000e0000 */
[----:B------:R-:W-:Y:S01]  /*0180*/  UMOV UR4, 0x1 ;  /* 0x0000000100047882 */ /* 0x000fe20000000000 */
[----:B------:R-:W-:Y:S01]  /*0190*/  UMOV UR7, 0x100 ;  /* 0x0000010000077882 */ /* 0x000fe20000000000 */
[----:B------:R-:W-:Y:S01]  /*01a0*/  VOTEU.ANY UP1, P0 ;  /* 0x00000000003f7886 */ /* 0x000fe20000020100 */
[----:B------:R-:W1:Y:S01]  /*01b0*/  @UP0 S2UR UR8, SR_CgaCtaId ;  /* 0x00000000000809c3 */ /* 0x000e620000008800 */
[----:B------:R-:W2:Y:S01]  /*01c0*/  SHFL.IDX PT, R3, R0, RZ, 0x1f ;  /* 0x00001fff00037589 */ /* 0x000ea200000e0000 */
[----:B------:R-:W-:Y:S01]  /*01d0*/  @UP0 UMOV UR6, 0x400 ;  /* 0x0000040000060882 */ /* 0x000fe20000000000 */
[----:B------:R-:W-:-:S04]  /*01e0*/  @UP0 UIADD3 UR4, -UR4, 0x100000, URZ ;  /* 0x0010000004040890 */ /* 0x000fc8000fffe13f */
[----:B------:R-:W-:Y:S02]  /*01f0*/  @UP0 USHF.L.U32 UR5, UR4, 0xb, URZ ;  /* 0x0000000b04050899 */ /* 0x000fe4000800063f */
[----:B------:R-:W-:Y:S01]  /*0200*/  @UP0 USHF.L.U32 UR4, UR4, 0x1, URZ ;  /* 0x0000000104040899 */ /* 0x000fe2000800063f */
[----:B------:R-:W-:Y:S01]  /*0210*/  VOTEU.ANY UP2, P0 ;  /* 0x00000000003f7886 */ /* 0x000fe20000040100 */
[----:B0-----:R-:W-:Y:S01]  /*0220*/  R2UR UR9, R2 ;  /* 0x00000000020972ca */ /* 0x001fe200000e0000 */
[----:B-1----:R-:W-:Y:S01]  /*0230*/  @UP0 ULEA UR8, UR8, UR6, 0x18 ;  /* 0x0000000608080291 */ /* 0x002fe2000f8ec03f */
[----:B--2---:R-:W-:Y:S01]  /*0240*/  ISETP.NE.AND P1, PT, R3, RZ, PT ;  /* 0x000000ff0300720c */ /* 0x004fe20003f25270 */
[----:B------:R-:W-:-:S04]  /*0250*/  @UP0 UIADD3 UR6, -UR7, 0x100000, URZ ;  /* 0x0010000007060890 */ /* 0x000fc8000fffe13f */
[----:B------:R-:W-:Y:S02]  /*0260*/  @UP0 USHF.L.U32 UR7, UR6, 0xb, URZ ;  /* 0x0000000b06070899 */ /* 0x000fe4000800063f */
[----:B------:R-:W-:-:S04]  /*0270*/  @UP0 USHF.L.U32 UR6, UR6, 0x1, URZ ;  /* 0x0000000106060899 */ /* 0x000fc8000800063f */
[----:B------:R-:W-:Y:S01]  /*0280*/  UISETP.NE.AND UP0, UPT, UR9, URZ, UPT ;  /* 0x0000003f0900728c */ /* 0x000fe2000bf05270 */
[----:B------:R-:W0:Y:S02]  /*0290*/  FENCE.VIEW.ASYNC.S ;  /* 0x00000000000073c6 */ /* 0x000e240000000000 */
[----:B0-----:R0:W1:Y:S05]  /*02a0*/  @UP1 SYNCS.EXCH.64 URZ, [UR8+0x38800], UR4 ;  /* 0x03880004083f15b2 */ /* 0x00106a0008000100 */
[----:B------:R0:W2:Y:S01]  /*02b0*/  @UP2 SYNCS.EXCH.64 URZ, [UR8+0x38820], UR6 ;  /* 0x03882006083f25b2 */ /* 0x0000a20008000100 */
[----:B------:R-:W-:Y:S05]  /*02c0*/  @P1 BRA `(.L_x_252) ;  /* 0x0000000000481947 */ /* 0x000fea0003800000 */
[----:B0-----:R-:W0:Y:S01]  /*02d0*/  S2UR UR5, SR_CgaCtaId ;  /* 0x00000000000579c3 */ /* 0x001e220000008800 */
[----:B------:R-:W-:Y:S01]  /*02e0*/  UMOV UR4, 0x400 ;  /* 0x0000040000047882 */ /* 0x000fe20000000000 */
[----:B------:R-:W-:Y:S01]  /*02f0*/  UMOV UR6, 0x1 ;  /* 0x0000000100067882 */ /* 0x000fe20000000000 */
[----:B------:R-:W-:Y:S01]  /*0300*/  UMOV UR9, 0x2 ;  /* 0x0000000200097882 */ /* 0x000fe20000000000 */
[----:B------:R-:W-:-:S04]  /*0310*/  UIADD3 UR6, -UR6, 0x100000, URZ ;  /* 0x0010000006067890 */ /* 0x000fc8000fffe13f */
[----:B------:R-:W-:Y:S02]  /*0320*/  USHF.L.U32 UR7, UR6, 0xb, URZ ;  /* 0x0000000b06077899 */ /* 0x000fe4000800063f */
[----:B------:R-:W-:Y:S01]  /*0330*/  USHF.L.U32 UR6, UR6, 0x1, URZ ;  /* 0x0000000106067899 */ /* 0x000fe2000800063f */
[----:B------:R-:W-:Y:S01]  /*0340*/  ELECT P0, URZ, PT ;  /* 0x00000000003f782f */ /* 0x000fe20003800000 */
[----:B0-----:R-:W-:Y:S02]  /*0350*/  ULEA UR8, UR5, UR4, 0x18 ;  /* 0x0000000405087291 */ /* 0x001fe4000f8ec03f */
[----:B------:R-:W-:-:S04]  /*0360*/  UIADD3 UR4, -UR9, 0x100000, URZ ;  /* 0x0010000009047890 */ /* 0x000fc8000fffe13f */
[----:B------:R-:W-:Y:S02]  /*0370*/  USHF.L.U32 UR5, UR4, 0xb, URZ ;  /* 0x0000000b04057899 */ /* 0x000fe4000800063f */
[----:B------:R-:W-:Y:S01]  /*0380*/  USHF.L.U32 UR4, UR4, 0x1, URZ ;  /* 0x0000000104047899 */ /* 0x000fe2000800063f */
[----:B------:R-:W0:Y:S03]  /*0390*/  FENCE.VIEW.ASYNC.S ;  /* 0x00000000000073c6 */ /* 0x000e260000000000 */
[----:B0-----:R3:W4:Y:S08]  /*03a0*/  SYNCS.EXCH.64 URZ, [UR8+0x38830], UR6 ;  /* 0x03883006083f75b2 */ /* 0x0017300008000100 */
[----:B------:R3:W0:Y:S01]  /*03b0*/  SYNCS.EXCH.64 URZ, [UR8+0x38840], UR4 ;  /* 0x03884004083f75b2 */ /* 0x0006220008000100 */
[----:B------:R3:W0:Y:S01]  /*03c0*/  SYNCS.EXCH.64 URZ, [UR8+0x38838], UR6 ;  /* 0x03883806083f75b2 */ /* 0x0006220008000100 */
[----:B------:R3:W0:Y:S02]  /*03d0*/  SYNCS.EXCH.64 URZ, [UR8+0x38848], UR4 ;  /* 0x03884804083f75b2 */ /* 0x0006240008000100 */
[----:B---3--:R-:W-:Y:S01]  /*03e0*/  NOP ;  /* 0x0000000000007918 */ /* 0x008fe20000000000 */
.L_x_252:
[----:B------:R-:W3:Y:S01]  /*03f0*/  SHFL.IDX PT, R2, R0, RZ, 0x1f ;  /* 0x00001fff00027589 */ /* 0x000ee200000e0000 */
[----:B------:R-:W-:Y:S01]  /*0400*/  NOP ;  /* 0x0000000000007918 */ /* 0x000fe20000000000 */
[----:B---3--:R-:W-:-:S13]  /*0410*/  ISETP.NE.AND P0, PT, R2, RZ, PT ;  /* 0x000000ff0200720c */ /* 0x008fda0003f05270 */
[----:B------:R-:W-:Y:S05]  /*0420*/  @P0 BRA `(.L_x_253) ;  /* 0x0000000000480947 */ /* 0x000fea0003800000 */
[----:B0-----:R-:W0:Y:S01]  /*0430*/  S2UR UR5, SR_CgaCtaId ;  /* 0x00000000000579c3 */ /* 0x001e220000008800 */
[----:B------:R-:W-:Y:S01]  /*0440*/  UMOV UR4, 0x400 ;  /* 0x0000040000047882 */ /* 0x000fe20000000000 */
[----:B------:R-:W-:Y:S01]  /*0450*/  UMOV UR6, 0x1 ;  /* 0x0000000100067882 */ /* 0x000fe20000000000 */
[----:B------:R-:W-:Y:S01]  /*0460*/  UMOV UR7, 0x2 ;  /* 0x0000000200077882 */ /* 0x000fe20000000000 */
[----:B------:R-:W-:Y:S01]  /*0470*/  ELECT P0, URZ, PT ;  /* 0x00000000003f782f */ /* 0x000fe20003800000 */
[----:B0-----:R-:W-:Y:S02]  /*0480*/  ULEA UR8, UR5, UR4, 0x18 ;  /* 0x0000000405087291 */ /* 0x001fe4000f8ec03f */
[----:B------:R-:W-:-:S04]  /*0490*/  UIADD3 UR4, -UR6, 0x100000, URZ ;  /* 0x0010000006047890 */ /* 0x000fc8000fffe13f */
[----:B------:R-:W-:Y:S02]  /*04a0*/  USHF.L.U32 UR5, UR4, 0xb, URZ ;  /* 0x0000000b04057899 */ /* 0x000fe4000800063f */
[----:B------:R-:W-:Y:S02]  /*04b0*/  USHF.L.U32 UR4, UR4, 0x1, URZ ;  /* 0x0000000104047899 */ /* 0x000fe4000800063f */
[----:B------:R-:W-:-:S04]  /*04c0*/  UIADD3 UR6, -UR7, 0x100000, URZ ;  /* 0x0010000007067890 */ /* 0x000fc8000fffe13f */
[----:B------:R-:W-:Y:S02]  /*04d0*/  USHF.L.U32 UR7, UR6, 0xb, URZ ;  /* 0x0000000b06077899 */ /* 0x000fe4000800063f */
[----:B------:R-:W-:Y:S01]  /*04e0*/  USHF.L.U32 UR6, UR6, 0x1, URZ ;  /* 0x0000000106067899 */ /* 0x000fe2000800063f */
[----:B------:R-:W0:Y:S03]  /*04f0*/  FENCE.VIEW.ASYNC.S ;  /* 0x00000000000073c6 */ /* 0x000e260000000000 */
[----:B0-----:R3:W0:Y:S08]  /*0500*/  SYNCS.EXCH.64 URZ, [UR8+0x38850], UR4 ;  /* 0x03885004083f75b2 */ /* 0x0016300008000100 */
[----:B------:R3:W0:Y:S01]  /*0510*/  SYNCS.EXCH.64 URZ, [UR8+0x38860], UR6 ;  /* 0x03886006083f75b2 */ /* 0x0006220008000100 */
[----:B------:R3:W0:Y:S01]  /*0520*/  SYNCS.EXCH.64 URZ, [UR8+0x38858], UR4 ;  /* 0x03885804083f75b2 */ /* 0x0006220008000100 */
[----:B------:R3:W0:Y:S02]  /*0530*/  SYNCS.EXCH.64 URZ, [UR8+0x38868], UR6 ;  /* 0x03886806083f75b2 */ /* 0x0006240008000100 */
[----:B---3--:R-:W-:Y:S01]  /*0540*/  NOP ;  /* 0x0000000000007918 */ /* 0x008fe20000000000 */
.L_x_253:
[----:B------:R-:W3:Y:S01]  /*0550*/  SHFL.IDX PT, R2, R0, RZ, 0x1f ;  /* 0x00001fff00027589 */ /* 0x000ee200000e0000 */
[----:B------:R-:W-:Y:S01]  /*0560*/  NOP ;  /* 0x0000000000007918 */ /* 0x000fe20000000000 */
[----:B---3--:R-:W-:-:S13]  /*0570*/  ISETP.NE.AND P0, PT, R2, RZ, PT ;  /* 0x000000ff0200720c */ /* 0x008fda0003f05270 */
[----:B------:R-:W-:Y:S05]  /*0580*/  @P0 BRA `(.L_x_254) ;  /* 0x0000000000380947 */ /* 0x000fea0003800000 */
[----:B0-----:R-:W0:Y:S01]  /*0590*/  S2UR UR5, SR_CgaCtaId ;  /* 0x00000000000579c3 */ /* 0x001e220000008800 */
[----:B------:R-:W-:Y:S01]  /*05a0*/  UMOV UR4, 0x400 ;  /* 0x0000040000047882 */ /* 0x000fe20000000000 */
[----:B------:R-:W-:Y:S01]  /*05b0*/  UMOV UR7, 0x1 ;  /* 0x0000000100077882 */ /* 0x000fe20000000000 */
[----:B------:R-:W-:Y:S01]  /*05c0*/  ELECT P0, URZ, PT ;  /* 0x00000000003f782f */ /* 0x000fe20003800000 */
[----:B0-----:R-:W-:Y:S02]  /*05d0*/  ULEA UR6, UR5, UR4, 0x18 ;  /* 0x0000000405067291 */ /* 0x001fe4000f8ec03f */
[----:B------:R-:W-:-:S04]  /*05e0*/  UIADD3 UR4, -UR7, 0x100000, URZ ;  /* 0x0010000007047890 */ /* 0x000fc8000fffe13f */
[----:B------:R-:W-:Y:S02]  /*05f0*/  USHF.L.U32 UR5, UR4, 0xb, URZ ;  /* 0x0000000b04057899 */ /* 0x000fe4000800063f */
[----:B------:R-:W-:Y:S01]  /*0600*/  USHF.L.U32 UR4, UR4, 0x1, URZ ;  /* 0x0000000104047899 */ /* 0x000fe2000800063f */
[----:B------:R-:W0:Y:S11]  /*0610*/  FENCE.VIEW.ASYNC.S ;  /* 0x00000000000073c6 */ /* 0x000e360000000000 */
[----:B0-----:R3:W0:Y:S01]  /*0620*/  SYNCS.EXCH.64 URZ, [UR6+0x38870], UR4 ;  /* 0x03887004063f75b2 */ /* 0x0016220008000100 */
[----:B------:R3:W0:Y:S01]  /*0630*/  SYNCS.EXCH.64 URZ, [UR6+0x38880], UR4 ;  /* 0x03888004063f75b2 */ /* 0x0006220008000100 */
[----:B------:R3:W0:Y:S01]  /*0640*/  SYNCS.EXCH.64 URZ, [UR6+0x38878], UR4 ;  /* 0x03887804063f75b2 */ /* 0x0006220008000100 */
[----:B------:R3:W0:Y:S02]  /*0650*/  SYNCS.EXCH.64 URZ, [UR6+0x38888], UR4 ;  /* 0x03888804063f75b2 */ /* 0x0006240008000100 */
[----:B---3--:R-:W-:Y:S01]  /*0660*/  NOP ;  /* 0x0000000000007918 */ /* 0x008fe20000000000 */
.L_x_254:
        /* <DEDUP_REMOVED lines=22> */
.L_x_255:
        /* <DEDUP_REMOVED lines=22> */
.L_x_256:
[----:B0-----:R-:W-:Y:S01]  /*0930*/  UMOV UR4, 0x1 ;  /* 0x0000000100047882 */ /* 0x001fe20000000000 */
[----:B------:R-:W-:Y:S01]  /*0940*/  PLOP3.LUT P0, PT, PT, PT, UP0, 0x80, 0x0 ;  /* 0x000000000000781c */ /* 0x000fe20003f0f008 */
[----:B------:R-:W-:Y:S01]  /*0950*/  USEL UR4, UR4, 0x2, !UP0 ;  /* 0x0000000204047887 */ /* 0x000fe2000c000000 */
[----:B------:R-:W-:-:S05]  /*0960*/  NOP ;  /* 0x0000000000007918 */ /* 0x000fca0000000000 */
[----:B------:R-:W-:-:S05]  /*0970*/  IMAD.U32 R2, RZ, RZ, UR4 ;  /* 0x00000004ff027e24 */ /* 0x000fca000f8e00ff */
[----:B------:R0:W-:Y:S01]  /*0980*/  STL [R1+0x30], R2 ;  /* 0x0000300201007387 */ /* 0x0001e20000100800 */
[----:B-12-4-:R-:W-:Y:S06]  /*0990*/  BAR.SYNC.DEFER_BLOCKING 0x0 ;  /* 0x0000000000007b1d */ /* 0x016fec0000010000 */
[----:B------:R-:W-:Y:S05]  /*09a0*/  @!P0 BRA `(.L_x_257) ;  /* 0x000000d400908947 */ /* 0x000fea0003800000 */
.L_x_258:
[----:B------:R-:W-:-:S08]  /*09b0*/  NOP ;  /* 0x0000000000007918 */ /* 0x000fd00000000000 */
[----:B------:R-:W1:Y:S02]  /*09c0*/  USETMAXREG.TRY_ALLOC.CTAPOOL UP0, 0xf0 ;  /* 0x000000f0000079c8 */ /* 0x000e640008000600 */
[----:B-1----:R-:W-:-:S13]  /*09d0*/  PLOP3.LUT P0, PT, PT, PT, UP0, 0x80, 0x0 ;  /* 0x000000000000781c */ /* 0x002fda0003f0f008 */
[----:B------:R-:W-:Y:S05]  /*09e0*/  @!P0 BRA `(.L_x_258) ;  /* 0xfffffffc00f08947 */ /* 0x000fea000383ffff */
[----:B------:R-:W1:Y:S08]  /*09f0*/  S2UR UR5, SR_CgaCtaId ;  /* 0x00000000000579c3 */ /* 0x000e700000008800 */
[----:B------:R-:W-:Y:S06]  /*0a00*/  BAR.ARV 0x8, 0x120 ;  /* 0x0204800000007b1d */ /* 0x000fec0000002000 */
[----:B------:R-:W-:-:S02]  /*0a10*/  UMOV UR4, 0x400 ;  /* 0x0000040000047882 */ /* 0x000fc40000000000 */
[----:B------:R-:W-:Y:S01]  /*0a20*/  BAR.SYNC.DEFER_BLOCKING 0x5, 0x120 ;  /* 0x0144800000007b1d */ /* 0x000fe20000010000 */
[----:B-1----:R-:W-:-:S09]  /*0a30*/  ULEA UR4, UR5, UR4, 0x18 ;  /* 0x0000000405047291 */ /* 0x002fd2000f8ec03f */
[----:B------:R-:W1:Y:S01]  /*0a40*/  LDS.128 R12, [UR4+0x388d0] ;  /* 0x0388d004ff0c7984 */ /* 0x000e620008000c00 */
[----:B------:R-:W-:Y:S01]  /*0a50*/  ULDC UR4, c[0x0][0xc14] ;  /* 0x0003050000047ab9 */ /* 0x000fe20000000800 */
[----:B------:R-:W-:Y:S06]  /*0a60*/  BAR.ARV 0x4, 0x120 ;  /* 0x0104800000007b1d */ /* 0x000fec0000002000 */
[----:B-1----:R-:W-:-:S13]  /*0a70*/  ISETP.GE.AND P0, PT, R15, UR4, PT ;  /* 0x000000040f007c0c */ /* 0x002fda000bf06270 */
[----:B------:R-:W-:Y:S05]  /*0a80*/  @P0 EXIT ;  /* 0x000000000000094d */ /* 0x000fea0003800000 */
[----:B0-----:R-:W2:Y:S01]  /*0a90*/  LDL R2, [R1+0x30] ;  /* 0x0000300001027983 */ /* 0x001ea20000100800 */
[----:B------:R-:W-:Y:S01]  /*0aa0*/  R2UR UR5, R14 ;  /* 0x000000000e0572ca */ /* 0x000fe200000e0000 */
[----:B------:R-:W-:Y:S01]  /*0ab0*/  IMAD.MOV.U32 R219, RZ, RZ, -0x2 ;  /* 0xfffffffeffdb7424 */ /* 0x000fe200078e00ff */
[----:B------:R-:W-:Y:S01]  /*0ac0*/  CS2R R16, SRZ ;  /* 0x0000000000107805 */ /* 0x000fe2000001ff00 */
[----:B------:R-:W0:Y:S01]  /*0ad0*/  S2R R0, SR_TID.X ;  /* 0x0000000000007919 */ /* 0x000e220000002100 */
[----:B------:R-:W-:Y:S02]  /*0ae0*/  IMAD.MOV.U32 R216, RZ, RZ, RZ ;  /* 0x000000ffffd87224 */ /* 0x000fe400078e00ff */
[----:B0-----:R-:W-:-:S05]  /*0af0*/  VIADD R223, R0, 0xffffff80 ;  /* 0xffffff8000df7836 */ /* 0x001fca0000000000 */
[----:B------:R-:W-:-:S04]  /*0b00*/  SHF.R.S32.HI R0, RZ, 0x1f, R223 ;  /* 0x0000001fff007819 */ /* 0x000fc800000114df */
[CC--:B------:R-:W-:Y:S02]  /*0b10*/  LEA.HI R3, R0.reuse, R223.reuse, RZ, 0x7 ;  /* 0x000000df00037211 */ /* 0x0c0fe400078f38ff */
[----:B------:R-:W-:Y:S02]  /*0b20*/  LEA.HI R4, R0, R223, RZ, 0x5 ;  /* 0x000000df00047211 */ /* 0x000fe400078f28ff */
[----:B------:R-:W-:-:S03]  /*0b30*/  SHF.R.S32.HI R218, RZ, 0x7, R3 ;  /* 0x00000007ffda7819 */ /* 0x000fc60000011403 */
[----:B------:R-:W-:-:S05]  /*0b40*/  IMAD.SHL.U32 R6, R4, 0x20, RZ ;  /* 0x0000002004067824 */ /* 0x000fca00078e00ff */
[----:B------:R-:W-:Y:S02]  /*0b50*/  LOP3.LUT R7, R6, 0xfffffc00, RZ, 0xc0, !PT ;  /* 0xfffffc0006077812 */ /* 0x000fe400078ec0ff */
[----:B--2---:R-:W-:Y:S02]  /*0b60*/  R2UR UR4, R2 ;  /* 0x00000000020472ca */ /* 0x004fe400000e0000 */
[C---:B------:R-:W-:Y:S02]  /*0b70*/  LOP3.LUT R2, R3.reuse, 0xffffff80, RZ, 0xc0, !PT ;  /* 0xffffff8003027812 */ /* 0x040fe400078ec0ff */
[----:B------:R-:W-:-:S03]  /*0b80*/  LEA.HI R3, R3, R218, RZ, 0x1 ;  /* 0x000000da03037211 */ /* 0x000fc600078f08ff */
[C---:B------:R-:W-:Y:S01]  /*0b90*/  IMAD.IADD R217, R223.reuse, 0x1, -R2 ;  /* 0x00000001dfd97824 */ /* 0x040fe200078e0a02 */
[CC--:B------:R-:W-:Y:S02]  /*0ba0*/  LEA.HI R2, R0.reuse, R223.reuse, RZ, 0x4 ;  /* 0x000000df00027211 */ /* 0x0c0fe400078f20ff */
[----:B------:R-:W-:Y:S02]  /*0bb0*/  LEA.HI R0, R0, R223, RZ, 0x3 ;  /* 0x000000df00007211 */ /* 0x000fe400078f18ff */
[----:B------:R-:W-:Y:S01]  /*0bc0*/  SHF.R.S32.HI R8, RZ, 0x1f, R217 ;  /* 0x0000001fff087819 */ /* 0x000fe200000114d9 */
[----:B------:R-:W-:Y:S01]  /*0bd0*/  ULOP3.LUT UR4, UR4, 0x1, URZ, 0xfc, !UPT ;  /* 0x0000000104047892 */ /* 0x000fe2000f8efc3f */
[----:B------:R-:W-:Y:S02]  /*0be0*/  SHF.R.S32.HI R5, RZ, 0x4, R2 ;  /* 0x00000004ff057819 */ /* 0x000fe40000011402 */
[----:B------:R-:W-:Y:S02]  /*0bf0*/  LOP3.LUT R4, R2, 0x3fffff0, RZ, 0xc0, !PT ;  /* 0x03fffff002047812 */ /* 0x000fe400078ec0ff */
[----:B------:R-:W-:Y:S01]  /*0c00*/  LEA.HI R9, R8, R217, RZ, 0x2 ;  /* 0x000000d908097211 */ /* 0x000fe200078f10ff */
[----:B------:R-:W-:Y:S01]  /*0c10*/  IMAD.U32 R222, RZ, RZ, UR4 ;  /* 0x00000004ffde7e24 */ /* 0x000fe2000f8e00ff */
[----:B------:R-:W-:Y:S01]  /*0c20*/  LEA.HI R2, R2, R5, RZ, 0x1 ;  /* 0x0000000502027211 */ /* 0x000fe200078f08ff */
[----:B------:R-:W-:Y:S01]  /*0c30*/  IMAD.IADD R4, R223, 0x1, -R4 ;  /* 0x00000001df047824 */ /* 0x000fe200078e0a04 */
[----:B------:R-:W-:-:S02]  /*0c40*/  SHF.R.S32.HI R6, RZ, 0x2, R9 ;  /* 0x00000002ff067819 */ /* 0x000fc40000011409 */
[----:B------:R-:W-:Y:S02]  /*0c50*/  SHF.R.S32.HI R11, RZ, 0x1f, R9 ;  /* 0x0000001fff0b7819 */ /* 0x000fe40000011409 */
[----:B------:R-:W-:Y:S02]  /*0c60*/  LOP3.LUT R2, R2, 0x1ffffffe, RZ, 0xc0, !PT ;  /* 0x1ffffffe02027812 */ /* 0x000fe400078ec0ff */
[----:B------:R-:W-:Y:S02]  /*0c70*/  LEA.HI R11, R11, R6, RZ, 0x3 ;  /* 0x000000060b0b7211 */ /* 0x000fe400078f18ff */
[----:B------:R-:W-:Y:S01]  /*0c80*/  LEA R7, R4, R7, 0x6 ;  /* 0x0000000704077211 */ /* 0x000fe200078e30ff */
[----:B------:R-:W-:Y:S01]  /*0c90*/  IMAD.IADD R2, R5, 0x1, -R2 ;  /* 0x0000000105027824 */ /* 0x000fe200078e0a02 */
[----:B------:R-:W-:Y:S01]  /*0ca0*/  LOP3.LUT R11, R11, 0xfffffff8, RZ, 0xc0, !PT ;  /* 0xfffffff80b0b7812 */ /* 0x000fe200078ec0ff */
[----:B------:R-:W-:Y:S01]  /*0cb0*/  IMAD.MOV.U32 R5, RZ, RZ, R13 ;  /* 0x000000ffff057224 */ /* 0x000fe200078e000d */
[----:B------:R-:W-:-:S02]  /*0cc0*/  LEA.HI R8, R8, R217, RZ, 0x5 ;  /* 0x000000d908087211 */ /* 0x000fc400078f28ff */
[----:B------:R-:W-:Y:S01]  /*0cd0*/  LEA R221, R2, R7, 0x3 ;  /* 0x0000000702dd7211 */ /* 0x000fe200078e18ff */
[----:B------:R-:W-:Y:S01]  /*0ce0*/  IMAD.IADD R11, R6, 0x1, -R11 ;  /* 0x00000001060b7824 */ /* 0x000fe200078e0a0b */
[----:B------:R-:W-:Y:S01]  /*0cf0*/  LOP3.LUT R2, R0, 0x1ffffff8, RZ, 0xc0, !PT ;  /* 0x1ffffff800027812 */ /* 0x000fe200078ec0ff */
[----:B------:R-:W-:Y:S01]  /*0d00*/  IMAD.MOV.U32 R7, RZ, RZ, R15 ;  /* 0x000000ffff077224 */ /* 0x000fe200078e000f */
[----:B------:R-:W-:Y:S02]  /*0d10*/  LOP3.LUT R4, R9, 0x7ffffffc, RZ, 0xc0, !PT ;  /* 0x7ffffffc09047812 */ /* 0x000fe400078ec0ff */
[----:B------:R-:W-:Y:S01]  /*0d20*/  SHF.R.S32.HI R8, RZ, 0x5, R8 ;  /* 0x00000005ff087819 */ /* 0x000fe20000011408 */
[----:B------:R-:W-:Y:S01]  /*0d30*/  IMAD.IADD R2, R223, 0x1, -R2 ;  /* 0x00000001df027824 */ /* 0x000fe200078e0a02 */
[----:B------:R-:W-:Y:S01]  /*0d40*/  LOP3.LUT R3, R3, 0x3fffffe, RZ, 0xc0, !PT ;  /* 0x03fffffe03037812 */ /* 0x000fe200078ec0ff */
[----:B------:R-:W-:Y:S01]  /*0d50*/  IMAD.IADD R4, R217, 0x1, -R4 ;  /* 0x00000001d9047824 */ /* 0x000fe200078e0a04 */
[----:B------:R-:W-:Y:S01]  /*0d60*/  SHF.R.S32.HI R22, RZ, 0x3, R0 ;  /* 0x00000003ff167819 */ /* 0x000fe20000011400 */
[----:B------:R-:W-:Y:S01]  /*0d70*/  IMAD R8, R8, 0x10, R11 ;  /* 0x0000001008087824 */ /* 0x000fe200078e020b */
[----:B------:R-:W-:Y:S01]  /*0d80*/  SHF.L.U32 R18, R2, 0x3, RZ ;  /* 0x0000000302127819 */ /* 0x000fe200000006ff */
[----:B------:R-:W-:-:S02]  /*0d90*/  IMAD.IADD R3, R218, 0x1, -R3 ;  /* 0x00000001da037824 */ /* 0x000fc400078e0a03 */
[----:B------:R-:W-:Y:S02]  /*0da0*/  IMAD R219, R4, R219, 0x50 ;  /* 0x0000005004db7424 */ /* 0x000fe400078e02db */
[----:B------:R-:W-:-:S07]  /*0db0*/  IMAD R220, R3, 0x40, R8 ;  /* 0x0000004003dc7824 */ /* 0x000fce00078e0208 */
.L_x_301:
[----:B0-----:R-:W0:Y:S01]  /*0dc0*/  LDC.64 R2, c[0x0][0xc60] ;  /* 0x00031800ff027b82 */ /* 0x001e220000000a00 */
[----:B------:R-:W-:Y:S01]  /*0dd0*/  ULDC.64 UR10, c[0x0][0x208] ;  /* 0x00008200000a7ab9 */ /* 0x000fe20000000a00 */
[----:B------:R-:W-:Y:S01]  /*0de0*/  ULDC.64 UR6, c[0x0][0xa28] ;  /* 0x00028a0000067ab9 */ /* 0x000fe20000000a00 */
[----:B------:R-:W-:Y:S01]  /*0df0*/  ULDC.64 UR8, c[0x0][0xa20] ;  /* 0x0002880000087ab9 */ /* 0x000fe20000000a00 */
[----:B0-----:R-:W-:-:S06]  /*0e00*/  IMAD.WIDE R2, R7, 0x4, R2 ;  /* 0x0000000407027825 */ /* 0x001fcc00078e0202 */
[----:B--2---:R-:W2:Y:S01]  /*0e10*/  LDG.E R2, desc[UR10][R2.64] ;  /* 0x0000000a02027981 */ /* 0x004ea2000c1e1900 */
[----:B------:R-:W-:Y:S02]  /*0e20*/  UISETP.NE.U32.AND UP0, UPT, UR6, URZ, UPT ;  /* 0x0000003f0600728c */ /* 0x000fe4000bf05070 */
[----:B------:R-:W-:Y:S02]  /*0e30*/  UISETP.NE.U32.AND UP1, UPT, UR8, URZ, UPT ;  /* 0x0000003f0800728c */ /* 0x000fe4000bf25070 */
[----:B------:R-:W-:Y:S02]  /*0e40*/  UISETP.NE.AND.EX UP0, UPT, UR7, URZ, UPT, UP0 ;  /* 0x0000003f0700728c */ /* 0x000fe4000bf05300 */
[----:B------:R-:W-:-:S04]  /*0e50*/  UISETP.NE.AND.EX UP1, UPT, UR9, URZ, UPT, UP1 ;  /* 0x0000003f0900728c */ /* 0x000fc8000bf25310 */
[----:B------:R-:W-:Y:S02]  /*0e60*/  PLOP3.LUT P0, PT, PT, PT, UP0, 0x80, 0x0 ;  /* 0x000000000000781c */ /* 0x000fe40003f0f008 */
[----:B------:R-:W-:Y:S02]  /*0e70*/  PLOP3.LUT P1, PT, PT, PT, UP1, 0x80, 0x0 ;  /* 0x000000000000781c */ /* 0x000fe40003f2f018 */
[----:B--2---:R-:W-:-:S13]  /*0e80*/  R2UR UR4, R2 ;  /* 0x00000000020472ca */ /* 0x004fda00000e0000 */
[----:B------:R-:W-:Y:S02]  /*0e90*/  USHF.R.S32.HI UR12, URZ, 0x1f, UR4 ;  /* 0x0000001f3f0c7899 */ /* 0x000fe40008011404 */
[----:B------:R-:W-:Y:S01]  /*0ea0*/  IMAD.U32 R214, RZ, RZ, UR4 ;  /* 0x00000004ffd67e24 */ /* 0x000fe2000f8e00ff */
[----:B------:R-:W-:Y:S02]  /*0eb0*/  @UP0 ULEA UR6, UP2, UR4, UR6, 0x2 ;  /* 0x0000000604060291 */ /* 0x000fe4000f84103f */
[----:B------:R-:W-:Y:S02]  /*0ec0*/  @UP1 ULEA UR8, UP3, UR4, UR8, 0x2 ;  /* 0x0000000804081291 */ /* 0x000fe4000f86103f */
[----:B------:R-:W-:Y:S02]  /*0ed0*/  @UP0 ULEA.HI.X UR7, UR4, UR7, UR12, 0x2, UP2 ;  /* 0x0000000704070291 */ /* 0x000fe400090f140c */
[----:B------:R-:W-:Y:S01]  /*0ee0*/  IMAD.U32 R215, RZ, RZ, UR12 ;  /* 0x0000000cffd77e24 */ /* 0x000fe2000f8e00ff */
[----:B------:R-:W-:Y:S01]  /*0ef0*/  @UP1 ULEA.HI.X UR9, UR4, UR9, UR12, 0x2, UP3 ;  /* 0x0000000904091291 */ /* 0x000fe200098f140c */
[----:B------:R-:W-:-:S02]  /*0f00*/  IMAD.U32 R2, RZ, RZ, UR6 ;  /* 0x00000006ff027e24 */ /* 0x000fc4000f8e00ff */
[----:B------:R-:W-:Y:S01]  /*0f10*/  IMAD.U32 R6, RZ, RZ, UR8 ;  /* 0x00000008ff067e24 */ /* 0x000fe2000f8e00ff */
[----:B------:R-:W-:Y:S01]  /*0f20*/  ULDC UR4, c[0x0][0x404] ;  /* 0x0001010000047ab9 */ /* 0x000fe20000000800 */
[----:B------:R-:W-:Y:S01]  /*0f30*/  IMAD.U32 R3, RZ, RZ, UR7 ;  /* 0x00000007ff037e24 */ /* 0x000fe2000f8e00ff */
[----:B------:R-:W-:Y:S01]  /*0f40*/  ULDC.64 UR6, c[0x0][0x3f8] ;  /* 0x0000fe0000067ab9 */ /* 0x000fe20000000a00 */
[----:B------:R-:W-:-:S03]  /*0f50*/  IMAD.U32 R7, RZ, RZ, UR9 ;  /* 0x00000009ff077e24 */ /* 0x000fc6000f8e00ff */
[----:B------:R-:W2:Y:S04]  /*0f60*/  @P0 LDG.E R2, desc[UR10][R2.64] ;  /* 0x0000000a02020981 */ /* 0x000ea8000c1e1900 */
[----:B---3--:R-:W3:Y:S01]  /*0f70*/  @P1 LDG.E R6, desc[UR10][R6.64] ;  /* 0x0000000a06061981 */ /* 0x008ee2000c1e1900 */
[----:B------:R-:W-:Y:S01]  /*0f80*/  UISETP.NE.U32.AND UP0, UPT, UR6, URZ, UPT ;  /* 0x0000003f0600728c */ /* 0x000fe2000bf05070 */
[----:B------:R-:W-:Y:S01]  /*0f90*/  MOV R212, R5 ;  /* 0x0000000500d47202 */ /* 0x000fe20000000f00 */
[----:B------:R-:W-:Y:S01]  /*0fa0*/  UMOV UR60, URZ ;  /* 0x0000003f003c7c82 */ /* 0x000fe20008000000 */
[----:B------:R-:W-:Y:S01]  /*0fb0*/  ULDC UR6, c[0x0][0x2e0] ;  /* 0x0000b80000067ab9 */ /* 0x000fe20000000800 */
[----:B------:R-:W-:Y:S01]  /*0fc0*/  UISETP.NE.AND.EX UP0, UPT, UR7, URZ, UPT, UP0 ;  /* 0x0000003f0700728c */ /* 0x000fe2000bf05300 */
[----:B------:R-:W-:Y:S01]  /*0fd0*/  IMAD.MOV.U32 R0, RZ, RZ, RZ ;  /* 0x000000ffff007224 */ /* 0x000fe200078e00ff */
[----:B------:R-:W-:-:S02]  /*0fe0*/  CS2R R150, SRZ ;  /* 0x0000000000967805 */ /* 0x000fc4000001ff00 */
[----:B------:R-:W-:Y:S01]  /*0ff0*/  CS2R R148, SRZ ;  /* 0x0000000000947805 */ /* 0x000fe2000001ff00 */
[----:B------:R-:W-:Y:S01]  /*1000*/  USEL UR4, UR4, 0x1, UP0 ;  /* 0x0000000104047887 */ /* 0x000fe20008000000 */
[----:B------:R-:W-:Y:S02]  /*1010*/  CS2R R146, SRZ ;  /* 0x0000000000927805 */ /* 0x000fe4000001ff00 */
[----:B------:R-:W-:Y:S02]  /*1020*/  CS2R R144, SRZ ;  /* 0x0000000000907805 */ /* 0x000fe4000001ff00 */
[----:B------:R-:W-:Y:S01]  /*1030*/  CS2R R142, SRZ ;  /* 0x00000000008e7805 */ /* 0x000fe2000001ff00 */
[----:B------:R-:W-:Y:S01]  /*1040*/  UIMAD UR4, UR4, UR6, URZ ;  /* 0x00000006040472a4 */ /* 0x000fe2000f8e023f */
        /* <DEDUP_REMOVED lines=22> */
[----:B------:R-:W-:Y:S01]  /*11b0*/  CS2R R96, SRZ ;  /* 0x0000000000607805 */ /* 0x000fe2000001ff00 */
[----:B------:R-:W-:Y:S01]  /*11c0*/  IMAD.MOV.U32 R165, RZ, RZ, RZ ;  /* 0x000000ffffa57224 */ /* 0x000fe200078e00ff */
[----:B------:R-:W-:Y:S02]  /*11d0*/  CS2R R86, SRZ ;  /* 0x0000000000567805 */ /* 0x000fe4000001ff00 */
[----:B------:R-:W-:Y:S02]  /*11e0*/  CS2R R92, SRZ ;  /* 0x00000000005c7805 */ /* 0x000fe4000001ff00 */
[----:B------:R-:W-:-:S02]  /*11f0*/  CS2R R90, SRZ ;  /* 0x00000000005a7805 */ /* 0x000fc4000001ff00 */
[----:B------:R-:W-:Y:S02]  /*1200*/  CS2R R88, SRZ ;  /* 0x0000000000587805 */ /* 0x000fe4000001ff00 */
[----:B-1----:R-:W-:Y:S02]  /*1210*/  CS2R R82, SRZ ;  /* 0x0000000000527805 */ /* 0x002fe4000001ff00 */
[----:B------:R-:W-:Y:S02]  /*1220*/  CS2R R84, SRZ ;  /* 0x0000000000547805 */ /* 0x000fe4000001ff00 */
[----:B------:R-:W-:Y:S01]  /*1230*/  CS2R R80, SRZ ;  /* 0x0000000000507805 */ /* 0x000fe2000001ff00 */
[----:B------:R-:W-:Y:S01]  /*1240*/  IMAD.MOV.U32 R19, RZ, RZ, RZ ;  /* 0x000000ffff137224 */ /* 0x000fe200078e00ff */
[----:B-----5:R-:W-:Y:S02]  /*1250*/  CS2R R74, SRZ ;  /* 0x00000000004a7805 */ /* 0x020fe4000001ff00 */
[----:B------:R-:W-:Y:S01]  /*1260*/  CS2R R76, SRZ ;  /* 0x00000000004c7805 */ /* 0x000fe2000001ff00 */
[----:B------:R-:W-:Y:S01]  /*1270*/  IMAD.MOV.U32 R153, RZ, RZ, RZ ;  /* 0x000000ffff997224 */ /* 0x000fe200078e00ff */
        /* <DEDUP_REMOVED lines=15> */
[----:B----4-:R-:W-:Y:S01]  /*1370*/  CS2R R44, SRZ ;  /* 0x00000000002c7805 */ /* 0x010fe2000001ff00 */
[----:B------:R-:W-:Y:S02]  /*1380*/  IMAD.MOV.U32 R41, RZ, RZ, RZ ;  /* 0x000000ffff297224 */ /* 0x000fe400078e00ff */
[----:B------:R-:W-:Y:S01]  /*1390*/  IMAD.U32 R213, RZ, RZ, UR5 ;  /* 0x00000005ffd57e24 */ /* 0x000fe2000f8e00ff */
[----:B--2---:R-:W-:Y:S02]  /*13a0*/  @P0 R2UR UR60, R2 ;  /* 0x00000000023c02ca */ /* 0x004fe400000e0000 */
[----:B------:R-:W-:-:S02]  /*13b0*/  CS2R R2, SRZ ;  /* 0x0000000000027805 */ /* 0x000fc4000001ff00 */
[----:B------:R-:W-:Y:S02]  /*13c0*/  PLOP3.LUT P0, PT, PT, PT, PT, 0x80, 0x0 ;  /* 0x000000000000781c */ /* 0x000fe40003f0f070 */
[----:B---3--:R-:W-:Y:S01]  /*13d0*/  @P1 R2UR UR4, R6 ;  /* 0x00000000060412ca */ /* 0x008fe200000e0000 */
[----:B------:R-:W-:-:S14]  /*13e0*/  @P1 BRA `(.L_x_259) ;  /* 0x00000000003c1947 */ /* 0x000fdc0003800000 */
[----:B------:R-:W-:Y:S02]  /*13f0*/  ULDC.64 UR6, c[0x0][0xa08] ;  /* 0x0002820000067ab9 */ /* 0x000fe40000000a00 */
[----:B------:R-:W-:-:S04]  /*1400*/  ISETP.NE.U32.AND P1, PT, RZ, UR6, PT ;  /* 0x00000006ff007c0c */ /* 0x000fc8000bf25070 */
[----:B------:R-:W-:-:S13]  /*1410*/  ISETP.NE.AND.EX P1, PT, RZ, UR7, PT, P1 ;  /* 0x00000007ff007c0c */ /* 0x000fda000bf25310 */
[----:B------:R-:W-:Y:S05]  /*1420*/  @!P1 BRA `(.L_x_259) ;  /* 0x00000000002c9947 */ /* 0x000fea0003800000 */
[----:B------:R-:W-:Y:S01]  /*1430*/  R2UR UR8, R214 ;  /* 0x00000000d60872ca */ /* 0x000fe200000e0000 */
[----:B------:R-:W-:Y:S01]  /*1440*/  ULDC.64 UR4, c[0x0][0xa08] ;  /* 0x0002820000047ab9 */ /* 0x000fe20000000a00 */
[----:B------:R-:W-:-:S11]  /*1450*/  ULDC.64 UR6, c[0x0][0x208] ;  /* 0x0000820000067ab9 */ /* 0x000fd60000000a00 */
[----:B------:R-:W-:-:S06]  /*1460*/  UIMAD.WIDE UR4, UR8, 0x4, UR4 ;  /* 0x00000004080478a5 */ /* 0x000fcc000f8e0204 */
[----:B------:R-:W-:Y:S01]  /*1470*/  MOV R4, UR4 ;  /* 0x0000000400047c02 */ /* 0x000fe20008000f00 */
[----:B------:R-:W-:-:S05]  /*1480*/  IMAD.U32 R5, RZ, RZ, UR5 ;  /* 0x00000005ff057e24 */ /* 0x000fca000f8e00ff */
[----:B------:R-:W2:Y:S04]  /*1490*/  LDG.E R7, desc[UR6][R4.64] ;  /* 0x0000000604077981 */ /* 0x000ea8000c1e1900 */
[----:B------:R-:W3:Y:S01]  /*14a0*/  LDG.E R6, desc[UR6][R4.64+0x4] ;  /* 0x0000040604067981 */ /* 0x000ee2000c1e1900 */
[----:B--2---:R-:W-:Y:S02]  /*14b0*/  R2UR UR4, R7 ;  /* 0x00000000070472ca */ /* 0x004fe400000e0000 */
[----:B---3--:R-:W-:-:S13]  /*14c0*/  R2UR UR5, R6 ;  /* 0x00000000060572ca */ /* 0x008fda00000e0000 */
[----:B------:R-:W-:-:S12]  /*14d0*/  UIADD3 UR4, -UR4, UR5, URZ ;  /* 0x0000000504047290 */ /* 0x000fd8000fffe13f */
.L_x_259:
[----:B------:R-:W-:Y:S01]  /*14e0*/  UIADD3 UR60, -UR60, UR4, URZ ;  /* 0x000000043c3c7290 */ /* 0x000fe2000fffe13f */
[----:B------:R-:W-:Y:S01]  /*14f0*/  IMAD.MOV.U32 R40, RZ, RZ, RZ ;  /* 0x000000ffff287224 */ /* 0x000fe200078e00ff */
[----:B------:R-:W-:Y:S02]  /*1500*/  CS2R R162, SRZ ;  /* 0x0000000000a27805 */ /* 0x000fe4000001ff00 */
[----:B------:R-:W-:Y:S01]  /*1510*/  CS2R R34, SRZ ;  /* 0x0000000000227805 */ /* 0x000fe2000001ff00 */
[----:B------:R-:W-:Y:S01]  /*1520*/  UIADD3 UR4, UR60, 0x4f, URZ ;  /* 0x0000004f3c047890 */ /* 0x000fe2000fffe03f */
[----:B------:R-:W-:Y:S01]  /*1530*/  CS2R R36, SRZ ;  /* 0x0000000000247805 */ /* 0x000fe2000001ff00 */
[----:B------:R-:W-:Y:S01]  /*1540*/  UISETP.GE.AND UP0, UPT, UR60, 0x1, UPT ;  /* 0x000000013c00788c */ /* 0x000fe2000bf06270 */
[----:B------:R-:W-:Y:S01]  /*1550*/  CS2R R32, SRZ ;  /* 0x0000000000207805 */ /* 0x000fe2000001ff00 */
[----:B------:R-:W-:Y:S01]  /*1560*/  UIMAD.WIDE UR4, UR4, 0x66666667, URZ ;  /* 0x66666667040478a5 */ /* 0x000fe2000f8e023f */
[----:B------:R-:W-:Y:S01]  /*1570*/  IMAD.MOV.U32 R10, RZ, RZ, RZ ;  /* 0x000000ffff0a7224 */ /* 0x000fe200078e00ff */
[----:B------:R-:W-:-:S02]  /*1580*/  CS2R R26, SRZ ;  /* 0x00000000001a7805 */ /* 0x000fc4000001ff00 */
[----:B------:R-:W-:Y:S02]  /*1590*/  CS2R R28, SRZ ;  /* 0x00000000001c7805 */ /* 0x000fe4000001ff00 */
[----:B------:R-:W-:Y:S01]  /*15a0*/  PLOP3.LUT P1, PT, PT, PT, UP0, 0x80, 0x0 ;  /* 0x000000000000781c */ /* 0x000fe20003f2f008 */
[----:B------:R-:W-:Y:S01]  /*15b0*/  USHF.R.U32.HI UR4, URZ, 0x1f, UR5 ;  /* 0x0000001f3f047899 */ /* 0x000fe20008011605 */
[----:B------:R-:W-:Y:S01]  /*15c0*/  IMAD.MOV.U32 R164, RZ, RZ, RZ ;  /* 0x000000ffffa47224 */ /* 0x000fe200078e00ff */
[----:B------:R-:W-:Y:S02]  /*15d0*/  CS2R R24, SRZ ;  /* 0x0000000000187805 */ /* 0x000fe4000001ff00 */
[----:B------:R-:W-:-:S06]  /*15e0*/  ULEA.HI.SX32 UR4, UR5, UR4, 0x1b ;  /* 0x0000000405047291 */ /* 0x000fcc000f8fda3f */
[----:B------:R-:W-:Y:S02]  /*15f0*/  IMAD.U32 R152, RZ, RZ, UR4 ;  /* 0x00000004ff987e24 */ /* 0x000fe4000f8e00ff */
[----:B------:R-:W-:Y:S05]  /*1600*/  @!P1 BRA `(.L_x_260) ;  /* 0x0000009c00609947 */ /* 0x000fea0003800000 */
[----:B------:R-:W0:Y:S01]  /*1610*/  SHFL.IDX PT, R0, R218, RZ, 0x1f ;  /* 0x00001fffda007589 */ /* 0x000e2200000e0000 */
[----:B------:R-:W1:Y:S01]  /*1620*/  S2UR UR7, SR_CgaCtaId ;  /* 0x00000000000779c3 */ /* 0x000e620000008800 */
[----:B------:R-:W-:Y:S01]  /*1630*/  UMOV UR6, 0x400 ;  /* 0x0000040000067882 */ /* 0x000fe20000000000 */
[----:B0-----:R-:W-:Y:S01]  /*1640*/  R2UR UR4, R0 ;  /* 0x00000000000472ca */ /* 0x001fe200000e0000 */
[----:B-1----:R-:W-:-:S04]  /*1650*/  ULEA UR6, UR7, UR6, 0x18 ;  /* 0x0000000607067291 */ /* 0x002fc8000f8ec03f */
[----:B------:R-:W-:-:S04]  /*1660*/  UIADD3 UR6, UR6, 0x14400, URZ ;  /* 0x0001440006067890 */ /* 0x000fc8000fffe03f */
[----:B------:R-:W-:-:S04]  /*1670*/  ULOP3.LUT UP0, URZ, UR6, 0x9f, URZ, 0xc0, !UPT ;  /* 0x0000009f063f7892 */ /* 0x000fc8000f80c03f */
[----:B------:R-:W-:Y:S02]  /*1680*/  ULEA.HI UR5, UR4, UR4, URZ, 0x1 ;  /* 0x0000000404057291 */ /* 0x000fe4000f8f083f */
[----:B------:R-:W-:Y:S02]  /*1690*/  PLOP3.LUT P0, PT, PT, PT, UP0, 0x80, 0x0 ;  /* 0x000000000000781c */ /* 0x000fe40003f0f008 */
[----:B------:R-:W-:-:S04]  /*16a0*/  ULOP3.LUT UR5, UR5, 0x1e, URZ, 0xc0, !UPT ;  /* 0x0000001e05057892 */ /* 0x000fc8000f8ec03f */
[----:B------:R-:W-:-:S04]  /*16b0*/  UIADD3 UR5, UR4, -UR5, URZ ;  /* 0x8000000504057290 */ /* 0x000fc8000fffe03f */
[----:B------:R-:W-:-:S04]  /*16c0*/  ULEA UR5, UR5, UR6, 0xd ;  /* 0x0000000605057291 */ /* 0x000fc8000f8e683f */
[----:B------:R-:W-:-:S04]  /*16d0*/  USHF.R.U32.HI UR5, URZ, 0x4, UR5 ;  /* 0x000000043f057899 */ /* 0x000fc80008011605 */
[----:B------:R-:W-:Y:S01]  /*16e0*/  ULOP3.LUT UR36, UR5, 0x3fff, URZ, 0xc0, !UPT ;  /* 0x00003fff05247892 */ /* 0x000fe2000f8ec03f */
[----:B------:R-:W-:Y:S11]  /*16f0*/  @!P0 BRA `(.L_x_261) ;  /* 0x0000000000408947 */ /* 0x000ff60003800000 */
[----:B------:R-:W-:Y:S01]  /*1700*/  MOV R0, 0x0 ;  /* 0x0000000000007802 */ /* 0x000fe20000000f00 */
[----:B------:R-:W-:Y:S01]  /*1710*/  ULDC.64 UR4, c[0x4][0xa8] ;  /* 0x01002a0000047ab9 */ /* 0x000fe20000000a00 */
[----:B------:R-:W-:Y:S01]  /*1720*/  ULDC.64 UR6, c[0x4][0x20] ;  /* 0x0100080000067ab9 */ /* 0x000fe20000000a00 */
[----:B------:R-:W-:Y:S01]  /*1730*/  IMAD.U32 R4, RZ, RZ, UR4 ;  /* 0x00000004ff047e24 */ /* 0x000fe2000f8e00ff */
[----:B------:R0:W1:Y:S01]  /*1740*/  LDC.64 R2, c[0x4][R0] ;  /* 0x0100000000027b82 */ /* 0x0000620000000a00 */
[----:B------:R-:W-:Y:S01]  /*1750*/  MOV R5, UR5 ;  /* 0x0000000500057c02 */ /* 0x000fe20008000f00 */
[----:B------:R-:W-:Y:S01]  /*1760*/  ULDC.64 UR4, c[0x4][0xb0] ;  /* 0x01002c0000047ab9 */ /* 0x000fe20000000a00 */
[----:B------:R-:W-:Y:S01]  /*1770*/  IMAD.U32 R10, RZ, RZ, UR6 ;  /* 0x00000006ff0a7e24 */ /* 0x000fe2000f8e00ff */
[----:B------:R-:W-:Y:S01]  /*1780*/  MOV R13, RZ ;  /* 0x000000ff000d7202 */ /* 0x000fe20000000f00 */
[----:B------:R-:W-:Y:S02]  /*1790*/  IMAD.U32 R6, RZ, RZ, UR4 ;  /* 0x00000004ff067e24 */ /* 0x000fe4000f8e00ff */
[----:B------:R-:W-:-:S02]  /*17a0*/  IMAD.U32 R7, RZ, RZ, UR5 ;  /* 0x00000005ff077e24 */ /* 0x000fc4000f8e00ff */
[----:B------:R-:W-:Y:S02]  /*17b0*/  IMAD.U32 R11, RZ, RZ, UR7 ;  /* 0x00000007ff0b7e24 */ /* 0x000fe4000f8e00ff */
[----:B------:R-:W-:Y:S02]  /*17c0*/  IMAD.MOV.U32 R8, RZ, RZ, 0x70 ;  /* 0x00000070ff087424 */ /* 0x000fe400078e00ff */
[----:B0-----:R-:W-:-:S07]  /*17d0*/  IMAD.MOV.U32 R12, RZ, RZ, 0x1 ;  /* 0x00000001ff0c7424 */ /* 0x001fce00078e00ff */
[----:B------:R-:W-:-:S07]  /*17e0*/  LEPC R20, `(.L_x_261) ;  /* 0x000000001014794e */ /* 0x000fce0000000000 */
[----:B-1----:R-:W-:Y:S05]  /*17f0*/  CALL.ABS.NOINC R2 ;  /* 0x0000000002007343 */ /* 0x002fea0003c00000 */
.L_x_261:
[----:B------:R-:W0:Y:S01]  /*1800*/  S2UR UR5, SR_CgaCtaId ;  /* 0x00000000000579c3 */ /* 0x000e220000008800 */
[----:B------:R-:W-:Y:S01]  /*1810*/  LEA.HI R0, R216, R216, RZ, 0x1 ;  /* 0x000000d8d8007211 */ /* 0x000fe200078f08ff */
[----:B------:R-:W-:Y:S01]  /*1820*/  UMOV UR4, 0x400 ;  /* 0x0000040000047882 */ /* 0x000fe20000000000 */
[----:B------:R-:W-:Y:S01]  /*1830*/  R2UR UR6, R222 ;  /* 0x00000000de0672ca */ /* 0x000fe200000e0000 */
[----:B------:R-:W-:Y:S01]  /*1840*/  BSSY B0, `(.L_x_262) ;  /* 0x000000a000007945 */ /* 0x000fe20003800000 */
[----:B------:R-:W-:-:S05]  /*1850*/  LOP3.LUT R3, R0, 0xfffffffe, RZ, 0xc0, !PT ;  /* 0xfffffffe00037812 */ /* 0x000fca00078ec0ff */
[----:B------:R-:W-:-:S05]  /*1860*/  IMAD.IADD R0, R216, 0x1, -R3 ;  /* 0x00000001d8007824 */ /* 0x000fca00078e0a03 */
[----:B------:R-:W-:Y:S01]  /*1870*/  SHF.L.U32 R0, R0, 0x1f, RZ ;  /* 0x0000001f00007819 */ /* 0x000fe200000006ff */
[----:B------:R-:W-:-:S05]  /*1880*/  IMAD.U32 R2, RZ, RZ, UR6 ;  /* 0x00000006ff027e24 */ /* 0x000fca000f8e00ff */
[----:B------:R-:W-:Y:S01]  /*1890*/  ISETP.NE.AND P0, PT, R2, 0x3, PT ;  /* 0x000000030200780c */ /* 0x000fe20003f05270 */
[----:B0-----:R-:W-:-:S06]  /*18a0*/  ULEA UR4, UR5, UR4, 0x18 ;  /* 0x0000000405047291 */ /* 0x001fcc000f8ec03f */
[----:B------:R-:W-:-:S04]  /*18b0*/  IMAD.U32 R5, RZ, RZ, UR4 ;  /* 0x00000004ff057e24 */ /* 0x000fc8000f8e00ff */
[----:B------:R-:W0:Y:S02]  /*18c0*/  SYNCS.PHASECHK.TRANS64.TRYWAIT P1, [R5+URZ+0x38800], R0 ;  /* 0x03880000050075a7 */ /* 0x000e24000802017f */
[----:B0-----:R-:W-:Y:S05]  /*18d0*/  @!P1 BRA `(.L_x_263) ;  /* 0x0000011800649947 */ /* 0x001fea0003800000 */
.L_x_388:
[----:B------:R-:W-:Y:S05]  /*18e0*/  BSYNC B0 ;  /* 0x0000000000007941 */ /* 0x000fea0003800000 */
.L_x_262:
[----:B------:R-:W-:Y:S05]  /*18f0*/  @!P0 BRA `(.L_x_264) ;  /* 0x0000000000048947 */ /* 0x000fea0003800000 */
[----:B------:R-:W-:Y:S01]  /*1900*/  BPT.TRAP 0x1 ;  /* 0x000000040000795c */ /* 0x000fe20000300000 */
.L_x_264:
[----:B0-----:R-:W-:Y:S01]  /*1910*/  IMAD R0, R16, 0x8, R5 ;  /* 0x0000000810007824 */ /* 0x001fe200078e0205 */
[----:B------:R-:W-:-:S04]  /*1920*/  SHF.L.U32 R3, R17, 0x1f, RZ ;  /* 0x0000001f11037819 */ /* 0x000fc800000006ff */
[----:B------:R0:W1:Y:S01]  /*1930*/  SYNCS.PHASECHK.TRANS64.TRYWAIT P2, [R0+URZ+0x38830], R3 ;  /* 0x03883003000075a7 */ /* 0x000062000804017f */
[----:B------:R-:W-:Y:S05]  /*1940*/  @!P0 BRA `(.L_x_265) ;  /* 0x0000000000048947 */ /* 0x000fea0003800000 */
[----:B------:R-:W-:Y:S01]  /*1950*/  BPT.TRAP 0x1 ;  /* 0x000000040000795c */ /* 0x000fe20000300000 */
.L_x_265:
[----:B------:R-:W2:Y:S01]  /*1960*/  S2R R2, SR_TID.X ;  /* 0x0000000000027919 */ /* 0x000ea20000002100 */
[----:B------:R-:W-:Y:S01]  /*1970*/  IMAD.MOV.U32 R151, RZ, RZ, RZ ;  /* 0x000000ffff977224 */ /* 0x000fe200078e00ff */
[----:B--2---:R-:W-:Y:S01]  /*1980*/  LOP3.LUT P1, RZ, R2, 0x7f, RZ, 0xc0, !PT ;  /* 0x0000007f02ff7812 */ /* 0x004fe2000782c0ff */
[----:B-1----:R-:W-:-:S12]  /*1990*/  @P2 BRA `(.L_x_266) ;  /* 0x0000000000082947 */ /* 0x002fd80003800000 */
[----:B------:R-:W1:Y:S02]  /*19a0*/  SYNCS.PHASECHK.TRANS64.TRYWAIT P2, [R0+URZ+0x38830], R3 ;  /* 0x03883003000075a7 */ /* 0x000e64000804017f */
[----:B-1----:R-:W-:Y:S05]  /*19b0*/  @!P2 BRA `(.L_x_267) ;  /* 0x000001180040a947 */ /* 0x002fea0003800000 */
.L_x_266:
[----:B------:R-:W-:Y:S05]  /*19c0*/  WARPSYNC.ALL ;  /* 0x0000000000007948 */ /* 0x000fea0003800000 */
[----:B------:R-:W-:Y:S01]  /*19d0*/  R2UR UR4, R5 ;  /* 0x00000000050472ca */ /* 0x000fe200000e0000 */
[----:B------:R-:W-:Y:S01]  /*19e0*/  ULOP3.LUT UR5, UR36, 0x10000, URZ, 0xfc, !UPT ;  /* 0x0001000024057892 */ /* 0x000fe2000f8efc3f */
[----:B------:R-:W-:Y:S01]  /*19f0*/  R2UR UR6, R16 ;  /* 0x00000000100672ca */ /* 0x000fe200000e0000 */
[----:B------:R-:W-:Y:S01]  /*1a00*/  WARPGROUP.ARRIVE ;  /* 0x00000000000079c5 */ /* 0x000fe20000000000 */
[----:B------:R-:W-:Y:S01]  /*1a10*/  UMOV UR9, 0x40000040 ;  /* 0x4000004000097882 */ /* 0x000fe20000000000 */
[----:B------:R-:W-:Y:S01]  /*1a20*/  UMOV UR11, 0x40000040 ;  /* 0x40000040000b7882 */ /* 0x000fe20000000000 */
[----:B------:R-:W-:Y:S01]  /*1a30*/  UMOV UR21, UR9 ;  /* 0x0000000900157c82 */ /* 0x000fe20008000000 */
[----:B------:R-:W-:Y:S01]  /*1a40*/  IMAD.U32 R13, RZ, RZ, UR9 ;  /* 0x00000009ff0d7e24 */ /* 0x000fe2000f8e00ff */
[----:B------:R-:W-:Y:S01]  /*1a50*/  UMOV UR8, UR5 ;  /* 0x0000000500087c82 */ /* 0x000fe20008000000 */
[----:B------:R-:W-:Y:S01]  /*1a60*/  UMOV UR13, UR21 ;  /* 0x00000015000d7c82 */ /* 0x000fe20008000000 */
[----:B------:R-:W-:Y:S01]  /*1a70*/  UMOV UR20, UR8 ;  /* 0x0000000800147c82 */ /* 0x000fe20008000000 */
[----:B------:R-:W-:Y:S01]  /*1a80*/  MOV R12, UR8 ;  /* 0x00000008000c7c02 */ /* 0x000fe20008000f00 */
[----:B------:R-:W-:Y:S01]  /*1a90*/  UMOV UR12, UR20 ;  /* 0x00000014000c7c82 */ /* 0x000fe20008000000 */
[----:B------:R-:W-:Y:S01]  /*1aa0*/  UIADD3 UR4, UR4, 0x24400, URZ ;  /* 0x0002440004047890 */ /* 0x000fe2000fffe03f */
[----:B------:R-:W-:Y:S01]  /*1ab0*/  P2R R20, PR, RZ, 0x1 ;  /* 0x00000001ff147803 */ /* 0x000fe20000000000 */
[----:B------:R-:W-:Y:S01]  /*1ac0*/  UMOV UR15, 0x40000040 ;  /* 0x40000040000f7882 */ /* 0x000fe20000000000 */
[----:B------:R-:W-:Y:S01]  /*1ad0*/  UMOV UR16, UR20 ;  /* 0x0000001400107c82 */ /* 0x000fe20008000000 */
[----:B------:R-:W-:Y:S01]  /*1ae0*/  USHF.R.U32.HI UR4, URZ, 0x4, UR4 ;  /* 0x000000043f047899 */ /* 0x000fe20008011604 */
[----:B01----:R-:W-:Y:S01]  /*1af0*/  @!P1 VIADD R0, R0, 0x38840 ;  /* 0x0003884000009836 */ /* 0x003fe20000000000 */
[----:B------:R-:W-:Y:S01]  /*1b00*/  UMOV UR17, UR21 ;  /* 0x0000001500117c82 */ /* 0x000fe20008000000 */
[----:B------:R-:W-:Y:S01]  /*1b10*/  UMOV UR19, 0x40000040 ;  /* 0x4000004000137882 */ /* 0x000fe20000000000 */
[----:B------:R-:W-:Y:S01]  /*1b20*/  ULOP3.LUT UR4, UR4, 0x3fff, URZ, 0xc0, !UPT ;  /* 0x00003fff04047892 */ /* 0x000fe2000f8ec03f */
[--C-:B------:R-:W-:Y:S01]  /*1b30*/  IMAD.MOV.U32 R150, RZ, RZ, R151.reuse ;  /* 0x000000ffff967224 */ /* 0x100fe200078e0097 */
[----:B------:R-:W-:Y:S01]  /*1b40*/  UMOV UR23, 0x40000040 ;  /* 0x4000004000177882 */ /* 0x000fe20000000000 */
[----:B------:R-:W-:Y:S01]  /*1b50*/  UMOV UR27, 0x40000040 ;  /* 0x40000040001b7882 */ /* 0x000fe20000000000 */
[----:B------:R-:W-:Y:S01]  /*1b60*/  ULOP3.LUT UR7, UR4, 0x10000, URZ, 0xfc, !UPT ;  /* 0x0001000004077892 */ /* 0x000fe2000f8efc3f */
[----:B------:R-:W-:Y:S01]  /*1b70*/  @!P1 PRMT R0, RZ, 0x654, R0 ;  /* 0x00000654ff009816 */ /* 0x000fe20000000000 */
[----:B------:R-:W-:Y:S01]  /*1b80*/  UMOV UR31, 0x40000040 ;  /* 0x40000040001f7882 */ /* 0x000fe20000000000 */
[----:B------:R-:W-:Y:S01]  /*1b90*/  UMOV UR35, 0x40000040 ;  /* 0x4000004000237882 */ /* 0x000fe20000000000 */
[----:B------:R-:W-:Y:S01]  /*1ba0*/  UIMAD UR4, UR6, 0xa00, UR7 ;  /* 0x00000a00060478a4 */ /* 0x000fe2000f8e0207 */
[-C--:B------:R-:W-:Y:S01]  /*1bb0*/  MOV R149, R151.reuse ;  /* 0x0000009700957202 */ /* 0x080fe20000000f00 */
[----:B------:R-:W-:Y:S01]  /*1bc0*/  IMAD.U32 R19, RZ, RZ, UR7 ;  /* 0x00000007ff137e24 */ /* 0x000fe2000f8e00ff */
[----:B------:R-:W-:Y:S01]  /*1bd0*/  UIADD3 UR6, UR5, 0x2, URZ ;  /* 0x0000000205067890 */ /* 0x000fe2000fffe03f */
[--C-:B------:R-:W-:Y:S01]  /*1be0*/  IMAD.MOV.U32 R148, RZ, RZ, R151.reuse ;  /* 0x000000ffff947224 */ /* 0x100fe200078e0097 */
[----:B------:R-:W-:Y:S01]  /*1bf0*/  UIADD3 UR14, UR4, 0x100, URZ ;  /* 0x00000100040e7890 */ /* 0x000fe2000fffe03f */
[--C-:B------:R-:W-:Y:S01]  /*1c00*/  IMAD.MOV.U32 R147, RZ, RZ, R151.reuse ;  /* 0x000000ffff937224 */ /* 0x100fe200078e0097 */
        /* <DEDUP_REMOVED lines=20> */
[----:B------:R-:W-:Y:S01]  /*1d50*/  UMOV UR39, 0x40000040 ;  /* 0x4000004000277882 */ /* 0x000fe20000000000 */
        /* <DEDUP_REMOVED lines=13> */
[-C--:B------:R-:W-:Y:S01]  /*1e30*/  MOV R135, R151.reuse ;  /* 0x0000009700877202 */ /* 0x080fe20000000f00 */
[----:B------:R-:W-:Y:S01]  /*1e40*/  UMOV UR59, 0x40000040 ;  /* 0x40000040003b7882 */ /* 0x000fe20000000000 */
[----:B------:R-:W-:Y:S01]  /*1e50*/  UISETP.GE.AND UP0, UPT, UR60, 0x51, UPT ;  /* 0x000000513c00788c */ /* 0x000fe2000bf06270 */
        /* <DEDUP_REMOVED lines=22> */
[----:B------:R-:W-:Y:S01]  /*1fc0*/  MOV R65, R151 ;  /* 0x0000009700417202 */ /* 0x000fe20000000f00 */
[--C-:B------:R-:W-:Y:S01]  /*1fd0*/  IMAD.MOV.U32 R122, RZ, RZ, R151.reuse ;  /* 0x000000ffff7a7224 */ /* 0x100fe200078e0097 */
[----:B------:R-:W-:Y:S01]  /*1fe0*/  HGMMA.64x16x16.F32.BF16 R48, gdesc[UR8], RZ, !UPT, gsb0 ;  /* 0x00200000083079f0 */ /* 0x000fe2000c0018ff */
[----:B------:R-:W-:Y:S01]  /*1ff0*/  UIADD3 UR10, UR4, 0x200, URZ ;  /* 0x00000200040a7890 */ /* 0x000fe2000fffe03f */
[--C-:B------:R-:W-:Y:S01]  /*2000*/  IMAD.MOV.U32 R120, RZ, RZ, R151.reuse ;  /* 0x000000ffff787224 */ /* 0x100fe200078e0097 */
[----:B------:R-:W-:Y:S01]  /*2010*/  UMOV UR8, UR20 ;  /* 0x0000001400087c82 */ /* 0x000fe20008000000 */
[----:B------:R-:W-:Y:S01]  /*2020*/  UMOV UR9, UR21 ;  /* 0x0000001500097c82 */ /* 0x000fe20008000000 */
[----:B------:R-:W-:Y:S01]  /*2030*/  UMOV UR11, 0x40000040 ;  /* 0x40000040000b7882 */ /* 0x000fe20000000000 */
        /* <DEDUP_REMOVED lines=22> */
[--C-:B------:R-:W-:Y:S01]  /*21a0*/  IMAD.MOV.U32 R94, RZ, RZ, R151.reuse ;  /* 0x000000ffff5e7224 */ /* 0x100fe200078e0097 */
[----:B------:R-:W-:Y:S02]  /*21b0*/  WARPGROUP.DEPBAR.LE gsb0, 0x0 ;  /* 0x00008000000079c5 */ /* 0x000fe40000010000 */
[----:B------:R-:W-:Y:S01]  /*21c0*/  WARPGROUP.ARRIVE ;  /* 0x00000000000079c5 */ /* 0x000fe20000000000 */
[----:B------:R-:W-:-:S02]  /*21d0*/  IMAD.MOV.U32 R92, RZ, RZ, R151 ;  /* 0x000000ffff5c7224 */ /* 0x000fc400078e0097 */
[--C-:B------:R-:W-:Y:S02]  /*21e0*/  IMAD.MOV.U32 R91, RZ, RZ, R151.reuse ;  /* 0x000000ffff5b7224 */ /* 0x100fe400078e0097 */
[--C-:B------:R-:W-:Y:S01]  /*21f0*/  IMAD.MOV.U32 R90, RZ, RZ, R151.reuse ;  /* 0x000000ffff5a7224 */ /* 0x100fe200078e0097 */
        /* <DEDUP_REMOVED lines=31> */
[--C-:B------:R-:W-:Y:S01]  /*23f0*/  IMAD.MOV.U32 R66, RZ, RZ, R151.reuse ;  /* 0x000000ffff427224 */ /* 0x100fe200078e0097 */
[----:B------:R-:W-:Y:S02]  /*2400*/  WARPGROUP.DEPBAR.LE gsb0, 0x0 ;  /* 0x00008000000079c5 */ /* 0x000fe40000010000 */
[----:B------:R-:W-:Y:S01]  /*2410*/  WARPGROUP.ARRIVE ;  /* 0x00000000000079c5 */ /* 0x000fe20000000000 */
[----:B------:R-:W-:-:S05]  /*2420*/  IMAD.MOV.U32 R64, RZ, RZ, R151 ;  /* 0x000000ffff407224 */ /* 0x000fca00078e0097 */
        /* <DEDUP_REMOVED lines=110> */
[----:B------:R-:W-:Y:S02]  /*2b10*/  MOV R2, UR13 ;  /* 0x0000000d00027c02 */ /* 0x000fe40008000f00 */
[----:B------:R-:W-:Y:S01]  /*2b20*/  MOV R3, UR12 ;  /* 0x0000000c00037c02 */ /* 0x000fe20008000f00 */
        /* <DEDUP_REMOVED lines=41> */
[----:B------:R-:W-:Y:S02]  /*2dc0*/  UMOV UR15, 0x40000040 ;  /* 0x40000040000f7882 */ /* 0x000fe40000000000 */
        /* <DEDUP_REMOVED lines=286> */
[----:B------:R-:W-:Y:S01]  /*3fb0*/  R2UR UR13, R2 ;  /* 0x00000000020d72ca */ /* 0x000fe200000e0000 */
[----:B------:R-:W-:Y:S01]  /*3fc0*/  VIADD R2, R219, UR60 ;  /* 0x0000003cdb027c36 */ /* 0x000fe20008000000 */
        /* <DEDUP_REMOVED lines=11> */
[----:B------:R-:W-:Y:S01]  /*4080*/  UMOV UR7, 0x40000040 ;  /* 0x4000004000077882 */ /* 0x000fe20000000000 */
[----:B------:R-:W-:-:S13]  /*4090*/  R2UR UR5, R152 ;  /* 0x00000000980572ca */ /* 0x000fda00000e0000 */
[----:B------:R-:W-:Y:S01]  /*40a0*/  IMAD.U32 R3, RZ, RZ, UR5 ;  /* 0x00000005ff037e24 */ /* 0x000fe2000f8e00ff */
[----:B------:R-:W-:-:S03]  /*40b0*/  UMOV UR5, UR15 ;  /* 0x0000000f00057c82 */ /* 0x000fc60008000000 */
        /* <DEDUP_REMOVED lines=31> */
[----:B------:R-:W0:Y:S01]  /*42b0*/  MUFU.TANH R56, R56 ;  /* 0x0000003800387308 */ /* 0x000e220000002400 */
[----:B------:R-:W-:Y:S01]  /*42c0*/  UMOV UR56, UR14 ;  /* 0x0000000e00387c82 */ /* 0x000fe20008000000 */
[----:B------:R-:W-:Y:S01]  /*42d0*/  UMOV UR57, UR15 ;  /* 0x0000000f00397c82 */ /* 0x000fe20008000000 */
[----:B------:R-:W-:Y:S01]  /*42e0*/  UMOV UR59, 0x40000040 ;  /* 0x40000040003b7882 */ /* 0x000fe20000000000 */
[----:B------:R-:W-:Y:S01]  /*42f0*/  FMUL.FTZ R59, R59, UR10 ;  /* 0x0000000a3b3b7c20 */ /* 0x000fe20008410000 */
[----:B------:R-:W-:Y:S01]  /*4300*/  FMUL.FTZ R62, R62, UR10 ;  /* 0x0000000a3e3e7c20 */ /* 0x000fe20008410000 */
[----:B------:R-:W-:-:S02]  /*4310*/  FMUL.FTZ R63, R63, UR10 ;  /* 0x0000000a3f3f7c20 */ /* 0x000fc40008410000 */
[----:B------:R-:W1:Y:S08]  /*4320*/  MUFU.TANH R57, R57 ;  /* 0x0000003900397308 */ /* 0x000e700000002400 */
[----:B------:R-:W2:Y:S01]  /*4330*/  MUFU.TANH R60, R60 ;  /* 0x0000003c003c7308 */ /* 0x000ea20000002400 */
[----:B0-----:R-:W-:-:S07]  /*4340*/  FSEL R56, R56, -INF , P6 ;  /* 0xff80000038387808 */ /* 0x001fce0003000000 */
[----:B------:R-:W0:Y:S01]  /*4350*/  MUFU.TANH R61, R61 ;  /* 0x0000003d003d7308 */ /* 0x000e220000002400 */
[----:B-1----:R-:W-:-:S04]  /*4360*/  FSEL R57, R57, -INF , P5 ;  /* 0xff80000039397808 */ /* 0x002fc80002800000 */
[----:B------:R-:W-:-:S03]  /*4370*/  FMNMX.FTZ R3, R56, R57, !PT ;  /* 0x0000003938037209 */ /* 0x000fc60007810000 */
[----:B------:R-:W1:Y:S01]  /*4380*/  MUFU.TANH R58, R58 ;  /* 0x0000003a003a7308 */ /* 0x000e620000002400 */
[----:B--2---:R-:W-:-:S04]  /*4390*/  FSEL R60, R60, -INF , P4 ;  /* 0xff8000003c3c7808 */ /* 0x004fc80002000000 */
[----:B------:R-:W-:-:S03]  /*43a0*/  FMNMX.FTZ R4, R60, R3, !PT ;  /* 0x000000033c047209 */ /* 0x000fc60007810000 */
[----:B------:R-:W2:Y:S01]  /*43b0*/  MUFU.TANH R59, R59 ;  /* 0x0000003b003b7308 */ /* 0x000ea20000002400 */
[----:B0-----:R-:W-:-:S04]  /*43c0*/  FSEL R61, R61, -INF , P2 ;  /* 0xff8000003d3d7808 */ /* 0x001fc80001000000 */
[----:B------:R-:W-:-:S03]  /*43d0*/  FMNMX.FTZ R3, R61, R4, !PT ;  /* 0x000000043d037209 */ /* 0x000fc60007810000 */
[----:B------:R-:W0:Y:S01]  /*43e0*/  MUFU.TANH R62, R62 ;  /* 0x0000003e003e7308 */ /* 0x000e220000002400 */
[----:B-1----:R-:W-:Y:S01]  /*43f0*/  FSEL R58, R58, -INF , P6 ;  /* 0xff8000003a3a7808 */ /* 0x002fe20003000000 */
        /* <DEDUP_REMOVED lines=13> */
[----:B------:R-:W-:Y:S01]  /*44d0*/  UMOV UR4, UR14 ;  /* 0x0000000e00047c82 */ /* 0x000fe20008000000 */
[----:B------:R-:W-:Y:S01]  /*44e0*/  FMUL.FTZ R51, R51, UR10 ;  /* 0x0000000a33337c20 */ /* 0x000fe20008410000 */
[----:B------:R-:W-:Y:S01]  /*44f0*/  FMUL.FTZ R54, R54, UR10 ;  /* 0x0000000a36367c20 */ /* 0x000fe20008410000 */
[C---:B------:R-:W-:Y:S01]  /*4500*/  ISETP.GT.AND P6, PT, R2.reuse, 0x11, PT ;  /* 0x000000110200780c */ /* 0x040fe20003fc4270 */
[----:B------:R-:W3:Y:S01]  /*4510*/  MUFU.TANH R49, R49 ;  /* 0x0000003100317308 */ /* 0x000ee20000002400 */
[----:B--2---:R-:W-:Y:S01]  /*4520*/  FSEL R59, R59, -INF , P5 ;  /* 0xff8000003b3b7808 */ /* 0x004fe20002800000 */
[----:B------:R-:W-:Y:S01]  /*4530*/  FMUL.FTZ R55, R55, UR10 ;  /* 0x0000000a37377c20 */ /* 0x000fe20008410000 */
[----:B------:R-:W-:-:S02]  /*4540*/  ISETP.GT.AND P5, PT, R2, 0x18, PT ;  /* 0x000000180200780c */ /* 0x000fc40003fa4270 */
[----:B0-----:R-:W-:Y:S02]  /*4550*/  FSEL R62, R62, -INF , P4 ;  /* 0xff8000003e3e7808 */ /* 0x001fe40002000000 */
[----:B------:R-:W-:Y:S01]  /*4560*/  ISETP.GT.AND P4, PT, R2, 0x19, PT ;  /* 0x000000190200780c */ /* 0x000fe20003f84270 */
[----:B------:R-:W0:Y:S01]  /*4570*/  MUFU.TANH R52, R52 ;  /* 0x0000003400347308 */ /* 0x000e220000002400 */
[----:B-1----:R-:W-:-:S04]  /*4580*/  FSEL R48, R48, -INF , P3 ;  /* 0xff80000030307808 */ /* 0x002fc80001800000 */
[----:B------:R-:W-:-:S03]  /*4590*/  FMNMX.FTZ R4, R48, R3, !PT ;  /* 0x0000000330047209 */ /* 0x000fc60007810000 */
[----:B------:R-:W1:Y:S01]  /*45a0*/  MUFU.TANH R63, R63 ;  /* 0x0000003f003f7308 */ /* 0x000e620000002400 */
[----:B---3--:R-:W-:-:S04]  /*45b0*/  FSEL R49, R49, -INF , P6 ;  /* 0xff80000031317808 */ /* 0x008fc80003000000 */
[----:B------:R-:W-:-:S03]  /*45c0*/  FMNMX.FTZ R3, R49, R4, !PT ;  /* 0x0000000431037209 */ /* 0x000fc60007810000 */
[----:B------:R-:W2:Y:S01]  /*45d0*/  MUFU.TANH R53, R53 ;  /* 0x0000003500357308 */ /* 0x000ea20000002400 */
[----:B0-----:R-:W-:-:S04]  /*45e0*/  FSEL R52, R52, -INF , P5 ;  /* 0xff80000034347808 */ /* 0x001fc80002800000 */
[----:B------:R-:W-:-:S03]  /*45f0*/  FMNMX.FTZ R4, R52, R3, !PT ;  /* 0x0000000334047209 */ /* 0x000fc60007810000 */
[----:B------:R-:W0:Y:S01]  /*4600*/  MUFU.TANH R50, R50 ;  /* 0x0000003200327308 */ /* 0x000e220000002400 */
[----:B-1----:R-:W-:Y:S02]  /*4610*/  FSEL R63, R63, -INF , P2 ;  /* 0xff8000003f3f7808 */ /* 0x002fe40001000000 */
[----:B------:R-:W-:-:S05]  /*4620*/  ISETP.GT.AND P2, PT, R2, 0x20, PT ;  /* 0x000000200200780c */ /* 0x000fca0003f44270 */
        /* <DEDUP_REMOVED lines=8> */
[----:B------:R-:W2:Y:S01]  /*46b0*/  MUFU.TANH R54, R54 ;  /* 0x0000003600367308 */ /* 0x000ea20000002400 */
[----:B------:R-:W-:Y:S01]  /*46c0*/  HGMMA.64x16x16.F32.BF16 R32, gdesc[UR56], R32, gsb0 ;  /* 0x00200000382079f0 */ /* 0x000fe20008001820 */
[----:B------:R-:W-:Y:S01]  /*46d0*/  FMUL.FTZ R43, R43, UR10 ;  /* 0x0000000a2b2b7c20 */ /* 0x000fe20008410000 */
[----:B------:R-:W-:Y:S01]  /*46e0*/  FMUL.FTZ R42, R42, UR10 ;  /* 0x0000000a2a2a7c20 */ /* 0x000fe20008410000 */
[----:B0-----:R-:W-:Y:S01]  /*46f0*/  FSEL R50, R50, -INF , P3 ;  /* 0xff80000032327808 */ /* 0x001fe20001800000 */
[----:B------:R-:W-:Y:S01]  /*4700*/  FMUL.FTZ R46, R46, UR10 ;  /* 0x0000000a2e2e7c20 */ /* 0x000fe20008410000 */
[----:B------:R-:W-:Y:S01]  /*4710*/  ISETP.GT.AND P3, PT, R2, 0x21, PT ;  /* 0x000000210200780c */ /* 0x000fe20003f64270 */
[----:B------:R-:W-:Y:S01]  /*4720*/  FMUL.FTZ R47, R47, UR10 ;  /* 0x0000000a2f2f7c20 */ /* 0x000fe20008410000 */
[----:B------:R-:W0:Y:S01]  /*4730*/  MUFU.TANH R40, R40 ;  /* 0x0000002800287308 */ /* 0x000e220000002400 */
[----:B------:R-:W-:-:S02]  /*4740*/  FMNMX.FTZ R3, R53, R4, !PT ;  /* 0x0000000435037209 */ /* 0x000fc40007810000 */
[----:B-1----:R-:W-:Y:S02]  /*4750*/  FSEL R51, R51, -INF , P6 ;  /* 0xff80000033337808 */ /* 0x002fe40003000000 */
[----:B------:R-:W-:-:S03]  /*4760*/  ISETP.GT.AND P6, PT, R2, 0x28, PT ;  /* 0x000000280200780c */ /* 0x000fc60003fc4270 */
[----:B------:R-:W1:Y:S01]  /*4770*/  MUFU.TANH R41, R41 ;  /* 0x0000002900297308 */ /* 0x000e620000002400 */
[----:B--2---:R-:W-:Y:S02]  /*4780*/  FSEL R54, R54, -INF , P5 ;  /* 0xff80000036367808 */ /* 0x004fe40002800000 */
[----:B------:R-:W-:-:S05]  /*4790*/  ISETP.GT.AND P5, PT, R2, 0x29, PT ;  /* 0x000000290200780c */ /* 0x000fca0003fa4270 */
[----:B------:R-:W2:Y:S01]  /*47a0*/  MUFU.TANH R44, R44 ;  /* 0x0000002c002c7308 */ /* 0x000ea20000002400 */
[----:B0-----:R-:W-:-:S04]  /*47b0*/  FSEL R40, R40, -INF , P2 ;  /* 0xff80000028287808 */ /* 0x001fc80001000000 */
[----:B------:R-:W-:-:S03]  /*47c0*/  FMNMX.FTZ R4, R40, R3, !PT ;  /* 0x0000000328047209 */ /* 0x000fc60007810000 */
[----:B------:R-:W0:Y:S01]  /*47d0*/  MUFU.TANH R55, R55 ;  /* 0x0000003700377308 */ /* 0x000e220000002400 */
[----:B-1----:R-:W-:-:S04]  /*47e0*/  FSEL R41, R41, -INF , P3 ;  /* 0xff80000029297808 */ /* 0x002fc80001800000 */
[----:B------:R-:W-:-:S03]  /*47f0*/  FMNMX.FTZ R3, R41, R4, !PT ;  /* 0x0000000429037209 */ /* 0x000fc60007810000 */
[----:B------:R-:W1:Y:S01]  /*4800*/  MUFU.TANH R45, R45 ;  /* 0x0000002d002d7308 */ /* 0x000e620000002400 */
[----:B--2---:R-:W-:-:S04]  /*4810*/  FSEL R44, R44, -INF , P6 ;  /* 0xff8000002c2c7808 */ /* 0x004fc80003000000 */
[----:B------:R-:W-:-:S03]  /*4820*/  FMNMX.FTZ R4, R44, R3, !PT ;  /* 0x000000032c047209 */ /* 0x000fc60007810000 */
[----:B------:R-:W2:Y:S01]  /*4830*/  MUFU.TANH R43, R43 ;  /* 0x0000002b002b7308 */ /* 0x000ea20000002400 */
[----:B0-----:R-:W-:Y:S02]  /*4840*/  FSEL R55, R55, -INF , P4 ;  /* 0xff80000037377808 */ /* 0x001fe40002000000 */
[----:B------:R-:W-:Y:S01]  /*4850*/  ISETP.GT.AND P4, PT, R2, 0x30, PT ;  /* 0x000000300200780c */ /* 0x000fe20003f84270 */
[----:B------:R-:W-:Y:S02]  /*4860*/  WARPGROUP.DEPBAR.LE gsb0, 0x0 ;  /* 0x00008000000079c5 */ /* 0x000fe40000010000 */
[----:B------:R-:W-:Y:S01]  /*4870*/  WARPGROUP.ARRIVE ;  /* 0x00000000000079c5 */ /* 0x000fe20000000000 */
[----:B------:R-:W-:Y:S01]  /*4880*/  FMUL.FTZ R32, R32, UR10 ;  /* 0x0000000a20207c20 */ /* 0x000fe20008410000 */
[----:B------:R-:W-:Y:S01]  /*4890*/  FMUL.FTZ R33, R33, UR10 ;  /* 0x0000000a21217c20 */ /* 0x000fe20008410000 */
[----:B------:R-:W-:Y:S01]  /*48a0*/  FMUL.FTZ R36, R36, UR10 ;  /* 0x0000000a24247c20 */ /* 0x000fe20008410000 */
[----:B------:R-:W0:Y:S01]  /*48b0*/  MUFU.TANH R42, R42 ;  /* 0x0000002a002a7308 */ /* 0x000e220000002400 */
[----:B------:R-:W-:Y:S01]  /*48c0*/  FMUL.FTZ R37, R37, UR10 ;  /* 0x0000000a25257c20 */ /* 0x000fe20008410000 */
[----:B------:R-:W-:Y:S01]  /*48d0*/  HGMMA.64x16x16.F32.BF16 R24, gdesc[UR4], R24, gsb0 ;  /* 0x00200000041879f0 */ /* 0x000fe20008001818 */
[----:B------:R-:W-:Y:S01]  /*48e0*/  FMUL.FTZ R34, R34, UR10 ;  /* 0x0000000a22227c20 */ /* 0x000fe20008410000 */
[----:B------:R-:W-:Y:S01]  /*48f0*/  FMUL.FTZ R35, R35, UR10 ;  /* 0x0000000a23237c20 */ /* 0x000fe20008410000 */
[----:B-1----:R-:W-:Y:S01]  /*4900*/  FSEL R45, R45, -INF , P5 ;  /* 0xff8000002d2d7808 */ /* 0x002fe20002800000 */
[----:B------:R-:W-:Y:S01]  /*4910*/  FMUL.FTZ R38, R38, UR10 ;  /* 0x0000000a26267c20 */ /* 0x000fe20008410000 */
[----:B--2---:R-:W-:Y:S01]  /*4920*/  FSEL R43, R43, -INF , P3 ;  /* 0xff8000002b2b7808 */ /* 0x004fe20001800000 */
[----:B------:R-:W1:Y:S01]  /*4930*/  MUFU.TANH R32, R32 ;  /* 0x0000002000207308 */ /* 0x000e620000002400 */
[----:B------:R-:W-:Y:S01]  /*4940*/  ISETP.GT.AND P3, PT, R2, 0x31, PT ;  /* 0x000000310200780c */ /* 0x000fe20003f64270 */
[----:B------:R-:W-:Y:S01]  /*4950*/  FMUL.FTZ R39, R39, UR10 ;  /* 0x0000000a27277c20 */ /* 0x000fe20008410000 */
[----:B------:R-:W-:Y:S01]  /*4960*/  FMNMX.FTZ R3, R45, R4, !PT ;  /* 0x000000042d037209 */ /* 0x000fe20007810000 */
[----:B------:R-:W-:-:S04]  /*4970*/  ULDC UR5, c[0x0][0x988] ;  /* 0x0002620000057ab9 */ /* 0x000fc80000000800 */
[----:B------:R-:W2:Y:S01]  /*4980*/  MUFU.TANH R33, R33 ;  /* 0x0000002100217308 */ /* 0x000ea20000002400 */
[----:B0-----:R-:W-:Y:S02]  /*4990*/  FSEL R42, R42, -INF , P2 ;  /* 0xff8000002a2a7808 */ /* 0x001fe40001000000 */
[----:B------:R-:W-:-:S05]  /*49a0*/  ISETP.GT.AND P2, PT, R2, 0x38, PT ;  /* 0x000000380200780c */ /* 0x000fca0003f44270 */
        /* <DEDUP_REMOVED lines=8> */
[----:B------:R-:W-:-:S05]  /*4a30*/  ISETP.GT.AND P6, PT, R2, 0x39, PT ;  /* 0x000000390200780c */ /* 0x000fca0003fc4270 */
[----:B------:R-:W0:Y:S01]  /*4a40*/  MUFU.TANH R37, R37 ;  /* 0x0000002500257308 */ /* 0x000e220000002400 */
[----:B-1----:R-:W-:-:S04]  /*4a50*/  FSEL R36, R36, -INF , P2 ;  /* 0xff80000024247808 */ /* 0x002fc80001000000 */
[----:B------:R-:W-:Y:S01]  /*4a60*/  FMNMX.FTZ R4, R36, R3, !PT ;  /* 0x0000000324047209 */ /* 0x000fe20007810000 */
[----:B------:R-:W-:Y:S02]  /*4a70*/  WARPGROUP.DEPBAR.LE gsb0, 0x0 ;  /* 0x00008000000079c5 */ /* 0x000fe40000010000 */
[----:B------:R-:W-:Y:S01]  /*4a80*/  FMUL.FTZ R24, R24, UR10 ;  /* 0x0000000a18187c20 */ /* 0x000fe20008410000 */
[----:B------:R-:W-:Y:S01]  /*4a90*/  FMUL.FTZ R25, R25, UR10 ;  /* 0x0000000a19197c20 */ /* 0x000fe20008410000 */
[----:B------:R-:W1:Y:S01]  /*4aa0*/  MUFU.TANH R34, R34 ;  /* 0x0000002200227308 */ /* 0x000e620000002400 */
[----:B------:R-:W-:Y:S01]  /*4ab0*/  FMUL.FTZ R28, R28, UR10 ;  /* 0x0000000a1c1c7c20 */ /* 0x000fe20008410000 */
[----:B------:R-:W-:Y:S01]  /*4ac0*/  FMUL.FTZ R29, R29, UR10 ;  /* 0x0000000a1d1d7c20 */ /* 0x000fe20008410000 */
[----:B--2---:R-:W-:Y:S01]  /*4ad0*/  FSEL R47, R47, -INF , P5 ;  /* 0xff8000002f2f7808 */ /* 0x004fe20002800000 */
[----:B------:R-:W-:Y:S01]  /*4ae0*/  FMUL.FTZ R26, R26, UR10 ;  /* 0x0000000a1a1a7c20 */ /* 0x000fe20008410000 */
[----:B------:R-:W-:Y:S01]  /*4af0*/  ISETP.GT.AND P5, PT, R2, 0x40, PT ;  /* 0x000000400200780c */ /* 0x000fe20003fa4270 */
[----:B------:R-:W-:Y:S01]  /*4b00*/  FMUL.FTZ R27, R27, UR10 ;  /* 0x0000000a1b1b7c20 */ /* 0x000fe20008410000 */
[----:B0-----:R-:W-:Y:S01]  /*4b10*/  FSEL R37, R37, -INF , P6 ;  /* 0xff80000025257808 */ /* 0x001fe20003000000 */
[----:B------:R-:W0:Y:S01]  /*4b20*/  MUFU.TANH R24, R24 ;  /* 0x0000001800187308 */ /* 0x000e220000002400 */
[----:B------:R-:W-:Y:S01]  /*4b30*/  FMUL.FTZ R30, R30, UR10 ;  /* 0x0000000a1e1e7c20 */ /* 0x000fe20008410000 */
[----:B------:R-:W-:Y:S01]  /*4b40*/  FMUL.FTZ R31, R31, UR10 ;  /* 0x0000000a1f1f7c20 */ /* 0x000fe20008410000 */
[----:B------:R-:W-:Y:S01]  /*4b50*/  FMNMX.FTZ R3, R37, R4, !PT ;  /* 0x0000000425037209 */ /* 0x000fe20007810000 */
[----:B------:R2:W-:Y:S04]  /*4b60*/  @!P1 SYNCS.ARRIVE.TRANS64.RED.A1T0 RZ, [R0+URZ], RZ ;  /* 0x000000ff00ff99a7 */ /* 0x0005e8000810043f */
[----:B------:R-:W3:Y:S01]  /*4b70*/  MUFU.TANH R35, R35 ;  /* 0x0000002300237308 */ /* 0x000ee20000002400 */
[----:B-1----:R-:W-:-:S02]  /*4b80*/  FSEL R34, R34, -INF , P4 ;  /* 0xff80000022227808 */ /* 0x002fc40002000000 */
[----:B------:R-:W-:-:S05]  /*4b90*/  ISETP.GT.AND P4, PT, R2, 0x41, PT ;  /* 0x000000410200780c */ /* 0x000fca0003f84270 */
[----:B------:R-:W1:Y:S01]  /*4ba0*/  MUFU.TANH R25, R25 ;  /* 0x0000001900197308 */ /* 0x000e620000002400 */
[----:B0-----:R-:W-:-:S04]  /*4bb0*/  FSEL R24, R24, -INF , P5 ;  /* 0xff80000018187808 */ /* 0x001fc80002800000 */
[----:B------:R-:W-:-:S03]  /*4bc0*/  FMNMX.FTZ R4, R24, R3, !PT ;  /* 0x0000000318047209 */ /* 0x000fc60007810000 */
[----:B------:R-:W0:Y:S01]  /*4bd0*/  MUFU.TANH R38, R38 ;  /* 0x0000002600267308 */ /* 0x000e220000002400 */
[----:B---3--:R-:W-:Y:S02]  /*4be0*/  FSEL R35, R35, -INF , P3 ;  /* 0xff80000023237808 */ /* 0x008fe40001800000 */
[----:B------:R-:W-:-:S05]  /*4bf0*/  ISETP.GT.AND P3, PT, R2, 0x48, PT ;  /* 0x000000480200780c */ /* 0x000fca0003f64270 */
[----:B------:R-:W3:Y:S01]  /*4c00*/  MUFU.TANH R28, R28 ;  /* 0x0000001c001c7308 */ /* 0x000ee20000002400 */
[----:B-1----:R-:W-:-:S04]  /*4c10*/  FSEL R25, R25, -INF , P4 ;  /* 0xff80000019197808 */ /* 0x002fc80002000000 */
[----:B------:R-:W-:-:S03]  /*4c20*/  FMNMX.FTZ R3, R25, R4, !PT ;  /* 0x0000000419037209 */ /* 0x000fc60007810000 */
[----:B------:R-:W1:Y:S01]  /*4c30*/  MUFU.TANH R29, R29 ;  /* 0x0000001d001d7308 */ /* 0x000e620000002400 */
[----:B0-----:R-:W-:Y:S02]  /*4c40*/  FSEL R38, R38, -INF , P2 ;  /* 0xff80000026267808 */ /* 0x001fe40001000000 */
[----:B------:R-:W-:-:S05]  /*4c50*/  ISETP.GT.AND P2, PT, R2, 0x49, PT ;  /* 0x000000490200780c */ /* 0x000fca0003f44270 */
[----:B------:R-:W0:Y:S01]  /*4c60*/  MUFU.TANH R39, R39 ;  /* 0x0000002700277308 */ /* 0x000e220000002400 */
[----:B---3--:R-:W-:-:S04]  /*4c70*/  FSEL R28, R28, -INF , P3 ;  /* 0xff8000001c1c7808 */ /* 0x008fc80001800000 */
[----:B------:R-:W-:-:S03]  /*4c80*/  FMNMX.FTZ R2, R28, R3, !PT ;  /* 0x000000031c027209 */ /* 0x000fc60007810000 */
[----:B------:R-:W3:Y:S01]  /*4c90*/  MUFU.TANH R26, R26 ;  /* 0x0000001a001a7308 */ /* 0x000ee20000002400 */
[----:B-1----:R-:W-:-:S04]  /*4ca0*/  FSEL R29, R29, -INF , P2 ;  /* 0xff8000001d1d7808 */ /* 0x002fc80001000000 */
[----:B------:R-:W-:-:S03]  /*4cb0*/  FMNMX.FTZ R2, R29, R2, !PT ;  /* 0x000000021d027209 */ /* 0x000fc60007810000 */
[----:B------:R-:W1:Y:S01]  /*4cc0*/  MUFU.TANH R27, R27 ;  /* 0x0000001b001b7308 */ /* 0x000e620000002400 */
[----:B0-----:R-:W-:Y:S01]  /*4cd0*/  FSEL R39, R39, -INF , P6 ;  /* 0xff80000027277808 */ /* 0x001fe20003000000 */
[----:B------:R-:W0:Y:S06]  /*4ce0*/  SHFL.BFLY PT, R3, R2, 0x2, 0x1f ;  /* 0x0c401f0002037f89 */ /* 0x000e2c00000e0000 */
[----:B------:R-:W4:Y:S01]  /*4cf0*/  MUFU.TANH R30, R30 ;  /* 0x0000001e001e7308 */ /* 0x000f220000002400 */
[----:B---3--:R-:W-:-:S07]  /*4d00*/  FSEL R26, R26, -INF , P5 ;  /* 0xff8000001a1a7808 */ /* 0x008fce0002800000 */
[----:B------:R-:W3:Y:S01]  /*4d10*/  MUFU.TANH R31, R31 ;  /* 0x0000001f001f7308 */ /* 0x000ee20000002400 */
[----:B-1----:R-:W-:Y:S02]  /*4d20*/  FSEL R27, R27, -INF , P4 ;  /* 0xff8000001b1b7808 */ /* 0x002fe40002000000 */
[----:B----4-:R-:W-:Y:S02]  /*4d30*/  FSEL R30, R30, -INF , P3 ;  /* 0xff8000001e1e7808 */ /* 0x010fe40001800000 */
[----:B0-----:R-:W-:-:S05]  /*4d40*/  FMNMX.FTZ R3, R2, R3, !PT ;  /* 0x0000000302037209 */ /* 0x001fca0007810000 */
[----:B------:R-:W0:Y:S01]  /*4d50*/  SHFL.BFLY PT, R4, R3, 0x1, 0x1f ;  /* 0x0c201f0003047f89 */ /* 0x000e2200000e0000 */
[----:B---3--:R-:W-:Y:S02]  /*4d60*/  FSEL R31, R31, -INF , P2 ;  /* 0xff8000001f1f7808 */ /* 0x008fe40001000000 */
[----:B0-----:R-:W-:Y:S02]  /*4d70*/  FMNMX.FTZ R4, R3, R4, !PT ;  /* 0x0000000403047209 */ /* 0x001fe40007810000 */
        /* <DEDUP_REMOVED lines=22> */
[----:B------:R-:W0:Y:S01]  /*4ee0*/  MUFU.EX2 R57, R57 ;  /* 0x0000003900397308 */ /* 0x000e220000000800 */
        /* <DEDUP_REMOVED lines=16> */
[----:B------:R-:W-:Y:S01]  /*4ff0*/  FFMA.FTZ R15, R29, UR5, -R15 ;  /* 0x000000051d0f7c23 */ /* 0x000fe2000801080f */
[----:B0-----:R-:W-:-:S02]  /*5000*/  F2FP.BF16.F32.PACK_AB R208, R57, R56 ;  /* 0x0000003839d0723e */ /* 0x001fc400000010ff */
[----:B------:R-:W-:-:S04]  /*5010*/  FMNMX.FTZ R3, R35, R2, !PT ;  /* 0x0000000223037209 */ /* 0x000fc80007810000 */
[----:B------:R-:W-:Y:S01]  /*5020*/  FMNMX.FTZ R2, R38, R3, !PT ;  /* 0x0000000326027209 */ /* 0x000fe20007810000 */
[----:B------:R-:W-:Y:S03]  /*5030*/  MUFU.EX2 R48, R48 ;  /* 0x0000003000307308 */ /* 0x000fe60000000800 */
[----:B------:R-:W-:-:S04]  /*5040*/  FMNMX.FTZ R3, R39, R2, !PT ;  /* 0x0000000227037209 */ /* 0x000fc80007810000 */
[----:B------:R-:W-:Y:S01]  /*5050*/  FMNMX.FTZ R2, R26, R3, !PT ;  /* 0x000000031a027209 */ /* 0x000fe20007810000 */
[----:B------:R-:W0:Y:S01]  /*5060*/  MUFU.EX2 R49, R49 ;  /* 0x0000003100317308 */ /* 0x000e220000000800 */
[----:B-1----:R-:W-:Y:S02]  /*5070*/  F2FP.BF16.F32.PACK_AB R210, R61, R60 ;  /* 0x0000003c3dd2723e */ /* 0x002fe400000010ff */
[----:B------:R-:W-:-:S04]  /*5080*/  FMNMX.FTZ R3, R27, R2, !PT ;  /* 0x000000021b037209 */ /* 0x000fc80007810000 */
[----:B------:R-:W-:Y:S01]  /*5090*/  FMNMX.FTZ R2, R30, R3, !PT ;  /* 0x000000031e027209 */ /* 0x000fe20007810000 */
[----:B------:R1:W-:Y:S03]  /*50a0*/  MUFU.EX2 R21, R15 ;  /* 0x0000000f00157308 */ /* 0x0003e60000000800 */
[----:B------:R-:W-:-:S05]  /*50b0*/  FMNMX.FTZ R2, R31, R2, !PT ;  /* 0x000000021f027209 */ /* 0x000fca0007810000 */
[----:B------:R-:W3:Y:S01]  /*50c0*/  SHFL.BFLY PT, R3, R2, 0x2, 0x1f ;  /* 0x0c401f0002037f89 */ /* 0x000ee200000e0000 */
[----:B-1----:R-:W-:Y:S01]  /*50d0*/  FADD.FTZ R15, R56, R57 ;  /* 0x00000039380f7221 */ /* 0x002fe20000010000 */
[----:B------:R-:W-:Y:S01]  /*50e0*/  MUFU.EX2 R52, R52 ;  /* 0x0000003400347308 */ /* 0x000fe20000000800 */
[----:B0-----:R-:W-:Y:S01]  /*50f0*/  F2FP.BF16.F32.PACK_AB R204, R49, R48 ;  /* 0x0000003031cc723e */ /* 0x001fe200000010ff */
[--C-:B------:R-:W-:Y:S02]  /*5100*/  IMAD.MOV.U32 R57, RZ, RZ, R151.reuse ;  /* 0x000000ffff397224 */ /* 0x100fe400078e0097 */
[----:B------:R-:W-:-:S04]  /*5110*/  IMAD.MOV.U32 R56, RZ, RZ, R151 ;  /* 0x000000ffff387224 */ /* 0x000fc800078e0097 */
[----:B------:R-:W0:Y:S08]  /*5120*/  MUFU.EX2 R53, R53 ;  /* 0x0000003500357308 */ /* 0x000e300000000800 */
[----:B------:R-:W-:Y:S01]  /*5130*/  MUFU.EX2 R40, R40 ;  /* 0x0000002800287308 */ /* 0x000fe20000000800 */
[----:B---3--:R-:W-:-:S07]  /*5140*/  FMNMX.FTZ R14, R2, R3, !PT ;  /* 0x00000003020e7209 */ /* 0x008fce0007810000 */
[----:B------:R-:W1:Y:S01]  /*5150*/  MUFU.EX2 R41, R41 ;  /* 0x0000002900297308 */ /* 0x000e620000000800 */
[----:B0-----:R-:W-:Y:S01]  /*5160*/  F2FP.BF16.F32.PACK_AB R206, R53, R52 ;  /* 0x0000003435ce723e */ /* 0x001fe200000010ff */
[----:B------:R-:W0:Y:S06]  /*5170*/  SHFL.BFLY PT, R3, R14, 0x1, 0x1f ;  /* 0x0c201f000e037f89 */ /* 0x000e2c00000e0000 */
[----:B------:R-:W-:Y:S08]  /*5180*/  MUFU.EX2 R44, R44 ;  /* 0x0000002c002c7308 */ /* 0x000ff00000000800 */
[----:B------:R-:W3:Y:S01]  /*5190*/  MUFU.EX2 R45, R45 ;  /* 0x0000002d002d7308 */ /* 0x000ee20000000800 */
[----:B-1----:R-:W-:-:S07]  /*51a0*/  F2FP.BF16.F32.PACK_AB R200, R41, R40 ;  /* 0x0000002829c8723e */ /* 0x002fce00000010ff */
[----:B------:R-:W-:Y:S01]  /*51b0*/  MUFU.EX2 R32, R32 ;  /* 0x0000002000207308 */ /* 0x000fe20000000800 */
[----:B0-----:R-:W-:Y:S01]  /*51c0*/  FMNMX.FTZ R3, R14, R3, !PT ;  /* 0x000000030e037209 */ /* 0x001fe20007810000 */
[----:B------:R-:W-:Y:S01]  /*51d0*/  FADD.FTZ R14, R60, R15 ;  /* 0x0000000f3c0e7221 */ /* 0x000fe20000010000 */
[--C-:B------:R-:W-:Y:S02]  /*51e0*/  IMAD.MOV.U32 R60, RZ, RZ, R151.reuse ;  /* 0x000000ffff3c7224 */ /* 0x100fe400078e0097 */
[C---:B------:R-:W-:Y:S01]  /*51f0*/  FSETP.NEU.FTZ.AND P2, PT, R3.reuse, -INF , PT ;  /* 0xff8000000300780b */ /* 0x040fe20003f5d000 */
[----:B------:R-:W-:Y:S01]  /*5200*/  FMUL.FTZ R2, R3, UR5 ;  /* 0x0000000503027c20 */ /* 0x000fe20008410000 */
[----:B------:R-:W-:Y:S01]  /*5210*/  FADD.FTZ R15, R61, R14 ;  /* 0x0000000e3d0f7221 */ /* 0x000fe20000010000 */
[----:B------:R-:W0:Y:S01]  /*5220*/  MUFU.EX2 R33, R33 ;  /* 0x0000002100217308 */ /* 0x000e220000000800 */
[----:B---3--:R-:W-:Y:S01]  /*5230*/  F2FP.BF16.F32.PACK_AB R202, R45, R44 ;  /* 0x0000002c2dca723e */ /* 0x008fe200000010ff */
[----:B------:R-:W-:Y:S01]  /*5240*/  IMAD.MOV.U32 R61, RZ, RZ, R151 ;  /* 0x000000ffff3d7224 */ /* 0x000fe200078e0097 */
[----:B------:R-:W-:Y:S01]  /*5250*/  FSEL R2, R2, RZ, P2 ;  /* 0x000000ff02027208 */ /* 0x000fe20001000000 */
[----:B------:R-:W-:Y:S01]  /*5260*/  FADD.FTZ R14, R48, R15 ;  /* 0x0000000f300e7221 */ /* 0x000fe20000010000 */
[----:B------:R-:W-:Y:S01]  /*5270*/  PLOP3.LUT P2, PT, PT, PT, UP0, 0x80, 0x0 ;  /* 0x000000000000781c */ /* 0x000fe20003f4f008 */
[----:B------:R-:W-:-:S02]  /*5280*/  IMAD.MOV.U32 R48, RZ, RZ, R151 ;  /* 0x000000ffff307224 */ /* 0x000fc400078e0097 */
[--C-:B------:R-:W-:Y:S01]  /*5290*/  FFMA.FTZ R58, R58, UR5, -R2.reuse ;  /* 0x000000053a3a7c23 */ /* 0x100fe20008010802 */
[--C-:B------:R-:W-:Y:S01]  /*52a0*/  FFMA.FTZ R59, R59, UR5, -R2.reuse ;  /* 0x000000053b3b7c23 */ /* 0x100fe20008010802 */
[--C-:B------:R-:W-:Y:S01]  /*52b0*/  FFMA.FTZ R62, R62, UR5, -R2.reuse ;  /* 0x000000053e3e7c23 */ /* 0x100fe20008010802 */
[--C-:B------:R-:W-:Y:S01]  /*52c0*/  FFMA.FTZ R63, R63, UR5, -R2.reuse ;  /* 0x000000053f3f7c23 */ /* 0x100fe20008010802 */
[--C-:B------:R-:W-:Y:S01]  /*52d0*/  FFMA.FTZ R50, R50, UR5, -R2.reuse ;  /* 0x0000000532327c23 */ /* 0x100fe20008010802 */
[--C-:B------:R-:W-:Y:S01]  /*52e0*/  FFMA.FTZ R51, R51, UR5, -R2.reuse ;  /* 0x0000000533337c23 */ /* 0x100fe20008010802 */
[----:B------:R-:W-:Y:S01]  /*52f0*/  MUFU.EX2 R58, R58 ;  /* 0x0000003a003a7308 */ /* 0x000fe20000000800 */
[--C-:B------:R-:W-:Y:S01]  /*5300*/  FFMA.FTZ R54, R54, UR5, -R2.reuse ;  /* 0x0000000536367c23 */ /* 0x100fe20008010802 */
[----:B------:R-:W-:Y:S01]  /*5310*/  FFMA.FTZ R55, R55, UR5, -R2 ;  /* 0x0000000537377c23 */ /* 0x000fe20008010802 */
[----:B------:R-:W-:Y:S01]  /*5320*/  FADD.FTZ R29, R49, R14 ;  /* 0x0000000e311d7221 */ /* 0x000fe20000010000 */
[--C-:B------:R-:W-:Y:S01]  /*5330*/  FFMA.FTZ R42, R42, UR5, -R2.reuse ;  /* 0x000000052a2a7c23 */ /* 0x100fe20008010802 */
[--C-:B------:R-:W-:Y:S01]  /*5340*/  FFMA.FTZ R43, R43, UR5, -R2.reuse ;  /* 0x000000052b2b7c23 */ /* 0x100fe20008010802 */
[--C-:B------:R-:W-:Y:S01]  /*5350*/  FFMA.FTZ R46, R46, UR5, -R2.reuse ;  /* 0x000000052e2e7c23 */ /* 0x100fe20008010802 */
[----:B------:R-:W-:Y:S01]  /*5360*/  FADD.FTZ R20, R52, R29 ;  /* 0x0000001d34147221 */ /* 0x000fe20000010000 */
[----:B------:R-:W1:Y:S01]  /*5370*/  MUFU.EX2 R59, R59 ;  /* 0x0000003b003b7308 */ /* 0x000e620000000800 */
[--C-:B------:R-:W-:Y:S01]  /*5380*/  FFMA.FTZ R47, R47, UR5, -R2.reuse ;  /* 0x000000052f2f7c23 */ /* 0x100fe20008010802 */
[----:B------:R-:W-:Y:S01]  /*5390*/  FFMA.FTZ R34, R34, UR5, -R2 ;  /* 0x0000000522227c23 */ /* 0x000fe20008010802 */
[----:B------:R-:W-:Y:S01]  /*53a0*/  FADD.FTZ R29, R53, R20 ;  /* 0x00000014351d7221 */ /* 0x000fe20000010000 */
[--C-:B------:R-:W-:Y:S01]  /*53b0*/  FFMA.FTZ R35, R35, UR5, -R2.reuse ;  /* 0x0000000523237c23 */ /* 0x100fe20008010802 */
[--C-:B------:R-:W-:Y:S01]  /*53c0*/  FFMA.FTZ R38, R38, UR5, -R2.reuse ;  /* 0x0000000526267c23 */ /* 0x100fe20008010802 */
[--C-:B------:R-:W-:Y:S01]  /*53d0*/  FFMA.FTZ R39, R39, UR5, -R2.reuse ;  /* 0x0000000527277c23 */ /* 0x100fe20008010802 */
[----:B------:R-:W-:Y:S01]  /*53e0*/  FADD.FTZ R20, R40, R29 ;  /* 0x0000001d28147221 */ /* 0x000fe20000010000 */
[----:B------:R-:W3:Y:S01]  /*53f0*/  MUFU.EX2 R62, R62 ;  /* 0x0000003e003e7308 */ /* 0x000ee20000000800 */
[--C-:B------:R-:W-:Y:S01]  /*5400*/  FFMA.FTZ R26, R26, UR5, -R2.reuse ;  /* 0x000000051a1a7c23 */ /* 0x100fe20008010802 */
[----:B------:R-:W-:Y:S01]  /*5410*/  FFMA.FTZ R27, R27, UR5, -R2 ;  /* 0x000000051b1b7c23 */ /* 0x000fe20008010802 */
[----:B------:R-:W-:Y:S01]  /*5420*/  FADD.FTZ R29, R41, R20 ;  /* 0x00000014291d7221 */ /* 0x000fe20000010000 */
[--C-:B------:R-:W-:Y:S01]  /*5430*/  FFMA.FTZ R30, R30, UR5, -R2.reuse ;  /* 0x000000051e1e7c23 */ /* 0x100fe20008010802 */
[----:B------:R-:W-:Y:S01]  /*5440*/  FFMA.FTZ R2, R31, UR5, -R2 ;  /* 0x000000051f027c23 */ /* 0x000fe20008010802 */
[----:B0-----:R-:W-:Y:S01]  /*5450*/  F2FP.BF16.F32.PACK_AB R196, R33, R32 ;  /* 0x0000002021c4723e */ /* 0x001fe200000010ff */
[----:B--2---:R-:W-:Y:S01]  /*5460*/  FADD.FTZ R0, R44, R29 ;  /* 0x0000001d2c007221 */ /* 0x004fe20000010000 */
[----:B------:R-:W0:Y:S01]  /*5470*/  MUFU.EX2 R63, R63 ;  /* 0x0000003f003f7308 */ /* 0x000e220000000800 */
[----:B-1----:R-:W-:Y:S01]  /*5480*/  FADD.FTZ R15, R58, R59 ;  /* 0x0000003b3a0f7221 */ /* 0x002fe20000010000 */
[----:B------:R-:W-:Y:S01]  /*5490*/  F2FP.BF16.F32.PACK_AB R209, R59, R58 ;  /* 0x0000003a3bd1723e */ /* 0x000fe200000010ff */
[----:B------:R-:W-:Y:S01]  /*54a0*/  FADD.FTZ R29, R45, R0 ;  /* 0x000000002d1d7221 */ /* 0x000fe20000010000 */
[--C-:B------:R-:W-:Y:S01]  /*54b0*/  IMAD.MOV.U32 R59, RZ, RZ, R151.reuse ;  /* 0x000000ffff3b7224 */ /* 0x100fe200078e0097 */
[-C--:B------:R-:W-:Y:S01]  /*54c0*/  MOV R58, R151.reuse ;  /* 0x00000097003a7202 */ /* 0x080fe20000000f00 */
[----:B------:R-:W-:Y:S01]  /*54d0*/  IMAD.MOV.U32 R53, RZ, RZ, R151 ;  /* 0x000000ffff357224 */ /* 0x000fe200078e0097 */
[----:B------:R-:W-:Y:S01]  /*54e0*/  MOV R44, R151 ;  /* 0x00000097002c7202 */ /* 0x000fe20000000f00 */
[----:B------:R-:W1:Y:S01]  /*54f0*/  MUFU.EX2 R50, R50 ;  /* 0x0000003200327308 */ /* 0x000e620000000800 */
[----:B---3--:R-:W-:Y:S01]  /*5500*/  FADD.FTZ R14, R62, R15 ;  /* 0x0000000f3e0e7221 */ /* 0x008fe20000010000 */
[----:B------:R-:W-:-:S02]  /*5510*/  IMAD.MOV.U32 R52, RZ, RZ, R151 ;  /* 0x000000ffff347224 */ /* 0x000fc400078e0097 */
[--C-:B------:R-:W-:Y:S02]  /*5520*/  IMAD.MOV.U32 R49, RZ, RZ, R151.reuse ;  /* 0x000000ffff317224 */ /* 0x100fe400078e0097 */
[--C-:B------:R-:W-:Y:S02]  /*5530*/  IMAD.MOV.U32 R45, RZ, RZ, R151.reuse ;  /* 0x000000ffff2d7224 */ /* 0x100fe400078e0097 */
[----:B------:R-:W2:Y:S01]  /*5540*/  MUFU.EX2 R51, R51 ;  /* 0x0000003300337308 */ /* 0x000ea20000000800 */
[C---:B0-----:R-:W-:Y:S01]  /*5550*/  FADD.FTZ R15, R63.reuse, R14 ;  /* 0x0000000e3f0f7221 */ /* 0x041fe20000010000 */
[----:B------:R-:W-:Y:S01]  /*5560*/  F2FP.BF16.F32.PACK_AB R211, R63, R62 ;  /* 0x0000003e3fd3723e */ /* 0x000fe200000010ff */
[--C-:B------:R-:W-:Y:S02]  /*5570*/  IMAD.MOV.U32 R63, RZ, RZ, R151.reuse ;  /* 0x000000ffff3f7224 */ /* 0x100fe400078e0097 */
[--C-:B------:R-:W-:Y:S02]  /*5580*/  IMAD.MOV.U32 R62, RZ, RZ, R151.reuse ;  /* 0x000000ffff3e7224 */ /* 0x100fe400078e0097 */
[----:B------:R-:W-:Y:S01]  /*5590*/  IMAD.MOV.U32 R41, RZ, RZ, R151 ;  /* 0x000000ffff297224 */ /* 0x000fe200078e0097 */
[----:B------:R-:W0:Y:S01]  /*55a0*/  MUFU.EX2 R54, R54 ;  /* 0x0000003600367308 */ /* 0x000e220000000800 */
[----:B-1----:R-:W-:Y:S01]  /*55b0*/  FADD.FTZ R14, R50, R15 ;  /* 0x0000000f320e7221 */ /* 0x002fe20000010000 */
[----:B------:R-:W-:-:S02]  /*55c0*/  IMAD.MOV.U32 R40, RZ, RZ, R151 ;  /* 0x000000ffff287224 */ /* 0x000fc400078e0097 */
[----:B------:R-:W-:-:S04]  /*55d0*/  IMAD.MOV.U32 R31, RZ, RZ, R151 ;  /* 0x000000ffff1f7224 */ /* 0x000fc800078e0097 */
[----:B------:R-:W1:Y:S01]  /*55e0*/  MUFU.EX2 R55, R55 ;  /* 0x0000003700377308 */ /* 0x000e620000000800 */
[C---:B--2---:R-:W-:Y:S01]  /*55f0*/  FADD.FTZ R15, R51.reuse, R14 ;  /* 0x0000000e330f7221 */ /* 0x044fe20000010000 */
[----:B------:R-:W-:Y:S01]  /*5600*/  F2FP.BF16.F32.PACK_AB R205, R51, R50 ;  /* 0x0000003233cd723e */ /* 0x000fe200000010ff */
[----:B------:R-:W-:Y:S01]  /*5610*/  IMAD.MOV.U32 R50, RZ, RZ, R151 ;  /* 0x000000ffff327224 */ /* 0x000fe200078e0097 */
[----:B------:R-:W-:-:S04]  /*5620*/  MOV R51, R151 ;  /* 0x0000009700337202 */ /* 0x000fc80000000f00 */
[----:B------:R-:W2:Y:S01]  /*5630*/  MUFU.EX2 R42, R42 ;  /* 0x0000002a002a7308 */ /* 0x000ea20000000800 */
[----:B0-----:R-:W-:-:S07]  /*5640*/  FADD.FTZ R14, R54, R15 ;  /* 0x0000000f360e7221 */ /* 0x001fce0000010000 */
[----:B------:R-:W0:Y:S01]  /*5650*/  MUFU.EX2 R43, R43 ;  /* 0x0000002b002b7308 */ /* 0x000e220000000800 */
[C---:B-1----:R-:W-:Y:S01]  /*5660*/  FADD.FTZ R15, R55.reuse, R14 ;  /* 0x0000000e370f7221 */ /* 0x042fe20000010000 */
[----:B------:R-:W-:Y:S01]  /*5670*/  FADD.FTZ R14, R32, R29 ;  /* 0x0000001d200e7221 */ /* 0x000fe20000010000 */
[----:B------:R-:W-:Y:S01]  /*5680*/  F2FP.BF16.F32.PACK_AB R207, R55, R54 ;  /* 0x0000003637cf723e */ /* 0x000fe200000010ff */
[--C-:B------:R-:W-:Y:S02]  /*5690*/  IMAD.MOV.U32 R55, RZ, RZ, R151.reuse ;  /* 0x000000ffff377224 */ /* 0x100fe400078e0097 */
[----:B------:R-:W-:Y:S01]  /*56a0*/  FADD.FTZ R29, R33, R14 ;  /* 0x0000000e211d7221 */ /* 0x000fe20000010000 */
[----:B------:R-:W-:Y:S01]  /*56b0*/  IMAD.MOV.U32 R54, RZ, RZ, R151 ;  /* 0x000000ffff367224 */ /* 0x000fe200078e0097 */
[----:B------:R-:W1:Y:S01]  /*56c0*/  MUFU.EX2 R46, R46 ;  /* 0x0000002e002e7308 */ /* 0x000e620000000800 */
[----:B--2---:R-:W-:Y:S01]  /*56d0*/  FADD.FTZ R0, R42, R15 ;  /* 0x0000000f2a007221 */ /* 0x004fe20000010000 */
[----:B------:R-:W-:-:S02]  /*56e0*/  IMAD.MOV.U32 R33, RZ, RZ, R151 ;  /* 0x000000ffff217224 */ /* 0x000fc400078e0097 */
[----:B------:R-:W-:-:S04]  /*56f0*/  IMAD.MOV.U32 R32, RZ, RZ, R151 ;  /* 0x000000ffff207224 */ /* 0x000fc800078e0097 */
[----:B------:R-:W2:Y:S01]  /*5700*/  MUFU.EX2 R36, R36 ;  /* 0x0000002400247308 */ /* 0x000ea20000000800 */
[C---:B0-----:R-:W-:Y:S01]  /*5710*/  FADD.FTZ R15, R43.reuse, R0 ;  /* 0x000000002b0f7221 */ /* 0x041fe20000010000 */
[----:B------:R-:W-:Y:S01]  /*5720*/  F2FP.BF16.F32.PACK_AB R201, R43, R42 ;  /* 0x0000002a2bc9723e */ /* 0x000fe200000010ff */
[--C-:B------:R-:W-:Y:S02]  /*5730*/  IMAD.MOV.U32 R43, RZ, RZ, R151.reuse ;  /* 0x000000ffff2b7224 */ /* 0x100fe400078e0097 */
[----:B------:R-:W-:-:S03]  /*5740*/  IMAD.MOV.U32 R42, RZ, RZ, R151 ;  /* 0x000000ffff2a7224 */ /* 0x000fc600078e0097 */
[----:B------:R-:W0:Y:S01]  /*5750*/  MUFU.EX2 R47, R47 ;  /* 0x0000002f002f7308 */ /* 0x000e220000000800 */
[----:B-1----:R-:W-:-:S07]  /*5760*/  FADD.FTZ R0, R46, R15 ;  /* 0x0000000f2e007221 */ /* 0x002fce0000010000 */
[----:B------:R-:W1:Y:S01]  /*5770*/  MUFU.EX2 R37, R37 ;  /* 0x0000002500257308 */ /* 0x000e620000000800 */
[----:B--2---:R-:W-:-:S07]  /*5780*/  FADD.FTZ R14, R36, R29 ;  /* 0x0000001d240e7221 */ /* 0x004fce0000010000 */
[----:B------:R-:W2:Y:S01]  /*5790*/  MUFU.EX2 R34, R34 ;  /* 0x0000002200227308 */ /* 0x000ea20000000800 */
[C---:B0-----:R-:W-:Y:S01]  /*57a0*/  FADD.FTZ R15, R47.reuse, R0 ;  /* 0x000000002f0f7221 */ /* 0x041fe20000010000 */
[----:B------:R-:W-:Y:S01]  /*57b0*/  F2FP.BF16.F32.PACK_AB R203, R47, R46 ;  /* 0x0000002e2fcb723e */ /* 0x000fe200000010ff */
[--C-:B------:R-:W-:Y:S02]  /*57c0*/  IMAD.MOV.U32 R47, RZ, RZ, R151.reuse ;  /* 0x000000ffff2f7224 */ /* 0x100fe400078e0097 */
[----:B------:R-:W-:-:S03]  /*57d0*/  IMAD.MOV.U32 R46, RZ, RZ, R151 ;  /* 0x000000ffff2e7224 */ /* 0x000fc600078e0097 */
[----:B------:R-:W0:Y:S01]  /*57e0*/  MUFU.EX2 R24, R24 ;  /* 0x0000001800187308 */ /* 0x000e220000000800 */
[C---:B-1----:R-:W-:Y:S01]  /*57f0*/  FADD.FTZ R29, R37.reuse, R14 ;  /* 0x0000000e251d7221 */ /* 0x042fe20000010000 */
[----:B------:R-:W-:Y:S01]  /*5800*/  F2FP.BF16.F32.PACK_AB R198, R37, R36 ;  /* 0x0000002425c6723e */ /* 0x000fe200000010ff */
[----:B------:R-:W-:Y:S01]  /*5810*/  IMAD.MOV.U32 R36, RZ, RZ, R151 ;  /* 0x000000ffff247224 */ /* 0x000fe200078e0097 */
[----:B------:R-:W-:-:S04]  /*5820*/  MOV R37, R151 ;  /* 0x0000009700257202 */ /* 0x000fc80000000f00 */
[----:B------:R-:W1:Y:S01]  /*5830*/  MUFU.EX2 R35, R35 ;  /* 0x0000002300237308 */ /* 0x000e620000000800 */
[----:B--2---:R-:W-:-:S07]  /*5840*/  FADD.FTZ R0, R34, R15 ;  /* 0x0000000f22007221 */ /* 0x004fce0000010000 */
[----:B------:R-:W2:Y:S01]  /*5850*/  MUFU.EX2 R25, R25 ;  /* 0x0000001900197308 */ /* 0x000ea20000000800 */
[----:B0-----:R-:W-:-:S07]  /*5860*/  FADD.FTZ R14, R24, R29 ;  /* 0x0000001d180e7221 */ /* 0x001fce0000010000 */
[----:B------:R-:W0:Y:S01]  /*5870*/  MUFU.EX2 R38, R38 ;  /* 0x0000002600267308 */ /* 0x000e220000000800 */
[C---:B-1----:R-:W-:Y:S01]  /*5880*/  FADD.FTZ R15, R35.reuse, R0 ;  /* 0x00000000230f7221 */ /* 0x042fe20000010000 */
[----:B------:R-:W-:Y:S01]  /*5890*/  F2FP.BF16.F32.PACK_AB R197, R35, R34 ;  /* 0x0000002223c5723e */ /* 0x000fe200000010ff */
[--C-:B------:R-:W-:Y:S02]  /*58a0*/  IMAD.MOV.U32 R35, RZ, RZ, R151.reuse ;  /* 0x000000ffff237224 */ /* 0x100fe400078e0097 */
[----:B------:R-:W-:-:S03]  /*58b0*/  IMAD.MOV.U32 R34, RZ, RZ, R151 ;  /* 0x000000ffff227224 */ /* 0x000fc600078e0097 */
[----:B------:R-:W1:Y:S01]  /*58c0*/  MUFU.EX2 R28, R28 ;  /* 0x0000001c001c7308 */ /* 0x000e620000000800 */
[C---:B--2---:R-:W-:Y:S01]  /*58d0*/  FADD.FTZ R29, R25.reuse, R14 ;  /* 0x0000000e191d7221 */ /* 0x044fe20000010000 */
[----:B------:R-:W-:Y:S01]  /*58e0*/  F2FP.BF16.F32.PACK_AB R192, R25, R24 ;  /* 0x0000001819c0723e */ /* 0x000fe200000010ff */
[--C-:B------:R-:W-:Y:S02]  /*58f0*/  IMAD.MOV.U32 R25, RZ, RZ, R151.reuse ;  /* 0x000000ffff197224 */ /* 0x100fe400078e0097 */
[----:B------:R-:W-:-:S03]  /*5900*/  IMAD.MOV.U32 R24, RZ, RZ, R151 ;  /* 0x000000ffff187224 */ /* 0x000fc600078e0097 */
[----:B------:R-:W2:Y:S01]  /*5910*/  MUFU.EX2 R39, R39 ;  /* 0x0000002700277308 */ /* 0x000ea20000000800 */
[----:B0-----:R-:W-:-:S07]  /*5920*/  FADD.FTZ R0, R38, R15 ;  /* 0x0000000f26007221 */ /* 0x001fce0000010000 */
[----:B------:R-:W0:Y:S01]  /*5930*/  MUFU.EX2 R26, R26 ;  /* 0x0000001a001a7308 */ /* 0x000e220000000800 */
[----:B-1----:R-:W-:Y:S01]  /*5940*/  FADD.FTZ R14, R28, R29 ;  /* 0x0000001d1c0e7221 */ /* 0x002fe20000010000 */
[C---:B------:R-:W-:Y:S01]  /*5950*/  F2FP.BF16.F32.PACK_AB R194, R21.reuse, R28 ;  /* 0x0000001c15c2723e */ /* 0x040fe200000010ff */
[----:B------:R-:W-:Y:S02]  /*5960*/  IMAD.MOV.U32 R28, RZ, RZ, R151 ;  /* 0x000000ffff1c7224 */ /* 0x000fe400078e0097 */
[----:B------:R-:W-:-:S03]  /*5970*/  FADD.FTZ R15, R21, R14 ;  /* 0x0000000e150f7221 */ /* 0x000fc60000010000 */
[----:B------:R-:W1:Y:S01]  /*5980*/  MUFU.EX2 R27, R27 ;  /* 0x0000001b001b7308 */ /* 0x000e620000000800 */
[C---:B--2---:R-:W-:Y:S01]  /*5990*/  FADD.FTZ R29, R39.reuse, R0 ;  /* 0x00000000271d7221 */ /* 0x044fe20000010000 */
[----:B------:R-:W-:Y:S01]  /*59a0*/  F2FP.BF16.F32.PACK_AB R199, R39, R38 ;  /* 0x0000002627c7723e */ /* 0x000fe200000010ff */
[--C-:B------:R-:W-:Y:S02]  /*59b0*/  IMAD.MOV.U32 R39, RZ, RZ, R151.reuse ;  /* 0x000000ffff277224 */ /* 0x100fe400078e0097 */
[----:B------:R-:W-:-:S03]  /*59c0*/  IMAD.MOV.U32 R38, RZ, RZ, R151 ;  /* 0x000000ffff267224 */ /* 0x000fc600078e0097 */
[----:B------:R-:W2:Y:S01]  /*59d0*/  MUFU.EX2 R30, R30 ;  /* 0x0000001e001e7308 */ /* 0x000ea20000000800 */
[----:B0-----:R-:W-:Y:S01]  /*59e0*/  FADD.FTZ R0, R26, R29 ;  /* 0x0000001d1a007221 */ /* 0x001fe20000010000 */
[----:B------:R-:W-:-:S06]  /*59f0*/  IMAD.MOV.U32 R29, RZ, RZ, R151 ;  /* 0x000000ffff1d7224 */ /* 0x000fcc00078e0097 */
[----:B------:R0:W3:Y:S01]  /*5a00*/  MUFU.EX2 R195, R2 ;  /* 0x0000000200c37308 */ /* 0x0000e20000000800 */
[C---:B-1----:R-:W-:Y:S01]  /*5a10*/  FADD.FTZ R21, R27.reuse, R0 ;  /* 0x000000001b157221 */ /* 0x042fe20000010000 */
[----:B------:R-:W-:Y:S01]  /*5a20*/  F2FP.BF16.F32.PACK_AB R193, R27, R26 ;  /* 0x0000001a1bc1723e */ /* 0x000fe200000010ff */
[----:B------:R-:W-:Y:S02]  /*5a30*/  IMAD.MOV.U32 R0, RZ, RZ, 0x3f800000 ;  /* 0x3f800000ff007424 */ /* 0x000fe400078e00ff */
[--C-:B------:R-:W-:Y:S02]  /*5a40*/  IMAD.MOV.U32 R27, RZ, RZ, R151.reuse ;  /* 0x000000ffff1b7224 */ /* 0x100fe400078e0097 */
[----:B------:R-:W-:Y:S02]  /*5a50*/  IMAD.MOV.U32 R26, RZ, RZ, R151 ;  /* 0x000000ffff1a7224 */ /* 0x000fe400078e0097 */
[----:B--2---:R-:W-:Y:S01]  /*5a60*/  FADD.FTZ R14, R30, R21 ;  /* 0x000000151e0e7221 */ /* 0x004fe20000010000 */
[----:B0-----:R-:W-:-:S03]  /*5a70*/  IMAD.MOV.U32 R2, RZ, RZ, 0x3f800000 ;  /* 0x3f800000ff027424 */ /* 0x001fc600078e00ff */
[C---:B---3--:R-:W-:Y:S01]  /*5a80*/  FADD.FTZ R14, R195.reuse, R14 ;  /* 0x0000000ec30e7221 */ /* 0x048fe20000010000 */
[----:B------:R-:W-:Y:S02]  /*5a90*/  F2FP.BF16.F32.PACK_AB R195, R195, R30 ;  /* 0x0000001ec3c3723e */ /* 0x000fe400000010ff */
[----:B------:R-:W-:Y:S01]  /*5aa0*/  MOV R30, R151 ;  /* 0x00000097001e7202 */ /* 0x000fe20000000f00 */
[----:B------:R-:W-:Y:S06]  /*5ab0*/  @!P2 BRA `(.L_x_268) ;  /* 0x0000004000d0a947 */ /* 0x000fec0003800000 */
[----:B------:R-:W-:Y:S01]  /*5ac0*/  R2UR UR4, R152 ;  /* 0x00000000980472ca */ /* 0x000fe200000e0000 */
[----:B------:R-:W-:Y:S01]  /*5ad0*/  IMAD.MOV.U32 R21, RZ, RZ, R4 ;  /* 0x000000ffff157224 */ /* 0x000fe200078e0004 */
[----:B------:R-:W-:Y:S01]  /*5ae0*/  R2UR UR61, R16 ;  /* 0x00000000103d72ca */ /* 0x000fe200000e0000 */
[----:B------:R-:W-:Y:S01]  /*5af0*/  IMAD.MOV.U32 R226, RZ, RZ, R17 ;  /* 0x000000ffffe27224 */ /* 0x000fe200078e0011 */
[----:B------:R-:W-:Y:S01]  /*5b00*/  MOV R20, R3 ;  /* 0x0000000300147202 */ /* 0x000fe20000000f00 */
[----:B------:R-:W-:Y:S01]  /*5b10*/  IMAD.MOV.U32 R0, RZ, RZ, 0x3f800000 ;  /* 0x3f800000ff007424 */ /* 0x000fe200078e00ff */
[----:B------:R-:W-:Y:S02]  /*5b20*/  CS2R R150, SRZ ;  /* 0x0000000000967805 */ /* 0x000fe4000001ff00 */
[----:B------:R-:W-:Y:S02]  /*5b30*/  CS2R R146, SRZ ;  /* 0x0000000000927805 */ /* 0x000fe4000001ff00 */
[----:B------:R-:W-:-:S02]  /*5b40*/  CS2R R142, SRZ ;  /* 0x00000000008e7805 */ /* 0x000fc4000001ff00 */
[----:B------:R-:W-:Y:S02]  /*5b50*/  CS2R R138, SRZ ;  /* 0x00000000008a7805 */ /* 0x000fe4000001ff00 */
[----:B------:R-:W-:Y:S02]  /*5b60*/  CS2R R134, SRZ ;  /* 0x0000000000867805 */ /* 0x000fe4000001ff00 */
[----:B------:R-:W-:Y:S02]  /*5b70*/  CS2R R130, SRZ ;  /* 0x0000000000827805 */ /* 0x000fe4000001ff00 */
[----:B------:R-:W-:Y:S01]  /*5b80*/  CS2R R126, SRZ ;  /* 0x00000000007e7805 */ /* 0x000fe2000001ff00 */
[----:B------:R-:W-:Y:S01]  /*5b90*/  UIADD3 UR4, UR4, -0x2, URZ ;  /* 0xfffffffe04047890 */ /* 0x000fe2000fffe03f */
[----:B------:R-:W-:Y:S02]  /*5ba0*/  CS2R R122, SRZ ;  /* 0x00000000007a7805 */ /* 0x000fe4000001ff00 */
[----:B------:R-:W-:-:S02]  /*5bb0*/  CS2R R118, SRZ ;  /* 0x0000000000767805 */ /* 0x000fc4000001ff00 */
[----:B------:R-:W-:Y:S02]  /*5bc0*/  CS2R R114, SRZ ;  /* 0x0000000000727805 */ /* 0x000fe4000001ff00 */
[----:B------:R-:W-:Y:S02]  /*5bd0*/  CS2R R110, SRZ ;  /* 0x00000000006e7805 */ /* 0x000fe4000001ff00 */
[----:B------:R-:W-:Y:S01]  /*5be0*/  CS2R R106, SRZ ;  /* 0x00000000006a7805 */ /* 0x000fe2000001ff00 */
[----:B------:R-:W-:Y:S01]  /*5bf0*/  IMAD.U32 R224, RZ, RZ, UR4 ;  /* 0x00000004ffe07e24 */ /* 0x000fe2000f8e00ff */
        /* <DEDUP_REMOVED lines=52> */
[----:B------:R-:W-:-:S06]  /*5f40*/  ULDC UR60, c[0x0][0x9d8] ;  /* 0x00027600003c7ab9 */ /* 0x000fcc0000000800 */
.L_x_277:
[----:B------:R-:W-:-:S04]  /*5f50*/  UIADD3 UR4, UR61, 0x1, URZ ;  /* 0x000000013d047890 */ /* 0x000fc8000fffe03f */
[----:B------:R-:W-:-:S04]  /*5f60*/  UISETP.NE.AND UP0, UPT, UR4, 0x2, UPT ;  /* 0x000000020400788c */ /* 0x000fc8000bf05270 */
[----:B------:R-:W-:Y:S02]  /*5f70*/  USEL UR5, URZ, 0x1, UP0 ;  /* 0x000000013f057887 */ /* 0x000fe40008000000 */
[----:B------:R-:W-:-:S04]  /*5f80*/  USEL UR4, UR4, URZ, UP0 ;  /* 0x0000003f04047287 */ /* 0x000fc80008000000 */
[----:B------:R-:W-:Y:S02]  /*5f90*/  LOP3.LUT R17, R226, UR5, RZ, 0x3c, !PT ;  /* 0x00000005e2117c12 */ /* 0x000fe4000f8e3cff */
[----:B------:R-:W-:Y:S01]  /*5fa0*/  IMAD.U32 R16, RZ, RZ, UR4 ;  /* 0x00000004ff107e24 */ /* 0x000fe2000f8e00ff */
[----:B------:R-:W-:Y:S06]  /*5fb0*/  @!P0 BRA `(.L_x_269) ;  /* 0x0000000000048947 */ /* 0x000fec0003800000 */
[----:B------:R-:W-:Y:S01]  /*5fc0*/  BPT.TRAP 0x1 ;  /* 0x000000040000795c */ /* 0x000fe20000300000 */
.L_x_269:
[----:B------:R-:W0:Y:S01]  /*5fd0*/  S2UR UR6, SR_CgaCtaId ;  /* 0x00000000000679c3 */ /* 0x000e220000008800 */
[----:B------:R-:W-:Y:S01]  /*5fe0*/  UMOV UR5, 0x400 ;  /* 0x0000040000057882 */ /* 0x000fe20000000000 */
[----:B------:R-:W-:Y:S01]  /*5ff0*/  SHF.L.U32 R3, R17, 0x1f, RZ ;  /* 0x0000001f11037819 */ /* 0x000fe200000006ff */
[----:B0-----:R-:W-:-:S06]  /*6000*/  ULEA UR5, UR6, UR5, 0x18 ;  /* 0x0000000506057291 */ /* 0x001fcc000f8ec03f */
[----:B------:R-:W-:-:S05]  /*6010*/  IMAD.U32 R5, RZ, RZ, UR5 ;  /* 0x00000005ff057e24 */ /* 0x000fca000f8e00ff */
[----:B------:R-:W-:-:S13]  /*6020*/  R2UR UR5, R5 ;  /* 0x00000000050572ca */ /* 0x000fda00000e0000 */
[----:B------:R-:W-:-:S06]  /*6030*/  ULEA UR4, UR4, UR5, 0x3 ;  /* 0x0000000504047291 */ /* 0x000fcc000f8e183f */
[----:B------:R-:W-:-:S03]  /*6040*/  MOV R225, UR4 ;  /* 0x0000000400e17c02 */ /* 0x000fc60008000f00 */
[----:B------:R0:W1:Y:S01]  /*6050*/  SYNCS.PHASECHK.TRANS64.TRYWAIT P2, [UR4+0x38830], R3 ;  /* 0x03883003ff0075a7 */ /* 0x0000620008040144 */
[----:B------:R-:W-:Y:S05]  /*6060*/  @!P0 BRA `(.L_x_270) ;  /* 0x0000000000048947 */ /* 0x000fea0003800000 */
[----:B------:R-:W-:Y:S01]  /*6070*/  BPT.TRAP 0x1 ;  /* 0x000000040000795c */ /* 0x000fe20000300000 */
.L_x_270:
[----:B-1----:R-:W-:Y:S05]  /*6080*/  @P2 BRA `(.L_x_271) ;  /* 0x00000000000c2947 */ /* 0x002fea0003800000 */
[----:B------:R-:W-:-:S13]  /*6090*/  R2UR UR4, R225 ;  /* 0x00000000e10472ca */ /* 0x000fda00000e0000 */
[----:B------:R-:W1:Y:S02]  /*60a0*/  SYNCS.PHASECHK.TRANS64.TRYWAIT P2, [UR4+0x38830], R3 ;  /* 0x03883003ff0075a7 */ /* 0x000e640008040144 */
[----:B-1----:R-:W-:Y:S05]  /*60b0*/  @!P2 BRA `(.L_x_272) ;  /* 0x000000d00094a947 */ /* 0x002fea0003800000 */
.L_x_271:
        /* <DEDUP_REMOVED lines=645> */
.L_x_273:
[----:B------:R-:W-:Y:S02]  /*8910*/  R2UR UR4, R5 ;  /* 0x00000000050472ca */ /* 0x000fe400000e0000 */
[----:B------:R-:W-:-:S11]  /*8920*/  SHF.L.U32 R0, R226, 0x1f, RZ ;  /* 0x0000001fe2007819 */ /* 0x000fd600000006ff */
[----:B------:R-:W-:-:S09]  /*8930*/  ULEA UR4, UR61, UR4, 0x3 ;  /* 0x000000043d047291 */ /* 0x000fd2000f8e183f */
[----:B------:R2:W3:Y:S01]  /*8940*/  SYNCS.PHASECHK.TRANS64.TRYWAIT P2, [UR4+0x38850], R0 ;  /* 0x03885000ff0075a7 */ /* 0x0004e20008040144 */
[----:B------:R-:W-:Y:S05]  /*8950*/  @!P0 BRA `(.L_x_274) ;  /* 0x0000000000048947 */ /* 0x000fea0003800000 */
[----:B------:R-:W-:Y:S01]  /*8960*/  BPT.TRAP 0x1 ;  /* 0x000000040000795c */ /* 0x000fe20000300000 */
.L_x_274:
[----:B---3--:R-:W-:Y:S05]  /*8970*/  @P2 BRA `(.L_x_275) ;  /* 0x0000000000082947 */ /* 0x008fea0003800000 */
[----:B------:R-:W3:Y:S02]  /*8980*/  SYNCS.PHASECHK.TRANS64.TRYWAIT P2, [UR4+0x38850], R0 ;  /* 0x03885000ff0075a7 */ /* 0x000ee40008040144 */
[----:B---3--:R-:W-:Y:S05]  /*8990*/  @!P2 BRA `(.L_x_276) ;  /* 0x000000a80078a947 */ /* 0x008fea0003800000 */
.L_x_275:
[----:B------:R-:W-:Y:S01]  /*89a0*/  R2UR UR5, R5 ;  /* 0x00000000050572ca */ /* 0x000fe200000e0000 */
[----:B------:R-:W-:Y:S01]  /*89b0*/  WARPGROUP.ARRIVE ;  /* 0x00000000000079c5 */ /* 0x000fe20000000000 */
[----:B------:R-:W-:Y:S01]  /*89c0*/  UMOV UR7, 0x40000040 ;  /* 0x4000004000077882 */ /* 0x000fe20000000000 */
[----:B------:R-:W-:Y:S01]  /*89d0*/  UMOV UR11, 0x40000040 ;  /* 0x40000040000b7882 */ /* 0x000fe20000000000 */
[----:B0-2---:R-:W-:Y:S01]  /*89e0*/  FMUL.FTZ R0, R184, UR60 ;  /* 0x0000003cb8007c20 */ /* 0x005fe20008410000 */
[----:B-1----:R-:W-:Y:S01]  /*89f0*/  FMUL.FTZ R3, R185, UR60 ;  /* 0x0000003cb9037c20 */ /* 0x002fe20008410000 */
[----:B------:R-:W-:Y:S01]  /*8a00*/  FMUL.FTZ R184, R187, UR60 ;  /* 0x0000003cbbb87c20 */ /* 0x000fe20008410000 */
[----:B------:R-:W-:Y:S01]  /*8a10*/  FMUL.FTZ R187, R188, UR60 ;  /* 0x0000003cbcbb7c20 */ /* 0x000fe20008410000 */
[----:B------:R-:W-:Y:S01]  /*8a20*/  FMUL.FTZ R188, R189, UR60 ;  /* 0x0000003cbdbc7c20 */ /* 0x000fe20008410000 */
[----:B------:R-:W-:Y:S01]  /*8a30*/  FMUL.FTZ R185, R186, UR60 ;  /* 0x0000003cbab97c20 */ /* 0x000fe20008410000 */
[----:B------:R-:W0:Y:S01]  /*8a40*/  MUFU.TANH R0, R0 ;  /* 0x0000000000007308 */ /* 0x000e220000002400 */
[----:B------:R-:W-:Y:S01]  /*8a50*/  FMUL.FTZ R186, R190, UR60 ;  /* 0x0000003cbeba7c20 */ /* 0x000fe20008410000 */
[----:B------:R-:W-:Y:S01]  /*8a60*/  FMUL.FTZ R190, R176, UR60 ;  /* 0x0000003cb0be7c20 */ /* 0x000fe20008410000 */
[----:B------:R-:W-:Y:S01]  /*8a70*/  UIADD3 UR5, UR5, 0x400, URZ ;  /* 0x0000040005057890 */ /* 0x000fe2000fffe03f */
[----:B------:R-:W-:Y:S01]  /*8a80*/  FMUL.FTZ R177, R177, UR60 ;  /* 0x0000003cb1b17c20 */ /* 0x000fe20008410000 */
[----:B------:R-:W-:Y:S01]  /*8a90*/  FMUL.FTZ R176, R178, UR60 ;  /* 0x0000003cb2b07c20 */ /* 0x000fe20008410000 */
[----:B------:R-:W-:Y:S01]  /*8aa0*/  FMUL.FTZ R180, R180, UR60 ;  /* 0x0000003cb4b47c20 */ /* 0x000fe20008410000 */
[----:B------:R-:W-:Y:S01]  /*8ab0*/  USHF.R.U32.HI UR5, URZ, 0x4, UR5 ;  /* 0x000000043f057899 */ /* 0x000fe20008011605 */
[----:B------:R-:W1:Y:S01]  /*8ac0*/  MUFU.TANH R3, R3 ;  /* 0x0000000300037308 */ /* 0x000e620000002400 */
[----:B------:R-:W-:Y:S01]  /*8ad0*/  FMUL.FTZ R178, R179, UR60 ;  /* 0x0000003cb3b27c20 */ /* 0x000fe20008410000 */
[----:B------:R-:W-:Y:S01]  /*8ae0*/  FMUL.FTZ R179, R182, UR60 ;  /* 0x0000003cb6b37c20 */ /* 0x000fe20008410000 */
[----:B------:R-:W-:Y:S01]  /*8af0*/  ULOP3.LUT UR5, UR5, 0x3fff, URZ, 0xc0, !UPT ;  /* 0x00003fff05057892 */ /* 0x000fe2000f8ec03f */
[----:B------:R-:W-:Y:S01]  /*8b00*/  FMUL.FTZ R182, R168, UR60 ;  /* 0x0000003ca8b67c20 */ /* 0x000fe20008410000 */
[----:B------:R-:W-:Y:S01]  /*8b10*/  FMUL.FTZ R181, R181, UR60 ;  /* 0x0000003cb5b57c20 */ /* 0x000fe20008410000 */
[----:B------:R-:W-:Y:S01]  /*8b20*/  FMUL.FTZ R168, R169, UR60 ;  /* 0x0000003ca9a87c20 */ /* 0x000fe20008410000 */
[----:B------:R-:W-:Y:S01]  /*8b30*/  ULOP3.LUT UR5, UR5, 0x2800000, URZ, 0xfc, !UPT ;  /* 0x0280000005057892 */ /* 0x000fe2000f8efc3f */
[----:B------:R-:W2:Y:S01]  /*8b40*/  MUFU.TANH R187, R187 ;  /* 0x000000bb00bb7308 */ /* 0x000ea20000002400 */
[----:B0-----:R-:W-:Y:S01]  /*8b50*/  FMNMX.FTZ R2, R0, R21, !PT ;  /* 0x0000001500027209 */ /* 0x001fe20007810000 */
[----:B------:R-:W-:Y:S01]  /*8b60*/  FMUL.FTZ R169, R172, UR60 ;  /* 0x0000003caca97c20 */ /* 0x000fe20008410000 */
[----:B------:R-:W-:Y:S01]  /*8b70*/  UIMAD UR6, UR61, 0xa00, UR5 ;  /* 0x00000a003d0678a4 */ /* 0x000fe2000f8e0205 */
[----:B------:R-:W-:Y:S01]  /*8b80*/  FMUL.FTZ R172, R173, UR60 ;  /* 0x0000003cadac7c20 */ /* 0x000fe20008410000 */
[----:B------:R-:W-:Y:S01]  /*8b90*/  FMUL.FTZ R160, R160, UR60 ;  /* 0x0000003ca0a07c20 */ /* 0x000fe20008410000 */
[----:B------:R-:W-:Y:S01]  /*8ba0*/  FMUL.FTZ R161, R161, UR60 ;  /* 0x0000003ca1a17c20 */ /* 0x000fe20008410000 */
[----:B------:R-:W-:Y:S01]  /*8bb0*/  UIADD3 UR10, UR6, 0x80, URZ ;  /* 0x00000080060a7890 */ /* 0x000fe2000fffe03f */
[----:B------:R-:W0:Y:S01]  /*8bc0*/  MUFU.TANH R188, R188 ;  /* 0x000000bc00bc7308 */ /* 0x000e220000002400 */
[----:B-1----:R-:W-:Y:S01]  /*8bd0*/  FMNMX.FTZ R2, R3, R2, !PT ;  /* 0x0000000203027209 */ /* 0x002fe20007810000 */
[----:B------:R-:W-:Y:S01]  /*8be0*/  FMUL.FTZ R164, R164, UR60 ;  /* 0x0000003ca4a47c20 */ /* 0x000fe20008410000 */
[----:B------:R-:W-:Y:S01]  /*8bf0*/  FMUL.FTZ R165, R165, UR60 ;  /* 0x0000003ca5a57c20 */ /* 0x000fe20008410000 */
[----:B------:R-:W-:Y:S01]  /*8c00*/  HGMMA.64x256x16.F32.BF16 R24, R208, gdesc[UR4].tnspB, R24, gsb0 ;  /* 0x43e00004d0187df0 */ /* 0x000fe20008001818 */
[----:B------:R-:W-:Y:S01]  /*8c10*/  FMUL.FTZ R152, R152, UR60 ;  /* 0x0000003c98987c20 */ /* 0x000fe20008410000 */
[----:B------:R-:W-:Y:S01]  /*8c20*/  FMUL.FTZ R153, R153, UR60 ;  /* 0x0000003c99997c20 */ /* 0x000fe20008410000 */
[----:B------:R-:W-:Y:S01]  /*8c30*/  FMUL.FTZ R156, R156, UR60 ;  /* 0x0000003c9c9c7c20 */ /* 0x000fe20008410000 */
[----:B------:R-:W1:Y:S01]  /*8c40*/  MUFU.TANH R190, R190 ;  /* 0x000000be00be7308 */ /* 0x000e620000002400 */
[----:B--2---:R-:W-:Y:S01]  /*8c50*/  FMNMX.FTZ R173, R187, R2, !PT ;  /* 0x00000002bbad7209 */ /* 0x004fe20007810000 */
[----:B------:R-:W-:Y:S01]  /*8c60*/  FMUL.FTZ R189, R191, UR60 ;  /* 0x0000003cbfbd7c20 */ /* 0x000fe20008410000 */
[----:B------:R-:W-:Y:S01]  /*8c70*/  FMUL.FTZ R170, R170, UR60 ;  /* 0x0000003caaaa7c20 */ /* 0x000fe20008410000 */
[----:B------:R-:W-:Y:S01]  /*8c80*/  ULDC UR14, c[0x0][0x988] ;  /* 0x00026200000e7ab9 */ /* 0x000fe20000000800 */
[----:B------:R-:W-:Y:S01]  /*8c90*/  FMUL.FTZ R171, R171, UR60 ;  /* 0x0000003cabab7c20 */ /* 0x000fe20008410000 */
[----:B------:R-:W-:Y:S01]  /*8ca0*/  UMOV UR5, UR14 ;  /* 0x0000000e00057c82 */ /* 0x000fe20008000000 */
[----:B------:R-:W-:Y:S01]  /*8cb0*/  FMUL.FTZ R174, R174, UR60 ;  /* 0x0000003caeae7c20 */ /* 0x000fe20008410000 */
[----:B------:R-:W2:Y:S01]  /*8cc0*/  MUFU.TANH R177, R177 ;  /* 0x000000b100b17308 */ /* 0x000ea20000002400 */
[----:B0-----:R-:W-:Y:S01]  /*8cd0*/  FMNMX.FTZ R173, R188, R173, !PT ;  /* 0x000000adbcad7209 */ /* 0x001fe20007810000 */
[----:B------:R-:W-:Y:S01]  /*8ce0*/  FMUL.FTZ R175, R175, UR60 ;  /* 0x0000003cafaf7c20 */ /* 0x000fe20008410000 */
[----:B------:R-:W-:Y:S01]  /*8cf0*/  FMUL.FTZ R162, R162, UR60 ;  /* 0x0000003ca2a27c20 */ /* 0x000fe20008410000 */
[----:B------:R-:W-:Y:S01]  /*8d00*/  FMUL.FTZ R163, R163, UR60 ;  /* 0x0000003ca3a37c20 */ /* 0x000fe20008410000 */
[----:B------:R-:W-:Y:S01]  /*8d10*/  FMUL.FTZ R166, R166, UR60 ;  /* 0x0000003ca6a67c20 */ /* 0x000fe20008410000 */
[----:B------:R-:W-:Y:S01]  /*8d20*/  FMUL.FTZ R167, R167, UR60 ;  /* 0x0000003ca7a77c20 */ /* 0x000fe20008410000 */
[----:B------:R-:W-:Y:S01]  /*8d30*/  FMUL.FTZ R154, R154, UR60 ;  /* 0x0000003c9a9a7c20 */ /* 0x000fe20008410000 */
[----:B------:R-:W0:Y:S01]  /*8d40*/  MUFU.TANH R180, R180 ;  /* 0x000000b400b47308 */ /* 0x000e220000002400 */
[----:B-1----:R-:W-:Y:S01]  /*8d50*/  FMNMX.FTZ R2, R190, R173, !PT ;  /* 0x000000adbe027209 */ /* 0x002fe20007810000 */
[----:B------:R-:W-:Y:S01]  /*8d60*/  FMUL.FTZ R155, R155, UR60 ;  /* 0x0000003c9b9b7c20 */ /* 0x000fe20008410000 */
[----:B------:R-:W-:Y:S01]  /*8d70*/  UMOV UR7, 0x40000040 ;  /* 0x4000004000077882 */ /* 0x000fe20000000000 */
[----:B------:R-:W-:Y:S01]  /*8d80*/  FMUL.FTZ R158, R158, UR60 ;  /* 0x0000003c9e9e7c20 */ /* 0x000fe20008410000 */
[----:B------:R-:W-:Y:S01]  /*8d90*/  FMUL.FTZ R159, R159, UR60 ;  /* 0x0000003c9f9f7c20 */ /* 0x000fe20008410000 */
[----:B------:R-:W-:Y:S01]  /*8da0*/  VOTEU.ALL UP0, P1 ;  /* 0x00000000003f7886 */ /* 0x000fe20000800000 */
[----:B------:R-:W-:Y:S01]  /*8db0*/  R2UR UR61, R16 ;  /* 0x00000000103d72ca */ /* 0x000fe200000e0000 */
[----:B------:R-:W1:Y:S01]  /*8dc0*/  MUFU.TANH R181, R181 ;  /* 0x000000b500b57308 */ /* 0x000e620000002400 */
[----:B--2---:R-:W-:Y:S01]  /*8dd0*/  FMNMX.FTZ R173, R177, R2, !PT ;  /* 0x00000002b1ad7209 */ /* 0x004fe20007810000 */
[----:B------:R-:W-:Y:S01]  /*8de0*/  IMAD.MOV.U32 R226, RZ, RZ, R17 ;  /* 0x000000ffffe27224 */ /* 0x000fe200078e0011 */
[----:B------:R-:W-:-:S04]  /*8df0*/  @!UP0 UIADD3 UR4, UR4, 0x38860, URZ ;  /* 0x0003886004048890 */ /* 0x000fc8000fffe03f */
[----:B------:R-:W-:Y:S01]  /*8e00*/  @!UP0 UPRMT UR4, URZ, 0x654, UR4 ;  /* 0x000006543f048896 */ /* 0x000fe20008000004 */
[----:B------:R-:W2:Y:S01]  /*8e10*/  MUFU.TANH R182, R182 ;  /* 0x000000b600b67308 */ /* 0x000ea20000002400 */
[----:B0-----:R-:W-:-:S07]  /*8e20*/  FMNMX.FTZ R2, R180, R173, !PT ;  /* 0x000000adb4027209 */ /* 0x001fce0007810000 */
[----:B------:R-:W0:Y:S01]  /*8e30*/  MUFU.TANH R168, R168 ;  /* 0x000000a800a87308 */ /* 0x000e220000002400 */
[----:B-1----:R-:W-:-:S07]  /*8e40*/  FMNMX.FTZ R173, R181, R2, !PT ;  /* 0x00000002b5ad7209 */ /* 0x002fce0007810000 */
[----:B------:R-:W1:Y:S01]  /*8e50*/  MUFU.TANH R169, R169 ;  /* 0x000000a900a97308 */ /* 0x000e620000002400 */
[----:B--2---:R-:W-:-:S07]  /*8e60*/  FMNMX.FTZ R173, R182, R173, !PT ;  /* 0x000000adb6ad7209 */ /* 0x004fce0007810000 */
[----:B------:R-:W2:Y:S01]  /*8e70*/  MUFU.TANH R172, R172 ;  /* 0x000000ac00ac7308 */ /* 0x000ea20000002400 */
[----:B0-----:R-:W-:-:S07]  /*8e80*/  FMNMX.FTZ R2, R168, R173, !PT ;  /* 0x000000ada8027209 */ /* 0x001fce0007810000 */
[----:B------:R-:W0:Y:S01]  /*8e90*/  MUFU.TANH R160, R160 ;  /* 0x000000a000a07308 */ /* 0x000e220000002400 */
[----:B-1----:R-:W-:-:S07]  /*8ea0*/  FMNMX.FTZ R173, R169, R2, !PT ;  /* 0x00000002a9ad7209 */ /* 0x002fce0007810000 */
[----:B------:R-:W1:Y:S01]  /*8eb0*/  MUFU.TANH R161, R161 ;  /* 0x000000a100a17308 */ /* 0x000e620000002400 */
[----:B--2---:R-:W-:-:S07]  /*8ec0*/  FMNMX.FTZ R173, R172, R173, !PT ;  /* 0x000000adacad7209 */ /* 0x004fce0007810000 */
[----:B------:R-:W2:Y:S01]  /*8ed0*/  MUFU.TANH R164, R164 ;  /* 0x000000a400a47308 */ /* 0x000ea20000002400 */
[----:B0-----:R-:W-:Y:S01]  /*8ee0*/  FMNMX.FTZ R2, R160, R173, !PT ;  /* 0x000000ada0027209 */ /* 0x001fe20007810000 */
[----:B------:R-:W-:-:S06]  /*8ef0*/  FMUL.FTZ R173, R157, UR60 ;  /* 0x0000003c9dad7c20 */ /* 0x000fcc0008410000 */
[----:B------:R-:W0:Y:S01]  /*8f00*/  MUFU.TANH R165, R165 ;  /* 0x000000a500a57308 */ /* 0x000e220000002400 */
[----:B-1----:R-:W-:-:S07]  /*8f10*/  FMNMX.FTZ R157, R161, R2, !PT ;  /* 0x00000002a19d7209 */ /* 0x002fce0007810000 */
[----:B------:R-:W1:Y:S01]  /*8f20*/  MUFU.TANH R152, R152 ;  /* 0x0000009800987308 */ /* 0x000e620000002400 */
[----:B--2---:R-:W-:Y:S01]  /*8f30*/  FMNMX.FTZ R2, R164, R157, !PT ;  /* 0x0000009da4027209 */ /* 0x004fe20007810000 */
[----:B------:R-:W-:-:S06]  /*8f40*/  FMUL.FTZ R157, R183, UR60 ;  /* 0x0000003cb79d7c20 */ /* 0x000fcc0008410000 */
        /* <DEDUP_REMOVED lines=9> */
[----:B-1----:R-:W-:-:S05]  /*8fe0*/  FMNMX.FTZ R2, R173, R2, !PT ;  /* 0x00000002ad027209 */ /* 0x002fca0007810000 */
[----:B------:R-:W1:Y:S02]  /*8ff0*/  SHFL.BFLY PT, R183, R2, 0x2, 0x1f ;  /* 0x0c401f0002b77f89 */ /* 0x000e6400000e0000 */
[----:B------:R-:W3:Y:S08]  /*9000*/  MUFU.TANH R186, R186 ;  /* 0x000000ba00ba7308 */ /* 0x000ef00000002400 */
[----:B------:R-:W4:Y:S08]  /*9010*/  MUFU.TANH R189, R189 ;  /* 0x000000bd00bd7308 */ /* 0x000f300000002400 */
[----:B------:R-:W5:Y:S01]  /*9020*/  MUFU.TANH R176, R176 ;  /* 0x000000b000b07308 */ /* 0x000f620000002400 */
[----:B-1----:R-:W-:-:S07]  /*9030*/  FMNMX.FTZ R183, R2, R183, !PT ;  /* 0x000000b702b77209 */ /* 0x002fce0007810000 */
[----:B------:R-:W1:Y:S01]  /*9040*/  MUFU.TANH R178, R178 ;  /* 0x000000b200b27308 */ /* 0x000e620000002400 */
[----:B------:R-:W2:Y:S07]  /*9050*/  SHFL.BFLY PT, R4, R183, 0x1, 0x1f ;  /* 0x0c201f00b7047f89 */ /* 0x000eae00000e0000 */
[----:B------:R-:W1:Y:S08]  /*9060*/  MUFU.TANH R179, R179 ;  /* 0x000000b300b37308 */ /* 0x000e700000002400 */
[----:B------:R-:W1:Y:S08]  /*9070*/  MUFU.TANH R157, R157 ;  /* 0x0000009d009d7308 */ /* 0x000e700000002400 */
[----:B------:R-:W1:Y:S01]  /*9080*/  MUFU.TANH R170, R170 ;  /* 0x000000aa00aa7308 */ /* 0x000e620000002400 */
[----:B--2---:R-:W-:-:S02]  /*9090*/  FMNMX.FTZ R4, R183, R4, !PT ;  /* 0x00000004b7047209 */ /* 0x004fc40007810000 */
[----:B------:R-:W-:-:S03]  /*90a0*/  FMNMX.FTZ R183, R185, R20, !PT ;  /* 0x00000014b9b77209 */ /* 0x000fc60007810000 */
[----:B------:R-:W-:Y:S01]  /*90b0*/  FADD.FTZ R2, -R4, R21 ;  /* 0x0000001504027221 */ /* 0x000fe20000010100 */
[----:B0-----:R-:W-:Y:S01]  /*90c0*/  FMNMX.FTZ R183, R184, R183, !PT ;  /* 0x000000b7b8b77209 */ /* 0x001fe20007810000 */
[----:B------:R-:W0:Y:S02]  /*90d0*/  MUFU.TANH R171, R171 ;  /* 0x000000ab00ab7308 */ /* 0x000e240000002400 */
[----:B------:R-:W-:-:S06]  /*90e0*/  FMUL.FTZ R2, R2, UR5 ;  /* 0x0000000502027c20 */ /* 0x000fcc0008410000 */
        /* <DEDUP_REMOVED lines=8> */
[----:B------:R-:W-:-:S05]  /*9170*/  WARPGROUP.ARRIVE ;  /* 0x00000000000079c5 */ /* 0x000fca0000000000 */
[----:B------:R-:W-:Y:S01]  /*9180*/  MUFU.TANH R155, R155 ;  /* 0x0000009b009b7308 */ /* 0x000fe20000002400 */
[----:B------:R-:W-:Y:S01]  /*9190*/  HGMMA.64x256x16.F32.BF16 R24, R204, gdesc[UR8].tnspB, R24, gsb0 ;  /* 0x43e00008cc187df0 */ /* 0x000fe20008001818 */
[----:B------:R-:W-:Y:S01]  /*91a0*/  UIADD3 UR10, UR6, 0x100, URZ ;  /* 0x00000100060a7890 */ /* 0x000fe2000fffe03f */
[----:B------:R-:W-:-:S05]  /*91b0*/  UMOV UR11, 0x40000040 ;  /* 0x40000040000b7882 */ /* 0x000fca0000000000 */
[----:B------:R-:W-:Y:S08]  /*91c0*/  MUFU.TANH R158, R158 ;  /* 0x0000009e009e7308 */ /* 0x000ff00000002400 */
[----:B------:R-:W-:Y:S08]  /*91d0*/  MUFU.TANH R159, R159 ;  /* 0x0000009f009f7308 */ /* 0x000ff00000002400 */
[----:B------:R-:W-:Y:S01]  /*91e0*/  MUFU.EX2 R2, R2 ;  /* 0x0000000200027308 */ /* 0x000fe20000000800 */
[----:B------:R-:W-:-:S02]  /*91f0*/  WARPGROUP.DEPBAR.LE gsb0, 0x0 ;  /* 0x00008000000079c5 */ /* 0x000fc40000010000 */
[----:B------:R-:W-:-:S06]  /*9200*/  WARPGROUP.ARRIVE ;  /* 0x00000000000079c5 */ /* 0x000fcc0000000000 */
        /* <DEDUP_REMOVED lines=8> */
[----:B------:R-:W-:Y:S02]  /*9290*/  R2UR UR10, R225 ;  /* 0x00000000e10a72ca */ /* 0x000fe400000e0000 */
[----:B------:R-:W-:Y:S02]  /*92a0*/  WARPGROUP.DEPBAR.LE gsb0, 0x0 ;  /* 0x00008000000079c5 */ /* 0x000fe40000010000 */
[----:B---3--:R-:W-:Y:S01]  /*92b0*/  FMNMX.FTZ R196, R186, R183, !PT ;  /* 0x000000b7bac47209 */ /* 0x008fe20007810000 */
[----:B------:R-:W-:Y:S01]  /*92c0*/  FMUL.FTZ R199, R4, UR5 ;  /* 0x0000000504c77c20 */ /* 0x000fe20008410000 */
[----:B------:R-:W-:Y:S02]  /*92d0*/  WARPGROUP.ARRIVE ;  /* 0x00000000000079c5 */ /* 0x000fe40000000000 */
[----:B----4-:R-:W-:Y:S01]  /*92e0*/  FMNMX.FTZ R21, R189, R196, !PT ;  /* 0x000000c4bd157209 */ /* 0x010fe20007810000 */
[--C-:B------:R-:W-:Y:S01]  /*92f0*/  FFMA.FTZ R183, R0, UR5, -R199.reuse ;  /* 0x0000000500b77c23 */ /* 0x100fe200080108c7 */
[--C-:B------:R-:W-:Y:S01]  /*9300*/  FFMA.FTZ R208, R3, UR5, -R199.reuse ;  /* 0x0000000503d07c23 */ /* 0x100fe200080108c7 */
[----:B------:R-:W-:Y:S01]  /*9310*/  FFMA.FTZ R196, R160, UR5, -R199 ;  /* 0x00000005a0c47c23 */ /* 0x000fe200080108c7 */
[----:B-----5:R-:W-:-:S15]  /*9320*/  FMNMX.FTZ R21, R176, R21, !PT ;  /* 0x00000015b0157209 */ /* 0x020fde0007810000 */
[----:B------:R-:W-:Y:S01]  /*9330*/  HGMMA.64x256x16.F32.BF16 R24, R192, gdesc[UR4].tnspB, R24, gsb0 ;  /* 0x43e00004c0187df0 */ /* 0x000fe20008001818 */
[--C-:B------:R-:W-:Y:S01]  /*9340*/  FFMA.FTZ R210, R187, UR5, -R199.reuse ;  /* 0x00000005bbd27c23 */ /* 0x100fe200080108c7 */
[----:B------:R-:W2:Y:S01]  /*9350*/  MUFU.EX2 R183, R183 ;  /* 0x000000b700b77308 */ /* 0x000ea20000000800 */
[----:B-1----:R-:W-:Y:S01]  /*9360*/  FMNMX.FTZ R0, R178, R21, !PT ;  /* 0x00000015b2007209 */ /* 0x002fe20007810000 */
[--C-:B------:R-:W-:Y:S01]  /*9370*/  FFMA.FTZ R21, R152, UR5, -R199.reuse ;  /* 0x0000000598157c23 */ /* 0x100fe200080108c7 */
[--C-:B------:R-:W-:Y:S01]  /*9380*/  FFMA.FTZ R152, R153, UR5, -R199.reuse ;  /* 0x0000000599987c23 */ /* 0x100fe200080108c7 */
[--C-:B------:R-:W-:Y:S01]  /*9390*/  FFMA.FTZ R153, R156, UR5, -R199.reuse ;  /* 0x000000059c997c23 */ /* 0x100fe200080108c7 */
[----:B------:R-:W-:Y:S01]  /*93a0*/  FMNMX.FTZ R0, R179, R0, !PT ;  /* 0x00000000b3007209 */ /* 0x000fe20007810000 */
[--C-:B------:R-:W-:Y:S01]  /*93b0*/  FFMA.FTZ R197, R188, UR5, -R199.reuse ;  /* 0x00000005bcc57c23 */ /* 0x100fe200080108c7 */
[--C-:B------:R-:W-:Y:S01]  /*93c0*/  FFMA.FTZ R198, R164, UR5, -R199.reuse ;  /* 0x00000005a4c67c23 */ /* 0x100fe200080108c7 */
[----:B------:R-:W1:Y:S01]  /*93d0*/  MUFU.EX2 R208, R208 ;  /* 0x000000d000d07308 */ /* 0x000e620000000800 */
[----:B------:R-:W-:Y:S01]  /*93e0*/  FMNMX.FTZ R3, R157, R0, !PT ;  /* 0x000000009d037209 */ /* 0x000fe20007810000 */
[--C-:B------:R-:W-:Y:S01]  /*93f0*/  FFMA.FTZ R204, R190, UR5, -R199.reuse ;  /* 0x00000005becc7c23 */ /* 0x100fe200080108c7 */
[--C-:B------:R-:W-:Y:S01]  /*9400*/  FFMA.FTZ R191, R181, UR5, -R199.reuse ;  /* 0x00000005b5bf7c23 */ /* 0x100fe200080108c7 */
[--C-:B------:R-:W-:Y:S01]  /*9410*/  FFMA.FTZ R177, R177, UR5, -R199.reuse ;  /* 0x00000005b1b17c23 */ /* 0x100fe200080108c7 */
[----:B------:R-:W-:Y:S01]  /*9420*/  FMNMX.FTZ R0, R170, R3, !PT ;  /* 0x00000003aa007209 */ /* 0x000fe20007810000 */
[--C-:B------:R-:W-:Y:S01]  /*9430*/  FFMA.FTZ R181, R168, UR5, -R199.reuse ;  /* 0x00000005a8b57c23 */ /* 0x100fe200080108c7 */
[--C-:B------:R-:W-:Y:S01]  /*9440*/  FFMA.FTZ R187, R161, UR5, -R199.reuse ;  /* 0x00000005a1bb7c23 */ /* 0x100fe200080108c7 */
[----:B------:R-:W3:Y:S01]  /*9450*/  MUFU.EX2 R210, R210 ;  /* 0x000000d200d27308 */ /* 0x000ee20000000800 */
[----:B0-----:R-:W-:Y:S01]  /*9460*/  FMNMX.FTZ R3, R171, R0, !PT ;  /* 0x00000000ab037209 */ /* 0x001fe20007810000 */
[----:B------:R-:W-:Y:S01]  /*9470*/  FFMA.FTZ R161, R165, UR5, -R199 ;  /* 0x00000005a5a17c23 */ /* 0x000fe200080108c7 */
[----:B--2---:R-:W-:Y:S01]  /*9480*/  FFMA.FTZ R15, R2, R15, R183 ;  /* 0x0000000f020f7223 */ /* 0x004fe200000100b7 */
[--C-:B------:R-:W-:Y:S01]  /*9490*/  FFMA.FTZ R206, R180, UR5, -R199.reuse ;  /* 0x00000005b4ce7c23 */ /* 0x100fe200080108c7 */
[----:B------:R-:W-:Y:S01]  /*94a0*/  FMNMX.FTZ R0, R174, R3, !PT ;  /* 0x00000003ae007209 */ /* 0x000fe20007810000 */
[--C-:B------:R-:W-:Y:S01]  /*94b0*/  FFMA.FTZ R202, R169, UR5, -R199.reuse ;  /* 0x00000005a9ca7c23 */ /* 0x100fe200080108c7 */
[--C-:B------:R-:W-:Y:S01]  /*94c0*/  FFMA.FTZ R200, R182, UR5, -R199.reuse ;  /* 0x00000005b6c87c23 */ /* 0x100fe200080108c7 */
[----:B------:R-:W0:Y:S01]  /*94d0*/  MUFU.EX2 R197, R197 ;  /* 0x000000c500c57308 */ /* 0x000e220000000800 */
[----:B------:R-:W-:Y:S01]  /*94e0*/  FMNMX.FTZ R3, R175, R0, !PT ;  /* 0x00000000af037209 */ /* 0x000fe20007810000 */
[--C-:B------:R-:W-:Y:S01]  /*94f0*/  FFMA.FTZ R169, R172, UR5, -R199.reuse ;  /* 0x00000005aca97c23 */ /* 0x100fe200080108c7 */
[----:B------:R-:W-:Y:S01]  /*9500*/  FFMA.FTZ R173, R173, UR5, -R199 ;  /* 0x00000005adad7c23 */ /* 0x000fe200080108c7 */
[----:B-1----:R-:W-:Y:S01]  /*9510*/  FADD.FTZ R15, R208, R15 ;  /* 0x0000000fd00f7221 */ /* 0x002fe20000010000 */
[----:B------:R-:W-:Y:S01]  /*9520*/  FMNMX.FTZ R0, R162, R3, !PT ;  /* 0x00000003a2007209 */ /* 0x000fe20007810000 */
[----:B------:R-:W-:Y:S01]  /*9530*/  @!UP0 UIADD3 UR6, UR10, 0x38840, URZ ;  /* 0x000388400a068890 */ /* 0x000fe2000fffe03f */
[----:B------:R-:W-:Y:S01]  /*9540*/  R2UR UR7, R224 ;  /* 0x00000000e00772ca */ /* 0x000fe200000e0000 */
[----:B------:R-:W1:Y:S01]  /*9550*/  MUFU.EX2 R204, R204 ;  /* 0x000000cc00cc7308 */ /* 0x000e620000000800 */
[----:B------:R-:W-:Y:S01]  /*9560*/  FMNMX.FTZ R3, R163, R0, !PT ;  /* 0x00000000a3037209 */ /* 0x000fe20007810000 */
[----:B------:R-:W-:Y:S01]  /*9570*/  @!UP0 UPRMT UR6, URZ, 0x654, UR6 ;  /* 0x000006543f068896 */ /* 0x000fe20008000006 */
[----:B------:R-:W-:-:S02]  /*9580*/  F2FP.BF16.F32.PACK_AB R208, R208, R183 ;  /* 0x000000b7d0d0723e */ /* 0x000fc400000010ff */
[----:B------:R-:W-:-:S03]  /*9590*/  FMNMX.FTZ R0, R166, R3, !PT ;  /* 0x00000003a6007209 */ /* 0x000fc60007810000 */
[----:B------:R-:W2:Y:S01]  /*95a0*/  MUFU.EX2 R177, R177 ;  /* 0x000000b100b17308 */ /* 0x000ea20000000800 */
[----:B------:R-:W-:-:S03]  /*95b0*/  FMNMX.FTZ R3, R167, R0, !PT ;  /* 0x00000000a7037209 */ /* 0x000fc60007810000 */
[----:B------:R-:W-:Y:S02]  /*95c0*/  ISETP.LT.AND P2, PT, RZ, UR7, PT ;  /* 0x00000007ff007c0c */ /* 0x000fe4000bf41270 */
[----:B------:R-:W-:Y:S02]  /*95d0*/  FMNMX.FTZ R0, R154, R3, !PT ;  /* 0x000000039a007209 */ /* 0x000fe40007810000 */
[----:B------:R-:W-:Y:S02]  /*95e0*/  MUFU.EX2 R206, R206 ;  /* 0x000000ce00ce7308 */ /* 0x000fe40000000800 */
[----:B------:R-:W-:-:S04]  /*95f0*/  FMNMX.FTZ R3, R155, R0, !PT ;  /* 0x000000009b037209 */ /* 0x000fc80007810000 */
[----:B------:R-:W-:Y:S02]  /*9600*/  FMNMX.FTZ R0, R158, R3, !PT ;  /* 0x000000039e007209 */ /* 0x000fe40007810000 */
[----:B------:R-:W-:Y:S02]  /*9610*/  MUFU.EX2 R191, R191 ;  /* 0x000000bf00bf7308 */ /* 0x000fe40000000800 */
[----:B------:R-:W-:-:S05]  /*9620*/  FMNMX.FTZ R0, R159, R0, !PT ;  /* 0x000000009f007209 */ /* 0x000fca0007810000 */
[----:B------:R-:W4:Y:S01]  /*9630*/  SHFL.BFLY PT, R3, R0, 0x2, 0x1f ;  /* 0x0c401f0000037f89 */ /* 0x000f2200000e0000 */
[----:B------:R-:W-:Y:S08]  /*9640*/  MUFU.EX2 R200, R200 ;  /* 0x000000c800c87308 */ /* 0x000ff00000000800 */
[----:B------:R-:W-:Y:S08]  /*9650*/  MUFU.EX2 R181, R181 ;  /* 0x000000b500b57308 */ /* 0x000ff00000000800 */
[----:B------:R-:W-:Y:S01]  /*9660*/  MUFU.EX2 R202, R202 ;  /* 0x000000ca00ca7308 */ /* 0x000fe20000000800 */
[----:B----4-:R-:W-:-:S07]  /*9670*/  FMNMX.FTZ R3, R0, R3, !PT ;  /* 0x0000000300037209 */ /* 0x010fce0007810000 */
[----:B------:R-:W-:Y:S01]  /*9680*/  MUFU.EX2 R169, R169 ;  /* 0x000000a900a97308 */ /* 0x000fe20000000800 */
[----:B------:R-:W4:Y:S07]  /*9690*/  SHFL.BFLY PT, R0, R3, 0x1, 0x1f ;  /* 0x0c201f0003007f89 */ /* 0x000f2e00000e0000 */
[----:B------:R-:W-:Y:S08]  /*96a0*/  MUFU.EX2 R196, R196 ;  /* 0x000000c400c47308 */ /* 0x000ff00000000800 */
[----:B------:R-:W-:Y:S08]  /*96b0*/  MUFU.EX2 R187, R187 ;  /* 0x000000bb00bb7308 */ /* 0x000ff00000000800 */
[----:B------:R-:W-:Y:S01]  /*96c0*/  MUFU.EX2 R198, R198 ;  /* 0x000000c600c67308 */ /* 0x000fe20000000800 */
[----:B----4-:R-:W-:-:S07]  /*96d0*/  FMNMX.FTZ R3, R3, R0, !PT ;  /* 0x0000000003037209 */ /* 0x010fce0007810000 */
[----:B------:R-:W-:Y:S01]  /*96e0*/  MUFU.EX2 R161, R161 ;  /* 0x000000a100a17308 */ /* 0x000fe20000000800 */
[C---:B------:R-:W-:Y:S01]  /*96f0*/  FADD.FTZ R0, -R3.reuse, R20 ;  /* 0x0000001403007221 */ /* 0x040fe20000010100 */
[----:B------:R-:W-:-:S03]  /*9700*/  FMUL.FTZ R156, R3, UR5 ;  /* 0x00000005039c7c20 */ /* 0x000fc60008410000 */
[----:B------:R-:W-:Y:S01]  /*9710*/  FMUL.FTZ R0, R0, UR5 ;  /* 0x0000000500007c20 */ /* 0x000fe20008410000 */
[--C-:B------:R-:W-:Y:S01]  /*9720*/  FFMA.FTZ R209, R185, UR5, -R156.reuse ;  /* 0x00000005b9d17c23 */ /* 0x100fe2000801089c */
[--C-:B------:R-:W-:Y:S01]  /*9730*/  FFMA.FTZ R160, R184, UR5, -R156.reuse ;  /* 0x00000005b8a07c23 */ /* 0x100fe2000801089c */
[--C-:B------:R-:W-:Y:S01]  /*9740*/  FFMA.FTZ R211, R186, UR5, -R156.reuse ;  /* 0x00000005bad37c23 */ /* 0x100fe2000801089c */
[--C-:B------:R-:W-:Y:S01]  /*9750*/  FFMA.FTZ R164, R189, UR5, -R156.reuse ;  /* 0x00000005bda47c23 */ /* 0x100fe2000801089c */
[--C-:B------:R-:W-:Y:S01]  /*9760*/  FFMA.FTZ R205, R176, UR5, -R156.reuse ;  /* 0x00000005b0cd7c23 */ /* 0x100fe2000801089c */
[----:B------:R-:W-:Y:S01]  /*9770*/  MUFU.EX2 R0, R0 ;  /* 0x0000000000007308 */ /* 0x000fe20000000800 */
[--C-:B------:R-:W-:Y:S01]  /*9780*/  FFMA.FTZ R168, R178, UR5, -R156.reuse ;  /* 0x00000005b2a87c23 */ /* 0x100fe2000801089c */
[--C-:B------:R-:W-:Y:S01]  /*9790*/  FFMA.FTZ R207, R179, UR5, -R156.reuse ;  /* 0x00000005b3cf7c23 */ /* 0x100fe2000801089c */
[--C-:B------:R-:W-:Y:S01]  /*97a0*/  FFMA.FTZ R199, R166, UR5, -R156.reuse ;  /* 0x00000005a6c77c23 */ /* 0x100fe2000801089c */
[--C-:B------:R-:W-:Y:S01]  /*97b0*/  FFMA.FTZ R172, R157, UR5, -R156.reuse ;  /* 0x000000059dac7c23 */ /* 0x100fe2000801089c */
[--C-:B------:R-:W-:Y:S01]  /*97c0*/  FFMA.FTZ R203, R174, UR5, -R156.reuse ;  /* 0x00000005aecb7c23 */ /* 0x100fe2000801089c */
[----:B---3--:R-:W-:Y:S01]  /*97d0*/  FADD.FTZ R174, R210, R15 ;  /* 0x0000000fd2ae7221 */ /* 0x008fe20000010000 */
[--C-:B------:R-:W-:Y:S01]  /*97e0*/  FFMA.FTZ R201, R170, UR5, -R156.reuse ;  /* 0x00000005aac97c23 */ /* 0x100fe2000801089c */
[----:B------:R-:W3:Y:S01]  /*97f0*/  MUFU.EX2 R209, R209 ;  /* 0x000000d100d17308 */ /* 0x000ee20000000800 */
[--C-:B------:R-:W-:Y:S01]  /*9800*/  FFMA.FTZ R170, R171, UR5, -R156.reuse ;  /* 0x00000005abaa7c23 */ /* 0x100fe2000801089c */
[----:B------:R-:W-:Y:S01]  /*9810*/  FFMA.FTZ R157, R162, UR5, -R156 ;  /* 0x00000005a29d7c23 */ /* 0x000fe2000801089c */
[----:B0-----:R-:W-:Y:S01]  /*9820*/  FADD.FTZ R171, R197, R174 ;  /* 0x000000aec5ab7221 */ /* 0x001fe20000010000 */
[--C-:B------:R-:W-:Y:S01]  /*9830*/  FFMA.FTZ R175, R175, UR5, -R156.reuse ;  /* 0x00000005afaf7c23 */ /* 0x100fe2000801089c */
[--C-:B------:R-:W-:Y:S01]  /*9840*/  FFMA.FTZ R163, R163, UR5, -R156.reuse ;  /* 0x00000005a3a37c23 */ /* 0x100fe2000801089c */
[--C-:B------:R-:W-:Y:S01]  /*9850*/  FFMA.FTZ R167, R167, UR5, -R156.reuse ;  /* 0x00000005a7a77c23 */ /* 0x100fe2000801089c */
[----:B-1----:R-:W-:Y:S01]  /*9860*/  FADD.FTZ R174, R204, R171 ;  /* 0x000000abccae7221 */ /* 0x002fe20000010000 */
[----:B------:R-:W0:Y:S01]  /*9870*/  MUFU.EX2 R160, R160 ;  /* 0x000000a000a07308 */ /* 0x000e220000000800 */
[--C-:B------:R-:W-:Y:S01]  /*9880*/  FFMA.FTZ R154, R154, UR5, -R156.reuse ;  /* 0x000000059a9a7c23 */ /* 0x100fe2000801089c */
[--C-:B------:R-:W-:Y:S01]  /*9890*/  FFMA.FTZ R155, R155, UR5, -R156.reuse ;  /* 0x000000059b9b7c23 */ /* 0x100fe2000801089c */
[--C-:B------:R-:W-:Y:S01]  /*98a0*/  FFMA.FTZ R158, R158, UR5, -R156.reuse ;  /* 0x000000059e9e7c23 */ /* 0x100fe2000801089c */
[----:B------:R-:W-:Y:S01]  /*98b0*/  FFMA.FTZ R156, R159, UR5, -R156 ;  /* 0x000000059f9c7c23 */ /* 0x000fe2000801089c */
[----:B--2---:R-:W-:Y:S01]  /*98c0*/  FADD.FTZ R159, R177, R174 ;  /* 0x000000aeb19f7221 */ /* 0x004fe20000010000 */
[----:B------:R-:W-:-:S02]  /*98d0*/  F2FP.BF16.F32.PACK_AB R210, R197, R210 ;  /* 0x000000d2c5d2723e */ /* 0x000fc400000010ff */
[----:B------:R-:W1:Y:S01]  /*98e0*/  MUFU.EX2 R211, R211 ;  /* 0x000000d300d37308 */ /* 0x000e620000000800 */
[----:B---3--:R-:W-:Y:S01]  /*98f0*/  FFMA.FTZ R165, R0, R14, R209 ;  /* 0x0000000e00a57223 */ /* 0x008fe200000100d1 */
[----:B------:R-:W-:-:S06]  /*9900*/  F2FP.BF16.F32.PACK_AB R204, R177, R204 ;  /* 0x000000ccb1cc723e */ /* 0x000fcc00000010ff */
[----:B------:R-:W2:Y:S01]  /*9910*/  MUFU.EX2 R164, R164 ;  /* 0x000000a400a47308 */ /* 0x000ea20000000800 */
[C---:B0-----:R-:W-:Y:S01]  /*9920*/  FADD.FTZ R166, R160.reuse, R165 ;  /* 0x000000a5a0a67221 */ /* 0x041fe20000010000 */
[----:B------:R-:W-:-:S06]  /*9930*/  F2FP.BF16.F32.PACK_AB R209, R160, R209 ;  /* 0x000000d1a0d1723e */ /* 0x000fcc00000010ff */
[----:B------:R-:W0:Y:S01]  /*9940*/  MUFU.EX2 R205, R205 ;  /* 0x000000cd00cd7308 */ /* 0x000e220000000800 */
[----:B-1----:R-:W-:-:S07]  /*9950*/  FADD.FTZ R165, R211, R166 ;  /* 0x000000a6d3a57221 */ /* 0x002fce0000010000 */
[----:B------:R-:W1:Y:S01]  /*9960*/  MUFU.EX2 R168, R168 ;  /* 0x000000a800a87308 */ /* 0x000e620000000800 */
[C---:B--2---:R-:W-:Y:S01]  /*9970*/  FADD.FTZ R166, R164.reuse, R165 ;  /* 0x000000a5a4a67221 */ /* 0x044fe20000010000 */
[----:B------:R-:W-:-:S06]  /*9980*/  F2FP.BF16.F32.PACK_AB R211, R164, R211 ;  /* 0x000000d3a4d3723e */ /* 0x000fcc00000010ff */
[----:B------:R-:W2:Y:S08]  /*9990*/  MUFU.EX2 R207, R207 ;  /* 0x000000cf00cf7308 */ /* 0x000eb00000000800 */
[----:B------:R-:W3:Y:S08]  /*99a0*/  MUFU.EX2 R172, R172 ;  /* 0x000000ac00ac7308 */ /* 0x000ef00000000800 */
[----:B------:R-:W4:Y:S08]  /*99b0*/  MUFU.EX2 R201, R201 ;  /* 0x000000c900c97308 */ /* 0x000f300000000800 */
[----:B------:R0:W-:Y:S08]  /*99c0*/  MUFU.EX2 R14, R157 ;  /* 0x0000009d000e7308 */ /* 0x0001f00000000800 */
[----:B------:R-:W5:Y:S01]  /*99d0*/  MUFU.EX2 R170, R170 ;  /* 0x000000aa00aa7308 */ /* 0x000f620000000800 */
[----:B0-----:R-:W-:Y:S01]  /*99e0*/  FADD.FTZ R157, R205, R166 ;  /* 0x000000a6cd9d7221 */ /* 0x001fe20000010000 */
[----:B------:R-:W-:Y:S01]  /*99f0*/  FADD.FTZ R166, R206, R159 ;  /* 0x0000009fcea67221 */ /* 0x000fe20000010000 */
[----:B-1----:R-:W-:-:S02]  /*9a00*/  F2FP.BF16.F32.PACK_AB R205, R168, R205 ;  /* 0x000000cda8cd723e */ /* 0x002fc400000010ff */
[----:B------:R-:W-:Y:S01]  /*9a10*/  FADD.FTZ R160, R168, R157 ;  /* 0x0000009da8a07221 */ /* 0x000fe20000010000 */
[C---:B------:R-:W-:Y:S01]  /*9a20*/  FADD.FTZ R159, R191.reuse, R166 ;  /* 0x000000a6bf9f7221 */ /* 0x040fe20000010000 */
[----:B------:R-:W-:Y:S01]  /*9a30*/  F2FP.BF16.F32.PACK_AB R206, R191, R206 ;  /* 0x000000cebfce723e */ /* 0x000fe200000010ff */
[----:B------:R-:W0:Y:S01]  /*9a40*/  MUFU.EX2 R203, R203 ;  /* 0x000000cb00cb7308 */ /* 0x000e220000000800 */
[----:B--2---:R-:W-:Y:S01]  /*9a50*/  FADD.FTZ R157, R207, R160 ;  /* 0x000000a0cf9d7221 */ /* 0x004fe20000010000 */
[----:B------:R-:W-:Y:S01]  /*9a60*/  FADD.FTZ R164, R200, R159 ;  /* 0x0000009fc8a47221 */ /* 0x000fe20000010000 */
[C---:B---3--:R-:W-:Y:S02]  /*9a70*/  F2FP.BF16.F32.PACK_AB R207, R172.reuse, R207 ;  /* 0x000000cfaccf723e */ /* 0x048fe400000010ff */
[----:B------:R-:W-:Y:S01]  /*9a80*/  FADD.FTZ R160, R172, R157 ;  /* 0x0000009daca07221 */ /* 0x000fe20000010000 */
[C---:B------:R-:W-:Y:S01]  /*9a90*/  FADD.FTZ R159, R181.reuse, R164 ;  /* 0x000000a4b59f7221 */ /* 0x040fe20000010000 */
[----:B------:R-:W-:Y:S01]  /*9aa0*/  F2FP.BF16.F32.PACK_AB R200, R181, R200 ;  /* 0x000000c8b5c8723e */ /* 0x000fe200000010ff */
[----:B------:R-:W1:Y:S01]  /*9ab0*/  MUFU.EX2 R162, R175 ;  /* 0x000000af00a27308 */ /* 0x000e620000000800 */
[----:B----4-:R-:W-:Y:S01]  /*9ac0*/  FADD.FTZ R157, R201, R160 ;  /* 0x000000a0c99d7221 */ /* 0x010fe20000010000 */
[----:B------:R-:W-:Y:S01]  /*9ad0*/  FADD.FTZ R164, R202, R159 ;  /* 0x0000009fcaa47221 */ /* 0x000fe20000010000 */
[----:B-----5:R-:W-:-:S02]  /*9ae0*/  F2FP.BF16.F32.PACK_AB R201, R170, R201 ;  /* 0x000000c9aac9723e */ /* 0x020fc400000010ff */
[----:B------:R-:W-:Y:S01]  /*9af0*/  FADD.FTZ R160, R170, R157 ;  /* 0x0000009daaa07221 */ /* 0x000fe20000010000 */
[C---:B------:R-:W-:Y:S01]  /*9b00*/  FADD.FTZ R159, R169.reuse, R164 ;  /* 0x000000a4a99f7221 */ /* 0x040fe20000010000 */
[----:B------:R-:W-:Y:S01]  /*9b10*/  F2FP.BF16.F32.PACK_AB R202, R169, R202 ;  /* 0x000000caa9ca723e */ /* 0x000fe200000010ff */
[----:B------:R-:W2:Y:S01]  /*9b20*/  MUFU.EX2 R15, R163 ;  /* 0x000000a3000f7308 */ /* 0x000ea20000000800 */
[----:B0-----:R-:W-:-:S07]  /*9b30*/  FADD.FTZ R157, R203, R160 ;  /* 0x000000a0cb9d7221 */ /* 0x001fce0000010000 */
[----:B------:R-:W0:Y:S01]  /*9b40*/  MUFU.EX2 R199, R199 ;  /* 0x000000c700c77308 */ /* 0x000e220000000800 */
[C---:B-1----:R-:W-:Y:S01]  /*9b50*/  FADD.FTZ R157, R162.reuse, R157 ;  /* 0x0000009da29d7221 */ /* 0x042fe20000010000 */
[----:B------:R-:W-:-:S03]  /*9b60*/  F2FP.BF16.F32.PACK_AB R203, R162, R203 ;  /* 0x000000cba2cb723e */ /* 0x000fc600000010ff */
[----:B------:R-:W-:-:S03]  /*9b70*/  FADD.FTZ R160, R14, R157 ;  /* 0x0000009d0ea07221 */ /* 0x000fc60000010000 */
[----:B------:R-:W1:Y:S01]  /*9b80*/  MUFU.EX2 R167, R167 ;  /* 0x000000a700a77308 */ /* 0x000e620000000800 */
[C---:B--2---:R-:W-:Y:S01]  /*9b90*/  FADD.FTZ R160, R15.reuse, R160 ;  /* 0x000000a00fa07221 */ /* 0x044fe20000010000 */
[----:B------:R-:W-:-:S06]  /*9ba0*/  F2FP.BF16.F32.PACK_AB R197, R15, R14 ;  /* 0x0000000e0fc5723e */ /* 0x000fcc00000010ff */
[----:B------:R-:W-:Y:S01]  /*9bb0*/  MUFU.EX2 R21, R21 ;  /* 0x0000001500157308 */ /* 0x000fe20000000800 */
[----:B------:R-:W-:Y:S02]  /*9bc0*/  WARPGROUP.DEPBAR.LE gsb0, 0x0 ;  /* 0x00008000000079c5 */ /* 0x000fe40000010000 */
[----:B0-----:R-:W-:Y:S01]  /*9bd0*/  FADD.FTZ R160, R199, R160 ;  /* 0x000000a0c7a07221 */ /* 0x001fe20000010000 */
[----:B------:R-:W-:Y:S04]  /*9be0*/  @!P1 SYNCS.ARRIVE.TRANS64.RED.A1T0 RZ, [UR6], RZ ;  /* 0x000000ffffff99a7 */ /* 0x000fe80008100406 */
[----:B------:R0:W2:Y:S01]  /*9bf0*/  MUFU.EX2 R193, R154 ;  /* 0x0000009a00c17308 */ /* 0x0000a20000000800 */
[C---:B-1----:R-:W-:Y:S01]  /*9c00*/  FADD.FTZ R160, R167.reuse, R160 ;  /* 0x000000a0a7a07221 */ /* 0x042fe20000010000 */
[----:B------:R-:W-:Y:S01]  /*9c10*/  F2FP.BF16.F32.PACK_AB R199, R167, R199 ;  /* 0x000000c7a7c7723e */ /* 0x000fe200000010ff */
[----:B------:R-:W-:Y:S01]  /*9c20*/  @!P1 SYNCS.ARRIVE.TRANS64.RED.A1T0 RZ, [UR4], RZ ;  /* 0x000000ffffff99a7 */ /* 0x000fe20008100404 */
[----:B------:R-:W-:-:S04]  /*9c30*/  UIADD3 UR4, UR7, -0x1, URZ ;  /* 0xffffffff07047890 */ /* 0x000fc8000fffe03f */
[----:B------:R-:W1:Y:S01]  /*9c40*/  MUFU.EX2 R152, R152 ;  /* 0x0000009800987308 */ /* 0x000e620000000800 */
[----:B0-----:R-:W-:Y:S01]  /*9c50*/  FADD.FTZ R154, R196, R159 ;  /* 0x0000009fc49a7221 */ /* 0x001fe20000010000 */
[C---:B------:R-:W-:Y:S01]  /*9c60*/  F2FP.BF16.F32.PACK_AB R196, R187.reuse, R196 ;  /* 0x000000c4bbc4723e */ /* 0x040fe200000010ff */
[----:B------:R-:W-:Y:S02]  /*9c70*/  IMAD.U32 R224, RZ, RZ, UR4 ;  /* 0x00000004ffe07e24 */ /* 0x000fe4000f8e00ff */
[----:B------:R-:W-:-:S03]  /*9c80*/  FADD.FTZ R157, R187, R154 ;  /* 0x0000009abb9d7221 */ /* 0x000fc60000010000 */
[----:B------:R-:W0:Y:S01]  /*9c90*/  MUFU.EX2 R155, R155 ;  /* 0x0000009b009b7308 */ /* 0x000e220000000800 */
[----:B------:R-:W-:Y:S01]  /*9ca0*/  FADD.FTZ R154, R198, R157 ;  /* 0x0000009dc69a7221 */ /* 0x000fe20000010000 */
[----:B--2---:R-:W-:Y:S01]  /*9cb0*/  FADD.FTZ R160, R193, R160 ;  /* 0x000000a0c1a07221 */ /* 0x004fe20000010000 */
[C---:B------:R-:W-:Y:S02]  /*9cc0*/  F2FP.BF16.F32.PACK_AB R198, R161.reuse, R198 ;  /* 0x000000c6a1c6723e */ /* 0x040fe400000010ff */
[----:B------:R-:W-:-:S03]  /*9cd0*/  FADD.FTZ R154, R161, R154 ;  /* 0x0000009aa19a7221 */ /* 0x000fc60000010000 */
[----:B------:R-:W2:Y:S01]  /*9ce0*/  MUFU.EX2 R153, R153 ;  /* 0x0000009900997308 */ /* 0x000ea20000000800 */
[----:B------:R-:W-:Y:S01]  /*9cf0*/  FADD.FTZ R15, R21, R154 ;  /* 0x0000009a150f7221 */ /* 0x000fe20000010000 */
[C---:B-1----:R-:W-:Y:S01]  /*9d00*/  F2FP.BF16.F32.PACK_AB R192, R152.reuse, R21 ;  /* 0x0000001598c0723e */ /* 0x042fe200000010ff */
[----:B------:R-:W-:Y:S02]  /*9d10*/  IMAD.MOV.U32 R21, RZ, RZ, R4 ;  /* 0x000000ffff157224 */ /* 0x000fe400078e0004 */
[----:B------:R-:W-:-:S03]  /*9d20*/  FADD.FTZ R14, R152, R15 ;  /* 0x0000000f980e7221 */ /* 0x000fc60000010000 */
[----:B------:R-:W1:Y:S01]  /*9d30*/  MUFU.EX2 R195, R158 ;  /* 0x0000009e00c37308 */ /* 0x000e620000000800 */
[C---:B0-----:R-:W-:Y:S01]  /*9d40*/  FADD.FTZ R160, R155.reuse, R160 ;  /* 0x000000a09ba07221 */ /* 0x041fe20000010000 */
[----:B------:R-:W-:-:S06]  /*9d50*/  F2FP.BF16.F32.PACK_AB R193, R155, R193 ;  /* 0x000000c19bc1723e */ /* 0x000fcc00000010ff */
[----:B------:R-:W0:Y:S01]  /*9d60*/  MUFU.EX2 R20, R173 ;  /* 0x000000ad00147308 */ /* 0x000e220000000800 */
[----:B--2---:R-:W-:-:S07]  /*9d70*/  FADD.FTZ R15, R153, R14 ;  /* 0x0000000e990f7221 */ /* 0x004fce0000010000 */
[----:B------:R-:W2:Y:S01]  /*9d80*/  MUFU.EX2 R156, R156 ;  /* 0x0000009c009c7308 */ /* 0x000ea20000000800 */
[----:B-1----:R-:W-:Y:S01]  /*9d90*/  FADD.FTZ R160, R195, R160 ;  /* 0x000000a0c3a07221 */ /* 0x002fe20000010000 */
[C---:B0-----:R-:W-:Y:S01]  /*9da0*/  FADD.FTZ R15, R20.reuse, R15 ;  /* 0x0000000f140f7221 */ /* 0x041fe20000010000 */
[----:B------:R-:W-:Y:S01]  /*9db0*/  F2FP.BF16.F32.PACK_AB R194, R20, R153 ;  /* 0x0000009914c2723e */ /* 0x000fe200000010ff */
[----:B------:R-:W-:Y:S02]  /*9dc0*/  IMAD.MOV.U32 R20, RZ, RZ, R3 ;  /* 0x000000ffff147224 */ /* 0x000fe400078e0003 */
[C---:B--2---:R-:W-:Y:S01]  /*9dd0*/  FADD.FTZ R14, R156.reuse, R160 ;  /* 0x000000a09c0e7221 */ /* 0x044fe20000010000 */
[----:B------:R-:W-:Y:S01]  /*9de0*/  F2FP.BF16.F32.PACK_AB R195, R156, R195 ;  /* 0x000000c39cc3723e */ /* 0x000fe200000010ff */
[----:B------:R-:W-:Y:S06]  /*9df0*/  @P2 BRA `(.L_x_277) ;  /* 0xffffffc000542947 */ /* 0x000fec000383ffff */
.L_x_268:
        /* <DEDUP_REMOVED lines=131> */
.L_x_278:
[----:B------:R-:W-:Y:S01]  /*a630*/  IMAD R11, R16, 0x8, R5 ;  /* 0x00000008100b7824 */ /* 0x000fe200078e0205 */
[----:B------:R-:W-:-:S04]  /*a640*/  SHF.L.U32 R0, R17, 0x1f, RZ ;  /* 0x0000001f11007819 */ /* 0x000fc800000006ff */
[----:B------:R0:W1:Y:S01]  /*a650*/  SYNCS.PHASECHK.TRANS64.TRYWAIT P2, [R11+URZ+0x38850], R0 ;  /* 0x038850000b0075a7 */ /* 0x000062000804017f */
[----:B------:R-:W-:Y:S05]  /*a660*/  @!P0 BRA `(.L_x_279) ;  /* 0x0000000000048947 */ /* 0x000fea0003800000 */
[----:B------:R-:W-:Y:S01]  /*a670*/  BPT.TRAP 0x1 ;  /* 0x000000040000795c */ /* 0x000fe20000300000 */
.L_x_279:
[----:B-1----:R-:W-:Y:S05]  /*a680*/  @P2 BRA `(.L_x_280) ;  /* 0x0000000000082947 */ /* 0x002fea0003800000 */
[----:B------:R-:W1:Y:S02]  /*a690*/  SYNCS.PHASECHK.TRANS64.TRYWAIT P0, [R11+URZ+0x38850], R0 ;  /* 0x038850000b0075a7 */ /* 0x000e64000800017f */
[----:B-1----:R-:W-:Y:S05]  /*a6a0*/  @!P0 BRA `(.L_x_281) ;  /* 0x0000008c004c8947 */ /* 0x002fea0003800000 */
.L_x_280:
[----:B------:R-:W-:Y:S05]  /*a6b0*/  WARPSYNC.ALL ;  /* 0x0000000000007948 */ /* 0x000fea0003800000 */
[----:B------:R-:W-:Y:S01]  /*a6c0*/  VIADD R5, R5, 0x400 ;  /* 0x0000040005057836 */ /* 0x000fe20000000000 */
[----:B------:R-:W-:Y:S01]  /*a6d0*/  MOV R7, 0x40000040 ;  /* 0x4000004000077802 */ /* 0x000fe20000000f00 */
[----:B------:R-:W-:Y:S01]  /*a6e0*/  WARPGROUP.ARRIVE ;  /* 0x00000000000079c5 */ /* 0x000fe20000000000 */
[----:B------:R-:W-:Y:S01]  /*a6f0*/  IMAD.MOV.U32 R9, RZ, RZ, 0x40000040 ;  /* 0x40000040ff097424 */ /* 0x000fe200078e00ff */
[----:B01----:R-:W0:Y:S01]  /*a700*/  SHFL.BFLY PT, R0, R15, 0x2, 0x1f ;  /* 0x0c401f000f007f89 */ /* 0x003e2200000e0000 */
[----:B------:R-:W-:Y:S01]  /*a710*/  SHF.R.U32.HI R5, RZ, 0x4, R5 ;  /* 0x00000004ff057819 */ /* 0x000fe20000011605 */
[----:B------:R-:W-:Y:S01]  /*a720*/  @!P1 VIADD R11, R11, 0x38860 ;  /* 0x000388600b0b9836 */ /* 0x000fe20000000000 */
[----:B------:R-:W-:Y:S01]  /*a730*/  R2UR UR7, R7 ;  /* 0x00000000070772ca */ /* 0x000fe200000e0000 */
[----:B------:R-:W-:Y:S01]  /*a740*/  IMAD.MOV.U32 R7, RZ, RZ, 0x40000040 ;  /* 0x40000040ff077424 */ /* 0x000fe200078e00ff */
[----:B------:R-:W-:Y:S01]  /*a750*/  LOP3.LUT R5, R5, 0x3fff, RZ, 0xc0, !PT ;  /* 0x00003fff05057812 */ /* 0x000fe200078ec0ff */
[----:B------:R-:W-:Y:S01]  /*a760*/  IMAD.U32 R13, RZ, RZ, UR5 ;  /* 0x00000005ff0d7e24 */ /* 0x000fe2000f8e00ff */
[----:B------:R-:W-:Y:S01]  /*a770*/  @!P1 PRMT R11, RZ, 0x654, R11 ;  /* 0x00000654ff0b9816 */ /* 0x000fe2000000000b */
[----:B------:R-:W-:Y:S01]  /*a780*/  VIADD R216, R216, 0x1 ;  /* 0x00000001d8d87836 */ /* 0x000fe20000000000 */
[----:B------:R-:W-:-:S05]  /*a790*/  LOP3.LUT R5, R5, 0x2800000, RZ, 0xfc, !PT ;  /* 0x0280000005057812 */ /* 0x000fca00078efcff */
[C---:B------:R-:W-:Y:S02]  /*a7a0*/  IMAD R6, R16.reuse, 0xa00, R5 ;  /* 0x00000a0010067824 */ /* 0x040fe400078e0205 */
[----:B------:R-:W1:Y:S01]  /*a7b0*/  SHFL.BFLY PT, R5, R14, 0x2, 0x1f ;  /* 0x0c401f000e057f89 */ /* 0x000e6200000e0000 */
[----:B------:R-:W-:Y:S02]  /*a7c0*/  VIADD R16, R16, 0x1 ;  /* 0x0000000110107836 */ /* 0x000fe40000000000 */
[C---:B------:R-:W-:Y:S01]  /*a7d0*/  R2UR UR6, R6.reuse ;  /* 0x00000000060672ca */ /* 0x040fe200000e0000 */
[----:B------:R-:W-:Y:S02]  /*a7e0*/  VIADD R8, R6, 0x80 ;  /* 0x0000008006087836 */ /* 0x000fe40000000000 */
[----:B------:R-:W-:Y:S01]  /*a7f0*/  ISETP.NE.AND P2, PT, R16, 0x2, PT ;  /* 0x000000021000780c */ /* 0x000fe20003f45270 */
[----:B0-----:R-:W-:-:S03]  /*a800*/  FADD.FTZ R0, R0, R15 ;  /* 0x0000000f00007221 */ /* 0x001fc60000010000 */
[----:B------:R-:W-:-:S06]  /*a810*/  SEL R16, R16, RZ, P2 ;  /* 0x000000ff10107207 */ /* 0x000fcc0001000000 */
[----:B------:R-:W-:Y:S01]  /*a820*/  HGMMA.64x256x16.F32.BF16 R24, R208, gdesc[UR4].tnspB, R24, gsb0 ;  /* 0x43e00004d0187df0 */ /* 0x000fe20008001818 */
[----:B------:R-:W-:Y:S01]  /*a830*/  R2UR UR6, R8 ;  /* 0x00000000080672ca */ /* 0x000fe200000e0000 */
[----:B------:R-:W-:Y:S01]  /*a840*/  VIADD R8, R6, 0x100 ;  /* 0x0000010006087836 */ /* 0x000fe20000000000 */
[----:B------:R-:W-:Y:S01]  /*a850*/  R2UR UR7, R9 ;  /* 0x00000000090772ca */ /* 0x000fe200000e0000 */
[----:B------:R-:W-:Y:S02]  /*a860*/  IMAD.MOV.U32 R9, RZ, RZ, 0x40000040 ;  /* 0x40000040ff097424 */ /* 0x000fe400078e00ff */
[----:B-1----:R-:W-:Y:S02]  /*a870*/  FADD.FTZ R2, R5, R14 ;  /* 0x0000000e05027221 */ /* 0x002fe40000010000 */
[----:B------:R-:W0:Y:S02]  /*a880*/  SHFL.BFLY PT, R5, R0, 0x1, 0x1f ;  /* 0x0c201f0000057f89 */ /* 0x000e2400000e0000 */
[----:B0-----:R-:W-:Y:S01]  /*a890*/  FADD.FTZ R10, R0, R5 ;  /* 0x00000005000a7221 */ /* 0x001fe20000010000 */
[----:B------:R-:W-:Y:S01]  /*a8a0*/  IMAD.MOV.U32 R5, RZ, RZ, RZ ;  /* 0x000000ffff057224 */ /* 0x000fe200078e00ff */
[----:B------:R-:W-:-:S03]  /*a8b0*/  SEL R0, RZ, 0x1, P2 ;  /* 0x00000001ff007807 */ /* 0x000fc60001000000 */
[----:B------:R-:W-:Y:S02]  /*a8c0*/  FSETP.NE.FTZ.AND P0, PT, R10, RZ, PT ;  /* 0x000000ff0a00720b */ /* 0x000fe40003f15000 */
[----:B------:R-:W-:Y:S01]  /*a8d0*/  LOP3.LUT R17, R17, R0, RZ, 0x3c, !PT ;  /* 0x0000000011117212 */ /* 0x000fe200078e3cff */
[----:B------:R-:W-:Y:S01]  /*a8e0*/  IMAD.MOV.U32 R0, RZ, RZ, -0x800000 ;  /* 0xff800000ff007424 */ /* 0x000fe200078e00ff */
[----:B------:R-:W-:Y:S02]  /*a8f0*/  WARPGROUP.DEPBAR.LE gsb0, 0x0 ;  /* 0x00008000000079c5 */ /* 0x000fe40000010000 */
[----:B------:R-:W-:-:S07]  /*a900*/  WARPGROUP.ARRIVE ;  /* 0x00000000000079c5 */ /* 0x000fce0000000000 */
[----:B------:R-:W-:Y:S01]  /*a910*/  HGMMA.64x256x16.F32.BF16 R24, R204, gdesc[UR4].tnspB, R24, gsb0 ;  /* 0x43e00004cc187df0 */ /* 0x000fe20008001818 */
[----:B------:R-:W-:Y:S01]  /*a920*/  R2UR UR6, R8 ;  /* 0x00000000080672ca */ /* 0x000fe200000e0000 */
[C---:B------:R-:W-:Y:S01]  /*a930*/  VIADD R8, R6.reuse, 0x180 ;  /* 0x0000018006087836 */ /* 0x040fe20000000000 */
[----:B------:R-:W-:Y:S01]  /*a940*/  R2UR UR7, R9 ;  /* 0x00000000090772ca */ /* 0x000fe200000e0000 */
[----:B------:R-:W-:Y:S01]  /*a950*/  IMAD.MOV.U32 R9, RZ, RZ, 0x40000040 ;  /* 0x40000040ff097424 */ /* 0x000fe200078e00ff */
[----:B------:R-:W-:Y:S01]  /*a960*/  IADD3 R6, R6, 0x200, RZ ;  /* 0x0000020006067810 */ /* 0x000fe20007ffe0ff */
[----:B------:R-:W-:Y:S02]  /*a970*/  WARPGROUP.DEPBAR.LE gsb0, 0x0 ;  /* 0x00008000000079c5 */ /* 0x000fe40000010000 */
[----:B------:R-:W-:-:S15]  /*a980*/  WARPGROUP.ARRIVE ;  /* 0x00000000000079c5 */ /* 0x000fde0000000000 */
[----:B------:R-:W-:-:S05]  /*a990*/  NOP ;  /* 0x0000000000007918 */ /* 0x000fca0000000000 */
[----:B------:R-:W-:Y:S01]  /*a9a0*/  HGMMA.64x256x16.F32.BF16 R24, R200, gdesc[UR4].tnspB, R24, gsb0 ;  /* 0x43e00004c8187df0 */ /* 0x000fe20008001818 */
[----:B------:R-:W-:Y:S02]  /*a9b0*/  R2UR UR6, R8 ;  /* 0x00000000080672ca */ /* 0x000fe400000e0000 */
[----:B------:R-:W-:Y:S01]  /*a9c0*/  R2UR UR7, R9 ;  /* 0x00000000090772ca */ /* 0x000fe200000e0000 */
[----:B------:R-:W0:Y:S02]  /*a9d0*/  @P0 MUFU.LG2 R8, R10 ;  /* 0x0000000a00080308 */ /* 0x000e240000000c00 */
[----:B0-----:R-:W-:Y:S01]  /*a9e0*/  @P0 FMUL.FTZ R8, R8, 0.69314718246459960938 ;  /* 0x3f31721808080820 */ /* 0x001fe20000410000 */
[----:B------:R-:W-:Y:S02]  /*a9f0*/  WARPGROUP.DEPBAR.LE gsb0, 0x0 ;  /* 0x00008000000079c5 */ /* 0x000fe40000010000 */
[----:B------:R-:W-:-:S15]  /*aa00*/  WARPGROUP.ARRIVE ;  /* 0x00000000000079c5 */ /* 0x000fde0000000000 */
[----:B------:R-:W-:-:S04]  /*aa10*/  NOP ;  /* 0x0000000000007918 */ /* 0x000fc80000000000 */
[----:B------:R-:W-:Y:S01]  /*aa20*/  HGMMA.64x256x16.F32.BF16 R24, R196, gdesc[UR4].tnspB, R24, gsb0 ;  /* 0x43e00004c4187df0 */ /* 0x000fe20008001818 */
[----:B------:R-:W-:Y:S01]  /*aa30*/  R2UR UR6, R6 ;  /* 0x00000000060672ca */ /* 0x000fe200000e0000 */
[----:B------:R-:W-:Y:S01]  /*aa40*/  IMAD.MOV.U32 R6, RZ, RZ, RZ ;  /* 0x000000ffff067224 */ /* 0x000fe200078e00ff */
[----:B------:R-:W-:Y:S02]  /*aa50*/  R2UR UR7, R7 ;  /* 0x00000000070772ca */ /* 0x000fe400000e0000 */
[----:B------:R-:W0:Y:S03]  /*aa60*/  SHFL.BFLY PT, R7, R2, 0x1, 0x1f ;  /* 0x0c201f0002077f89 */ /* 0x000e2600000e0000 */
[----:B------:R-:W-:Y:S01]  /*aa70*/  @P0 MUFU.RCP R6, R10 ;  /* 0x0000000a00060308 */ /* 0x000fe20000001000 */
[----:B0-----:R-:W-:Y:S01]  /*aa80*/  FADD.FTZ R12, R2, R7 ;  /* 0x00000007020c7221 */ /* 0x001fe20000010000 */
[----:B------:R-:W-:Y:S01]  /*aa90*/  IMAD.U32 R7, RZ, RZ, UR5 ;  /* 0x00000005ff077e24 */ /* 0x000fe2000f8e00ff */
[----:B------:R-:W-:-:S03]  /*aaa0*/  MOV R2, 0xff800000 ;  /* 0xff80000000027802 */ /* 0x000fc60000000f00 */
[----:B------:R-:W-:Y:S01]  /*aab0*/  FSETP.NE.FTZ.AND P3, PT, R12, RZ, PT ;  /* 0x000000ff0c00720b */ /* 0x000fe20003f75000 */
[----:B------:R-:W-:-:S04]  /*aac0*/  @P0 FMUL.FTZ R7, R7, 0.69314718246459960938 ;  /* 0x3f31721807070820 */ /* 0x000fc80000410000 */
[----:B------:R-:W-:Y:S01]  /*aad0*/  @P0 FFMA.FTZ R2, R7, R4, R8 ;  /* 0x0000000407020223 */ /* 0x000fe20000010008 */
[----:B------:R-:W-:-:S07]  /*aae0*/  PLOP3.LUT P0, PT, PT, PT, PT, 0x8, 0x0 ;  /* 0x000000000000781c */ /* 0x000fce0003f0e170 */
[----:B------:R-:W0:Y:S01]  /*aaf0*/  @P3 MUFU.LG2 R9, R12 ;  /* 0x0000000c00093308 */ /* 0x000e220000000c00 */
[----:B------:R-:W-:-:S07]  /*ab00*/  @P3 FMUL.FTZ R13, R13, 0.69314718246459960938 ;  /* 0x3f3172180d0d3820 */ /* 0x000fce0000410000 */
[----:B------:R-:W1:Y:S01]  /*ab10*/  @P3 MUFU.RCP R5, R12 ;  /* 0x0000000c00053308 */ /* 0x000e620000001000 */
[----:B0-----:R-:W-:-:S04]  /*ab20*/  @P3 FMUL.FTZ R10, R9, 0.69314718246459960938 ;  /* 0x3f317218090a3820 */ /* 0x001fc80000410000 */
[----:B------:R-:W-:Y:S01]  /*ab30*/  @P3 FFMA.FTZ R0, R13, R3, R10 ;  /* 0x000000030d003223 */ /* 0x000fe2000001000a */
[----:B------:R-:W-:Y:S02]  /*ab40*/  WARPGROUP.DEPBAR.LE gsb0, 0x0 ;  /* 0x00008000000079c5 */ /* 0x000fe40000010000 */
[----:B------:R-:W-:-:S06]  /*ab50*/  WARPGROUP.ARRIVE ;  /* 0x00000000000079c5 */ /* 0x000fcc0000000000 */
[----:B------:R-:W-:Y:S03]  /*ab60*/  HGMMA.64x256x16.F32.BF16 R24, R192, gdesc[UR4].tnspB, R24, gsb0 ;  /* 0x43e00004c0187df0 */ /* 0x000fe60008001818 */
[----:B------:R-:W-:Y:S02]  /*ab70*/  WARPGROUP.DEPBAR.LE gsb0, 0x0 ;  /* 0x00008000000079c5 */ /* 0x000fe40000010000 */
[----:B------:R0:W-:Y:S01]  /*ab80*/  @!P1 SYNCS.ARRIVE.TRANS64.RED.A1T0 RZ, [R11+URZ], RZ ;  /* 0x000000ff0bff99a7 */ /* 0x0001e2000810043f */
[-C--:B-1----:R-:W-:Y:S01]  /*ab90*/  FMUL.FTZ R3, R83, R5.reuse ;  /* 0x0000000553037220 */ /* 0x082fe20000410000 */
        /* <DEDUP_REMOVED lines=126> */
[----:B0-----:R-:W-:-:S07]  /*b380*/  FMUL.FTZ R151, R151, R5 ;  /* 0x0000000597977220 */ /* 0x001fce0000410000 */
.L_x_260:
[----:B------:R-:W0:Y:S01]  /*b390*/  S2R R5, SR_CgaCtaId ;  /* 0x0000000000057919 */ /* 0x000e220000008800 */
[----:B------:R-:W-:Y:S01]  /*b3a0*/  MOV R152, 0x400 ;  /* 0x0000040000987802 */ /* 0x000fe20000000f00 */
[----:B------:R-:W-:Y:S01]  /*b3b0*/  BSSY B0, `(.L_x_282) ;  /* 0x00002bf000007945 */ /* 0x000fe20003800000 */
[----:B------:R-:W-:Y:S02]  /*b3c0*/  BAR.SYNC.DEFER_BLOCKING 0x5, 0x120 ;  /* 0x0144800000007b1d */ /* 0x000fe40000010000 */
[----:B0-----:R-:W-:-:S05]  /*b3d0*/  LEA R152, R5, R152, 0x18 ;  /* 0x0000009805987211 */ /* 0x001fca00078ec0ff */
[----:B------:R-:W0:Y:S02]  /*b3e0*/  LDS.128 R4, [R152+0x388d0] ;  /* 0x0388d00098047984 */ /* 0x000e240000000c00 */
[----:B0-----:R-:W-:Y:S01]  /*b3f0*/  R2UR UR5, R6 ;  /* 0x00000000060572ca */ /* 0x001fe200000e0000 */
[----:B------:R-:W-:Y:S06]  /*b400*/  BAR.ARV 0x4, 0x120 ;  /* 0x0104800000007b1d */ /* 0x000fec0000002000 */
[----:B------:R-:W-:Y:S08]  /*b410*/  @P0 BRA `(.L_x_283) ;  /* 0x0000001c00a80947 */ /* 0x000ff00003800000 */
[----:B------:R-:W0:Y:S01]  /*b420*/  S2R R11, SR_SWINHI ;  /* 0x00000000000b7919 */ /* 0x000e220000002f00 */
[----:B------:R-:W-:Y:S01]  /*b430*/  F2FP.BF16.F32.PACK_AB R24, R25, R24 ;  /* 0x000000181918723e */ /* 0x000fe200000010ff */
[----:B------:R-:W-:Y:S01]  /*b440*/  ULDC.64 UR10, c[0x0][0x208] ;  /* 0x00008200000a7ab9 */ /* 0x000fe20000000a00 */
[----:B------:R-:W-:Y:S01]  /*b450*/  F2FP.BF16.F32.PACK_AB R25, R164, R26 ;  /* 0x0000001aa419723e */ /* 0x000fe200000010ff */
[----:B------:R-:W-:Y:S01]  /*b460*/  BAR.SYNC.DEFER_BLOCKING 0x1, 0x100 ;  /* 0x0044000000007b1d */ /* 0x000fe20000010000 */
        /* <DEDUP_REMOVED lines=14> */
[----:B------:R-:W-:Y:S02]  /*b550*/  MOV R8, R152 ;  /* 0x0000009800087202 */ /* 0x000fe40000000f00 */
[----:B0-----:R-:W-:-:S02]  /*b560*/  MOV R9, R11 ;  /* 0x0000000b00097202 */ /* 0x001fc40000000f00 */
[----:B------:R-:W-:Y:S02]  /*b570*/  F2FP.BF16.F32.PACK_AB R51, R158, R51 ;  /* 0x000000339e33723e */ /* 0x000fe400000010ff */
[----:B------:R-:W-:Y:S01]  /*b580*/  F2FP.BF16.F32.PACK_AB R57, R157, R58 ;  /* 0x0000003a9d39723e */ /* 0x000fe200000010ff */
[----:B------:R-:W-:Y:S01]  /*b590*/  IMAD.WIDE R110, R221, 0x2, R8 ;  /* 0x00000002dd6e7825 */ /* 0x000fe200078e0208 */
[----:B------:R-:W-:Y:S02]  /*b5a0*/  F2FP.BF16.F32.PACK_AB R64, R65, R64 ;  /* 0x000000404140723e */ /* 0x000fe400000010ff */
[----:B------:R-:W-:Y:S02]  /*b5b0*/  F2FP.BF16.F32.PACK_AB R58, R61, R60 ;  /* 0x0000003c3d3a723e */ /* 0x000fe400000010ff */
[C---:B------:R-:W-:Y:S02]  /*b5c0*/  IADD3 R175, P1, R110.reuse, 0x20, RZ ;  /* 0x000000206eaf7810 */ /* 0x040fe40007f3e0ff */
[----:B------:R-:W-:-:S02]  /*b5d0*/  LOP3.LUT R11, R110, 0x380, RZ, 0xc0, !PT ;  /* 0x000003806e0b7812 */ /* 0x000fc400078ec0ff */
[C---:B------:R-:W-:Y:S01]  /*b5e0*/  IADD3 R177, P0, R110.reuse, 0x40, RZ ;  /* 0x000000406eb17810 */ /* 0x040fe20007f1e0ff */
[--C-:B------:R-:W-:Y:S01]  /*b5f0*/  IMAD.X R13, RZ, RZ, R111.reuse, P1 ;  /* 0x000000ffff0d7224 */ /* 0x100fe200008e066f */
[C---:B------:R-:W-:Y:S02]  /*b600*/  IADD3 R179, P4, R110.reuse, 0x60, RZ ;  /* 0x000000606eb37810 */ /* 0x040fe40007f9e0ff */
[C---:B------:R-:W-:Y:S01]  /*b610*/  IADD3 R183, P6, R110.reuse, 0x4020, RZ ;  /* 0x000040206eb77810 */ /* 0x040fe20007fde0ff */
[--C-:B------:R-:W-:Y:S01]  /*b620*/  IMAD.X R15, RZ, RZ, R111.reuse, P0 ;  /* 0x000000ffff0f7224 */ /* 0x100fe200000e066f */
[C---:B------:R-:W-:Y:S01]  /*b630*/  IADD3 R185, P5, R110.reuse, 0x4040, RZ ;  /* 0x000040406eb97810 */ /* 0x040fe20007fbe0ff */
[--C-:B------:R-:W-:Y:S01]  /*b640*/  IMAD.X R21, RZ, RZ, R111.reuse, P4 ;  /* 0x000000ffff157224 */ /* 0x100fe200020e066f */
[C---:B------:R-:W-:Y:S01]  /*b650*/  IADD3 R187, P2, R110.reuse, 0x4060, RZ ;  /* 0x000040606ebb7810 */ /* 0x040fe20007f5e0ff */
[--C-:B------:R-:W-:Y:S01]  /*b660*/  IMAD.X R39, RZ, RZ, R111.reuse, P6 ;  /* 0x000000ffff277224 */ /* 0x100fe200030e066f */
[C---:B------:R-:W-:Y:S01]  /*b670*/  IADD3 R189, P1, R110.reuse, 0x8000, RZ ;  /* 0x000080006ebd7810 */ /* 0x040fe20007f3e0ff */
[--C-:B------:R-:W-:Y:S01]  /*b680*/  IMAD.X R47, RZ, RZ, R111.reuse, P5 ;  /* 0x000000ffff2f7224 */ /* 0x100fe200028e066f */
[----:B------:R-:W-:Y:S01]  /*b690*/  IADD3 R181, P3, R110, 0x4000, RZ ;  /* 0x000040006eb57810 */ /* 0x000fe20007f7e0ff */
[--C-:B------:R-:W-:Y:S01]  /*b6a0*/  IMAD.X R55, RZ, RZ, R111.reuse, P2 ;  /* 0x000000ffff377224 */ /* 0x100fe200010e066f */
[----:B------:R-:W-:Y:S01]  /*b6b0*/  SHF.R.U64 R11, R11, 0x3, RZ ;  /* 0x000000030b0b7819 */ /* 0x000fe200000012ff */
[----:B------:R-:W-:Y:S01]  /*b6c0*/  IMAD.X R63, RZ, RZ, R111, P1 ;  /* 0x000000ffff3f7224 */ /* 0x000fe200008e066f */
[----:B------:R-:W-:-:S02]  /*b6d0*/  LOP3.LUT R12, R175, 0x380, RZ, 0xc0, !PT ;  /* 0x00000380af0c7812 */ /* 0x000fc400078ec0ff */
[----:B------:R-:W-:Y:S02]  /*b6e0*/  IADD3.X R31, RZ, R111, RZ, P3, !PT ;  /* 0x0000006fff1f7210 */ /* 0x000fe40001ffe4ff */
[----:B------:R-:W-:Y:S02]  /*b6f0*/  LOP3.LUT R14, R177, 0x380, RZ, 0xc0, !PT ;  /* 0x00000380b10e7812 */ /* 0x000fe400078ec0ff */
[C---:B------:R-:W-:Y:S02]  /*b700*/  IADD3 R191, P0, R110.reuse, 0x8020, RZ ;  /* 0x000080206ebf7810 */ /* 0x040fe40007f1e0ff */
[C---:B------:R-:W-:Y:S02]  /*b710*/  IADD3 R193, P4, R110.reuse, 0x8040, RZ ;  /* 0x000080406ec17810 */ /* 0x040fe40007f9e0ff */
[C---:B------:R-:W-:Y:S01]  /*b720*/  IADD3 R195, P3, R110.reuse, 0x8060, RZ ;  /* 0x000080606ec37810 */ /* 0x040fe20007f7e0ff */
[--C-:B------:R-:W-:Y:S01]  /*b730*/  IMAD.X R71, RZ, RZ, R111.reuse, P0 ;  /* 0x000000ffff477224 */ /* 0x100fe200000e066f */
[C---:B------:R-:W-:Y:S01]  /*b740*/  IADD3 R197, P6, R110.reuse, 0xc000, RZ ;  /* 0x0000c0006ec57810 */ /* 0x040fe20007fde0ff */
[----:B------:R-:W-:Y:S01]  /*b750*/  IMAD.X R79, RZ, RZ, R111, P4 ;  /* 0x000000ffff4f7224 */ /* 0x000fe200020e066f */
[----:B------:R-:W-:-:S02]  /*b760*/  IADD3 R4, P5, R110, 0xc020, RZ ;  /* 0x0000c0206e047810 */ /* 0x000fc40007fbe0ff */
[C---:B------:R-:W-:Y:S01]  /*b770*/  IADD3 R106, P2, R110.reuse, 0xc040, RZ ;  /* 0x0000c0406e6a7810 */ /* 0x040fe20007f5e0ff */
[--C-:B------:R-:W-:Y:S01]  /*b780*/  IMAD.X R99, RZ, RZ, R111.reuse, P6 ;  /* 0x000000ffff637224 */ /* 0x100fe200030e066f */
[----:B------:R-:W-:Y:S01]  /*b790*/  IADD3 R6, P1, R110, 0xc060, RZ ;  /* 0x0000c0606e067810 */ /* 0x000fe20007f3e0ff */
[--C-:B------:R-:W-:Y:S01]  /*b7a0*/  IMAD.X R103, RZ, RZ, R111.reuse, P5 ;  /* 0x000000ffff677224 */ /* 0x100fe200028e066f */
[----:B------:R-:W-:Y:S01]  /*b7b0*/  LOP3.LUT R20, R179, 0x380, RZ, 0xc0, !PT ;  /* 0x00000380b3147812 */ /* 0x000fe200078ec0ff */
[--C-:B------:R-:W-:Y:S01]  /*b7c0*/  IMAD.X R107, RZ, RZ, R111.reuse, P2 ;  /* 0x000000ffff6b7224 */ /* 0x100fe200010e066f */
[----:B------:R-:W-:Y:S01]  /*b7d0*/  LOP3.LUT R110, R11, R110, RZ, 0x3c, !PT ;  /* 0x0000006e0b6e7212 */ /* 0x000fe200078e3cff */
[----:B------:R-:W-:Y:S01]  /*b7e0*/  IMAD.X R11, RZ, RZ, R111, P1 ;  /* 0x000000ffff0b7224 */ /* 0x000fe200008e066f */
[----:B------:R-:W-:Y:S02]  /*b7f0*/  LOP3.LUT R30, R181, 0x380, RZ, 0xc0, !PT ;  /* 0x00000380b51e7812 */ /* 0x000fe400078ec0ff */
[----:B------:R-:W-:-:S02]  /*b800*/  SHF.R.U64 R12, R12, 0x3, RZ ;  /* 0x000000030c0c7819 */ /* 0x000fc400000012ff */
[----:B------:R-:W-:Y:S02]  /*b810*/  LOP3.LUT R38, R183, 0x380, RZ, 0xc0, !PT ;  /* 0x00000380b7267812 */ /* 0x000fe400078ec0ff */
[----:B------:R-:W-:Y:S02]  /*b820*/  SHF.R.U64 R14, R14, 0x3, RZ ;  /* 0x000000030e0e7819 */ /* 0x000fe400000012ff */
[----:B------:R-:W-:Y:S02]  /*b830*/  LOP3.LUT R46, R185, 0x380, RZ, 0xc0, !PT ;  /* 0x00000380b92e7812 */ /* 0x000fe400078ec0ff */
[----:B------:R-:W-:Y:S02]  /*b840*/  SHF.R.U64 R20, R20, 0x3, RZ ;  /* 0x0000000314147819 */ /* 0x000fe400000012ff */
[----:B------:R-:W-:Y:S02]  /*b850*/  LOP3.LUT R54, R187, 0x380, RZ, 0xc0, !PT ;  /* 0x00000380bb367812 */ /* 0x000fe400078ec0ff */
[----:B------:R-:W-:-:S02]  /*b860*/  IADD3.X R95, RZ, R111, RZ, P3, !PT ;  /* 0x0000006fff5f7210 */ /* 0x000fc40001ffe4ff */
[----:B------:R-:W-:Y:S02]  /*b870*/  SHF.R.U64 R30, R30, 0x3, RZ ;  /* 0x000000031e1e7819 */ /* 0x000fe400000012ff */
[----:B------:R-:W-:Y:S02]  /*b880*/  LOP3.LUT R62, R189, 0x380, RZ, 0xc0, !PT ;  /* 0x00000380bd3e7812 */ /* 0x000fe400078ec0ff */
[----:B------:R-:W-:Y:S02]  /*b890*/  LOP3.LUT R98, R197, 0x380, RZ, 0xc0, !PT ;  /* 0x00000380c5627812 */ /* 0x000fe400078ec0ff */
[----:B------:R-:W-:Y:S02]  /*b8a0*/  MOV R110, R110 ;  /* 0x0000006e006e7202 */ /* 0x000fe40000000f00 */
[----:B------:R-:W-:Y:S02]  /*b8b0*/  LOP3.LUT R12, R12, R175, RZ, 0x3c, !PT ;  /* 0x000000af0c0c7212 */ /* 0x000fe400078e3cff */
[----:B------:R-:W-:Y:S01]  /*b8c0*/  SHF.R.U64 R38, R38, 0x3, RZ ;  /* 0x0000000326267819 */ /* 0x000fe200000012ff */
[----:B------:R-:W-:Y:S01]  /*b8d0*/  STSM.16.M88.4 [R110], R24 ;  /* 0x000000186e007844 */ /* 0x000fe20000000200 */
[----:B------:R-:W-:-:S02]  /*b8e0*/  LOP3.LUT R70, R191, 0x380, RZ, 0xc0, !PT ;  /* 0x00000380bf467812 */ /* 0x000fc400078ec0ff */
[----:B------:R-:W-:Y:S02]  /*b8f0*/  LOP3.LUT R111, R106, 0x380, RZ, 0xc0, !PT ;  /* 0x000003806a6f7812 */ /* 0x000fe400078ec0ff */
[----:B------:R-:W-:Y:S02]  /*b900*/  LOP3.LUT R14, R14, R177, RZ, 0x3c, !PT ;  /* 0x000000b10e0e7212 */ /* 0x000fe400078e3cff */
[----:B------:R-:W-:Y:S02]  /*b910*/  SHF.R.U64 R46, R46, 0x3, RZ ;  /* 0x000000032e2e7819 */ /* 0x000fe400000012ff */
[----:B------:R-:W-:Y:S02]  /*b920*/  LOP3.LUT R78, R193, 0x380, RZ, 0xc0, !PT ;  /* 0x00000380c14e7812 */ /* 0x000fe400078ec0ff */
[----:B------:R-:W-:Y:S02]  /*b930*/  LOP3.LUT R20, R20, R179, RZ, 0x3c, !PT ;  /* 0x000000b314147212 */ /* 0x000fe400078e3cff */
[----:B------:R-:W-:-:S02]  /*b940*/  SHF.R.U64 R54, R54, 0x3, RZ ;  /* 0x0000000336367819 */ /* 0x000fc400000012ff */
[----:B------:R-:W-:Y:S02]  /*b950*/  LOP3.LUT R94, R195, 0x380, RZ, 0xc0, !PT ;  /* 0x00000380c35e7812 */ /* 0x000fe400078ec0ff */
[----:B------:R-:W-:Y:S02]  /*b960*/  LOP3.LUT R30, R30, R181, RZ, 0x3c, !PT ;  /* 0x000000b51e1e7212 */ /* 0x000fe400078e3cff */
[----:B------:R-:W-:Y:S02]  /*b970*/  SHF.R.U64 R62, R62, 0x3, RZ ;  /* 0x000000033e3e7819 */ /* 0x000fe400000012ff */
[----:B------:R-:W-:Y:S02]  /*b980*/  SHF.R.U64 R98, R98, 0x3, RZ ;  /* 0x0000000362627819 */ /* 0x000fe400000012ff */
[----:B------:R-:W-:Y:S02]  /*b990*/  LOP3.LUT R175, R6, 0x380, RZ, 0xc0, !PT ;  /* 0x0000038006af7812 */ /* 0x000fe400078ec0ff */
[----:B------:R-:W-:-:S02]  /*b9a0*/  LOP3.LUT R38, R38, R183, RZ, 0x3c, !PT ;  /* 0x000000b726267212 */ /* 0x000fc400078e3cff */
[----:B------:R-:W-:Y:S02]  /*b9b0*/  SHF.R.U64 R70, R70, 0x3, RZ ;  /* 0x0000000346467819 */ /* 0x000fe400000012ff */
[----:B------:R-:W-:Y:S02]  /*b9c0*/  LOP3.LUT R102, R4, 0x380, RZ, 0xc0, !PT ;  /* 0x0000038004667812 */ /* 0x000fe400078ec0ff */
[----:B------:R-:W-:Y:S02]  /*b9d0*/  SHF.R.U64 R111, R111, 0x3, RZ ;  /* 0x000000036f6f7819 */ /* 0x000fe400000012ff */
[----:B------:R-:W-:Y:S02]  /*b9e0*/  MOV R13, R12 ;  /* 0x0000000c000d7202 */ /* 0x000fe40000000f00 */
[----:B------:R-:W-:Y:S02]  /*b9f0*/  LOP3.LUT R46, R46, R185, RZ, 0x3c, !PT ;  /* 0x000000b92e2e7212 */ /* 0x000fe400078e3cff */
[----:B------:R-:W-:Y:S01]  /*ba00*/  SHF.R.U64 R78, R78, 0x3, RZ ;  /* 0x000000034e4e7819 */ /* 0x000fe200000012ff */
[----:B------:R-:W-:Y:S01]  /*ba10*/  STSM.16.M88.4 [R13], R32 ;  /* 0x000000200d007844 */ /* 0x000fe20000000200 */
[----:B------:R-:W-:-:S02]  /*ba20*/  MOV R14, R14 ;  /* 0x0000000e000e7202 */ /* 0x000fc40000000f00 */
[----:B------:R-:W-:Y:S02]  /*ba30*/  LOP3.LUT R54, R54, R187, RZ, 0x3c, !PT ;  /* 0x000000bb36367212 */ /* 0x000fe400078e3cff */
[----:B------:R-:W-:Y:S01]  /*ba40*/  SHF.R.U64 R94, R94, 0x3, RZ ;  /* 0x000000035e5e7819 */ /* 0x000fe200000012ff */
[----:B------:R-:W-:Y:S01]  /*ba50*/  STSM.16.M88.4 [R14], R40 ;  /* 0x000000280e007844 */ /* 0x000fe20000000200 */
[----:B------:R-:W-:Y:S02]  /*ba60*/  MOV R20, R20 ;  /* 0x0000001400147202 */ /* 0x000fe40000000f00 */
[----:B------:R-:W-:Y:S02]  /*ba70*/  LOP3.LUT R62, R62, R189, RZ, 0x3c, !PT ;  /* 0x000000bd3e3e7212 */ /* 0x000fe400078e3cff */
[----:B------:R-:W-:Y:S01]  /*ba80*/  LOP3.LUT R98, R98, R197, RZ, 0x3c, !PT ;  /* 0x000000c562627212 */ /* 0x000fe200078e3cff */
[----:B------:R-:W-:Y:S01]  /*ba90*/  STSM.16.M88.4 [R20], R48 ;  /* 0x0000003014007844 */ /* 0x000fe20000000200 */
[----:B------:R-:W-:-:S02]  /*baa0*/  SHF.R.U64 R175, R175, 0x3, RZ ;  /* 0x00000003afaf7819 */ /* 0x000fc400000012ff */
[----:B------:R-:W-:Y:S02]  /*bab0*/  MOV R30, R30 ;  /* 0x0000001e001e7202 */ /* 0x000fe40000000f00 */
[----:B------:R-:W-:Y:S02]  /*bac0*/  F2FP.BF16.F32.PACK_AB R59, R156, R59 ;  /* 0x0000003b9c3b723e */ /* 0x000fe400000010ff */
[----:B------:R-:W-:Y:S02]  /*bad0*/  F2FP.BF16.F32.PACK_AB R65, R155, R66 ;  /* 0x000000429b41723e */ /* 0x000fe400000010ff */
[----:B------:R-:W-:Y:S01]  /*bae0*/  F2FP.BF16.F32.PACK_AB R72, R73, R72 ;  /* 0x000000484948723e */ /* 0x000fe200000010ff */
[----:B------:R-:W-:Y:S01]  /*baf0*/  STSM.16.M88.4 [R30], R56 ;  /* 0x000000381e007844 */ /* 0x000fe20000000200 */
[----:B------:R-:W-:Y:S02]  /*bb00*/  LOP3.LUT R70, R70, R191, RZ, 0x3c, !PT ;  /* 0x000000bf46467212 */ /* 0x000fe400078e3cff */
[----:B------:R-:W-:-:S02]  /*bb10*/  SHF.R.U64 R29, R102, 0x3, RZ ;  /* 0x00000003661d7819 */ /* 0x000fc400000012ff */
[----:B------:R-:W-:Y:S02]  /*bb20*/  LOP3.LUT R106, R111, R106, RZ, 0x3c, !PT ;  /* 0x0000006a6f6a7212 */ /* 0x000fe400078e3cff */
[----:B------:R-:W-:Y:S02]  /*bb30*/  MOV R38, R38 ;  /* 0x0000002600267202 */ /* 0x000fe40000000f00 */
[----:B------:R-:W-:Y:S02]  /*bb40*/  F2FP.BF16.F32.PACK_AB R66, R69, R68 ;  /* 0x000000444542723e */ /* 0x000fe400000010ff */
[----:B------:R-:W-:Y:S02]  /*bb50*/  F2FP.BF16.F32.PACK_AB R67, R154, R67 ;  /* 0x000000439a43723e */ /* 0x000fe400000010ff */
[----:B------:R-:W-:Y:S02]  /*bb60*/  F2FP.BF16.F32.PACK_AB R73, R153, R74 ;  /* 0x0000004a9949723e */ /* 0x000fe400000010ff */
[----:B------:R-:W-:Y:S01]  /*bb70*/  F2FP.BF16.F32.PACK_AB R80, R81, R80 ;  /* 0x000000505150723e */ /* 0x000fe200000010ff */
[----:B------:R-:W-:Y:S01]  /*bb80*/  STSM.16.M88.4 [R38], R64 ;  /* 0x0000004026007844 */ /* 0x000fe20000000200 */
[----:B------:R-:W-:-:S02]  /*bb90*/  R2UR UR6, R215 ;  /* 0x00000000d70672ca */ /* 0x000fc400000e0000 */
[----:B------:R-:W-:Y:S02]  /*bba0*/  R2UR UR4, R214 ;  /* 0x00000000d60472ca */ /* 0x000fe400000e0000 */
[----:B------:R-:W-:Y:S02]  /*bbb0*/  LOP3.LUT R78, R78, R193, RZ, 0x3c, !PT ;  /* 0x000000c14e4e7212 */ /* 0x000fe400078e3cff */
[----:B------:R-:W-:Y:S02]  /*bbc0*/  MOV R46, R46 ;  /* 0x0000002e002e7202 */ /* 0x000fe40000000f00 */
[----:B------:R-:W-:Y:S02]  /*bbd0*/  F2FP.BF16.F32.PACK_AB R74, R77, R76 ;  /* 0x0000004c4d4a723e */ /* 0x000fe400000010ff */
[----:B------:R-:W-:Y:S02]  /*bbe0*/  F2FP.BF16.F32.PACK_AB R75, R19, R75 ;  /* 0x0000004b134b723e */ /* 0x000fe400000010ff */
[----:B------:R-:W-:-:S02]  /*bbf0*/  F2FP.BF16.F32.PACK_AB R81, R3, R82 ;  /* 0x000000520351723e */ /* 0x000fc400000010ff */
[----:B------:R-:W-:Y:S01]  /*bc00*/  LOP3.LUT R94, R94, R195, RZ, 0x3c, !PT ;  /* 0x000000c35e5e7212 */ /* 0x000fe200078e3cff */
[----:B------:R-:W-:Y:S01]  /*bc10*/  STSM.16.M88.4 [R46], R72 ;  /* 0x000000482e007844 */ /* 0x000fe20000000200 */
[----:B------:R-:W-:Y:S01]  /*bc20*/  MOV R54, R54 ;  /* 0x0000003600367202 */ /* 0x000fe20000000f00 */
[----:B------:R-:W-:Y:S01]  /*bc30*/  USHF.L.U64.HI UR9, UR4, 0x2, UR6 ;  /* 0x0000000204097899 */ /* 0x000fe20008010206 */
[----:B------:R-:W-:Y:S01]  /*bc40*/  F2FP.BF16.F32.PACK_AB R82, R85, R84 ;  /* 0x000000545552723e */ /* 0x000fe200000010ff */
[----:B------:R-:W-:Y:S01]  /*bc50*/  USHF.L.U32 UR8, UR4, 0x2, URZ ;  /* 0x0000000204087899 */ /* 0x000fe2000800063f */
[----:B------:R-:W-:Y:S01]  /*bc60*/  F2FP.BF16.F32.PACK_AB R83, R83, R86 ;  /* 0x000000565353723e */ /* 0x000fe200000010ff */
[----:B------:R-:W-:Y:S01]  /*bc70*/  ULDC.64 UR6, c[0x0][0xbd8] ;  /* 0x0002f60000067ab9 */ /* 0x000fe20000000a00 */
[----:B------:R-:W-:Y:S01]  /*bc80*/  LOP3.LUT R10, R175, R6, RZ, 0x3c, !PT ;  /* 0x00000006af0a7212 */ /* 0x000fe200078e3cff */
[----:B------:R-:W-:Y:S01]  /*bc90*/  UISETP.NE.U32.AND UP0, UPT, UR6, URZ, UPT ;  /* 0x0000003f0600728c */ /* 0x000fe2000bf05070 */
[----:B------:R-:W-:Y:S01]  /*bca0*/  MOV R62, R62 ;  /* 0x0000003e003e7202 */ /* 0x000fe20000000f00 */
[----:B------:R0:W-:Y:S01]  /*bcb0*/  STSM.16.M88.4 [R54], R80 ;  /* 0x0000005036007844 */ /* 0x0001e20000000200 */
[----:B------:R-:W-:Y:S01]  /*bcc0*/  MOV R12, R98 ;  /* 0x00000062000c7202 */ /* 0x000fe20000000f00 */
[----:B------:R-:W-:Y:S01]  /*bcd0*/  UISETP.NE.AND.EX UP0, UPT, UR7, URZ, UPT, UP0 ;  /* 0x0000003f0700728c */ /* 0x000fe2000bf05300 */
[----:B------:R-:W-:Y:S01]  /*bce0*/  F2FP.BF16.F32.PACK_AB R84, R89, R88 ;  /* 0x000000585954723e */ /* 0x000fe200000010ff */
[----:B------:R-:W-:Y:S01]  /*bcf0*/  UIADD3 UR4, UP1, UR8, UR6, URZ ;  /* 0x0000000608047290 */ /* 0x000fe2000ff3e03f */
[----:B------:R-:W-:-:S02]  /*bd00*/  F2FP.BF16.F32.PACK_AB R85, R91, R90 ;  /* 0x0000005a5b55723e */ /* 0x000fc400000010ff */
[----:B------:R-:W-:Y:S01]  /*bd10*/  F2FP.BF16.F32.PACK_AB R86, R93, R92 ;  /* 0x0000005c5d56723e */ /* 0x000fe200000010ff */
[----:B------:R-:W-:Y:S01]  /*bd20*/  UIADD3.X UR6, UR9, UR7, URZ, UP1, !UPT ;  /* 0x0000000709067290 */ /* 0x000fe20008ffe43f */
[----:B------:R-:W-:Y:S02]  /*bd30*/  F2FP.BF16.F32.PACK_AB R87, R165, R87 ;  /* 0x00000057a557723e */ /* 0x000fe400000010ff */
[----:B------:R-:W-:Y:S02]  /*bd40*/  F2FP.BF16.F32.PACK_AB R96, R97, R96 ;  /* 0x000000606160723e */ /* 0x000fe400000010ff */
[----:B------:R-:W-:Y:S01]  /*bd50*/  LOP3.LUT R102, R29, R4, RZ, 0x3c, !PT ;  /* 0x000000041d667212 */ /* 0x000fe200078e3cff */
[----:B------:R-:W-:Y:S01]  /*bd60*/  STSM.16.M88.4 [R62], R84 ;  /* 0x000000543e007844 */ /* 0x000fe20000000200 */
[----:B------:R-:W-:Y:S02]  /*bd70*/  MOV R70, R70 ;  /* 0x0000004600467202 */ /* 0x000fe40000000f00 */
[----:B------:R-:W-:-:S02]  /*bd80*/  MOV R6, R106 ;  /* 0x0000006a00067202 */ /* 0x000fc40000000f00 */
[----:B------:R-:W-:Y:S02]  /*bd90*/  F2FP.BF16.F32.PACK_AB R97, R167, R166 ;  /* 0x000000a6a761723e */ /* 0x000fe400000010ff */
[----:B------:R-:W-:Y:S02]  /*bda0*/  F2FP.BF16.F32.PACK_AB R98, R101, R100 ;  /* 0x000000646562723e */ /* 0x000fe400000010ff */
[----:B------:R-:W-:Y:S02]  /*bdb0*/  F2FP.BF16.F32.PACK_AB R99, R169, R168 ;  /* 0x000000a8a963723e */ /* 0x000fe400000010ff */
[----:B------:R-:W-:Y:S02]  /*bdc0*/  F2FP.BF16.F32.PACK_AB R104, R105, R104 ;  /* 0x000000686968723e */ /* 0x000fe400000010ff */
[----:B------:R-:W-:Y:S01]  /*bdd0*/  F2FP.BF16.F32.PACK_AB R112, R113, R112 ;  /* 0x000000707170723e */ /* 0x000fe200000010ff */
[----:B------:R-:W-:Y:S01]  /*bde0*/  STSM.16.M88.4 [R70], R96 ;  /* 0x0000006046007844 */ /* 0x000fe20000000200 */
        /* <DEDUP_REMOVED lines=17> */
[----:B------:R1:W-:Y:S01]  /*bf00*/  STSM.16.M88.4 [R12], R120 ;  /* 0x000000780c007844 */ /* 0x0003e20000000200 */
[----:B------:R-:W-:Y:S02]  /*bf10*/  MOV R102, R102 ;  /* 0x0000006600667202 */ /* 0x000fe40000000f00 */
[----:B------:R-:W-:Y:S02]  /*bf20*/  F2FP.BF16.F32.PACK_AB R130, R133, R132 ;  /* 0x000000848582723e */ /* 0x000fe400000010ff */
[----:B------:R-:W-:Y:S02]  /*bf30*/  F2FP.BF16.F32.PACK_AB R131, R135, R134 ;  /* 0x000000868783723e */ /* 0x000fe400000010ff */
[----:B------:R-:W-:-:S02]  /*bf40*/  F2FP.BF16.F32.PACK_AB R137, R139, R138 ;  /* 0x0000008a8b89723e */ /* 0x000fc400000010ff */
[----:B------:R-:W-:Y:S01]  /*bf50*/  F2FP.BF16.F32.PACK_AB R144, R145, R144 ;  /* 0x000000909190723e */ /* 0x000fe200000010ff */
[----:B------:R2:W-:Y:S01]  /*bf60*/  STSM.16.M88.4 [R102], R128 ;  /* 0x0000008066007844 */ /* 0x0005e20000000200 */
[----:B------:R-:W-:Y:S02]  /*bf70*/  F2FP.BF16.F32.PACK_AB R138, R141, R140 ;  /* 0x0000008c8d8a723e */ /* 0x000fe400000010ff */
[----:B------:R-:W-:Y:S02]  /*bf80*/  F2FP.BF16.F32.PACK_AB R139, R143, R142 ;  /* 0x0000008e8f8b723e */ /* 0x000fe400000010ff */
[----:B------:R-:W-:Y:S02]  /*bf90*/  F2FP.BF16.F32.PACK_AB R145, R147, R146 ;  /* 0x000000929391723e */ /* 0x000fe400000010ff */
[----:B------:R-:W-:Y:S01]  /*bfa0*/  MOV R4, R10 ;  /* 0x0000000a00047202 */ /* 0x000fe20000000f00 */
[----:B------:R2:W-:Y:S01]  /*bfb0*/  STSM.16.M88.4 [R6], R136 ;  /* 0x0000008806007844 */ /* 0x0005e20000000200 */
[----:B------:R-:W-:Y:S01]  /*bfc0*/  F2FP.BF16.F32.PACK_AB R146, R149, R148 ;  /* 0x000000949592723e */ /* 0x000fe200000010ff */
[----:B------:R-:W-:Y:S01]  /*bfd0*/  IMAD.U32 R10, RZ, RZ, UR4 ;  /* 0x00000004ff0a7e24 */ /* 0x000fe2000f8e00ff */
[----:B------:R-:W-:Y:S01]  /*bfe0*/  F2FP.BF16.F32.PACK_AB R147, R151, R150 ;  /* 0x000000969793723e */ /* 0x000fe200000010ff */
[----:B------:R-:W-:Y:S01]  /*bff0*/  IMAD.U32 R11, RZ, RZ, UR6 ;  /* 0x00000006ff0b7e24 */ /* 0x000fe2000f8e00ff */
[----:B------:R-:W-:Y:S01]  /*c000*/  PLOP3.LUT P1, PT, PT, PT, UP0, 0x80, 0x0 ;  /* 0x000000000000781c */ /* 0x000fe20003f2f008 */
[----:B------:R-:W-:-:S02]  /*c010*/  ULDC.64 UR6, c[0x0][0xbe0] ;  /* 0x0002f80000067ab9 */ /* 0x000fc40000000a00 */
[----:B------:R2:W-:Y:S01]  /*c020*/  STSM.16.M88.4 [R4], R144 ;  /* 0x0000009004007844 */ /* 0x0005e20000000200 */
[----:B------:R-:W-:Y:S09]  /*c030*/  BAR.SYNC.DEFER_BLOCKING 0x1, 0x100 ;  /* 0x0044000000007b1d */ /* 0x000ff20000010000 */
[----:B------:R-:W3:Y:S01]  /*c040*/  @P1 LDG.E R3, desc[UR10][R10.64] ;  /* 0x0000000a0a031981 */ /* 0x000ee2000c1e1900 */
[----:B------:R-:W-:Y:S01]  /*c050*/  UISETP.NE.U32.AND UP1, UPT, UR6, URZ, UPT ;  /* 0x0000003f0600728c */ /* 0x000fe2000bf25070 */
[----:B0-----:R-:W0:Y:S01]  /*c060*/  LDC R81, c[0x0][0xa88] ;  /* 0x0002a200ff517b82 */ /* 0x001e220000000800 */
[----:B------:R-:W-:Y:S01]  /*c070*/  LEA R13, R22, R18, 0x6 ;  /* 0x00000012160d7211 */ /* 0x000fe200078e30ff */
[----:B------:R-:W-:Y:S01]  /*c080*/  UMOV UR4, URZ ;  /* 0x0000003f00047c82 */ /* 0x000fe20008000000 */
[----:B------:R-:W-:-:S03]  /*c090*/  UISETP.NE.AND.EX UP1, UPT, UR7, URZ, UPT, UP1 ;  /* 0x0000003f0700728c */ /* 0x000fc6000bf25310 */
[----:B------:R-:W-:-:S03]  /*c0a0*/  IMAD.WIDE R8, R13, 0x2, R8 ;  /* 0x000000020d087825 */ /* 0x000fc600078e0208 */
[----:B------:R-:W-:Y:S02]  /*c0b0*/  PLOP3.LUT P2, PT, PT, PT, UP1, 0x80, 0x0 ;  /* 0x000000000000781c */ /* 0x000fe40003f4f018 */
[----:B------:R-:W-:-:S03]  /*c0c0*/  IADD3 R25, P0, R8, 0x1000, RZ ;  /* 0x0000100008197810 */ /* 0x000fc60007f1e0ff */
[----:B------:R-:W-:-:S04]  /*c0d0*/  @UP1 UIADD3 UR6, UP2, UR8, UR6, URZ ;  /* 0x0000000608061290 */ /* 0x000fc8000ff5e03f */
[----:B------:R-:W-:Y:S02]  /*c0e0*/  @UP1 UIADD3.X UR7, UR9, UR7, URZ, UP2, !UPT ;  /* 0x0000000709071290 */ /* 0x000fe400097fe43f */
[----:B-1----:R-:W-:-:S04]  /*c0f0*/  IMAD.U32 R12, RZ, RZ, UR6 ;  /* 0x00000006ff0c7e24 */ /* 0x002fc8000f8e00ff */
[----:B------:R-:W-:-:S05]  /*c100*/  IMAD.U32 R13, RZ, RZ, UR7 ;  /* 0x00000007ff0d7e24 */ /* 0x000fca000f8e00ff */
[----:B0-----:R2:W5:Y:S01]  /*c110*/  @P2 LDG.E R81, desc[UR10][R12.64] ;  /* 0x0000000a0c512981 */ /* 0x001562000c1e1900 */
[----:B---3--:R-:W-:Y:S01]  /*c120*/  @P1 R2UR UR4, R3 ;  /* 0x00000000030412ca */ /* 0x008fe200000e0000 */
[----:B--2---:R-:W-:-:S14]  /*c130*/  @P2 BRA `(.L_x_284) ;  /* 0x0000000000142947 */ /* 0x004fdc0003800000 */
[----:B------:R-:W-:Y:S05]  /*c140*/  @!P1 BRA `(.L_x_284) ;  /* 0x0000000000109947 */ /* 0x000fea0003800000 */
[----:B------:R-:W-:Y:S02]  /*c150*/  ULDC.64 UR6, c[0x0][0x208] ;  /* 0x0000820000067ab9 */ /* 0x000fe40000000a00 */
[----:B------:R-:W2:Y:S04]  /*c160*/  LDG.E R4, desc[UR6][R10.64] ;  /* 0x000000060a047981 */ /* 0x000ea8000c1e1900 */
[----:B-----5:R-:W2:Y:S02]  /*c170*/  LDG.E R81, desc[UR6][R10.64+0x4] ;  /* 0x000004060a517981 */ /* 0x020ea4000c1e1900 */
[----:B--2---:R-:W-:-:S07]  /*c180*/  IMAD.IADD R81, R81, 0x1, -R4 ;  /* 0x0000000151517824 */ /* 0x004fce00078e0a04 */
.L_x_284:
[----:B------:R-:W-:Y:S01]  /*c190*/  R2UR UR16, R213 ;  /* 0x00000000d51072ca */ /* 0x000fe200000e0000 */
[----:B------:R-:W-:Y:S01]  /*c1a0*/  ULDC.64 UR12, c[0x0][0xb70] ;  /* 0x0002dc00000c7ab9 */ /* 0x000fe20000000a00 */
[----:B------:R-:W-:Y:S01]  /*c1b0*/  R2UR UR15, R215 ;  /* 0x00000000d70f72ca */ /* 0x000fe200000e0000 */
[----:B------:R-:W-:Y:S01]  /*c1c0*/  USHF.R.S32.HI UR9, URZ, 0x1f, UR4 ;  /* 0x0000001f3f097899 */ /* 0x000fe20008011404 */
[----:B------:R-:W-:Y:S01]  /*c1d0*/  R2UR UR14, R214 ;  /* 0x00000000d60e72ca */ /* 0x000fe200000e0000 */
[----:B------:R-:W-:Y:S01]  /*c1e0*/  UMOV UR8, UR4 ;  /* 0x0000000400087c82 */ /* 0x000fe20008000000 */
[----:B------:R-:W-:Y:S01]  /*c1f0*/  IMAD R6, R212, 0x80, R220 ;  /* 0x00000080d4067824 */ /* 0x000fe200078e02dc */
[----:B------:R-:W-:Y:S01]  /*c200*/  LOP3.LUT R24, R25, 0x380, RZ, 0xc0, !PT ;  /* 0x0000038019187812 */ /* 0x000fe200078ec0ff */
[----:B------:R-:W-:Y:S01]  /*c210*/  ULDC.64 UR18, c[0x0][0x208] ;  /* 0x0000820000127ab9 */ /* 0x000fe20000000a00 */
[C---:B------:R-:W-:Y:S02]  /*c220*/  IADD3 R11, P1, R8.reuse, 0x2000, RZ ;  /* 0x00002000080b7810 */ /* 0x040fe40007f3e0ff */
[----:B------:R-:W-:-:S02]  /*c230*/  IADD3 R13, P2, R8, 0x3000, RZ ;  /* 0x00003000080d7810 */ /* 0x000fc40007f5e0ff */
[----:B------:R-:W-:Y:S01]  /*c240*/  USHF.R.S32.HI UR11, URZ, 0x1f, UR16 ;  /* 0x0000001f3f0b7899 */ /* 0x000fe20008011410 */
[----:B------:R-:W-:Y:S01]  /*c250*/  SHF.R.U64 R24, R24, 0x3, RZ ;  /* 0x0000000318187819 */ /* 0x000fe200000012ff */
[----:B------:R-:W-:Y:S01]  /*c260*/  USEL UR15, UR15, URZ, !UP0 ;  /* 0x0000003f0f0f7287 */ /* 0x000fe2000c000000 */
[----:B------:R-:W-:Y:S01]  /*c270*/  LOP3.LUT R10, R11, 0x380, RZ, 0xc0, !PT ;  /* 0x000003800b0a7812 */ /* 0x000fe200078ec0ff */
[----:B------:R-:W-:Y:S01]  /*c280*/  UIMAD UR10, UR11, UR12, URZ ;  /* 0x0000000c0b0a72a4 */ /* 0x000fe2000f8e023f */
[----:B------:R-:W-:Y:S01]  /*c290*/  SHF.R.S32.HI R3, RZ, 0x1f, R6 ;  /* 0x0000001fff037819 */ /* 0x000fe20000011406 */
[----:B------:R-:W-:Y:S01]  /*c2a0*/  UIMAD.WIDE.U32 UR6, UR16, UR12, UR8 ;  /* 0x0000000c100672a5 */ /* 0x000fe2000f8e0008 */
[----:B------:R-:W-:Y:S01]  /*c2b0*/  LOP3.LUT R12, R13, 0x380, RZ, 0xc0, !PT ;  /* 0x000003800d0c7812 */ /* 0x000fe200078ec0ff */
[----:B------:R-:W-:Y:S01]  /*c2c0*/  UIMAD UR10, UR16, UR13, UR10 ;  /* 0x0000000d100a72a4 */ /* 0x000fe2000f8e020a */
[----:B------:R-:W-:Y:S01]  /*c2d0*/  LOP3.LUT R24, R24, R25, RZ, 0x3c, !PT ;  /* 0x0000001918187212 */ /* 0x000fe200078e3cff */
[----:B------:R-:W-:Y:S01]  /*c2e0*/  USEL UR14, UR14, URZ, !UP0 ;  /* 0x0000003f0e0e7287 */ /* 0x000fe2000c000000 */
[----:B------:R-:W-:Y:S01]  /*c2f0*/  SHF.R.U64 R10, R10, 0x3, RZ ;  /* 0x000000030a0a7819 */ /* 0x000fe200000012ff */
[----:B------:R-:W-:Y:S01]  /*c300*/  ULDC.64 UR12, c[0x0][0xb78] ;  /* 0x0002de00000c7ab9 */ /* 0x000fe20000000a00 */
[----:B------:R-:W-:Y:S01]  /*c310*/  UIADD3 UR7, UR7, UR10, URZ ;  /* 0x0000000a07077290 */ /* 0x000fe2000fffe03f */
[----:B------:R-:W-:Y:S01]  /*c320*/  SHF.R.U64 R12, R12, 0x3, RZ ;  /* 0x000000030c0c7819 */ /* 0x000fe200000012ff */
[----:B------:R-:W-:Y:S01]  /*c330*/  UIMAD UR8, UR15, UR12, URZ ;  /* 0x0000000c0f0872a4 */ /* 0x000fe2000f8e023f */
[----:B------:R-:W-:Y:S01]  /*c340*/  IMAD.X R25, RZ, RZ, R9, P0 ;  /* 0x000000ffff197224 */ /* 0x000fe200000e0609 */
[----:B------:R-:W-:Y:S01]  /*c350*/  UIMAD.WIDE.U32 UR6, UR14, UR12, UR6 ;  /* 0x0000000c0e0672a5 */ /* 0x000fe2000f8e0006 */
[----:B------:R-:W-:Y:S01]  /*c360*/  IADD3 R73, P0, R8, 0x8000, RZ ;  /* 0x0000800008497810 */ /* 0x000fe20007f1e0ff */
[----:B------:R-:W-:Y:S01]  /*c370*/  UIMAD UR8, UR14, UR13, UR8 ;  /* 0x0000000d0e0872a4 */ /* 0x000fe2000f8e0208 */
[----:B------:R-:W-:-:S02]  /*c380*/  LOP3.LUT R10, R10, R11, RZ, 0x3c, !PT ;  /* 0x0000000b0a0a7212 */ /* 0x000fc400078e3cff */
[----:B------:R-:W-:Y:S01]  /*c390*/  LOP3.LUT R12, R12, R13, RZ, 0x3c, !PT ;  /* 0x0000000d0c0c7212 */ /* 0x000fe200078e3cff */
[----:B------:R-:W-:Y:S01]  /*c3a0*/  IMAD.X R13, RZ, RZ, R9, P2 ;  /* 0x000000ffff0d7224 */ /* 0x000fe200010e0609 */
[----:B------:R-:W-:Y:S01]  /*c3b0*/  IADD3 R4, P3, R6, UR6, RZ ;  /* 0x0000000606047c10 */ /* 0x000fe2000ff7e0ff */
[----:B------:R-:W-:Y:S01]  /*c3c0*/  IMAD.U32 R14, RZ, RZ, UR8 ;  /* 0x00000008ff0e7e24 */ /* 0x000fe2000f8e00ff */
[----:B------:R-:W-:Y:S01]  /*c3d0*/  IADD3.X R11, RZ, R9, RZ, P1, !PT ;  /* 0x00000009ff0b7210 */ /* 0x000fe20000ffe4ff */
[----:B------:R-:W-:Y:S01]  /*c3e0*/  ULDC.64 UR12, c[0x0][0xaa0] ;  /* 0x0002a800000c7ab9 */ /* 0x000fe20000000a00 */
[----:B------:R-:W-:Y:S02]  /*c3f0*/  IADD3 R65, P1, R8, 0x9000, RZ ;  /* 0x0000900008417810 */ /* 0x000fe40007f3e0ff */
[----:B------:R-:W-:Y:S01]  /*c400*/  IADD3.X R3, R3, UR7, R14, P3, !PT ;  /* 0x0000000703037c10 */ /* 0x000fe20009ffe40e */
[----:B------:R-:W-:Y:S01]  /*c410*/  ULDC.64 UR6, c[0x0][0xb40] ;  /* 0x0002d00000067ab9 */ /* 0x000fe20000000a00 */
[----:B------:R-:W-:-:S02]  /*c420*/  LOP3.LUT R72, R73, 0x380, RZ, 0xc0, !PT ;  /* 0x0000038049487812 */ /* 0x000fc400078ec0ff */
[----:B------:R-:W-:Y:S02]  /*c430*/  LEA R20, P3, R4, UR6, 0x2 ;  /* 0x0000000604147c11 */ /* 0x000fe4000f8610ff */
[----:B------:R-:W-:Y:S02]  /*c440*/  IADD3 R53, P2, R8, 0xa000, RZ ;  /* 0x0000a00008357810 */ /* 0x000fe40007f5e0ff */
[----:B------:R-:W-:Y:S01]  /*c450*/  LEA.HI.X R21, R4, UR7, R3, 0x2, P3 ;  /* 0x0000000704157c11 */ /* 0x000fe200098f1403 */
[----:B------:R-:W-:Y:S01]  /*c460*/  VIADD R4, R6, 0x8 ;  /* 0x0000000806047836 */ /* 0x000fe20000000000 */
[C---:B------:R-:W-:Y:S02]  /*c470*/  IADD3 R49, P6, R8.reuse, 0x4000, RZ ;  /* 0x0000400008317810 */ /* 0x040fe40007fde0ff */
[C---:B------:R-:W-:Y:S02]  /*c480*/  IADD3 R41, P5, R8.reuse, 0x5000, RZ ;  /* 0x0000500008297810 */ /* 0x040fe40007fbe0ff */
[----:B------:R-:W-:-:S02]  /*c490*/  IADD3 R37, P4, R8, 0x6000, RZ ;  /* 0x0000600008257810 */ /* 0x000fc40007f9e0ff */
[----:B------:R-:W-:Y:S02]  /*c4a0*/  IADD3 R29, P3, R8, 0x7000, RZ ;  /* 0x00007000081d7810 */ /* 0x000fe40007f7e0ff */
[----:B------:R-:W-:Y:S02]  /*c4b0*/  LOP3.LUT R64, R65, 0x380, RZ, 0xc0, !PT ;  /* 0x0000038041407812 */ /* 0x000fe400078ec0ff */
[----:B------:R-:W-:Y:S02]  /*c4c0*/  SHF.R.U64 R72, R72, 0x3, RZ ;  /* 0x0000000348487819 */ /* 0x000fe400000012ff */
[----:B------:R-:W-:Y:S02]  /*c4d0*/  LOP3.LUT R52, R53, 0x380, RZ, 0xc0, !PT ;  /* 0x0000038035347812 */ /* 0x000fe400078ec0ff */
[----:B------:R-:W-:Y:S02]  /*c4e0*/  LOP3.LUT R48, R49, 0x380, RZ, 0xc0, !PT ;  /* 0x0000038031307812 */ /* 0x000fe400078ec0ff */
[----:B------:R-:W-:-:S02]  /*c4f0*/  LOP3.LUT R40, R41, 0x380, RZ, 0xc0, !PT ;  /* 0x0000038029287812 */ /* 0x000fc400078ec0ff */
[----:B------:R-:W-:Y:S02]  /*c500*/  LOP3.LUT R36, R37, 0x380, RZ, 0xc0, !PT ;  /* 0x0000038025247812 */ /* 0x000fe400078ec0ff */
[----:B------:R-:W-:Y:S02]  /*c510*/  LOP3.LUT R28, R29, 0x380, RZ, 0xc0, !PT ;  /* 0x000003801d1c7812 */ /* 0x000fe400078ec0ff */
[----:B------:R-:W-:Y:S02]  /*c520*/  SHF.R.U64 R64, R64, 0x3, RZ ;  /* 0x0000000340407819 */ /* 0x000fe400000012ff */
[----:B------:R-:W-:Y:S01]  /*c530*/  LOP3.LUT R72, R72, R73, RZ, 0x3c, !PT ;  /* 0x0000004948487212 */ /* 0x000fe200078e3cff */
[----:B------:R-:W-:Y:S01]  /*c540*/  IMAD.X R73, RZ, RZ, R9, P0 ;  /* 0x000000ffff497224 */ /* 0x000fe200000e0609 */
[----:B------:R-:W-:Y:S02]  /*c550*/  SHF.R.U64 R52, R52, 0x3, RZ ;  /* 0x0000000334347819 */ /* 0x000fe400000012ff */
[----:B------:R-:W-:-:S02]  /*c560*/  SHF.R.U64 R48, R48, 0x3, RZ ;  /* 0x0000000330307819 */ /* 0x000fc400000012ff */
[----:B------:R-:W-:Y:S02]  /*c570*/  SHF.R.U64 R40, R40, 0x3, RZ ;  /* 0x0000000328287819 */ /* 0x000fe400000012ff */
[----:B------:R-:W-:Y:S02]  /*c580*/  SHF.R.U64 R36, R36, 0x3, RZ ;  /* 0x0000000324247819 */ /* 0x000fe400000012ff */
[----:B------:R-:W-:Y:S02]  /*c590*/  SHF.R.U64 R28, R28, 0x3, RZ ;  /* 0x000000031c1c7819 */ /* 0x000fe400000012ff */
[----:B------:R-:W-:Y:S02]  /*c5a0*/  LOP3.LUT P0, RZ, R217, 0x3, RZ, 0xc0, !PT ;  /* 0x00000003d9ff7812 */ /* 0x000fe4000780c0ff */
[----:B------:R-:W-:Y:S02]  /*c5b0*/  LOP3.LUT R64, R64, R65, RZ, 0x3c, !PT ;  /* 0x0000004140407212 */ /* 0x000fe400078e3cff */
[----:B------:R-:W-:Y:S01]  /*c5c0*/  LOP3.LUT R52, R52, R53, RZ, 0x3c, !PT ;  /* 0x0000003534347212 */ /* 0x000fe200078e3cff */
[----:B------:R-:W-:Y:S01]  /*c5d0*/  IMAD.X R53, RZ, RZ, R9, P2 ;  /* 0x000000ffff357224 */ /* 0x000fe200010e0609 */
[----:B------:R-:W-:-:S02]  /*c5e0*/  IADD3.X R65, RZ, R9, RZ, P1, !PT ;  /* 0x00000009ff417210 */ /* 0x000fc40000ffe4ff */
[----:B------:R-:W-:Y:S01]  /*c5f0*/  LOP3.LUT R48, R48, R49, RZ, 0x3c, !PT ;  /* 0x0000003130307212 */ /* 0x000fe200078e3cff */
[--C-:B------:R-:W-:Y:S01]  /*c600*/  IMAD.X R49, RZ, RZ, R9.reuse, P6 ;  /* 0x000000ffff317224 */ /* 0x100fe200030e0609 */
[----:B------:R-:W-:Y:S01]  /*c610*/  LOP3.LUT R40, R40, R41, RZ, 0x3c, !PT ;  /* 0x0000002928287212 */ /* 0x000fe200078e3cff */
[--C-:B------:R-:W-:Y:S01]  /*c620*/  IMAD.X R41, RZ, RZ, R9.reuse, P5 ;  /* 0x000000ffff297224 */ /* 0x100fe200028e0609 */
[----:B------:R-:W-:Y:S01]  /*c630*/  LOP3.LUT R36, R36, R37, RZ, 0x3c, !PT ;  /* 0x0000002524247212 */ /* 0x000fe200078e3cff */
[--C-:B------:R-:W-:Y:S01]  /*c640*/  IMAD.X R37, RZ, RZ, R9.reuse, P4 ;  /* 0x000000ffff257224 */ /* 0x100fe200020e0609 */
[----:B------:R-:W-:Y:S01]  /*c650*/  LOP3.LUT R28, R28, R29, RZ, 0x3c, !PT ;  /* 0x0000001d1c1c7212 */ /* 0x000fe200078e3cff */
[----:B------:R-:W-:Y:S01]  /*c660*/  IMAD.X R29, RZ, RZ, R9, P3 ;  /* 0x000000ffff1d7224 */ /* 0x000fe200018e0609 */
[----:B-----5:R-:W-:Y:S02]  /*c670*/  ISETP.GE.OR P1, PT, R6, R81, P0 ;  /* 0x000000510600720c */ /* 0x020fe40000726670 */
[----:B------:R-:W-:-:S02]  /*c680*/  IADD3 R6, P2, R8, 0xf000, RZ ;  /* 0x0000f00008067810 */ /* 0x000fc40007f5e0ff */
[C---:B------:R-:W-:Y:S02]  /*c690*/  IADD3 R45, P6, R8.reuse, 0xb000, RZ ;  /* 0x0000b000082d7810 */ /* 0x040fe40007fde0ff */
[C---:B------:R-:W-:Y:S02]  /*c6a0*/  IADD3 R77, P5, R8.reuse, 0xc000, RZ ;  /* 0x0000c000084d7810 */ /* 0x040fe40007fbe0ff */
[C---:B------:R-:W-:Y:S02]  /*c6b0*/  IADD3 R69, P4, R8.reuse, 0xd000, RZ ;  /* 0x0000d00008457810 */ /* 0x040fe40007f9e0ff */
[----:B------:R-:W-:Y:S02]  /*c6c0*/  IADD3 R61, P3, R8, 0xe000, RZ ;  /* 0x0000e000083d7810 */ /* 0x000fe40007f7e0ff */
[----:B------:R-:W-:Y:S02]  /*c6d0*/  LOP3.LUT R3, R6, 0x380, RZ, 0xc0, !PT ;  /* 0x0000038006037812 */ /* 0x000fe400078ec0ff */
[----:B------:R-:W-:Y:S01]  /*c6e0*/  LOP3.LUT R33, R8, 0x380, RZ, 0xc0, !PT ;  /* 0x0000038008217812 */ /* 0x000fe200078ec0ff */
[----:B------:R-:W-:Y:S01]  /*c6f0*/  UIMAD UR6, UR9, UR12, URZ ;  /* 0x0000000c090672a4 */ /* 0x000fe2000f8e023f */
[----:B------:R-:W-:Y:S01]  /*c700*/  LOP3.LUT R44, R45, 0x380, RZ, 0xc0, !PT ;  /* 0x000003802d2c7812 */ /* 0x000fe200078ec0ff */
[----:B------:R0:W-:Y:S01]  /*c710*/  @!P1 STG.E desc[UR18][R20.64], R2 ;  /* 0x0000000214009986 */ /* 0x0001e2000c101912 */
[----:B------:R-:W-:-:S02]  /*c720*/  LOP3.LUT R76, R77, 0x380, RZ, 0xc0, !PT ;  /* 0x000003804d4c7812 */ /* 0x000fc400078ec0ff */
[----:B------:R-:W-:Y:S02]  /*c730*/  LOP3.LUT R68, R69, 0x380, RZ, 0xc0, !PT ;  /* 0x0000038045447812 */ /* 0x000fe400078ec0ff */
[----:B------:R-:W-:Y:S02]  /*c740*/  LOP3.LUT R60, R61, 0x380, RZ, 0xc0, !PT ;  /* 0x000003803d3c7812 */ /* 0x000fe400078ec0ff */
[----:B------:R-:W-:Y:S02]  /*c750*/  ISETP.GE.OR P0, PT, R4, R81, P0 ;  /* 0x000000510400720c */ /* 0x000fe40000706670 */
[----:B------:R-:W-:Y:S02]  /*c760*/  SHF.R.U64 R3, R3, 0x3, RZ ;  /* 0x0000000303037819 */ /* 0x000fe400000012ff */
[----:B------:R-:W-:Y:S02]  /*c770*/  SHF.R.U64 R44, R44, 0x3, RZ ;  /* 0x000000032c2c7819 */ /* 0x000fe400000012ff */
[----:B------:R-:W-:-:S02]  /*c780*/  SHF.R.U64 R76, R76, 0x3, RZ ;  /* 0x000000034c4c7819 */ /* 0x000fc400000012ff */
[----:B------:R-:W-:Y:S02]  /*c790*/  SHF.R.U64 R68, R68, 0x3, RZ ;  /* 0x0000000344447819 */ /* 0x000fe400000012ff */
[----:B------:R-:W-:Y:S02]  /*c7a0*/  SHF.R.U64 R60, R60, 0x3, RZ ;  /* 0x000000033c3c7819 */ /* 0x000fe400000012ff */
[----:B------:R-:W-:Y:S02]  /*c7b0*/  SHF.R.U64 R33, R33, 0x3, RZ ;  /* 0x0000000321217819 */ /* 0x000fe400000012ff */
[--C-:B------:R-:W-:Y:S01]  /*c7c0*/  SHF.R.S32.HI R19, RZ, 0x1f, R18.reuse ;  /* 0x0000001fff137819 */ /* 0x100fe20000011412 */
[----:B------:R-:W-:Y:S01]  /*c7d0*/  UIMAD UR6, UR4, UR13, UR6 ;  /* 0x0000000d040672a4 */ /* 0x000fe2000f8e0206 */
[----:B------:R-:W-:Y:S01]  /*c7e0*/  LOP3.LUT R56, R3, R6, RZ, 0x3c, !PT ;  /* 0x0000000603387212 */ /* 0x000fe200078e3cff */
[----:B------:R-:W-:Y:S01]  /*c7f0*/  IMAD.U32 R3, RZ, RZ, UR12 ;  /* 0x0000000cff037e24 */ /* 0x000fe2000f8e00ff */
[----:B------:R-:W-:Y:S01]  /*c800*/  LOP3.LUT R44, R44, R45, RZ, 0x3c, !PT ;  /* 0x0000002d2c2c7212 */ /* 0x000fe200078e3cff */
[--C-:B------:R-:W-:Y:S01]  /*c810*/  IMAD.X R45, RZ, RZ, R9.reuse, P6 ;  /* 0x000000ffff2d7224 */ /* 0x100fe200030e0609 */
[----:B------:R-:W-:Y:S01]  /*c820*/  LOP3.LUT R76, R76, R77, RZ, 0x3c, !PT ;  /* 0x0000004d4c4c7212 */ /* 0x000fe200078e3cff */
[--C-:B------:R-:W-:Y:S01]  /*c830*/  IMAD.X R77, RZ, RZ, R9.reuse, P5 ;  /* 0x000000ffff4d7224 */ /* 0x100fe200028e0609 */
[----:B------:R-:W-:Y:S01]  /*c840*/  LOP3.LUT R68, R68, R69, RZ, 0x3c, !PT ;  /* 0x0000004544447212 */ /* 0x000fe200078e3cff */
[--C-:B------:R-:W-:Y:S01]  /*c850*/  IMAD.X R69, RZ, RZ, R9.reuse, P4 ;  /* 0x000000ffff457224 */ /* 0x100fe200020e0609 */
[----:B------:R-:W-:Y:S01]  /*c860*/  LOP3.LUT R60, R60, R61, RZ, 0x3c, !PT ;  /* 0x0000003d3c3c7212 */ /* 0x000fe200078e3cff */
[--C-:B------:R-:W-:Y:S01]  /*c870*/  IMAD.X R61, RZ, RZ, R9.reuse, P3 ;  /* 0x000000ffff3d7224 */ /* 0x100fe200018e0609 */
[----:B------:R-:W-:Y:S01]  /*c880*/  LOP3.LUT R32, R33, R8, RZ, 0x3c, !PT ;  /* 0x0000000821207212 */ /* 0x000fe200078e3cff */
[----:B------:R-:W-:Y:S01]  /*c890*/  IMAD.MOV.U32 R33, RZ, RZ, R9 ;  /* 0x000000ffff217224 */ /* 0x000fe200078e0009 */
[----:B------:R-:W-:Y:S01]  /*c8a0*/  IADD3.X R57, RZ, R9, RZ, P2, !PT ;  /* 0x00000009ff397210 */ /* 0x000fe200017fe4ff */
[----:B0-----:R-:W-:Y:S01]  /*c8b0*/  IMAD.WIDE.U32 R2, R3, UR4, R18 ;  /* 0x0000000403027c25 */ /* 0x001fe2000f8e0012 */
[----:B------:R0:W-:Y:S03]  /*c8c0*/  @!P0 STG.E desc[UR18][R20.64+0x20], R0 ;  /* 0x0000200014008986 */ /* 0x0001e6000c101912 */
[----:B------:R-:W-:Y:S01]  /*c8d0*/  VIADD R3, R3, UR6 ;  /* 0x0000000603037c36 */ /* 0x000fe20008000000 */
[----:B------:R-:W5:Y:S01]  /*c8e0*/  LD.E.128 R32, desc[UR18][R32.64] ;  /* 0x0000001220207980 */ /* 0x000f62000c101d00 */
[----:B------:R-:W-:-:S03]  /*c8f0*/  ULDC.64 UR6, c[0x0][0xae0] ;  /* 0x0002b80000067ab9 */ /* 0x000fc60000000a00 */
[----:B------:R-:W5:Y:S04]  /*c900*/  LD.E.128 R24, desc[UR18][R24.64] ;  /* 0x0000001218187980 */ /* 0x000f68000c101d00 */
        /* <DEDUP_REMOVED lines=13> */
[----:B------:R-:W5:Y:S01]  /*c9e0*/  LD.E.128 R56, desc[UR18][R56.64] ;  /* 0x0000001238387980 */ /* 0x000f62000c101d00 */
[----:B------:R-:W-:Y:S01]  /*c9f0*/  UIMAD UR4, UR11, UR6, URZ ;  /* 0x000000060b0472a4 */ /* 0x000fe2000f8e023f */
[----:B------:R-:W-:Y:S01]  /*ca00*/  IMAD R81, R212, -0x80, R81 ;  /* 0xffffff80d4517824 */ /* 0x000fe200078e0251 */
[C---:B------:R-:W-:Y:S01]  /*ca10*/  IADD3 R4, R22.reuse, 0x60, RZ ;  /* 0x0000006016047810 */ /* 0x040fe20007ffe0ff */
[----:B------:R-:W-:Y:S01]  /*ca20*/  @!PT LDS RZ, [RZ] ;  /* 0x00000000fffff984 */ /* 0x000fe20000000800 */
[----:B------:R-:W-:Y:S01]  /*ca30*/  @!PT LDS RZ, [RZ] ;  /* 0x00000000fffff984 */ /* 0x000fe20000000800 */
[----:B------:R-:W-:Y:S01]  /*ca40*/  @!PT LDS RZ, [RZ] ;  /* 0x00000000fffff984 */ /* 0x000fe20000000800 */
[----:B------:R-:W-:Y:S01]  /*ca50*/  @!PT LDS RZ, [RZ] ;  /* 0x00000000fffff984 */ /* 0x000fe20000000800 */
[----:B------:R1:W-:Y:S06]  /*ca60*/  MEMBAR.ALL.CTA ;  /* 0x0000000000007992 */ /* 0x0003ec0000008000 */
[----:B-1----:R-:W1:Y:S01]  /*ca70*/  FENCE.VIEW.ASYNC.S ;  /* 0x00000000000073c6 */ /* 0x002e620000000000 */
[C---:B0-----:R-:W-:Y:S01]  /*ca80*/  VIADD R0, R22.reuse, 0x20 ;  /* 0x0000002016007836 */ /* 0x041fe20000000000 */
[----:B------:R-:W-:Y:S01]  /*ca90*/  UIMAD UR4, UR16, UR7, UR4 ;  /* 0x00000007100472a4 */ /* 0x000fe2000f8e0204 */
[----:B------:R-:W-:Y:S01]  /*caa0*/  IMAD.U32 R19, RZ, RZ, UR6 ;  /* 0x00000006ff137e24 */ /* 0x000fe2000f8e00ff */
[-C--:B------:R-:W-:Y:S01]  /*cab0*/  ISETP.GE.AND P3, PT, R22, R81.reuse, PT ;  /* 0x000000511600720c */ /* 0x080fe20003f66270 */
[----:B------:R-:W-:Y:S01]  /*cac0*/  ULDC.64 UR6, c[0x0][0xae8] ;  /* 0x0002ba0000067ab9 */ /* 0x000fe20000000a00 */
[-C--:B------:R-:W-:Y:S01]  /*cad0*/  ISETP.GE.AND P0, PT, R0, R81.reuse, PT ;  /* 0x000000510000720c */ /* 0x080fe20003f06270 */
[----:B------:R-:W-:Y:S01]  /*cae0*/  IMAD.WIDE.U32 R2, R19, UR16, R2 ;  /* 0x0000001013027c25 */ /* 0x000fe2000f8e0002 */
[----:B------:R-:W-:Y:S01]  /*caf0*/  ISETP.GE.AND P2, PT, R4, R81, PT ;  /* 0x000000510400720c */ /* 0x000fe20003f46270 */
[----:B------:R-:W-:Y:S01]  /*cb00*/  BSSY B1, `(.L_x_285) ;  /* 0x0000026000017945 */ /* 0x000fe20003800000 */
[----:B------:R-:W-:Y:S01]  /*cb10*/  SHF.R.S32.HI R23, RZ, 0x1f, R22 ;  /* 0x0000001fff177819 */ /* 0x000fe20000011416 */
[----:B------:R-:W-:-:S02]  /*cb20*/  VIADD R0, R22, 0x40 ;  /* 0x0000004016007836 */ /* 0x000fc40000000000 */
[----:B------:R-:W-:Y:S01]  /*cb30*/  VIADD R3, R3, UR4 ;  /* 0x0000000403037c36 */ /* 0x000fe20008000000 */
[----:B------:R-:W-:Y:S01]  /*cb40*/  UIMAD UR4, UR15, UR6, URZ ;  /* 0x000000060f0472a4 */ /* 0x000fe2000f8e023f */
[----:B------:R-:W-:Y:S01]  /*cb50*/  VIADD R152, R152, 0x38820 ;  /* 0x0003882098987836 */ /* 0x000fe20000000000 */
[----:B------:R-:W-:Y:S01]  /*cb60*/  ISETP.GE.AND P1, PT, R0, R81, PT ;  /* 0x000000510000720c */ /* 0x000fe20003f26270 */
[----:B------:R-:W-:Y:S01]  /*cb70*/  IMAD.U32 R81, RZ, RZ, UR6 ;  /* 0x00000006ff517e24 */ /* 0x000fe2000f8e00ff */
[----:B------:R-:W-:Y:S01]  /*cb80*/  UIMAD UR4, UR14, UR7, UR4 ;  /* 0x000000070e0472a4 */ /* 0x000fe2000f8e0204 */
[----:B------:R-:W-:Y:S01]  /*cb90*/  IMAD.WIDE R20, R212, 0x80, R22 ;  /* 0x00000080d4147825 */ /* 0x000fe200078e0216 */
[----:B------:R-:W-:-:S03]  /*cba0*/  PRMT R152, RZ, 0x654, R152 ;  /* 0x00000654ff987816 */ /* 0x000fc60000000098 */
[----:B------:R-:W-:Y:S01]  /*cbb0*/  IMAD.WIDE.U32 R80, R81, UR14, R2 ;  /* 0x0000000e51507c25 */ /* 0x000fe2000f8e0002 */
[----:B-1----:R0:W-:Y:S03]  /*cbc0*/  SYNCS.ARRIVE.TRANS64.RED.A1T0 RZ, [R152+URZ], RZ ;  /* 0x000000ff98ff79a7 */ /* 0x0021e6000810043f */
[----:B------:R-:W-:Y:S01]  /*cbd0*/  VIADD R85, R81, UR4 ;  /* 0x0000000451557c36 */ /* 0x000fe20008000000 */
[----:B------:R-:W-:Y:S06]  /*cbe0*/  @P3 BRA `(.L_x_286) ;  /* 0x00000000005c3947 */ /* 0x000fec0003800000 */
[----:B------:R-:W-:Y:S01]  /*cbf0*/  ULDC.64 UR6, c[0x0][0xad8] ;  /* 0x0002b60000067ab9 */ /* 0x000fe20000000a00 */
[----:B------:R-:W-:Y:S01]  /*cc00*/  MOV R3, R85 ;  /* 0x0000005500037202 */ /* 0x000fe20000000f00 */
[----:B------:R-:W-:Y:S01]  /*cc10*/  IMAD R19, R21, UR6, RZ ;  /* 0x0000000615137c24 */ /* 0x000fe2000f8e02ff */
[----:B------:R-:W-:Y:S01]  /*cc20*/  ULDC UR4, c[0x0][0xa8c] ;  /* 0x0002a30000047ab9 */ /* 0x000fe20000000800 */
[----:B------:R-:W-:Y:S01]  /*cc30*/  IMAD.MOV.U32 R2, RZ, RZ, R80 ;  /* 0x000000ffff027224 */ /* 0x000fe200078e0050 */
[C---:B------:R-:W-:Y:S01]  /*cc40*/  ISETP.GE.AND P4, PT, R18.reuse, UR4, PT ;  /* 0x0000000412007c0c */ /* 0x040fe2000bf86270 */
[----:B------:R-:W-:Y:S01]  /*cc50*/  VIADD R0, R18, 0x40 ;  /* 0x0000004012007836 */ /* 0x000fe20000000000 */
[----:B------:R-:W-:Y:S01]  /*cc60*/  ULDC.64 UR8, c[0x0][0x208] ;  /* 0x0000820000087ab9 */ /* 0x000fe20000000a00 */
[----:B------:R-:W-:-:S03]  /*cc70*/  IMAD.WIDE.U32 R2, R20, UR6, R2 ;  /* 0x0000000614027c25 */ /* 0x000fc6000f8e0002 */
[----:B------:R-:W-:Y:S01]  /*cc80*/  ISETP.GE.AND P3, PT, R0, UR4, PT ;  /* 0x0000000400007c0c */ /* 0x000fe2000bf66270 */
[----:B------:R-:W-:Y:S01]  /*cc90*/  IMAD R19, R20, UR7, R19 ;  /* 0x0000000714137c24 */ /* 0x000fe2000f8e0213 */
[----:B------:R-:W-:Y:S01]  /*cca0*/  ULDC.64 UR6, c[0x0][0xa80] ;  /* 0x0002a00000067ab9 */ /* 0x000fe20000000a00 */
[----:B------:R-:W-:Y:S01]  /*ccb0*/  VIADD R0, R18, 0x80 ;  /* 0x0000008012007836 */ /* 0x000fe20000000000 */
[----:B------:R-:W-:Y:S01]  /*ccc0*/  LEA R82, P6, R2, UR6, 0x1 ;  /* 0x0000000602527c11 */ /* 0x000fe2000f8c08ff */
[----:B------:R-:W-:Y:S02]  /*ccd0*/  IMAD.IADD R3, R3, 0x1, R19 ;  /* 0x0000000103037824 */ /* 0x000fe400078e0213 */
[----:B------:R-:W-:Y:S01]  /*cce0*/  VIADD R4, R18, 0xc0 ;  /* 0x000000c012047836 */ /* 0x000fe20000000000 */
[----:B------:R-:W-:Y:S02]  /*ccf0*/  ISETP.GE.AND P5, PT, R0, UR4, PT ;  /* 0x0000000400007c0c */ /* 0x000fe4000bfa6270 */
[----:B------:R-:W-:-:S02]  /*cd00*/  LEA.HI.X R83, R2, UR7, R3, 0x1, P6 ;  /* 0x0000000702537c11 */ /* 0x000fc4000b0f0c03 */
[----:B------:R-:W-:-:S03]  /*cd10*/  ISETP.GE.AND P6, PT, R4, UR4, PT ;  /* 0x0000000404007c0c */ /* 0x000fc6000bfc6270 */
[----:B-----5:R1:W-:Y:S04]  /*cd20*/  @!P4 STG.E.128 desc[UR8][R82.64], R32 ;  /* 0x000000205200c986 */ /* 0x0203e8000c101d08 */
[----:B------:R1:W-:Y:S04]  /*cd30*/  @!P3 STG.E.128 desc[UR8][R82.64+0x80], R48 ;  /* 0x000080305200b986 */ /* 0x0003e8000c101d08 */
[----:B------:R1:W-:Y:S04]  /*cd40*/  @!P5 STG.E.128 desc[UR8][R82.64+0x100], R72 ;  /* 0x000100485200d986 */ /* 0x0003e8000c101d08 */
[----:B------:R1:W-:Y:S02]  /*cd50*/  @!P6 STG.E.128 desc[UR8][R82.64+0x180], R76 ;  /* 0x0001804c5200e986 */ /* 0x0003e4000c101d08 */
.L_x_286:
[----:B------:R-:W-:Y:S05]  /*cd60*/  BSYNC B1 ;  /* 0x0000000000017941 */ /* 0x000fea0003800000 */
.L_x_285:
[----:B------:R-:W-:Y:S04]  /*cd70*/  BSSY B1, `(.L_x_287) ;  /* 0x000001b000017945 */ /* 0x000fe80003800000 */
[----:B------:R-:W-:Y:S05]  /*cd80*/  @P0 BRA `(.L_x_288) ;  /* 0x0000000000640947 */ /* 0x000fea0003800000 */
[----:B------:R-:W-:Y:S01]  /*cd90*/  IADD3 R19, P0, R20, 0x20, RZ ;  /* 0x0000002014137810 */ /* 0x000fe20007f1e0ff */
[C---:B------:R-:W-:Y:S01]  /*cda0*/  VIADD R2, R18.reuse, 0x40 ;  /* 0x0000004012027836 */ /* 0x040fe20000000000 */
[----:B------:R-:W-:Y:S01]  /*cdb0*/  ULDC UR4, c[0x0][0xa8c] ;  /* 0x0002a30000047ab9 */ /* 0x000fe20000000800 */
[----:B------:R-:W-:Y:S01]  /*cdc0*/  VIADD R3, R18, 0x80 ;  /* 0x0000008012037836 */ /* 0x000fe20000000000 */
[----:B------:R-:W-:Y:S01]  /*cdd0*/  ULDC.64 UR6, c[0x0][0xad8] ;  /* 0x0002b60000067ab9 */ /* 0x000fe20000000a00 */
[----:B------:R-:W-:Y:S01]  /*cde0*/  IMAD.X R0, RZ, RZ, R21, P0 ;  /* 0x000000ffff007224 */ /* 0x000fe200000e0615 */
[----:B------:R-:W-:Y:S01]  /*cdf0*/  ISETP.GE.AND P4, PT, R2, UR4, PT ;  /* 0x0000000402007c0c */ /* 0x000fe2000bf86270 */
[----:B------:R-:W-:Y:S01]  /*ce00*/  IMAD.MOV.U32 R2, RZ, RZ, R80 ;  /* 0x000000ffff027224 */ /* 0x000fe200078e0050 */
[----:B------:R-:W-:Y:S01]  /*ce10*/  ISETP.GE.AND P5, PT, R3, UR4, PT ;  /* 0x0000000403007c0c */ /* 0x000fe2000bfa6270 */
[----:B------:R-:W-:Y:S01]  /*ce20*/  IMAD.MOV.U32 R3, RZ, RZ, R85 ;  /* 0x000000ffff037224 */ /* 0x000fe200078e0055 */
[----:B------:R-:W-:Y:S01]  /*ce30*/  IADD3 R4, R18, 0xc0, RZ ;  /* 0x000000c012047810 */ /* 0x000fe20007ffe0ff */
[----:B------:R-:W-:Y:S01]  /*ce40*/  IMAD R0, R0, UR6, RZ ;  /* 0x0000000600007c24 */ /* 0x000fe2000f8e02ff */
[----:B------:R-:W-:Y:S01]  /*ce50*/  ISETP.GE.AND P3, PT, R18, UR4, PT ;  /* 0x0000000412007c0c */ /* 0x000fe2000bf66270 */
[----:B------:R-:W-:Y:S01]  /*ce60*/  IMAD.WIDE.U32 R2, R19, UR6, R2 ;  /* 0x0000000613027c25 */ /* 0x000fe2000f8e0002 */
[----:B------:R-:W-:Y:S01]  /*ce70*/  ISETP.GE.AND P6, PT, R4, UR4, PT ;  /* 0x0000000404007c0c */ /* 0x000fe2000bfc6270 */
[----:B------:R-:W-:-:S02]  /*ce80*/  ULDC.64 UR8, c[0x0][0x208] ;  /* 0x0000820000087ab9 */ /* 0x000fc40000000a00 */
[----:B------:R-:W-:Y:S01]  /*ce90*/  IMAD R19, R19, UR7, R0 ;  /* 0x0000000713137c24 */ /* 0x000fe2000f8e0200 */
[----:B------:R-:W-:Y:S02]  /*cea0*/  ULDC.64 UR6, c[0x0][0xa80] ;  /* 0x0002a00000067ab9 */ /* 0x000fe40000000a00 */
[----:B-1---5:R-:W-:Y:S01]  /*ceb0*/  LEA R32, P0, R2, UR6, 0x1 ;  /* 0x0000000602207c11 */ /* 0x022fe2000f8008ff */
[----:B------:R-:W-:-:S05]  /*cec0*/  IMAD.IADD R3, R3, 0x1, R19 ;  /* 0x0000000103037824 */ /* 0x000fca00078e0213 */
[----:B------:R-:W-:-:S05]  /*ced0*/  LEA.HI.X R33, R2, UR7, R3, 0x1, P0 ;  /* 0x0000000702217c11 */ /* 0x000fca00080f0c03 */
[----:B------:R2:W-:Y:S04]  /*cee0*/  @!P3 STG.E.128 desc[UR8][R32.64], R24 ;  /* 0x000000182000b986 */ /* 0x0005e8000c101d08 */
[----:B------:R2:W-:Y:S04]  /*cef0*/  @!P4 STG.E.128 desc[UR8][R32.64+0x80], R40 ;  /* 0x000080282000c986 */ /* 0x0005e8000c101d08 */
[----:B------:R2:W-:Y:S04]  /*cf00*/  @!P5 STG.E.128 desc[UR8][R32.64+0x100], R64 ;  /* 0x000100402000d986 */ /* 0x0005e8000c101d08 */
[----:B------:R2:W-:Y:S02]  /*cf10*/  @!P6 STG.E.128 desc[UR8][R32.64+0x180], R68 ;  /* 0x000180442000e986 */ /* 0x0005e4000c101d08 */
.L_x_288:
[----:B------:R-:W-:Y:S05]  /*cf20*/  BSYNC B1 ;  /* 0x0000000000017941 */ /* 0x000fea0003800000 */
.L_x_287:
        /* <DEDUP_REMOVED lines=20> */
[----:B--2--5:R-:W-:Y:S01]  /*d070*/  LEA R24, P0, R2, UR6, 0x1 ;  /* 0x0000000602187c11 */ /* 0x024fe2000f8008ff */
[----:B------:R-:W-:-:S05]  /*d080*/  IMAD.IADD R3, R3, 0x1, R19 ;  /* 0x0000000103037824 */ /* 0x000fca00078e0213 */
[----:B------:R-:W-:-:S05]  /*d090*/  LEA.HI.X R25, R2, UR7, R3, 0x1, P0 ;  /* 0x0000000702197c11 */ /* 0x000fca00080f0c03 */
[----:B------:R3:W-:Y:S04]  /*d0a0*/  @!P1 STG.E.128 desc[UR8][R24.64], R8 ;  /* 0x0000000818009986 */ /* 0x0007e8000c101d08 */
[----:B------:R3:W-:Y:S04]  /*d0b0*/  @!P3 STG.E.128 desc[UR8][R24.64+0x80], R36 ;  /* 0x000080241800b986 */ /* 0x0007e8000c101d08 */
[----:B------:R3:W-:Y:S04]  /*d0c0*/  @!P4 STG.E.128 desc[UR8][R24.64+0x100], R52 ;  /* 0x000100341800c986 */ /* 0x0007e8000c101d08 */
[----:B------:R3:W-:Y:S02]  /*d0d0*/  @!P5 STG.E.128 desc[UR8][R24.64+0x180], R60 ;  /* 0x0001803c1800d986 */ /* 0x0007e4000c101d08 */
.L_x_290:
[----:B------:R-:W-:Y:S05]  /*d0e0*/  BSYNC B1 ;  /* 0x0000000000017941 */ /* 0x000fea0003800000 */
.L_x_289:
[----:B------:R-:W-:Y:S05]  /*d0f0*/  @P2 BRA `(.L_x_291) ;  /* 0x0000000c00a82947 */ /* 0x000fea0003800000 */
[----:B---3-5:R-:W-:Y:S01]  /*d100*/  IADD3 R9, P0, R20, 0x60, RZ ;  /* 0x0000006014097810 */ /* 0x028fe20007f1e0ff */
[----:B------:R-:W-:Y:S01]  /*d110*/  ULDC.64 UR6, c[0x0][0xad8] ;  /* 0x0002b60000067ab9 */ /* 0x000fe20000000a00 */
[----:B------:R-:W-:Y:S01]  /*d120*/  IADD3 R0, R18, 0x40, RZ ;  /* 0x0000004012007810 */ /* 0x000fe20007ffe0ff */
[----:B------:R-:W-:Y:S01]  /*d130*/  IMAD.MOV.U32 R2, RZ, RZ, R80 ;  /* 0x000000ffff027224 */ /* 0x000fe200078e0050 */
[----:B------:R-:W-:Y:S01]  /*d140*/  ULDC UR4, c[0x0][0xa8c] ;  /* 0x0002a30000047ab9 */ /* 0x000fe20000000800 */
[----:B------:R-:W-:Y:S01]  /*d150*/  IMAD.X R20, RZ, RZ, R21, P0 ;  /* 0x000000ffff147224 */ /* 0x000fe200000e0615 */
[----:B------:R-:W-:Y:S01]  /*d160*/  ISETP.GE.AND P2, PT, R0, UR4, PT ;  /* 0x0000000400007c0c */ /* 0x000fe2000bf46270 */
[----:B------:R-:W-:Y:S01]  /*d170*/  IMAD.MOV.U32 R3, RZ, RZ, R85 ;  /* 0x000000ffff037224 */ /* 0x000fe200078e0055 */
[----:B------:R-:W-:Y:S01]  /*d180*/  ISETP.GE.AND P1, PT, R18, UR4, PT ;  /* 0x0000000412007c0c */ /* 0x000fe2000bf26270 */
[----:B------:R-:W-:Y:S01]  /*d190*/  IMAD R20, R20, UR6, RZ ;  /* 0x0000000614147c24 */ /* 0x000fe2000f8e02ff */
[----:B------:R-:W-:Y:S01]  /*d1a0*/  ULDC.64 UR8, c[0x0][0x208] ;  /* 0x0000820000087ab9 */ /* 0x000fe20000000a00 */
[----:B------:R-:W-:-:S02]  /*d1b0*/  VIADD R0, R18, 0x80 ;  /* 0x0000008012007836 */ /* 0x000fc40000000000 */
[----:B------:R-:W-:-:S03]  /*d1c0*/  IMAD.WIDE.U32 R2, R9, UR6, R2 ;  /* 0x0000000609027c25 */ /* 0x000fc6000f8e0002 */
[----:B------:R-:W-:Y:S01]  /*d1d0*/  ISETP.GE.AND P3, PT, R0, UR4, PT ;  /* 0x0000000400007c0c */ /* 0x000fe2000bf66270 */
[----:B------:R-:W-:Y:S01]  /*d1e0*/  IMAD R9, R9, UR7, R20 ;  /* 0x0000000709097c24 */ /* 0x000fe2000f8e0214 */
[----:B------:R-:W-:Y:S01]  /*d1f0*/  ULDC.64 UR6, c[0x0][0xa80] ;  /* 0x0002a00000067ab9 */ /* 0x000fe20000000a00 */
[----:B------:R-:W-:Y:S01]  /*d200*/  VIADD R0, R18, 0xc0 ;  /* 0x000000c012007836 */ /* 0x000fe20000000000 */
[----:B------:R-:W-:Y:S01]  /*d210*/  LEA R8, P0, R2, UR6, 0x1 ;  /* 0x0000000602087c11 */ /* 0x000fe2000f8008ff */
[----:B------:R-:W-:-:S05]  /*d220*/  IMAD.IADD R3, R3, 0x1, R9 ;  /* 0x0000000103037824 */ /* 0x000fca00078e0209 */
[----:B------:R-:W-:Y:S02]  /*d230*/  LEA.HI.X R9, R2, UR7, R3, 0x1, P0 ;  /* 0x0000000702097c11 */ /* 0x000fe400080f0c03 */
[----:B------:R-:W-:-:S03]  /*d240*/  ISETP.GE.AND P0, PT, R0, UR4, PT ;  /* 0x0000000400007c0c */ /* 0x000fc6000bf06270 */
[----:B------:R4:W-:Y:S04]  /*d250*/  @!P1 STG.E.128 desc[UR8][R8.64], R12 ;  /* 0x0000000c08009986 */ /* 0x0009e8000c101d08 */
[----:B------:R4:W-:Y:S04]  /*d260*/  @!P2 STG.E.128 desc[UR8][R8.64+0x80], R28 ;  /* 0x0000801c0800a986 */ /* 0x0009e8000c101d08 */
[----:B------:R4:W-:Y:S02]  /*d270*/  @!P3 STG.E.128 desc[UR8][R8.64+0x100], R44 ;  /* 0x0001002c0800b986 */ /* 0x0009e4000c101d08 */
[----:B------:R-:W-:Y:S05]  /*d280*/  @P0 BRA `(.L_x_291) ;  /* 0x0000000c00440947 */ /* 0x000fea0003800000 */
[----:B------:R-:W-:Y:S02]  /*d290*/  ULDC.64 UR6, c[0x0][0x208] ;  /* 0x0000820000067ab9 */ /* 0x000fe40000000a00 */
[----:B------:R3:W-:Y:S01]  /*d2a0*/  STG.E.128 desc[UR6][R8.64+0x180], R56 ;  /* 0x0001803808007986 */ /* 0x0007e2000c101d06 */
[----:B------:R-:W-:Y:S05]  /*d2b0*/  BRA `(.L_x_291) ;  /* 0x0000000c00387947 */ /* 0x000fea0003800000 */
.L_x_283:
[----:B------:R-:W-:Y:S01]  /*d2c0*/  R2UR UR4, R214 ;  /* 0x00000000d60472ca */ /* 0x000fe200000e0000 */
[----:B------:R-:W-:Y:S01]  /*d2d0*/  ULDC.64 UR6, c[0x0][0xbd8] ;  /* 0x0002f60000067ab9 */ /* 0x000fe20000000a00 */
[----:B------:R-:W-:Y:S01]  /*d2e0*/  R2UR UR9, R215 ;  /* 0x00000000d70972ca */ /* 0x000fe200000e0000 */
[----:B------:R-:W-:Y:S01]  /*d2f0*/  UISETP.NE.U32.AND UP0, UPT, UR6, URZ, UPT ;  /* 0x0000003f0600728c */ /* 0x000fe2000bf05070 */
[----:B------:R-:W-:Y:S01]  /*d300*/  IMAD.MOV.U32 R13, RZ, RZ, RZ ;  /* 0x000000ffff0d7224 */ /* 0x000fe200078e00ff */
[----:B------:R-:W-:Y:S02]  /*d310*/  ULDC.64 UR10, c[0x0][0x208] ;  /* 0x00008200000a7ab9 */ /* 0x000fe40000000a00 */
[----:B------:R-:W-:-:S06]  /*d320*/  UISETP.NE.AND.EX UP0, UPT, UR7, URZ, UPT, UP0 ;  /* 0x0000003f0700728c */ /* 0x000fcc000bf05300 */
[----:B------:R-:W-:Y:S01]  /*d330*/  USHF.L.U32 UR8, UR4, 0x2, URZ ;  /* 0x0000000204087899 */ /* 0x000fe2000800063f */
[----:B------:R-:W0:Y:S01]  /*d340*/  LDC R11, c[0x0][0xa88] ;  /* 0x0002a200ff0b7b82 */ /* 0x000e220000000800 */
[----:B------:R-:W-:Y:S01]  /*d350*/  USHF.L.U64.HI UR9, UR4, 0x2, UR9 ;  /* 0x0000000204097899 */ /* 0x000fe20008010209 */
[----:B------:R-:W-:Y:S01]  /*d360*/  PLOP3.LUT P1, PT, PT, PT, UP0, 0x80, 0x0 ;  /* 0x000000000000781c */ /* 0x000fe20003f2f008 */
[----:B------:R-:W-:-:S04]  /*d370*/  UIADD3 UR4, UP1, UR8, UR6, URZ ;  /* 0x0000000608047290 */ /* 0x000fc8000ff3e03f */
[----:B------:R-:W-:Y:S02]  /*d380*/  UIADD3.X UR6, UR9, UR7, URZ, UP1, !UPT ;  /* 0x0000000709067290 */ /* 0x000fe40008ffe43f */
[----:B------:R-:W-:-:S04]  /*d390*/  IMAD.U32 R2, RZ, RZ, UR4 ;  /* 0x00000004ff027e24 */ /* 0x000fc8000f8e00ff */
[----:B------:R-:W-:Y:S01]  /*d3a0*/  IMAD.U32 R3, RZ, RZ, UR6 ;  /* 0x00000006ff037e24 */ /* 0x000fe2000f8e00ff */
[----:B------:R-:W-:Y:S02]  /*d3b0*/  ULDC.64 UR6, c[0x0][0xbe0] ;  /* 0x0002f80000067ab9 */ /* 0x000fe40000000a00 */
[----:B------:R-:W-:Y:S02]  /*d3c0*/  UISETP.NE.U32.AND UP1, UPT, UR6, URZ, UPT ;  /* 0x0000003f0600728c */ /* 0x000fe4000bf25070 */
[----:B------:R1:W5:Y:S02]  /*d3d0*/  @P1 LDG.E R13, desc[UR10][R2.64] ;  /* 0x0000000a020d1981 */ /* 0x000364000c1e1900 */
[----:B------:R-:W-:-:S06]  /*d3e0*/  UISETP.NE.AND.EX UP1, UPT, UR7, URZ, UPT, UP1 ;  /* 0x0000003f0700728c */ /* 0x000fcc000bf25310 */
[----:B------:R-:W-:-:S05]  /*d3f0*/  PLOP3.LUT P2, PT, PT, PT, UP1, 0x80, 0x0 ;  /* 0x000000000000781c */ /* 0x000fca0003f4f018 */
[----:B------:R-:W-:-:S04]  /*d400*/  @UP1 UIADD3 UR6, UP2, UR8, UR6, URZ ;  /* 0x0000000608061290 */ /* 0x000fc8000ff5e03f */
[----:B------:R-:W-:Y:S02]  /*d410*/  @UP1 UIADD3.X UR7, UR9, UR7, URZ, UP2, !UPT ;  /* 0x0000000709071290 */ /* 0x000fe400097fe43f */
[----:B------:R-:W-:-:S04]  /*d420*/  MOV R8, UR6 ;  /* 0x0000000600087c02 */ /* 0x000fc80008000f00 */
[----:B------:R-:W-:Y:S01]  /*d430*/  IMAD.U32 R9, RZ, RZ, UR7 ;  /* 0x00000007ff097e24 */ /* 0x000fe2000f8e00ff */
[----:B------:R-:W-:-:S04]  /*d440*/  ISETP.GE.AND P0, PT, R223, 0x80, PT ;  /* 0x00000080df00780c */ /* 0x000fc80003f06270 */
[----:B0-----:R1:W5:Y:S01]  /*d450*/  @P2 LDG.E R11, desc[UR10][R8.64] ;  /* 0x0000000a080b2981 */ /* 0x001362000c1e1900 */
[----:B------:R-:W-:Y:S08]  /*d460*/  @P2 BRA `(.L_x_292) ;  /* 0x0000000000142947 */ /* 0x000ff00003800000 */
[----:B------:R-:W-:Y:S05]  /*d470*/  @!P1 BRA `(.L_x_292) ;  /* 0x0000000000109947 */ /* 0x000fea0003800000 */
[----:B------:R-:W-:Y:S02]  /*d480*/  ULDC.64 UR6, c[0x0][0x208] ;  /* 0x0000820000067ab9 */ /* 0x000fe40000000a00 */
[----:B------:R-:W2:Y:S04]  /*d490*/  LDG.E R0, desc[UR6][R2.64] ;  /* 0x0000000602007981 */ /* 0x000ea8000c1e1900 */
[----:B-----5:R-:W2:Y:S02]  /*d4a0*/  LDG.E R11, desc[UR6][R2.64+0x4] ;  /* 0x00000406020b7981 */ /* 0x020ea4000c1e1900 */
[----:B--2---:R-:W-:-:S07]  /*d4b0*/  IMAD.IADD R11, R11, 0x1, -R0 ;  /* 0x000000010b0b7824 */ /* 0x004fce00078e0a00 */
.L_x_292:
[----:B------:R-:W-:Y:S01]  /*d4c0*/  R2UR UR7, R213 ;  /* 0x00000000d50772ca */ /* 0x000fe200000e0000 */
[----:B------:R-:W-:Y:S01]  /*d4d0*/  BSSY B1, `(.L_x_293) ;  /* 0x0000023000017945 */ /* 0x000fe20003800000 */
[----:B------:R-:W-:Y:S02]  /*d4e0*/  R2UR UR6, R214 ;  /* 0x00000000d60672ca */ /* 0x000fe400000e0000 */
[----:B------:R-:W-:Y:S02]  /*d4f0*/  R2UR UR4, R215 ;  /* 0x00000000d70472ca */ /* 0x000fe400000e0000 */
[----:B------:R-:W-:Y:S02]  /*d500*/  SHF.R.S32.HI R19, RZ, 0x1f, R18 ;  /* 0x0000001fff137819 */ /* 0x000fe40000011412 */
[----:B-----5:R-:W-:-:S05]  /*d510*/  SHF.R.S32.HI R4, RZ, 0x1f, R13 ;  /* 0x0000001fff047819 */ /* 0x020fca000001140d */
[----:B------:R-:W-:Y:S02]  /*d520*/  USHF.R.S32.HI UR7, URZ, 0x1f, UR7 ;  /* 0x0000001f3f077899 */ /* 0x000fe40008011407 */
[----:B------:R-:W-:Y:S02]  /*d530*/  USEL UR8, UR6, URZ, !UP0 ;  /* 0x0000003f06087287 */ /* 0x000fe4000c000000 */
[----:B------:R-:W-:Y:S01]  /*d540*/  USEL UR9, UR4, URZ, !UP0 ;  /* 0x0000003f04097287 */ /* 0x000fe2000c000000 */
[----:B------:R-:W-:Y:S11]  /*d550*/  @P0 BRA `(.L_x_294) ;  /* 0x0000000000680947 */ /* 0x000ff60003800000 */
[----:B------:R-:W0:Y:S02]  /*d560*/  S2R R0, SR_TID.X ;  /* 0x0000000000007919 */ /* 0x000e240000002100 */
[----:B0-----:R-:W-:-:S04]  /*d570*/  IMAD R0, R212, 0x80, R0 ;  /* 0x00000080d4007824 */ /* 0x001fc800078e0200 */
[----:B------:R-:W-:-:S05]  /*d580*/  VIADD R0, R0, 0xffffff80 ;  /* 0xffffff8000007836 */ /* 0x000fca0000000000 */
[----:B------:R-:W-:-:S13]  /*d590*/  ISETP.GE.AND P0, PT, R0, R11, PT ;  /* 0x0000000b0000720c */ /* 0x000fda0003f06270 */
[----:B------:R-:W-:Y:S05]  /*d5a0*/  @P0 BRA `(.L_x_294) ;  /* 0x0000000000540947 */ /* 0x000fea0003800000 */
[----:B------:R-:W-:Y:S01]  /*d5b0*/  R2UR UR6, R213 ;  /* 0x00000000d50672ca */ /* 0x000fe200000e0000 */
[----:B------:R-:W-:Y:S01]  /*d5c0*/  ULDC.64 UR10, c[0x0][0xb70] ;  /* 0x0002dc00000a7ab9 */ /* 0x000fe20000000a00 */
[C---:B-1----:R-:W-:Y:S01]  /*d5d0*/  IADD3 R2, P0, R0.reuse, R13, RZ ;  /* 0x0000000d00027210 */ /* 0x042fe20007f1e0ff */
[----:B------:R-:W-:Y:S02]  /*d5e0*/  UIMAD UR4, UR7, UR10, URZ ;  /* 0x0000000a070472a4 */ /* 0x000fe4000f8e023f */
[----:B------:R-:W-:Y:S01]  /*d5f0*/  IMAD.U32 R9, RZ, RZ, UR10 ;  /* 0x0000000aff097e24 */ /* 0x000fe2000f8e00ff */
[----:B------:R-:W-:Y:S01]  /*d600*/  ULDC.64 UR12, c[0x0][0x208] ;  /* 0x00008200000c7ab9 */ /* 0x000fe20000000a00 */
[----:B------:R-:W-:-:S06]  /*d610*/  LEA.HI.X.SX32 R3, R0, R4, 0x1, P0 ;  /* 0x0000000400037211 */ /* 0x000fcc00000f0eff */
[----:B------:R-:W-:Y:S02]  /*d620*/  UIMAD UR4, UR6, UR11, UR4 ;  /* 0x0000000b060472a4 */ /* 0x000fe4000f8e0204 */
[----:B------:R-:W-:Y:S01]  /*d630*/  IMAD.WIDE.U32 R2, R9, UR6, R2 ;  /* 0x0000000609027c25 */ /* 0x000fe2000f8e0002 */
[----:B------:R-:W-:Y:S02]  /*d640*/  ULDC.64 UR10, c[0x0][0xb78] ;  /* 0x0002de00000a7ab9 */ /* 0x000fe40000000a00 */
[----:B------:R-:W-:Y:S02]  /*d650*/  UIMAD UR6, UR9, UR10, URZ ;  /* 0x0000000a090672a4 */ /* 0x000fe4000f8e023f */
[----:B------:R-:W-:Y:S01]  /*d660*/  MOV R9, UR10 ;  /* 0x0000000a00097c02 */ /* 0x000fe20008000f00 */
[----:B------:R-:W-:Y:S01]  /*d670*/  VIADD R3, R3, UR4 ;  /* 0x0000000403037c36 */ /* 0x000fe20008000000 */
[----:B------:R-:W-:-:S03]  /*d680*/  UIMAD UR6, UR8, UR11, UR6 ;  /* 0x0000000b080672a4 */ /* 0x000fc6000f8e0206 */
[----:B------:R-:W-:Y:S01]  /*d690*/  IMAD.WIDE.U32 R2, R9, UR8, R2 ;  /* 0x0000000809027c25 */ /* 0x000fe2000f8e0002 */
[----:B------:R-:W-:-:S03]  /*d6a0*/  ULDC.64 UR10, c[0x0][0xb40] ;  /* 0x0002d000000a7ab9 */ /* 0x000fc60000000a00 */
[----:B------:R-:W-:Y:S01]  /*d6b0*/  VIADD R3, R3, UR6 ;  /* 0x0000000603037c36 */ /* 0x000fe20008000000 */
[----:B------:R-:W-:-:S04]  /*d6c0*/  LEA R8, P0, R2, UR10, 0x2 ;  /* 0x0000000a02087c11 */ /* 0x000fc8000f8010ff */
[----:B------:R-:W-:Y:S01]  /*d6d0*/  LEA.HI.X R9, R2, UR11, R3, 0x2, P0 ;  /* 0x0000000b02097c11 */ /* 0x000fe200080f1403 */
[----:B------:R-:W-:-:S05]  /*d6e0*/  IMAD.MOV.U32 R3, RZ, RZ, -0x800000 ;  /* 0xff800000ff037424 */ /* 0x000fca00078e00ff */
[----:B------:R0:W-:Y:S03]  /*d6f0*/  STG.E desc[UR12][R8.64], R3 ;  /* 0x0000000308007986 */ /* 0x0001e6000c10190c */
.L_x_294:
[----:B------:R-:W-:Y:S05]  /*d700*/  BSYNC B1 ;  /* 0x0000000000017941 */ /* 0x000fea0003800000 */
.L_x_293:
[----:B------:R-:W-:Y:S01]  /*d710*/  R2UR UR6, R213 ;  /* 0x00000000d50672ca */ /* 0x000fe200000e0000 */
[----:B------:R-:W-:Y:S01]  /*d720*/  ULDC.64 UR10, c[0x0][0xaa0] ;  /* 0x0002a800000a7ab9 */ /* 0x000fe20000000a00 */
[----:B------:R-:W-:Y:S01]  /*d730*/  IMAD R15, R212, -0x80, R11 ;  /* 0xffffff80d40f7824 */ /* 0x000fe200078e020b */
[----:B------:R-:W-:Y:S01]  /*d740*/  SHF.R.S32.HI R11, RZ, 0x1f, R22 ;  /* 0x0000001fff0b7819 */ /* 0x000fe20000011416 */
[----:B------:R-:W-:Y:S01]  /*d750*/  IMAD R0, R4, UR10, RZ ;  /* 0x0000000a04007c24 */ /* 0x000fe2000f8e02ff */
[----:B------:R-:W-:Y:S01]  /*d760*/  BSSY B1, `(.L_x_295) ;  /* 0x0000030000017945 */ /* 0x000fe20003800000 */
[----:B01----:R-:W-:Y:S01]  /*d770*/  IMAD.WIDE.U32 R2, R13, UR10, R18 ;  /* 0x0000000a0d027c25 */ /* 0x003fe2000f8e0012 */
[----:B------:R-:W-:-:S03]  /*d780*/  ISETP.GE.AND P2, PT, R22, R15, PT ;  /* 0x0000000f1600720c */ /* 0x000fc60003f46270 */
[----:B------:R-:W-:Y:S01]  /*d790*/  IMAD R13, R13, UR11, R0 ;  /* 0x0000000b0d0d7c24 */ /* 0x000fe2000f8e0200 */
[----:B------:R-:W-:Y:S01]  /*d7a0*/  ULDC.64 UR10, c[0x0][0xae0] ;  /* 0x0002b800000a7ab9 */ /* 0x000fe20000000a00 */
[C---:B------:R-:W-:Y:S01]  /*d7b0*/  VIADD R0, R22.reuse, 0x20 ;  /* 0x0000002016007836 */ /* 0x040fe20000000000 */
[----:B------:R-:W-:Y:S01]  /*d7c0*/  UIMAD UR4, UR7, UR10, URZ ;  /* 0x0000000a070472a4 */ /* 0x000fe2000f8e023f */
[----:B------:R-:W-:Y:S02]  /*d7d0*/  IMAD.IADD R3, R3, 0x1, R13 ;  /* 0x0000000103037824 */ /* 0x000fe400078e020d */
[----:B------:R-:W-:Y:S01]  /*d7e0*/  IMAD.U32 R9, RZ, RZ, UR10 ;  /* 0x0000000aff097e24 */ /* 0x000fe2000f8e00ff */
[----:B------:R-:W-:Y:S01]  /*d7f0*/  UIMAD UR4, UR6, UR11, UR4 ;  /* 0x0000000b060472a4 */ /* 0x000fe2000f8e0204 */
[----:B------:R-:W-:Y:S01]  /*d800*/  VIADD R4, R22, 0x40 ;  /* 0x0000004016047836 */ /* 0x000fe20000000000 */
[----:B------:R-:W-:Y:S01]  /*d810*/  ISETP.GE.AND P1, PT, R0, R15, PT ;  /* 0x0000000f0000720c */ /* 0x000fe20003f26270 */
[----:B------:R-:W-:Y:S01]  /*d820*/  IMAD.WIDE.U32 R2, R9, UR6, R2 ;  /* 0x0000000609027c25 */ /* 0x000fe2000f8e0002 */
[----:B------:R-:W-:-:S02]  /*d830*/  ULDC.64 UR6, c[0x0][0xae8] ;  /* 0x0002ba0000067ab9 */ /* 0x000fc40000000a00 */
[----:B------:R-:W-:Y:S01]  /*d840*/  ISETP.GE.AND P0, PT, R4, R15, PT ;  /* 0x0000000f0400720c */ /* 0x000fe20003f06270 */
[----:B------:R-:W-:Y:S01]  /*d850*/  IMAD.U32 R9, RZ, RZ, UR6 ;  /* 0x00000006ff097e24 */ /* 0x000fe2000f8e00ff */
[----:B------:R-:W-:Y:S01]  /*d860*/  IADD3 R3, R3, UR4, RZ ;  /* 0x0000000403037c10 */ /* 0x000fe2000fffe0ff */
[----:B------:R-:W-:Y:S01]  /*d870*/  UIMAD UR4, UR9, UR6, URZ ;  /* 0x00000006090472a4 */ /* 0x000fe2000f8e023f */
[----:B------:R-:W-:Y:S02]  /*d880*/  IMAD.MOV.U32 R10, RZ, RZ, R22 ;  /* 0x000000ffff0a7224 */ /* 0x000fe400078e0016 */
[----:B------:R-:W-:Y:S01]  /*d890*/  VIADD R0, R22, 0x60 ;  /* 0x0000006016007836 */ /* 0x000fe20000000000 */
[----:B------:R-:W-:Y:S02]  /*d8a0*/  UIMAD UR4, UR8, UR7, UR4 ;  /* 0x00000007080472a4 */ /* 0x000fe4000f8e0204 */
[----:B------:R-:W-:-:S04]  /*d8b0*/  IMAD.WIDE.U32 R8, R9, UR8, R2 ;  /* 0x0000000809087c25 */ /* 0x000fc8000f8e0002 */
[----:B------:R-:W-:-:S04]  /*d8c0*/  IMAD.WIDE R10, R212, 0x80, R10 ;  /* 0x00000080d40a7825 */ /* 0x000fc800078e020a */
[----:B------:R-:W-:Y:S01]  /*d8d0*/  VIADD R19, R9, UR4 ;  /* 0x0000000409137c36 */ /* 0x000fe20008000000 */
[----:B------:R-:W-:Y:S06]  /*d8e0*/  @P2 BRA `(.L_x_296) ;  /* 0x00000000005c2947 */ /* 0x000fec0003800000 */
[C---:B------:R-:W-:Y:S01]  /*d8f0*/  VIADD R2, R18.reuse, 0x40 ;  /* 0x0000004012027836 */ /* 0x040fe20000000000 */
[----:B------:R-:W-:Y:S01]  /*d900*/  ULDC UR4, c[0x0][0xa8c] ;  /* 0x0002a30000047ab9 */ /* 0x000fe20000000800 */
[C---:B------:R-:W-:Y:S01]  /*d910*/  VIADD R3, R18.reuse, 0x80 ;  /* 0x0000008012037836 */ /* 0x040fe20000000000 */
[----:B------:R-:W-:Y:S01]  /*d920*/  ULDC.64 UR6, c[0x0][0xad8] ;  /* 0x0002b60000067ab9 */ /* 0x000fe20000000a00 */
[----:B------:R-:W-:Y:S01]  /*d930*/  IADD3 R4, R18, 0xc0, RZ ;  /* 0x000000c012047810 */ /* 0x000fe20007ffe0ff */
[----:B------:R-:W-:Y:S01]  /*d940*/  IMAD R13, R11, UR6, RZ ;  /* 0x000000060b0d7c24 */ /* 0x000fe2000f8e02ff */
[----:B------:R-:W-:Y:S01]  /*d950*/  ISETP.GE.AND P4, PT, R2, UR4, PT ;  /* 0x0000000402007c0c */ /* 0x000fe2000bf86270 */
[----:B------:R-:W-:Y:S01]  /*d960*/  IMAD.MOV.U32 R2, RZ, RZ, R8 ;  /* 0x000000ffff027224 */ /* 0x000fe200078e0008 */
[----:B------:R-:W-:Y:S01]  /*d970*/  ISETP.GE.AND P5, PT, R3, UR4, PT ;  /* 0x0000000403007c0c */ /* 0x000fe2000bfa6270 */
[----:B------:R-:W-:Y:S01]  /*d980*/  IMAD.MOV.U32 R3, RZ, RZ, R19 ;  /* 0x000000ffff037224 */ /* 0x000fe200078e0013 */
[----:B------:R-:W-:Y:S01]  /*d990*/  ISETP.GE.AND P3, PT, R18, UR4, PT ;  /* 0x0000000412007c0c */ /* 0x000fe2000bf66270 */
[----:B------:R-:W-:Y:S01]  /*d9a0*/  IMAD R13, R10, UR7, R13 ;  /* 0x000000070a0d7c24 */ /* 0x000fe2000f8e020d */
[----:B------:R-:W-:Y:S01]  /*d9b0*/  ISETP.GE.AND P6, PT, R4, UR4, PT ;  /* 0x0000000404007c0c */ /* 0x000fe2000bfc6270 */
[----:B------:R-:W-:Y:S01]  /*d9c0*/  IMAD.WIDE.U32 R2, R10, UR6, R2 ;  /* 0x000000060a027c25 */ /* 0x000fe2000f8e0002 */
[----:B------:R-:W-:Y:S01]  /*d9d0*/  ULDC.64 UR6, c[0x0][0xa80] ;  /* 0x0002a00000067ab9 */ /* 0x000fe20000000a00 */
[----:B------:R-:W-:-:S02]  /*d9e0*/  ULDC.64 UR8, c[0x0][0x208] ;  /* 0x0000820000087ab9 */ /* 0x000fc40000000a00 */
[----:B------:R-:W-:Y:S01]  /*d9f0*/  IMAD.IADD R3, R3, 0x1, R13 ;  /* 0x0000000103037824 */ /* 0x000fe200078e020d */
[----:B------:R-:W-:-:S04]  /*da00*/  LEA R12, P2, R2, UR6, 0x1 ;  /* 0x00000006020c7c11 */ /* 0x000fc8000f8408ff */
[----:B------:R-:W-:-:S05]  /*da10*/  LEA.HI.X R13, R2, UR7, R3, 0x1, P2 ;  /* 0x00000007020d7c11 */ /* 0x000fca00090f0c03 */
[----:B------:R0:W-:Y:S04]  /*da20*/  @!P3 STG.E.128 desc[UR8][R12.64], RZ ;  /* 0x000000ff0c00b986 */ /* 0x0001e8000c101d08 */
[----:B------:R0:W-:Y:S04]  /*da30*/  @!P4 STG.E.128 desc[UR8][R12.64+0x80], RZ ;  /* 0x000080ff0c00c986 */ /* 0x0001e8000c101d08 */
[----:B------:R0:W-:Y:S04]  /*da40*/  @!P5 STG.E.128 desc[UR8][R12.64+0x100], RZ ;  /* 0x000100ff0c00d986 */ /* 0x0001e8000c101d08 */
[----:B------:R0:W-:Y:S02]  /*da50*/  @!P6 STG.E.128 desc[UR8][R12.64+0x180], RZ ;  /* 0x000180ff0c00e986 */ /* 0x0001e4000c101d08 */
.L_x_296:
[----:B------:R-:W-:Y:S05]  /*da60*/  BSYNC B1 ;  /* 0x0000000000017941 */ /* 0x000fea0003800000 */
.L_x_295:
[----:B------:R-:W-:Y:S01]  /*da70*/  BSSY B1, `(.L_x_297) ;  /* 0x000001c000017945 */ /* 0x000fe20003800000 */
[----:B------:R-:W-:-:S03]  /*da80*/  ISETP.GE.AND P2, PT, R0, R15, PT ;  /* 0x0000000f0000720c */ /* 0x000fc60003f46270 */
[----:B------:R-:W-:Y:S10]  /*da90*/  @P1 BRA `(.L_x_298) ;  /* 0x0000000000641947 */ /* 0x000ff40003800000 */
[----:B0-----:R-:W-:Y:S01]  /*daa0*/  IADD3 R13, P1, R10, 0x20, RZ ;  /* 0x000000200a0d7810 */ /* 0x001fe20007f3e0ff */
        /* <DEDUP_REMOVED lines=17> */
[----:B------:R-:W-:Y:S01]  /*dbc0*/  LEA R12, P1, R2, UR6, 0x1 ;  /* 0x00000006020c7c11 */ /* 0x000fe2000f8208ff */
[----:B------:R-:W-:-:S05]  /*dbd0*/  IMAD.IADD R3, R3, 0x1, R13 ;  /* 0x0000000103037824 */ /* 0x000fca00078e020d */
[----:B------:R-:W-:-:S05]  /*dbe0*/  LEA.HI.X R13, R2, UR7, R3, 0x1, P1 ;  /* 0x00000007020d7c11 */ /* 0x000fca00088f0c03 */
[----:B------:R1:W-:Y:S04]  /*dbf0*/  @!P3 STG.E.128 desc[UR8][R12.64], RZ ;  /* 0x000000ff0c00b986 */ /* 0x0003e8000c101d08 */
[----:B------:R1:W-:Y:S04]  /*dc00*/  @!P4 STG.E.128 desc[UR8][R12.64+0x80], RZ ;  /* 0x000080ff0c00c986 */ /* 0x0003e8000c101d08 */
[----:B------:R1:W-:Y:S04]  /*dc10*/  @!P5 STG.E.128 desc[UR8][R12.64+0x100], RZ ;  /* 0x000100ff0c00d986 */ /* 0x0003e8000c101d08 */
[----:B------:R1:W-:Y:S02]  /*dc20*/  @!P6 STG.E.128 desc[UR8][R12.64+0x180], RZ ;  /* 0x000180ff0c00e986 */ /* 0x0003e4000c101d08 */
.L_x_298:
[----:B------:R-:W-:Y:S05]  /*dc30*/  BSYNC B1 ;  /* 0x0000000000017941 */ /* 0x000fea0003800000 */
.L_x_297:
[----:B------:R-:W-:Y:S04]  /*dc40*/  BSSY B1, `(.L_x_299) ;  /* 0x000001b000017945 */ /* 0x000fe80003800000 */
[----:B------:R-:W-:Y:S05]  /*dc50*/  @P0 BRA `(.L_x_300) ;  /* 0x0000000000640947 */ /* 0x000fea0003800000 */
[----:B01----:R-:W-:Y:S01]  /*dc60*/  IADD3 R13, P0, R10, 0x40, RZ ;  /* 0x000000400a0d7810 */ /* 0x003fe20007f1e0ff */
[C---:B------:R-:W-:Y:S01]  /*dc70*/  VIADD R2, R18.reuse, 0x40 ;  /* 0x0000004012027836 */ /* 0x040fe20000000000 */
[----:B------:R-:W-:Y:S01]  /*dc80*/  ULDC UR4, c[0x0][0xa8c] ;  /* 0x0002a30000047ab9 */ /* 0x000fe20000000800 */
[----:B------:R-:W-:Y:S01]  /*dc90*/  VIADD R3, R18, 0x80 ;  /* 0x0000008012037836 */ /* 0x000fe20000000000 */
[----:B------:R-:W-:Y:S01]  /*dca0*/  IADD3.X R0, RZ, R11, RZ, P0, !PT ;  /* 0x0000000bff007210 */ /* 0x000fe200007fe4ff */
[----:B------:R-:W-:Y:S01]  /*dcb0*/  ULDC.64 UR6, c[0x0][0xad8] ;  /* 0x0002b60000067ab9 */ /* 0x000fe20000000a00 */
[----:B------:R-:W-:Y:S01]  /*dcc0*/  ISETP.GE.AND P3, PT, R2, UR4, PT ;  /* 0x0000000402007c0c */ /* 0x000fe2000bf66270 */
[----:B------:R-:W-:Y:S01]  /*dcd0*/  IMAD.MOV.U32 R2, RZ, RZ, R8 ;  /* 0x000000ffff027224 */ /* 0x000fe200078e0008 */
        /* <DEDUP_REMOVED lines=17> */
.L_x_300:
[----:B------:R-:W-:Y:S05]  /*ddf0*/  BSYNC B1 ;  /* 0x0000000000017941 */ /* 0x000fea0003800000 */
.L_x_299:
[----:B------:R-:W-:Y:S05]  /*de00*/  @P2 BRA `(.L_x_291) ;  /* 0x0000000000642947 */ /* 0x000fea0003800000 */
[----:B------:R-:W-:Y:S01]  /*de10*/  IADD3 R9, P0, R10, 0x60, RZ ;  /* 0x000000600a097810 */ /* 0x000fe20007f1e0ff */
[----:B------:R-:W-:Y:S01]  /*de20*/  VIADD R0, R18, 0x40 ;  /* 0x0000004012007836 */ /* 0x000fe20000000000 */
[----:B------:R-:W-:Y:S01]  /*de30*/  ULDC UR4, c[0x0][0xa8c] ;  /* 0x0002a30000047ab9 */ /* 0x000fe20000000800 */
[----:B------:R-:W-:Y:S01]  /*de40*/  MOV R3, R19 ;  /* 0x0000001300037202 */ /* 0x000fe20000000f00 */
[----:B------:R-:W-:Y:S01]  /*de50*/  ULDC.64 UR6, c[0x0][0xad8] ;  /* 0x0002b60000067ab9 */ /* 0x000fe20000000a00 */
[----:B------:R-:W-:Y:S01]  /*de60*/  IMAD.X R10, RZ, RZ, R11, P0 ;  /* 0x000000ffff0a7224 */ /* 0x000fe200000e060b */
[----:B------:R-:W-:Y:S01]  /*de70*/  ISETP.GE.AND P2, PT, R0, UR4, PT ;  /* 0x0000000400007c0c */ /* 0x000fe2000bf46270 */
[----:B------:R-:W-:Y:S01]  /*de80*/  IMAD.MOV.U32 R2, RZ, RZ, R8 ;  /* 0x000000ffff027224 */ /* 0x000fe200078e0008 */
[C---:B------:R-:W-:Y:S01]  /*de90*/  ISETP.GE.AND P1, PT, R18.reuse, UR4, PT ;  /* 0x0000000412007c0c */ /* 0x040fe2000bf26270 */
[----:B------:R-:W-:Y:S01]  /*dea0*/  VIADD R4, R18, 0x80 ;  /* 0x0000008012047836 */ /* 0x000fe20000000000 */
[----:B------:R-:W-:Y:S01]  /*deb0*/  ULDC.64 UR8, c[0x0][0x208] ;  /* 0x0000820000087ab9 */ /* 0x000fe20000000a00 */
[----:B------:R-:W-:-:S02]  /*dec0*/  IMAD R10, R10, UR6, RZ ;  /* 0x000000060a0a7c24 */ /* 0x000fc4000f8e02ff */
[----:B------:R-:W-:Y:S01]  /*ded0*/  VIADD R0, R18, 0xc0 ;  /* 0x000000c012007836 */ /* 0x000fe20000000000 */
[----:B------:R-:W-:Y:S01]  /*dee0*/  ISETP.GE.AND P3, PT, R4, UR4, PT ;  /* 0x0000000404007c0c */ /* 0x000fe2000bf66270 */
        /* <DEDUP_REMOVED lines=11> */
.L_x_291:
[----:B------:R-:W-:Y:S05]  /*dfa0*/  BSYNC B0 ;  /* 0x0000000000007941 */ /* 0x000fea0003800000 */
.L_x_282:
[----:B------:R-:W-:Y:S02]  /*dfb0*/  ULDC UR4, c[0x0][0xc14] ;  /* 0x0003050000047ab9 */ /* 0x000fe40000000800 */
[----:B------:R-:W-:-:S13]  /*dfc0*/  ISETP.GE.AND P0, PT, R7, UR4, PT ;  /* 0x0000000407007c0c */ /* 0x000fda000bf06270 */
[----:B------:R-:W-:Y:S05]  /*dfd0*/  @!P0 BRA `(.L_x_301) ;  /* 0xffffff2c00788947 */ /* 0x000fea000383ffff */
[----:B------:R-:W-:Y:S05]  /*dfe0*/  EXIT ;  /* 0x000000000000794d */ /* 0x000fea0003800000 */
.L_x_257:
[----:B------:R-:W-:-:S08]  /*dff0*/  NOP ;  /* 0x0000000000007918 */ /* 0x000fd00000000000 */
[----:B0-----:R-:W0:-:S00]  /*e000*/  USETMAXREG.DEALLOC.CTAPOOL 0x18 ;  /* 0x00000018000079c8 */ /* 0x001e0000080e0500 */
[----:B0-----:R-:W-:-:S06]  /*e010*/  LOP3.LUT R0, R0, 0x3, RZ, 0xc0, !PT ;  /* 0x0000000300007812 */ /* 0x001fcc00078ec0ff */
[----:B------:R-:W0:Y:S02]  /*e020*/  SHFL.IDX PT, R0, R0, RZ, 0x1f ;  /* 0x00001fff00007589 */ /* 0x000e2400000e0000 */
[----:B0-----:R-:W-:-:S13]  /*e030*/  ISETP.NE.AND P0, PT, R0, RZ, PT ;  /* 0x000000ff0000720c */ /* 0x001fda0003f05270 */
[----:B------:R-:W-:Y:S05]  /*e040*/  @P0 EXIT ;  /* 0x000000000000094d */ /* 0x000fea0003800000 */
[----:B------:R-:W0:Y:S01]  /*e050*/  S2R R2, SR_TID.X ;  /* 0x0000000000027919 */ /* 0x000e220000002100 */
[----:B------:R-:W-:Y:S01]  /*e060*/  LOP3.LUT R4, R4, 0xffffffdf, RZ, 0xc0, !PT ;  /* 0xffffffdf04047812 */ /* 0x000fe200078ec0ff */
[----:B------:R-:W-:Y:S01]  /*e070*/  ULDC UR5, c[0x0][0xc14] ;  /* 0x0003050000057ab9 */ /* 0x000fe20000000800 */
[----:B------:R-:W-:Y:S01]  /*e080*/  MOV R0, RZ ;  /* 0x000000ff00007202 */ /* 0x000fe20000000f00 */
[----:B------:R-:W-:Y:S01]  /*e090*/  ULDC.64 UR6, c[0x0][0x208] ;  /* 0x0000820000067ab9 */ /* 0x000fe20000000a00 */
[----:B------:R-:W-:Y:S01]  /*e0a0*/  ULDC UR4, c[0x0][0xc10] ;  /* 0x0003040000047ab9 */ /* 0x000fe20000000800 */
[----:B0-----:R-:W-:-:S04]  /*e0b0*/  LOP3.LUT R8, R2, 0x1f, RZ, 0xc0, !PT ;  /* 0x0000001f02087812 */ /* 0x001fc800078ec0ff */
[----:B------:R-:W-:-:S13]  /*e0c0*/  ISETP.NE.AND P0, PT, R8, 0x1f, PT ;  /* 0x0000001f0800780c */ /* 0x000fda0003f05270 */
[----:B------:R-:W-:Y:S02]  /*e0d0*/  @P0 LOP3.LUT R4, R4, 0x20, RZ, 0xfc, !PT ;  /* 0x0000002004040812 */ /* 0x000fe400078efcff */
[----:B------:R-:W-:-:S13]  /*e0e0*/  ISETP.GE.OR P0, PT, R8, UR5, !P0 ;  /* 0x0000000508007c0c */ /* 0x000fda000c706670 */
[----:B------:R-:W0:Y:S02]  /*e0f0*/  @!P0 LDC.64 R2, c[0x0][0xc58] ;  /* 0x00031600ff028b82 */ /* 0x000e240000000a00 */
[----:B0-----:R-:W-:-:S05]  /*e100*/  @!P0 IMAD.WIDE.U32 R2, R8, 0x4, R2 ;  /* 0x0000000408028825 */ /* 0x001fca00078e0002 */
[----:B------:R-:W2:Y:S01]  /*e110*/  @!P0 LDG.E R0, desc[UR6][R2.64] ;  /* 0x0000000602008981 */ /* 0x000ea2000c1e1900 */
[C---:B------:R-:W-:Y:S01]  /*e120*/  ISETP.NE.AND P1, PT, R8.reuse, RZ, PT ;  /* 0x000000ff0800720c */ /* 0x040fe20003f25270 */
[----:B------:R-:W0:Y:S01]  /*e130*/  S2UR UR6, SR_CTAID.X ;  /* 0x00000000000679c3 */ /* 0x000e220000002500 */
[----:B------:R-:W-:Y:S01]  /*e140*/  ISETP.GE.U32.AND P0, PT, R8, 0x2, PT ;  /* 0x000000020800780c */ /* 0x000fe20003f06070 */
[----:B------:R-:W-:Y:S01]  /*e150*/  IMAD.MOV.U32 R19, RZ, RZ, RZ ;  /* 0x000000ffff137224 */ /* 0x000fe200078e00ff */
[----:B------:R-:W-:Y:S02]  /*e160*/  LOP3.LUT R4, R4, 0xfffffffe, RZ, 0xc0, !PT ;  /* 0xfffffffe04047812 */ /* 0x000fe400078ec0ff */
[----:B------:R-:W-:-:S07]  /*e170*/  MOV R16, RZ ;  /* 0x000000ff00107202 */ /* 0x000fce0000000f00 */
[----:B------:R-:W-:-:S04]  /*e180*/  @P1 LOP3.LUT R4, R4, 0x1, RZ, 0xfc, !PT ;  /* 0x0000000104041812 */ /* 0x000fc800078efcff */
[----:B------:R-:W-:-:S04]  /*e190*/  LOP3.LUT R4, R4, 0xffffffef, RZ, 0xc0, !PT ;  /* 0xffffffef04047812 */ /* 0x000fc800078ec0ff */
[----:B------:R-:W-:-:S04]  /*e1a0*/  @P0 LOP3.LUT R4, R4, 0x10, RZ, 0xfc, !PT ;  /* 0x0000001004040812 */ /* 0x000fc800078efcff */
[----:B------:R-:W-:Y:S01]  /*e1b0*/  LOP3.LUT R4, R4, 0xfffffff7, RZ, 0xc0, !PT ;  /* 0xfffffff704047812 */ /* 0x000fe200078ec0ff */
[----:B--2---:R-:W1:Y:S02]  /*e1c0*/  SHFL.UP PT, R5, R0, 0x1, RZ ;  /* 0x0420000000057989 */ /* 0x004e6400000e00ff */
[----:B-1----:R-:W-:-:S05]  /*e1d0*/  SEL R5, R5, RZ, P1 ;  /* 0x000000ff05057207 */ /* 0x002fca0000800000 */
[----:B------:R-:W-:-:S05]  /*e1e0*/  IMAD.IADD R5, R0, 0x1, R5 ;  /* 0x0000000100057824 */ /* 0x000fca00078e0205 */
[----:B------:R-:W1:Y:S02]  /*e1f0*/  SHFL.UP PT, R6, R5, 0x2, RZ ;  /* 0x0440000005067989 */ /* 0x000e6400000e00ff */
[----:B-1----:R-:W-:Y:S02]  /*e200*/  SEL R6, R6, RZ, P0 ;  /* 0x000000ff06067207 */ /* 0x002fe40000000000 */
[----:B------:R-:W-:-:S03]  /*e210*/  ISETP.GE.U32.AND P0, PT, R8, 0x4, PT ;  /* 0x000000040800780c */ /* 0x000fc60003f06070 */
[----:B------:R-:W-:-:S05]  /*e220*/  IMAD.IADD R6, R5, 0x1, R6 ;  /* 0x0000000105067824 */ /* 0x000fca00078e0206 */
[----:B------:R-:W1:Y:S05]  /*e230*/  SHFL.UP PT, R7, R6, 0x4, RZ ;  /* 0x0480000006077989 */ /* 0x000e6a00000e00ff */
[----:B------:R-:W-:-:S04]  /*e240*/  @P0 LOP3.LUT R4, R4, 0x8, RZ, 0xfc, !PT ;  /* 0x0000000804040812 */ /* 0x000fc800078efcff */
[----:B------:R-:W-:Y:S02]  /*e250*/  LOP3.LUT R4, R4, 0xfffffffb, RZ, 0xc0, !PT ;  /* 0xfffffffb04047812 */ /* 0x000fe400078ec0ff */
        /* <DEDUP_REMOVED lines=10> */
[----:B------:R-:W-:Y:S02]  /*e300*/  @P0 LOP3.LUT R4, R4, 0x2, RZ, 0xfc, !PT ;  /* 0x0000000204040812 */ /* 0x000fe400078efcff */
[----:B-1----:R-:W-:-:S05]  /*e310*/  SEL R2, R2, RZ, P0 ;  /* 0x000000ff02027207 */ /* 0x002fca0000000000 */
[----:B------:R-:W-:-:S05]  /*e320*/  IMAD.IADD R2, R3, 0x1, R2 ;  /* 0x0000000103027824 */ /* 0x000fca00078e0202 */
[----:B------:R-:W1:Y:S02]  /*e330*/  SHFL.IDX PT, R5, R2, 0x1f, 0x1f ;  /* 0x03e01f0002057f89 */ /* 0x000e6400000e0000 */
[----:B-1----:R-:W-:-:S04]  /*e340*/  IMAD R5, R5, UR4, RZ ;  /* 0x0000000405057c24 */ /* 0x002fc8000f8e02ff */
[----:B------:R-:W-:Y:S01]  /*e350*/  IMAD.MOV.U32 R6, RZ, RZ, R5 ;  /* 0x000000ffff067224 */ /* 0x000fe200078e0005 */
[----:B0-----:R-:W-:-:S13]  /*e360*/  ISETP.GT.AND P0, PT, R5, UR6, PT ;  /* 0x0000000605007c0c */ /* 0x001fda000bf04270 */
[----:B------:R-:W-:Y:S05]  /*e370*/  @P0 BRA `(.L_x_302) ;  /* 0x0000000000c40947 */ /* 0x000fea0003800000 */
[----:B------:R-:W-:Y:S01]  /*e380*/  IMAD.MOV.U32 R5, RZ, RZ, R6 ;  /* 0x000000ffff057224 */ /* 0x000fe200078e0006 */
[----:B------:R-:W-:Y:S01]  /*e390*/  ULDC UR5, c[0x0][0xc14] ;  /* 0x0003050000057ab9 */ /* 0x000fe20000000800 */
[----:B------:R-:W-:Y:S01]  /*e3a0*/  IMAD.MOV.U32 R19, RZ, RZ, RZ ;  /* 0x000000ffff137224 */ /* 0x000fe200078e00ff */
[----:B------:R-:W-:Y:S01]  /*e3b0*/  ULDC UR7, c[0x0][0xc14] ;  /* 0x0003050000077ab9 */ /* 0x000fe20000000800 */
[----:B------:R-:W-:-:S05]  /*e3c0*/  ULDC UR4, c[0x0][0xc10] ;  /* 0x0003040000047ab9 */ /* 0x000fca0000000800 */
.L_x_306:
[----:B------:R-:W-:Y:S01]  /*e3d0*/  VIADD R0, R19, 0x1f ;  /* 0x0000001f13007836 */ /* 0x000fe20000000000 */
[----:B------:R-:W-:-:S04]  /*e3e0*/  MOV R19, UR7 ;  /* 0x0000000700137c02 */ /* 0x000fc80008000f00 */
[----:B------:R-:W-:-:S13]  /*e3f0*/  ISETP.GE.AND P0, PT, R0, UR5, PT ;  /* 0x0000000500007c0c */ /* 0x000fda000bf06270 */
[----:B------:R-:W-:Y:S05]  /*e400*/  @P0 BRA `(.L_x_303) ;  /* 0x0000000400440947 */ /* 0x000fea0003800000 */
[----:B------:R-:W0:Y:S01]  /*e410*/  S2R R2, SR_TID.X ;  /* 0x0000000000027919 */ /* 0x000e220000002100 */
[----:B------:R-:W-:Y:S01]  /*e420*/  IMAD.MOV.U32 R19, RZ, RZ, R0 ;  /* 0x000000ffff137224 */ /* 0x000fe200078e0000 */
[----:B------:R-:W-:Y:S01]  /*e430*/  BSSY B0, `(.L_x_304) ;  /* 0x000000b000007945 */ /* 0x000fe20003800000 */
[----:B------:R-:W-:Y:S01]  /*e440*/  IMAD.MOV.U32 R0, RZ, RZ, RZ ;  /* 0x000000ffff007224 */ /* 0x000fe200078e00ff */
[----:B0-----:R-:W-:-:S04]  /*e450*/  LOP3.LUT R8, R2, 0x1f, RZ, 0xc0, !PT ;  /* 0x0000001f02087812 */ /* 0x001fc800078ec0ff */
[C---:B------:R-:W-:Y:S01]  /*e460*/  ISETP.NE.AND P1, PT, R8.reuse, 0x1f, PT ;  /* 0x0000001f0800780c */ /* 0x040fe20003f25270 */
[----:B------:R-:W-:-:S05]  /*e470*/  IMAD.IADD R7, R8, 0x1, R19 ;  /* 0x0000000108077824 */ /* 0x000fca00078e0213 */
[----:B------:R-:W-:-:S13]  /*e480*/  ISETP.GE.OR P0, PT, R7, UR5, !P1 ;  /* 0x0000000507007c0c */ /* 0x000fda000cf06670 */
[----:B------:R-:W-:Y:S05]  /*e490*/  @P0 BRA `(.L_x_305) ;  /* 0x0000000000100947 */ /* 0x000fea0003800000 */
[----:B------:R-:W0:Y:S01]  /*e4a0*/  LDC.64 R2, c[0x0][0xc58] ;  /* 0x00031600ff027b82 */ /* 0x000e220000000a00 */
[----:B------:R-:W-:Y:S01]  /*e4b0*/  ULDC.64 UR8, c[0x0][0x208] ;  /* 0x0000820000087ab9 */ /* 0x000fe20000000a00 */
[----:B0-----:R-:W-:-:S05]  /*e4c0*/  IMAD.WIDE R2, R7, 0x4, R2 ;  /* 0x0000000407027825 */ /* 0x001fca00078e0202 */
[----:B------:R0:W5:Y:S02]  /*e4d0*/  LDG.E R0, desc[UR8][R2.64] ;  /* 0x0000000802007981 */ /* 0x000164000c1e1900 */
.L_x_305:
[----:B------:R-:W-:Y:S05]  /*e4e0*/  BSYNC B0 ;  /* 0x0000000000007941 */ /* 0x000fea0003800000 */
.L_x_304:
[----:B0----5:R-:W0:Y:S01]  /*e4f0*/  SHFL.UP PT, R2, R0, 0x1, RZ ;  /* 0x0420000000027989 */ /* 0x021e2200000e00ff */
[C---:B------:R-:W-:Y:S02]  /*e500*/  ISETP.NE.AND P0, PT, R8.reuse, RZ, PT ;  /* 0x000000ff0800720c */ /* 0x040fe40003f05270 */
[----:B------:R-:W-:Y:S02]  /*e510*/  ISETP.GE.U32.AND P1, PT, R8, 0x2, PT ;  /* 0x000000020800780c */ /* 0x000fe40003f26070 */
[----:B0-----:R-:W-:Y:S02]  /*e520*/  SEL R3, R2, RZ, P0 ;  /* 0x000000ff02037207 */ /* 0x001fe40000000000 */
[----:B------:R-:W-:-:S03]  /*e530*/  ISETP.GE.U32.AND P0, PT, R8, 0x4, PT ;  /* 0x000000040800780c */ /* 0x000fc60003f06070 */
[----:B------:R-:W-:-:S05]  /*e540*/  IMAD.IADD R3, R0, 0x1, R3 ;  /* 0x0000000100037824 */ /* 0x000fca00078e0203 */
[----:B------:R-:W0:Y:S02]  /*e550*/  SHFL.UP PT, R2, R3, 0x2, RZ ;  /* 0x0440000003027989 */ /* 0x000e2400000e00ff */
[----:B0-----:R-:W-:Y:S02]  /*e560*/  SEL R2, R2, RZ, P1 ;  /* 0x000000ff02027207 */ /* 0x001fe40000800000 */
[----:B------:R-:W-:-:S03]  /*e570*/  ISETP.GE.U32.AND P1, PT, R8, 0x8, PT ;  /* 0x000000080800780c */ /* 0x000fc60003f26070 */
[----:B------:R-:W-:-:S05]  /*e580*/  IMAD.IADD R2, R3, 0x1, R2 ;  /* 0x0000000103027824 */ /* 0x000fca00078e0202 */
[----:B------:R-:W0:Y:S02]  /*e590*/  SHFL.UP PT, R6, R2, 0x4, RZ ;  /* 0x0480000002067989 */ /* 0x000e2400000e00ff */
[----:B0-----:R-:W-:Y:S02]  /*e5a0*/  SEL R7, R6, RZ, P0 ;  /* 0x000000ff06077207 */ /* 0x001fe40000000000 */
[----:B------:R-:W-:Y:S02]  /*e5b0*/  ISETP.GE.U32.AND P0, PT, R8, 0x10, PT ;  /* 0x000000100800780c */ /* 0x000fe40003f06070 */
[----:B------:R-:W-:-:S05]  /*e5c0*/  IADD3 R7, R2, R7, RZ ;  /* 0x0000000702077210 */ /* 0x000fca0007ffe0ff */
[----:B------:R-:W0:Y:S02]  /*e5d0*/  SHFL.UP PT, R6, R7, 0x8, RZ ;  /* 0x0500000007067989 */ /* 0x000e2400000e00ff */
[----:B0-----:R-:W-:-:S05]  /*e5e0*/  SEL R6, R6, RZ, P1 ;  /* 0x000000ff06067207 */ /* 0x001fca0000800000 */
[----:B------:R-:W-:-:S05]  /*e5f0*/  IMAD.IADD R6, R7, 0x1, R6 ;  /* 0x0000000107067824 */ /* 0x000fca00078e0206 */
[----:B------:R-:W0:Y:S02]  /*e600*/  SHFL.UP PT, R8, R6, 0x10, RZ ;  /* 0x0600000006087989 */ /* 0x000e2400000e00ff */
[----:B0-----:R-:W-:-:S05]  /*e610*/  SEL R9, R8, RZ, P0 ;  /* 0x000000ff08097207 */ /* 0x001fca0000000000 */
[----:B------:R-:W-:-:S05]  /*e620*/  IMAD.IADD R9, R6, 0x1, R9 ;  /* 0x0000000106097824 */ /* 0x000fca00078e0209 */
[----:B------:R-:W0:Y:S02]  /*e630*/  SHFL.IDX PT, R3, R9, 0x1f, 0x1f ;  /* 0x03e01f0009037f89 */ /* 0x000e2400000e0000 */
[----:B0-----:R-:W-:-:S04]  /*e640*/  IMAD R6, R3, UR4, RZ ;  /* 0x0000000403067c24 */ /* 0x001fc8000f8e02ff */
[----:B------:R-:W-:-:S05]  /*e650*/  IMAD.IADD R5, R6, 0x1, R5 ;  /* 0x0000000106057824 */ /* 0x000fca00078e0205 */
[----:B------:R-:W-:-:S13]  /*e660*/  ISETP.GT.AND P0, PT, R5, UR6, PT ;  /* 0x0000000605007c0c */ /* 0x000fda000bf04270 */
[----:B------:R-:W-:Y:S05]  /*e670*/  @!P0 BRA `(.L_x_306) ;  /* 0xfffffffc00548947 */ /* 0x000fea000383ffff */
[----:B------:R-:W-:-:S07]  /*e680*/  IMAD.MOV.U32 R2, RZ, RZ, R9 ;  /* 0x000000ffff027224 */ /* 0x000fce00078e0009 */
.L_x_302:
[----:B------:R-:W-:-:S04]  /*e690*/  IMAD.IADD R7, R5, 0x1, -R6 ;  /* 0x0000000105077824 */ /* 0x000fc800078e0a06 */
[----:B------:R-:W-:-:S05]  /*e6a0*/  IMAD R3, R2, UR4, R7 ;  /* 0x0000000402037c24 */ /* 0x000fca000f8e0207 */
[----:B------:R-:W-:-:S13]  /*e6b0*/  ISETP.GT.AND P0, PT, R3, UR6, PT ;  /* 0x0000000603007c0c */ /* 0x000fda000bf04270 */
[----:B------:R-:W-:-:S04]  /*e6c0*/  VOTE.ANY R8, PT, !P0 ;  /* 0x0000000000087806 */ /* 0x000fc800040e0100 */
[----:B------:R-:W0:Y:S01]  /*e6d0*/  POPC R5, R8 ;  /* 0x0000000800057309 */ /* 0x000e220000000000 */
[----:B------:R-:W-:Y:S01]  /*e6e0*/  ISETP.NE.AND P0, PT, R8, RZ, PT ;  /* 0x000000ff0800720c */ /* 0x000fe20003f05270 */
[----:B0-----:R-:W0:Y:S02]  /*e6f0*/  SHFL.IDX PT, R0, R0, R5, 0x1f ;  /* 0x00001f0500007589 */ /* 0x001e2400000e0000 */
[----:B0-----:R-:W-:-:S04]  /*e700*/  IABS R6, R0 ;  /* 0x0000000000067213 */ /* 0x001fc80000000000 */
[----:B------:R-:W0:Y:S08]  /*e710*/  I2F.RP R9, R6 ;  /* 0x0000000600097306 */ /* 0x000e300000209400 */
[----:B0-----:R-:W0:Y:S02]  /*e720*/  MUFU.RCP R9, R9 ;  /* 0x0000000900097308 */ /* 0x001e240000001000 */
[----:B0-----:R-:W-:-:S06]  /*e730*/  IADD3 R3, R9, 0xffffffe, RZ ;  /* 0x0ffffffe09037810 */ /* 0x001fcc0007ffe0ff */
[----:B------:R-:W0:Y:S02]  /*e740*/  F2I.FTZ.U32.TRUNC.NTZ R3, R3 ;  /* 0x0000000300037305 */ /* 0x000e24000021f000 */
[----:B0-----:R-:W-:Y:S01]  /*e750*/  IMAD.MOV R11, RZ, RZ, -R3 ;  /* 0x000000ffff0b7224 */ /* 0x001fe200078e0a03 */
[----:B------:R-:W-:Y:S06]  /*e760*/  @!P0 BRA `(.L_x_307) ;  /* 0x0000000000088947 */ /* 0x000fec0003800000 */
[----:B------:R-:W-:-:S05]  /*e770*/  VIADD R9, R5, 0xffffffff ;  /* 0xffffffff05097836 */ /* 0x000fca0000000000 */
[----:B------:R0:W1:Y:S02]  /*e780*/  SHFL.IDX PT, R16, R2, R9, 0x1f ;  /* 0x00001f0902107589 */ /* 0x00006400000e0000 */
.L_x_307:
[----:B-1----:R-:W-:Y:S02]  /*e790*/  IMAD R16, R16, UR4, R7 ;  /* 0x0000000410107c24 */ /* 0x002fe4000f8e0207 */
[----:B------:R-:W-:Y:S02]  /*e7a0*/  IMAD R7, R11, R6, RZ ;  /* 0x000000060b077224 */ /* 0x000fe400078e02ff */
[----:B0-----:R-:W-:Y:S01]  /*e7b0*/  IMAD.MOV.U32 R2, RZ, RZ, RZ ;  /* 0x000000ffff027224 */ /* 0x001fe200078e00ff */
[----:B------:R-:W-:Y:S01]  /*e7c0*/  IADD3 R17, -R16, UR6, RZ ;  /* 0x0000000610117c10 */ /* 0x000fe2000fffe1ff */
[----:B------:R-:W-:Y:S02]  /*e7d0*/  IMAD.IADD R19, R5, 0x1, R19 ;  /* 0x0000000105137824 */ /* 0x000fe400078e0213 */
[----:B------:R-:W-:Y:S01]  /*e7e0*/  IMAD.HI.U32 R2, R3, R7, R2 ;  /* 0x0000000703027227 */ /* 0x000fe200078e0002 */
[----:B------:R-:W-:Y:S02]  /*e7f0*/  IABS R7, R0 ;  /* 0x0000000000077213 */ /* 0x000fe40000000000 */
[----:B------:R-:W-:-:S03]  /*e800*/  IABS R3, R17 ;  /* 0x0000001100037213 */ /* 0x000fc60000000000 */
[----:B------:R-:W-:Y:S02]  /*e810*/  IMAD.MOV R7, RZ, RZ, -R7 ;  /* 0x000000ffff077224 */ /* 0x000fe400078e0a07 */
[----:B------:R-:W-:-:S04]  /*e820*/  IMAD.HI.U32 R2, R2, R3, RZ ;  /* 0x0000000302027227 */ /* 0x000fc800078e00ff */
[----:B------:R-:W-:-:S05]  /*e830*/  IMAD R3, R2, R7, R3 ;  /* 0x0000000702037224 */ /* 0x000fca00078e0203 */
[----:B------:R-:W-:-:S13]  /*e840*/  ISETP.GT.U32.AND P0, PT, R6, R3, PT ;  /* 0x000000030600720c */ /* 0x000fda0003f04070 */
[----:B------:R-:W-:Y:S01]  /*e850*/  @!P0 IADD3 R3, R3, -R6, RZ ;  /* 0x8000000603038210 */ /* 0x000fe20007ffe0ff */
[----:B------:R-:W-:-:S03]  /*e860*/  @!P0 VIADD R2, R2, 0x1 ;  /* 0x0000000102028836 */ /* 0x000fc60000000000 */
[----:B------:R-:W-:Y:S02]  /*e870*/  ISETP.GE.U32.AND P0, PT, R3, R6, PT ;  /* 0x000000060300720c */ /* 0x000fe40003f06070 */
[----:B------:R-:W-:-:S11]  /*e880*/  LOP3.LUT R3, R17, R0, RZ, 0x3c, !PT ;  /* 0x0000000011037212 */ /* 0x000fd600078e3cff */
[----:B------:R-:W-:Y:S01]  /*e890*/  @P0 VIADD R2, R2, 0x1 ;  /* 0x0000000102020836 */ /* 0x000fe20000000000 */
[----:B------:R-:W-:-:S13]  /*e8a0*/  ISETP.GE.AND P0, PT, R3, RZ, PT ;  /* 0x000000ff0300720c */ /* 0x000fda0003f06270 */
[----:B------:R-:W-:Y:S01]  /*e8b0*/  @!P0 IMAD.MOV R2, RZ, RZ, -R2 ;  /* 0x000000ffff028224 */ /* 0x000fe200078e0a02 */
[----:B------:R-:W-:-:S13]  /*e8c0*/  ISETP.NE.AND P0, PT, R0, RZ, PT ;  /* 0x000000ff0000720c */ /* 0x000fda0003f05270 */
[----:B------:R-:W-:-:S05]  /*e8d0*/  @!P0 LOP3.LUT R2, RZ, R0, RZ, 0x33, !PT ;  /* 0x00000000ff028212 */ /* 0x000fca00078e33ff */
[--C-:B------:R-:W-:Y:S02]  /*e8e0*/  IMAD.MOV R3, RZ, RZ, -R2.reuse ;  /* 0x000000ffff037224 */ /* 0x100fe400078e0a02 */
[----:B------:R-:W-:Y:S02]  /*e8f0*/  IMAD.MOV.U32 R18, RZ, RZ, R2 ;  /* 0x000000ffff127224 */ /* 0x000fe400078e0002 */
[----:B------:R-:W-:Y:S01]  /*e900*/  IMAD R17, R0, R3, R17 ;  /* 0x0000000300117224 */ /* 0x000fe200078e0211 */
[----:B------:R-:W-:Y:S06]  /*e910*/  BRA `(.L_x_308) ;  /* 0x00000000000c7947 */ /* 0x000fec0003800000 */
.L_x_303:
[----:B------:R-:W-:Y:S01]  /*e920*/  MOV R17, RZ ;  /* 0x000000ff00117202 */ /* 0x000fe20000000f00 */
[----:B------:R-:W-:Y:S02]  /*e930*/  IMAD.U32 R16, RZ, RZ, UR6 ;  /* 0x00000006ff107e24 */ /* 0x000fe4000f8e00ff */
[----:B------:R-:W-:-:S07]  /*e940*/  IMAD.MOV.U32 R18, RZ, RZ, RZ ;  /* 0x000000ffff127224 */ /* 0x000fce00078e00ff */
.L_x_308:
[----:B------:R-:W0:Y:S01]  /*e950*/  S2R R0, SR_TID.X ;  /* 0x0000000000007919 */ /* 0x000e220000002100 */
[----:B------:R-:W-:Y:S01]  /*e960*/  STL [R1+0x28], RZ ;  /* 0x000028ff01007387 */ /* 0x000fe20000100800 */
[----:B0-----:R-:W-:-:S04]  /*e970*/  LOP3.LUT R0, R0, 0x1f, RZ, 0xc0, !PT ;  /* 0x0000001f00007812 */ /* 0x001fc800078ec0ff */
[----:B------:R-:W-:-:S13]  /*e980*/  ISETP.NE.AND P0, PT, R0, RZ, PT ;  /* 0x000000ff0000720c */ /* 0x000fda0003f05270 */
[----:B------:R-:W0:Y:S01]  /*e990*/  @!P0 S2R R3, SR_CgaCtaId ;  /* 0x0000000000038919 */ /* 0x000e220000008800 */
[----:B------:R-:W-:-:S04]  /*e9a0*/  @!P0 MOV R0, 0x400 ;  /* 0x0000040000008802 */ /* 0x000fc80000000f00 */
[----:B0-----:R-:W-:-:S05]  /*e9b0*/  @!P0 LEA R0, R3, R0, 0x18 ;  /* 0x0000000003008211 */ /* 0x001fca00078ec0ff */
[----:B------:R0:W-:Y:S01]  /*e9c0*/  @!P0 STS.128 [R0+0x388d0], R16 ;  /* 0x0388d01000008388 */ /* 0x0001e20000000c00 */
[----:B------:R-:W-:Y:S06]  /*e9d0*/  BAR.ARV 0x5, 0x120 ;  /* 0x0144800000007b1d */ /* 0x000fec0000002000 */
[----:B------:R-:W-:Y:S01]  /*e9e0*/  ISETP.GE.AND P0, PT, R19, UR5, PT ;  /* 0x0000000513007c0c */ /* 0x000fe2000bf06270 */
[----:B0-----:R-:W-:-:S05]  /*e9f0*/  IMAD.MOV.U32 R0, RZ, RZ, 0x1 ;  /* 0x00000001ff007424 */ /* 0x001fca00078e00ff */
[----:B------:R0:W-:Y:S04]  /*ea00*/  STL [R1+0x8], R0 ;  /* 0x0000080001007387 */ /* 0x0001e80000100800 */
[----:B------:R0:W-:Y:S03]  /*ea10*/  STL [R1], RZ ;  /* 0x000000ff01007387 */ /* 0x0001e60000100800 */
[----:B------:R-:W-:Y:S05]  /*ea20*/  @P0 BRA `(.L_x_309) ;  /* 0x0000004400140947 */ /* 0x000fea0003800000 */
[----:B0-----:R-:W-:Y:S01]  /*ea30*/  IMAD.MOV.U32 R0, RZ, RZ, 0x1 ;  /* 0x00000001ff007424 */ /* 0x001fe200078e00ff */
[----:B------:R0:W-:Y:S01]  /*ea40*/  STL [R1], RZ ;  /* 0x000000ff01007387 */ /* 0x0001e20000100800 */
[----:B------:R-:W-:Y:S01]  /*ea50*/  ULDC UR38, c[0x0][0xc] ;  /* 0x0000030000267ab9 */ /* 0x000fe20000000800 */
[----:B------:R-:W-:Y:S02]  /*ea60*/  ULDC.64 UR36, c[0x0][0x198] ;  /* 0x0000660000247ab9 */ /* 0x000fe40000000a00 */
[----:B------:R0:W-:Y:S04]  /*ea70*/  STL [R1+0x8], R0 ;  /* 0x0000080001007387 */ /* 0x0001e80000100800 */
[----:B------:R0:W-:Y:S02]  /*ea80*/  STL [R1+0x28], RZ ;  /* 0x000028ff01007387 */ /* 0x0001e40000100800 */
.L_x_375:
[----:B-1----:R-:W1:Y:S01]  /*ea90*/  LDC.64 R2, c[0x0][0xc60] ;  /* 0x00031800ff027b82 */ /* 0x002e620000000a00 */
[----:B------:R-:W-:Y:S01]  /*eaa0*/  ULDC.64 UR4, c[0x0][0x208] ;  /* 0x0000820000047ab9 */ /* 0x000fe20000000a00 */
[----:B-1----:R-:W-:-:S05]  /*eab0*/  IMAD.WIDE R2, R19, 0x4, R2 ;  /* 0x0000000413027825 */ /* 0x002fca00078e0202 */
[----:B------:R-:W2:Y:S01]  /*eac0*/  LDG.E R5, desc[UR4][R2.64] ;  /* 0x0000000402057981 */ /* 0x000ea2000c1e1900 */
[----:B------:R-:W-:Y:S05]  /*ead0*/  YIELD ;  /* 0x0000000000007946 */ /* 0x000fea0003800000 */
[----:B------:R-:W-:Y:S01]  /*eae0*/  ULDC.64 UR4, c[0x0][0xa28] ;  /* 0x00028a0000047ab9 */ /* 0x000fe20000000a00 */
[----:B0-----:R-:W-:Y:S01]  /*eaf0*/  IMAD.MOV.U32 R0, RZ, RZ, RZ ;  /* 0x000000ffff007224 */ /* 0x001fe200078e00ff */
[----:B------:R-:W-:Y:S01]  /*eb00*/  ISETP.NE.U32.AND P0, PT, RZ, UR4, PT ;  /* 0x00000004ff007c0c */ /* 0x000fe2000bf05070 */
[----:B------:R-:W-:-:S03]  /*eb10*/  ULDC.64 UR6, c[0x0][0x208] ;  /* 0x0000820000067ab9 */ /* 0x000fc60000000a00 */
[----:B------:R-:W-:Y:S02]  /*eb20*/  ISETP.NE.AND.EX P0, PT, RZ, UR5, PT, P0 ;  /* 0x00000005ff007c0c */ /* 0x000fe4000bf05300 */
[----:B------:R-:W-:Y:S02]  /*eb30*/  MOV R6, RZ ;  /* 0x000000ff00067202 */ /* 0x000fe40000000f00 */
[----:B--2---:R-:W-:Y:S01]  /*eb40*/  SHF.R.S32.HI R4, RZ, 0x1f, R5 ;  /* 0x0000001fff047819 */ /* 0x004fe20000011405 */
[----:B------:R-:W-:-:S08]  /*eb50*/  IMAD.SHL.U32 R7, R5, 0x4, RZ ;  /* 0x0000000405077824 */ /* 0x000fd000078e00ff */
[C---:B------:R-:W-:Y:S01]  /*eb60*/  @P0 LEA R2, P1, R5.reuse, UR4, 0x2 ;  /* 0x0000000405020c11 */ /* 0x040fe2000f8210ff */
[----:B------:R-:W-:Y:S03]  /*eb70*/  STL [R1+0x14], R5 ;  /* 0x0000140501007387 */ /* 0x000fe60000100800 */
[----:B------:R-:W-:Y:S01]  /*eb80*/  @P0 LEA.HI.X R3, R5, UR5, R4, 0x2, P1 ;  /* 0x0000000505030c11 */ /* 0x000fe200088f1404 */
[----:B------:R-:W-:-:S04]  /*eb90*/  ULDC.64 UR4, c[0x0][0xa00] ;  /* 0x0002800000047ab9 */ /* 0x000fc80000000a00 */
[----:B------:R0:W5:Y:S01]  /*eba0*/  @P0 LDG.E R0, desc[UR6][R2.64] ;  /* 0x0000000602000981 */ /* 0x000162000c1e1900 */
[----:B------:R-:W-:-:S04]  /*ebb0*/  ISETP.NE.U32.AND P0, PT, RZ, UR4, PT ;  /* 0x00000004ff007c0c */ /* 0x000fc8000bf05070 */
[----:B------:R-:W-:-:S13]  /*ebc0*/  ISETP.NE.AND.EX P0, PT, RZ, UR5, PT, P0 ;  /* 0x00000005ff007c0c */ /* 0x000fda000bf05300 */
[----:B0-----:R-:W-:-:S04]  /*ebd0*/  @P0 LEA R2, P1, R5, UR4, 0x2 ;  /* 0x0000000405020c11 */ /* 0x001fc8000f8210ff */
[----:B------:R-:W-:Y:S01]  /*ebe0*/  @P0 LEA.HI.X R3, R5, UR5, R4, 0x2, P1 ;  /* 0x0000000505030c11 */ /* 0x000fe200088f1404 */
[----:B------:R-:W-:-:S04]  /*ebf0*/  ULDC.64 UR4, c[0x0][0xa20] ;  /* 0x0002880000047ab9 */ /* 0x000fc80000000a00 */
[----:B------:R-:W2:Y:S01]  /*ec00*/  @P0 LDG.E R6, desc[UR6][R2.64] ;  /* 0x0000000602060981 */ /* 0x000ea2000c1e1900 */
[----:B------:R-:W-:-:S04]  /*ec10*/  ISETP.NE.U32.AND P0, PT, RZ, UR4, PT ;  /* 0x00000004ff007c0c */ /* 0x000fc8000bf05070 */
[----:B------:R-:W-:Y:S01]  /*ec20*/  ISETP.NE.AND.EX P0, PT, RZ, UR5, PT, P0 ;  /* 0x00000005ff007c0c */ /* 0x000fe2000bf05300 */
[----:B--2---:R0:W-:Y:S04]  /*ec30*/  STL [R1+0x2c], R6 ;  /* 0x00002c0601007387 */ /* 0x0041e80000100800 */
[----:B------:R1:W-:Y:S01]  /*ec40*/  STL [R1+0x1c], R7 ;  /* 0x00001c0701007387 */ /* 0x0003e20000100800 */
[----:B0-----:R-:W-:-:S07]  /*ec50*/  SHF.L.U64.HI R6, R5, 0x2, R4 ;  /* 0x0000000205067819 */ /* 0x001fce0000010204 */
[C---:B------:R-:W-:Y:S01]  /*ec60*/  @P0 IADD3 R4, P1, R7.reuse, UR4, RZ ;  /* 0x0000000407040c10 */ /* 0x040fe2000ff3e0ff */
[----:B------:R0:W-:Y:S03]  /*ec70*/  STL [R1+0x20], R6 ;  /* 0x0000200601007387 */ /* 0x0001e60000100800 */
[----:B------:R-:W-:Y:S01]  /*ec80*/  @P0 IADD3.X R5, R6, UR5, RZ, P1, !PT ;  /* 0x0000000506050c10 */ /* 0x000fe20008ffe4ff */
[----:B------:R-:W-:Y:S02]  /*ec90*/  ULDC.64 UR4, c[0x0][0xa08] ;  /* 0x0002820000047ab9 */ /* 0x000fe40000000a00 */
[----:B------:R-:W-:Y:S01]  /*eca0*/  IADD3 R2, P1, R7, UR4, RZ ;  /* 0x0000000407027c10 */ /* 0x000fe2000ff3e0ff */
[----:B-1----:R-:W-:-:S03]  /*ecb0*/  IMAD.MOV.U32 R7, RZ, RZ, RZ ;  /* 0x000000ffff077224 */ /* 0x002fc600078e00ff */
[----:B------:R-:W-:Y:S02]  /*ecc0*/  IADD3.X R3, R6, UR5, RZ, P1, !PT ;  /* 0x0000000506037c10 */ /* 0x000fe40008ffe4ff */
[----:B------:R-:W-:-:S04]  /*ecd0*/  ISETP.NE.U32.AND P1, PT, RZ, UR4, PT ;  /* 0x00000004ff007c0c */ /* 0x000fc8000bf25070 */
[----:B------:R-:W-:Y:S01]  /*ece0*/  ISETP.NE.AND.EX P1, PT, RZ, UR5, PT, P1 ;  /* 0x00000005ff007c0c */ /* 0x000fe2000bf25310 */
[----:B------:R-:W-:Y:S02]  /*ecf0*/  ULDC.64 UR4, c[0x0][0x3f8] ;  /* 0x0000fe0000047ab9 */ /* 0x000fe40000000a00 */
[----:B------:R-:W-:-:S03]  /*ed00*/  UISETP.NE.U32.AND UP0, UPT, UR4, URZ, UPT ;  /* 0x0000003f0400728c */ /* 0x000fc6000bf05070 */
[----:B------:R-:W-:Y:S01]  /*ed10*/  ULDC UR4, c[0x0][0x404] ;  /* 0x0001010000047ab9 */ /* 0x000fe20000000800 */
[----:B------:R-:W-:-:S03]  /*ed20*/  UISETP.NE.AND.EX UP0, UPT, UR5, URZ, UPT, UP0 ;  /* 0x0000003f0500728c */ /* 0x000fc6000bf05300 */
[----:B------:R-:W-:Y:S01]  /*ed30*/  ULDC UR5, c[0x0][0x2e0] ;  /* 0x0000b80000057ab9 */ /* 0x000fe20000000800 */
[----:B------:R-:W-:Y:S02]  /*ed40*/  USEL UR4, UR4, 0x1, UP0 ;  /* 0x0000000104047887 */ /* 0x000fe40008000000 */
[----:B------:R1:W5:Y:S02]  /*ed50*/  @P1 LDG.E R7, desc[UR6][R2.64] ;  /* 0x0000000602071981 */ /* 0x000364000c1e1900 */
[----:B------:R-:W-:-:S06]  /*ed60*/  UIMAD UR4, UR4, UR5, URZ ;  /* 0x00000005040472a4 */ /* 0x000fcc000f8e023f */
[----:B0-----:R-:W-:-:S06]  /*ed70*/  IMAD.U32 R6, RZ, RZ, UR4 ;  /* 0x00000004ff067e24 */ /* 0x001fcc000f8e00ff */
[----:B------:R1:W5:Y:S01]  /*ed80*/  @P0 LDG.E R6, desc[UR6][R4.64] ;  /* 0x0000000604060981 */ /* 0x000362000c1e1900 */
[----:B------:R-:W-:Y:S05]  /*ed90*/  @P0 BRA `(.L_x_310) ;  /* 0x0000000000140947 */ /* 0x000fea0003800000 */
[----:B------:R-:W-:Y:S05]  /*eda0*/  @!P1 BRA `(.L_x_310) ;  /* 0x0000000000109947 */ /* 0x000fea0003800000 */
[----:B------:R-:W-:Y:S02]  /*edb0*/  ULDC.64 UR4, c[0x0][0x208] ;  /* 0x0000820000047ab9 */ /* 0x000fe40000000a00 */
[----:B-----5:R-:W2:Y:S04]  /*edc0*/  LDG.E R6, desc[UR4][R2.64] ;  /* 0x0000000402067981 */ /* 0x020ea8000c1e1900 */
[----:B-1----:R-:W2:Y:S02]  /*edd0*/  LDG.E R5, desc[UR4][R2.64+0x4] ;  /* 0x0000040402057981 */ /* 0x002ea4000c1e1900 */
[----:B--2---:R-:W-:-:S07]  /*ede0*/  IMAD.IADD R6, R5, 0x1, -R6 ;  /* 0x0000000105067824 */ /* 0x004fce00078e0a06 */
.L_x_310:
[----:B-1---5:R-:W-:Y:S01]  /*edf0*/  IADD3 R2, -R0, R6, RZ ;  /* 0x0000000600027210 */ /* 0x022fe20007ffe1ff */
[----:B------:R-:W-:Y:S01]  /*ee00*/  IMAD.IADD R3, R7, 0x1, R0 ;  /* 0x0000000107037824 */ /* 0x000fe200078e0200 */
[----:B------:R-:W-:Y:S02]  /*ee10*/  BSSY B6, `(.L_x_311) ;  /* 0x0000367000067945 */ /* 0x000fe40003800000 */
[C---:B------:R-:W-:Y:S01]  /*ee20*/  ISETP.GT.AND P0, PT, R2.reuse, RZ, PT ;  /* 0x000000ff0200720c */ /* 0x040fe20003f04270 */
[----:B------:R-:W-:Y:S01]  /*ee30*/  VIADD R0, R2, 0x4f ;  /* 0x0000004f02007836 */ /* 0x000fe20000000000 */
[----:B------:R-:W-:Y:S03]  /*ee40*/  STL [R1+0x24], R2 ;  /* 0x0000240201007387 */ /* 0x000fe60000100800 */
[----:B------:R-:W-:Y:S01]  /*ee50*/  IMAD.HI R0, R0, 0x66666667, RZ ;  /* 0x6666666700007827 */ /* 0x000fe200078e02ff */
[----:B------:R0:W-:Y:S04]  /*ee60*/  STL [R1+0x4], R3 ;  /* 0x0000040301007387 */ /* 0x0001e80000100800 */
[----:B0-----:R-:W-:-:S04]  /*ee70*/  SHF.R.U32.HI R3, RZ, 0x1f, R0 ;  /* 0x0000001fff037819 */ /* 0x001fc80000011600 */
[----:B------:R-:W-:-:S05]  /*ee80*/  LEA.HI.SX32 R0, R0, R3, 0x1b ;  /* 0x0000000300007211 */ /* 0x000fca00078fdaff */
[----:B------:R0:W-:Y:S01]  /*ee90*/  STL [R1+0x18], R0 ;  /* 0x0000180001007387 */ /* 0x0001e20000100800 */
[----:B------:R-:W-:Y:S05]  /*eea0*/  @P0 BRA `(.L_x_312) ;  /* 0x0000000000480947 */ /* 0x000fea0003800000 */
[----:B------:R-:W1:Y:S02]  /*eeb0*/  S2R R2, SR_TID.X ;  /* 0x0000000000027919 */ /* 0x000e640000002100 */
[----:B-1----:R-:W-:-:S04]  /*eec0*/  LOP3.LUT R2, R2, 0x1f, RZ, 0xc0, !PT ;  /* 0x0000001f02027812 */ /* 0x002fc800078ec0ff */
[----:B------:R-:W-:-:S13]  /*eed0*/  ISETP.NE.AND P1, PT, R2, RZ, PT ;  /* 0x000000ff0200720c */ /* 0x000fda0003f25270 */
[----:B------:R-:W-:Y:S05]  /*eee0*/  @P1 BRA `(.L_x_313) ;  /* 0x0000003400641947 */ /* 0x000fea0003800000 */
[----:B------:R-:W1:Y:S01]  /*eef0*/  S2R R7, SR_LANEID ;  /* 0x0000000000077919 */ /* 0x000e620000000000 */
[----:B------:R-:W-:Y:S01]  /*ef00*/  VOTEU.ANY UR4, UPT, PT ;  /* 0x0000000000047886 */ /* 0x000fe200038e0100 */
[----:B------:R-:W2:Y:S01]  /*ef10*/  LDC.64 R2, c[0x0][0xc38] ;  /* 0x00030e00ff027b82 */ /* 0x000ea20000000a00 */
[----:B0-----:R-:W1:Y:S01]  /*ef20*/  FLO.U32 R0, UR4 ;  /* 0x0000000400007d00 */ /* 0x001e6200080e0000 */
[----:B------:R-:W-:-:S07]  /*ef30*/  ULDC.64 UR6, c[0x0][0x208] ;  /* 0x0000820000067ab9 */ /* 0x000fce0000000a00 */
[----:B------:R-:W2:Y:S01]  /*ef40*/  POPC R5, UR4 ;  /* 0x0000000400057d09 */ /* 0x000ea20008000000 */
[----:B-1----:R-:W-:-:S13]  /*ef50*/  ISETP.EQ.U32.AND P0, PT, R0, R7, PT ;  /* 0x000000070000720c */ /* 0x002fda0003f02070 */
[----:B--2---:R-:W2:Y:S01]  /*ef60*/  @P0 ATOMG.E.ADD.STRONG.GPU PT, R3, desc[UR6][R2.64], R5 ;  /* 0x00000005020309a8 */ /* 0x004ea200081ee1c6 */
[----:B------:R-:W0:Y:S02]  /*ef70*/  S2R R4, SR_LTMASK ;  /* 0x0000000000047919 */ /* 0x000e240000003900 */
[----:B0-----:R-:W-:-:S04]  /*ef80*/  LOP3.LUT R4, R4, UR4, RZ, 0xc0, !PT ;  /* 0x0000000404047c12 */ /* 0x001fc8000f8ec0ff */
[----:B------:R-:W0:Y:S01]  /*ef90*/  POPC R7, R4 ;  /* 0x0000000400077309 */ /* 0x000e220000000000 */
[----:B--2---:R-:W0:Y:S02]  /*efa0*/  SHFL.IDX PT, R0, R3, R0, 0x1f ;  /* 0x00001f0003007589 */ /* 0x004e2400000e0000 */
[----:B0-----:R-:W-:Y:S01]  /*efb0*/  IADD3 R16, R0, UR38, R7 ;  /* 0x0000002600107c10 */ /* 0x001fe2000fffe007 */
[----:B------:R-:W-:Y:S06]  /*efc0*/  BRA `(.L_x_313) ;  /* 0x00000034002c7947 */ /* 0x000fec0003800000 */
.L_x_312:
[----:B------:R-:W1:Y:S01]  /*efd0*/  S2R R3, SR_CgaCtaId ;  /* 0x0000000000037919 */ /* 0x000e620000008800 */
[----:B0-----:R-:W-:-:S04]  /*efe0*/  MOV R0, 0x400 ;  /* 0x0000040000007802 */ /* 0x001fc80000000f00 */
[----:B-1----:R-:W-:-:S05]  /*eff0*/  LEA R2, R3, R0, 0x18 ;  /* 0x0000000003027211 */ /* 0x002fca00078ec0ff */
[----:B------:R0:W-:Y:S01]  /*f000*/  STL [R1+0x10], R2 ;  /* 0x0000100201007387 */ /* 0x0001e20000100800 */
[----:B------:R-:W-:-:S05]  /*f010*/  VIADD R0, R2, 0x24400 ;  /* 0x0002440002007836 */ /* 0x000fca0000000000 */
[----:B------:R-:W-:-:S13]  /*f020*/  LOP3.LUT P0, RZ, R0, 0x3ff, RZ, 0xc0, !PT ;  /* 0x000003ff00ff7812 */ /* 0x000fda000780c0ff */
[----:B0-----:R-:W-:Y:S05]  /*f030*/  @!P0 BRA `(.L_x_314) ;  /* 0x0000000000408947 */ /* 0x001fea0003800000 */
[----:B------:R-:W-:Y:S01]  /*f040*/  MOV R2, 0x0 ;  /* 0x0000000000027802 */ /* 0x000fe20000000f00 */
[----:B------:R-:W-:Y:S01]  /*f050*/  ULDC.64 UR6, c[0x4][0xa8] ;  /* 0x01002a0000067ab9 */ /* 0x000fe20000000a00 */
[----:B------:R-:W-:Y:S01]  /*f060*/  ULDC.64 UR8, c[0x4][0xb0] ;  /* 0x01002c0000087ab9 */ /* 0x000fe20000000a00 */
[----:B------:R-:W-:Y:S01]  /*f070*/  ULDC.64 UR4, c[0x4][0x8] ;  /* 0x0100020000047ab9 */ /* 0x000fe20000000a00 */
[----:B------:R-:W-:Y:S01]  /*f080*/  IMAD.U32 R4, RZ, RZ, UR6 ;  /* 0x00000006ff047e24 */ /* 0x000fe2000f8e00ff */
[----:B------:R-:W-:Y:S01]  /*f090*/  MOV R7, UR9 ;  /* 0x0000000900077c02 */ /* 0x000fe20008000f00 */
[----:B------:R-:W0:Y:S01]  /*f0a0*/  LDC.64 R2, c[0x4][R2] ;  /* 0x0100000002027b82 */ /* 0x000e220000000a00 */
[----:B------:R-:W-:Y:S02]  /*f0b0*/  IMAD.U32 R5, RZ, RZ, UR7 ;  /* 0x00000007ff057e24 */ /* 0x000fe4000f8e00ff */
[----:B------:R-:W-:Y:S02]  /*f0c0*/  IMAD.U32 R6, RZ, RZ, UR8 ;  /* 0x00000008ff067e24 */ /* 0x000fe4000f8e00ff */
[----:B------:R-:W-:-:S02]  /*f0d0*/  IMAD.U32 R10, RZ, RZ, UR4 ;  /* 0x00000004ff0a7e24 */ /* 0x000fc4000f8e00ff */
[----:B------:R-:W-:Y:S02]  /*f0e0*/  IMAD.U32 R11, RZ, RZ, UR5 ;  /* 0x00000005ff0b7e24 */ /* 0x000fe4000f8e00ff */
[----:B------:R-:W-:Y:S02]  /*f0f0*/  IMAD.MOV.U32 R8, RZ, RZ, 0x70 ;  /* 0x00000070ff087424 */ /* 0x000fe400078e00ff */
[----:B------:R-:W-:Y:S02]  /*f100*/  IMAD.MOV.U32 R12, RZ, RZ, 0x1 ;  /* 0x00000001ff0c7424 */ /* 0x000fe400078e00ff */
[----:B------:R-:W-:-:S07]  /*f110*/  IMAD.MOV.U32 R13, RZ, RZ, RZ ;  /* 0x000000ffff0d7224 */ /* 0x000fce00078e00ff */
[----:B------:R-:W-:-:S07]  /*f120*/  LEPC R20, `(.L_x_314) ;  /* 0x000000001014794e */ /* 0x000fce0000000000 */
[----:B0-----:R-:W-:Y:S05]  /*f130*/  CALL.ABS.NOINC R2 ;  /* 0x0000000002007343 */ /* 0x001fea0003c00000 */
.L_x_314:
        /* <DEDUP_REMOVED lines=8> */
[----:B------:R0:W1:Y:S01]  /*f1c0*/  LDC.64 R2, c[0x4][R0] ;  /* 0x0100000000027b82 */ /* 0x0000620000000a00 */
[----:B------:R-:W-:Y:S01]  /*f1d0*/  IMAD.U32 R4, RZ, RZ, UR6 ;  /* 0x00000006ff047e24 */ /* 0x000fe2000f8e00ff */
[----:B------:R-:W-:Y:S01]  /*f1e0*/  MOV R11, UR5 ;  /* 0x00000005000b7c02 */ /* 0x000fe20008000f00 */
[----:B------:R-:W-:Y:S02]  /*f1f0*/  IMAD.U32 R5, RZ, RZ, UR7 ;  /* 0x00000007ff057e24 */ /* 0x000fe4000f8e00ff */
[----:B------:R-:W-:Y:S02]  /*f200*/  IMAD.U32 R6, RZ, RZ, UR8 ;  /* 0x00000008ff067e24 */ /* 0x000fe4000f8e00ff */
[----:B------:R-:W-:-:S02]  /*f210*/  IMAD.U32 R7, RZ, RZ, UR9 ;  /* 0x00000009ff077e24 */ /* 0x000fc4000f8e00ff */
[----:B------:R-:W-:Y:S02]  /*f220*/  IMAD.U32 R10, RZ, RZ, UR4 ;  /* 0x00000004ff0a7e24 */ /* 0x000fe4000f8e00ff */
[----:B------:R-:W-:Y:S02]  /*f230*/  IMAD.MOV.U32 R8, RZ, RZ, 0x70 ;  /* 0x00000070ff087424 */ /* 0x000fe400078e00ff */
[----:B------:R-:W-:Y:S02]  /*f240*/  IMAD.MOV.U32 R12, RZ, RZ, 0x1 ;  /* 0x00000001ff0c7424 */ /* 0x000fe400078e00ff */
[----:B0-----:R-:W-:-:S07]  /*f250*/  IMAD.MOV.U32 R13, RZ, RZ, RZ ;  /* 0x000000ffff0d7224 */ /* 0x001fce00078e00ff */
[----:B------:R-:W-:-:S07]  /*f260*/  LEPC R20, `(.L_x_316) ;  /* 0x000000001014794e */ /* 0x000fce0000000000 */
[----:B-1----:R-:W-:Y:S05]  /*f270*/  CALL.ABS.NOINC R2 ;  /* 0x0000000002007343 */ /* 0x002fea0003c00000 */
.L_x_316:
[----:B------:R-:W-:Y:S01]  /*f280*/  MOV R2, 0x0 ;  /* 0x0000000000027802 */ /* 0x000fe20000000f00 */
[----:B------:R-:W-:Y:S01]  /*f290*/  ULDC.64 UR6, c[0x4][0xa8] ;  /* 0x01002a0000067ab9 */ /* 0x000fe20000000a00 */
[----:B------:R-:W-:Y:S01]  /*f2a0*/  ULDC.64 UR8, c[0x4][0xb0] ;  /* 0x01002c0000087ab9 */ /* 0x000fe20000000a00 */
[----:B------:R-:W-:Y:S01]  /*f2b0*/  ULDC.64 UR4, c[0x4][0x18] ;  /* 0x0100060000047ab9 */ /* 0x000fe20000000a00 */
[----:B------:R-:W-:Y:S01]  /*f2c0*/  IMAD.U32 R4, RZ, RZ, UR6 ;  /* 0x00000006ff047e24 */ /* 0x000fe2000f8e00ff */
[----:B------:R-:W-:Y:S01]  /*f2d0*/  MOV R6, UR8 ;  /* 0x0000000800067c02 */ /* 0x000fe20008000f00 */
[----:B------:R-:W0:Y:S01]  /*f2e0*/  LDC.64 R2, c[0x4][R2] ;  /* 0x0100000002027b82 */ /* 0x000e220000000a00 */
[----:B------:R-:W-:Y:S01]  /*f2f0*/  IMAD.U32 R5, RZ, RZ, UR7 ;  /* 0x00000007ff057e24 */ /* 0x000fe2000f8e00ff */
[----:B------:R-:W-:Y:S01]  /*f300*/  MOV R13, RZ ;  /* 0x000000ff000d7202 */ /* 0x000fe20000000f00 */
[----:B------:R-:W-:Y:S02]  /*f310*/  IMAD.U32 R7, RZ, RZ, UR9 ;  /* 0x00000009ff077e24 */ /* 0x000fe4000f8e00ff */
[----:B------:R-:W-:-:S02]  /*f320*/  IMAD.U32 R10, RZ, RZ, UR4 ;  /* 0x00000004ff0a7e24 */ /* 0x000fc4000f8e00ff */
[----:B------:R-:W-:Y:S02]  /*f330*/  IMAD.U32 R11, RZ, RZ, UR5 ;  /* 0x00000005ff0b7e24 */ /* 0x000fe4000f8e00ff */
[----:B------:R-:W-:Y:S02]  /*f340*/  IMAD.MOV.U32 R8, RZ, RZ, 0x70 ;  /* 0x00000070ff087424 */ /* 0x000fe400078e00ff */
[----:B------:R-:W-:-:S07]  /*f350*/  IMAD.MOV.U32 R12, RZ, RZ, 0x1 ;  /* 0x00000001ff0c7424 */ /* 0x000fce00078e00ff */
[----:B------:R-:W-:-:S07]  /*f360*/  LEPC R20, `(.L_x_315) ;  /* 0x000000001014794e */ /* 0x000fce0000000000 */
[----:B0-----:R-:W-:Y:S05]  /*f370*/  CALL.ABS.NOINC R2 ;  /* 0x0000000002007343 */ /* 0x001fea0003c00000 */
.L_x_315:
[----:B------:R-:W2:Y:S01]  /*f380*/  LDL.LU R2, [R1+0x1c] ;  /* 0x00001c0001027983 */ /* 0x000ea20000300800 */
[----:B------:R-:W-:-:S03]  /*f390*/  ULDC.64 UR4, c[0x0][0x9f8] ;  /* 0x00027e0000047ab9 */ /* 0x000fc60000000a00 */
[----:B------:R-:W3:Y:S04]  /*f3a0*/  LDL.LU R0, [R1+0x20] ;  /* 0x0000200001007983 */ /* 0x000ee80000300800 */
[----:B------:R-:W4:Y:S04]  /*f3b0*/  LDL.LU R4, [R1+0x2c] ;  /* 0x00002c0001047983 */ /* 0x000f280000300800 */
[----:B------:R-:W4:Y:S01]  /*f3c0*/  LDL.LU R8, [R1+0x14] ;  /* 0x0000140001087983 */ /* 0x000f220000300800 */
[----:B------:R-:W-:Y:S01]  /*f3d0*/  ISETP.NE.U32.AND P0, PT, RZ, UR4, PT ;  /* 0x00000004ff007c0c */ /* 0x000fe2000bf05070 */
[----:B------:R-:W-:-:S03]  /*f3e0*/  ULDC.64 UR6, c[0x0][0x208] ;  /* 0x0000820000067ab9 */ /* 0x000fc60000000a00 */
[----:B------:R-:W-:Y:S01]  /*f3f0*/  ISETP.NE.AND.EX P0, PT, RZ, UR5, PT, P0 ;  /* 0x00000005ff007c0c */ /* 0x000fe2000bf05300 */
[----:B------:R-:W0:Y:S02]  /*f400*/  S2R R9, SR_TID.X ;  /* 0x0000000000097919 */ /* 0x000e240000002100 */
[----:B0-----:R-:W-:-:S04]  /*f410*/  LOP3.LUT R9, R9, 0x1f, RZ, 0xc0, !PT ;  /* 0x0000001f09097812 */ /* 0x001fc800078ec0ff */
[----:B------:R-:W-:-:S13]  /*f420*/  ISETP.NE.AND P6, PT, R9, RZ, PT ;  /* 0x000000ff0900720c */ /* 0x000fda0003fc5270 */
[----:B------:R-:W-:-:S05]  /*f430*/  VOTEU.ALL UP1, P6 ;  /* 0x00000000003f7886 */ /* 0x000fca0003020000 */
[----:B------:R-:W-:-:S04]  /*f440*/  @!UP1 UIADD3 UR8, UP0, UR36, 0x270, URZ ;  /* 0x0000027024089890 */ /* 0x000fc8000ff1e03f */
[----:B------:R-:W-:-:S03]  /*f450*/  @!UP1 UIADD3.X UR9, URZ, UR37, URZ, UP0, !UPT ;  /* 0x000000253f099290 */ /* 0x000fc600087fe43f */
[----:B------:R-:W-:Y:S01]  /*f460*/  VOTEU.ALL UP0, P6 ;  /* 0x00000000003f7886 */ /* 0x000fe20003000000 */
[----:B--2---:R-:W-:-:S04]  /*f470*/  @P0 IADD3 R2, P1, R2, UR4, RZ ;  /* 0x0000000402020c10 */ /* 0x004fc8000ff3e0ff */
[----:B---3--:R-:W-:Y:S01]  /*f480*/  @P0 IADD3.X R3, R0, UR5, RZ, P1, !PT ;  /* 0x0000000500030c10 */ /* 0x008fe20008ffe4ff */
[----:B------:R-:W-:Y:S01]  /*f490*/  ULDC.64 UR4, c[0x0][0xa00] ;  /* 0x0002800000047ab9 */ /* 0x000fe20000000a00 */
[----:B----4-:R-:W-:Y:S02]  /*f4a0*/  IMAD R17, R17, 0x80, R4 ;  /* 0x0000008011117824 */ /* 0x010fe400078e0204 */
[----:B------:R-:W0:Y:S01]  /*f4b0*/  LDC R4, c[0x0][0x428] ;  /* 0x00010a00ff047b82 */ /* 0x000e220000000800 */
[----:B------:R-:W-:-:S06]  /*f4c0*/  IMAD.MOV.U32 R0, RZ, RZ, R8 ;  /* 0x000000ffff007224 */ /* 0x000fcc00078e0008 */
[----:B------:R1:W5:Y:S01]  /*f4d0*/  @P0 LDG.E R0, desc[UR6][R2.64] ;  /* 0x0000000602000981 */ /* 0x000362000c1e1900 */
[----:B------:R-:W-:Y:S02]  /*f4e0*/  PLOP3.LUT P1, PT, P6, PT, PT, 0x8, 0x0 ;  /* 0x000000000000781c */ /* 0x000fe4000372e170 */
[----:B0-----:R-:W-:Y:S01]  /*f4f0*/  ISETP.NE.AND P0, PT, R4, 0x1, PT ;  /* 0x000000010400780c */ /* 0x001fe20003f05270 */
[----:B------:R-:W-:-:S12]  /*f500*/  IMAD.MOV.U32 R4, RZ, RZ, R18 ;  /* 0x000000ffff047224 */ /* 0x000fd800078e0012 */
[----:B------:R-:W0:Y:S08]  /*f510*/  @P0 LDC R7, c[0x0][0x42c] ;  /* 0x00010b00ff070b82 */ /* 0x000e300000000800 */
[----:B------:R-:W2:Y:S01]  /*f520*/  @P0 LDC R5, c[0x0][0x430] ;  /* 0x00010c00ff050b82 */ /* 0x000ea20000000800 */
[----:B0-----:R-:W-:-:S05]  /*f530*/  @P0 IMAD.HI.U32 R6, R18, R7, RZ ;  /* 0x0000000712060227 */ /* 0x001fca00078e00ff */
[----:B--2---:R-:W-:Y:S02]  /*f540*/  @P0 SHF.R.U32.HI R4, RZ, R5, R6 ;  /* 0x00000005ff040219 */ /* 0x004fe40000011606 */
[----:B------:R-:W-:-:S04]  /*f550*/  ISETP.NE.U32.AND P0, PT, RZ, UR4, PT ;  /* 0x00000004ff007c0c */ /* 0x000fc8000bf05070 */
[----:B------:R-:W-:-:S04]  /*f560*/  ISETP.NE.AND.EX P0, PT, RZ, UR5, PT, P0 ;  /* 0x00000005ff007c0c */ /* 0x000fc8000bf05300 */
[----:B-1----:R-:W-:-:S09]  /*f570*/  SEL R6, R8, RZ, !P0 ;  /* 0x000000ff08067207 */ /* 0x002fd20004000000 */
.L_x_317:
        /* <DEDUP_REMOVED lines=9> */
[----:B0-----:R-:W-:Y:S05]  /*f610*/  @P1 BRA.U.ANY `(.L_x_317) ;  /* 0xfffffffd00d81947 */ /* 0x001fea000393ffff */
[----:B------:R-:W0:Y:S01]  /*f620*/  S2R R2, SR_TID.X ;  /* 0x0000000000027919 */ /* 0x000e220000002100 */
[----:B------:R-:W-:Y:S01]  /*f630*/  UMOV UR4, 0x40 ;  /* 0x0000004000047882 */ /* 0x000fe20000000000 */
[----:B0-----:R-:W-:-:S04]  /*f640*/  LOP3.LUT R2, R2, 0x1f, RZ, 0xc0, !PT ;  /* 0x0000001f02027812 */ /* 0x001fc800078ec0ff */
[----:B------:R-:W-:-:S04]  /*f650*/  ISETP.NE.AND P2, PT, R2, RZ, PT ;  /* 0x000000ff0200720c */ /* 0x000fc80003f45270 */
[----:B------:R-:W-:-:S09]  /*f660*/  PLOP3.LUT P1, PT, P2, PT, PT, 0x8, 0x0 ;  /* 0x000000000000781c */ /* 0x000fd2000172e170 */
[----:B------:R-:W-:-:S05]  /*f670*/  VOTEU.ALL UP0, P2 ;  /* 0x00000000003f7886 */ /* 0x000fca0001000000 */
.L_x_318:
        /* <DEDUP_REMOVED lines=15> */
.L_x_319:
        /* <DEDUP_REMOVED lines=15> */
.L_x_320:
        /* <DEDUP_REMOVED lines=9> */
[----:B------:R-:W0:Y:S01]  /*f8f0*/  LDC.64 R2, c[0x0][0x3f8] ;  /* 0x0000fe00ff027b82 */ /* 0x000e220000000a00 */
[----:B------:R-:W-:Y:S02]  /*f900*/  ULDC.64 UR4, c[0x0][0xa08] ;  /* 0x0002820000047ab9 */ /* 0x000fe40000000a00 */
[----:B0-----:R-:W-:Y:S01]  /*f910*/  LOP3.LUT P0, RZ, R2, UR4, RZ, 0xfc, !PT ;  /* 0x0000000402ff7c12 */ /* 0x001fe2000f80fcff */
[----:B------:R-:W-:-:S03]  /*f920*/  UMOV UR4, 0xffffffff ;  /* 0xffffffff00047882 */ /* 0x000fc60000000000 */
[----:B------:R-:W-:-:S04]  /*f930*/  LOP3.LUT P0, RZ, R3, UR5, RZ, 0xfc, P0 ;  /* 0x0000000503ff7c12 */ /* 0x000fc8000800fcff */
[----:B-----5:R-:W-:Y:S01]  /*f940*/  SEL R5, R0, RZ, !P0 ;  /* 0x000000ff00057207 */ /* 0x020fe20004000000 */
[----:B------:R-:W-:Y:S08]  /*f950*/  BRA.DIV UR4, `(.L_x_321) ;  /* 0x0000003a04b47947 */ /* 0x000ff0000b800000 */
.L_x_391:
[----:B------:R-:W2:Y:S01]  /*f960*/  LDL R7, [R1+0x18] ;  /* 0x0000180001077983 */ /* 0x000ea20000100800 */
[----:B------:R-:W-:Y:S01]  /*f970*/  UMOV UR4, 0xffffffff ;  /* 0xffffffff00047882 */ /* 0x000fe20000000000 */
[----:B------:R-:W-:Y:S01]  /*f980*/  SHF.R.S32.HI R12, RZ, 0x1f, R0 ;  /* 0x0000001fff0c7819 */ /* 0x000fe20000011400 */
[----:B--2---:R-:W-:Y:S01]  /*f990*/  VIADD R7, R7, 0xffffffff ;  /* 0xffffffff07077836 */ /* 0x004fe20000000000 */
[----:B------:R-:W-:Y:S06]  /*f9a0*/  BRA.DIV UR4, `(.L_x_322) ;  /* 0x0000003a04d47947 */ /* 0x000fec000b800000 */
[----:B------:R-:W-:-:S13]  /*f9b0*/  ELECT P6, URZ, PT ;  /* 0x00000000003f782f */ /* 0x000fda00038c0000 */
.L_x_394:
[----:B------:R-:W-:Y:S05]  /*f9c0*/  @!P6 BRA `(.L_x_323) ;  /* 0x000000040048e947 */ /* 0x000fea0003800000 */
[----:B------:R0:W-:Y:S01]  /*f9d0*/  STL [R1+0xc], R7 ;  /* 0x00000c0701007387 */ /* 0x0001e20000100800 */
[----:B------:R-:W-:-:S04]  /*f9e0*/  ISETP.NE.U32.AND P0, PT, R2, RZ, PT ;  /* 0x000000ff0200720c */ /* 0x000fc80003f05070 */
[----:B------:R-:W-:-:S13]  /*f9f0*/  ISETP.NE.AND.EX P0, PT, R3, RZ, PT, P0 ;  /* 0x000000ff0300720c */ /* 0x000fda0003f05300 */
[----:B0-----:R-:W-:Y:S05]  /*fa00*/  @!P0 BRA `(.L_x_324) ;  /* 0x0000000000508947 */ /* 0x001fea0003800000 */
[----:B------:R-:W0:Y:S01]  /*fa10*/  LDC R10, c[0x0][0x41c] ;  /* 0x00010700ff0a7b82 */ /* 0x000e220000000800 */
[----:B------:R-:W-:Y:S01]  /*fa20*/  IMAD.MOV.U32 R5, RZ, RZ, R7 ;  /* 0x000000ffff057224 */ /* 0x000fe200078e0007 */
[----:B------:R-:W-:Y:S01]  /*fa30*/  ULDC.64 UR4, c[0x0][0x408] ;  /* 0x0001020000047ab9 */ /* 0x000fe20000000a00 */
[----:B------:R-:W-:Y:S01]  /*fa40*/  ULDC.64 UR6, c[0x0][0x208] ;  /* 0x0000820000067ab9 */ /* 0x000fe20000000a00 */
[----:B0-----:R-:W-:-:S13]  /*fa50*/  ISETP.NE.AND P0, PT, R10, 0x1, PT ;  /* 0x000000010a00780c */ /* 0x001fda0003f05270 */
[----:B------:R-:W0:Y:S02]  /*fa60*/  @P0 LDC.64 R8, c[0x0][0x420] ;  /* 0x00010800ff080b82 */ /* 0x000e240000000a00 */
[----:B0-----:R-:W-:-:S05]  /*fa70*/  @P0 IMAD.HI.U32 R8, R7, R8, RZ ;  /* 0x0000000807080227 */ /* 0x001fca00078e00ff */
[----:B------:R-:W-:-:S04]  /*fa80*/  @P0 SHF.R.U32.HI R5, RZ, R9, R8 ;  /* 0x00000009ff050219 */ /* 0x000fc80000011608 */
[----:B------:R-:W-:-:S05]  /*fa90*/  IADD3 R8, -R5, RZ, RZ ;  /* 0x000000ff05087210 */ /* 0x000fca0007ffe1ff */
[----:B------:R-:W-:Y:S02]  /*faa0*/  IMAD R9, R10, R8, R7 ;  /* 0x000000080a097224 */ /* 0x000fe400078e0207 */
[----:B------:R-:W-:-:S03]  /*fab0*/  IMAD R8, R12, UR4, RZ ;  /* 0x000000040c087c24 */ /* 0x000fc6000f8e02ff */
[----:B------:R0:W-:Y:S01]  /*fac0*/  STL [R1+0xc], R9 ;  /* 0x00000c0901007387 */ /* 0x0001e20000100800 */
[----:B------:R-:W-:Y:S02]  /*fad0*/  IMAD R10, R0, UR5, R8 ;  /* 0x00000005000a7c24 */ /* 0x000fe4000f8e0208 */
[--C-:B------:R-:W-:Y:S01]  /*fae0*/  IMAD.MOV.U32 R8, RZ, RZ, R5.reuse ;  /* 0x000000ffff087224 */ /* 0x100fe200078e0005 */
[----:B0-----:R-:W-:-:S03]  /*faf0*/  SHF.R.S32.HI R9, RZ, 0x1f, R5 ;  /* 0x0000001fff097819 */ /* 0x001fc60000011405 */
[----:B------:R-:W-:-:S04]  /*fb00*/  IMAD.WIDE.U32 R8, R0, UR4, R8 ;  /* 0x0000000400087c25 */ /* 0x000fc8000f8e0008 */
[----:B------:R-:W-:Y:S01]  /*fb10*/  IMAD.IADD R5, R9, 0x1, R10 ;  /* 0x0000000109057824 */ /* 0x000fe200078e020a */
[----:B------:R-:W-:-:S04]  /*fb20*/  LEA R10, P0, R8, R2, 0x2 ;  /* 0x00000002080a7211 */ /* 0x000fc800078010ff */
[----:B------:R-:W-:-:S05]  /*fb30*/  LEA.HI.X R11, R8, R3, R5, 0x2, P0 ;  /* 0x00000003080b7211 */ /* 0x000fca00000f1405 */
[----:B------:R0:W5:Y:S04]  /*fb40*/  LDG.E R5, desc[UR6][R10.64] ;  /* 0x000000060a057981 */ /* 0x000168000c1e1900 */
.L_x_324:
[----:B------:R-:W2:Y:S01]  /*fb50*/  LDL R8, [R1] ;  /* 0x0000000001087983 */ /* 0x000ea20000100800 */
[----:B0-----:R-:W-:-:S03]  /*fb60*/  MOV R10, 0x400 ;  /* 0x00000400000a7802 */ /* 0x001fc60000000f00 */
[----:B------:R-:W3:Y:S01]  /*fb70*/  LDL R9, [R1+0x8] ;  /* 0x0000080001097983 */ /* 0x000ee20000100800 */
[----:B------:R-:W0:Y:S02]  /*fb80*/  S2R R11, SR_CgaCtaId ;  /* 0x00000000000b7919 */ /* 0x000e240000008800 */
[----:B0-----:R-:W-:-:S05]  /*fb90*/  LEA R10, R11, R10, 0x18 ;  /* 0x0000000a0b0a7211 */ /* 0x001fca00078ec0ff */
[----:B--2---:R-:W-:Y:S01]  /*fba0*/  IMAD R8, R8, 0x8, R10 ;  /* 0x0000000808087824 */ /* 0x004fe200078e020a */
[----:B---3--:R-:W-:-:S04]  /*fbb0*/  SHF.L.U32 R9, R9, 0x1f, RZ ;  /* 0x0000001f09097819 */ /* 0x008fc800000006ff */
[----:B------:R-:W0:Y:S02]  /*fbc0*/  SYNCS.PHASECHK.TRANS64.TRYWAIT P0, [R8+URZ+0x38840], R9 ;  /* 0x03884009080075a7 */ /* 0x000e24000800017f */
[----:B0-----:R-:W-:Y:S05]  /*fbd0*/  @!P0 BRA `(.L_x_325) ;  /* 0x0000003800688947 */ /* 0x001fea0003800000 */
.L_x_395:
[----:B------:R-:W1:Y:S02]  /*fbe0*/  S2R R10, SR_TID.X ;  /* 0x00000000000a7919 */ /* 0x000e640000002100 */
[----:B-1----:R-:W-:-:S04]  /*fbf0*/  LOP3.LUT R10, R10, 0x7f, RZ, 0xc0, !PT ;  /* 0x0000007f0a0a7812 */ /* 0x002fc800078ec0ff */
[----:B------:R-:W-:-:S13]  /*fc00*/  ISETP.NE.AND P0, PT, R10, RZ, PT ;  /* 0x000000ff0a00720c */ /* 0x000fda0003f05270 */
[----:B------:R-:W-:Y:S05]  /*fc10*/  @P0 BRA `(.L_x_326) ;  /* 0x00000000001c0947 */ /* 0x000fea0003800000 */
[----:B------:R-:W1:Y:S01]  /*fc20*/  S2R R10, SR_TID.X ;  /* 0x00000000000a7919 */ /* 0x000e620000002100 */
[----:B0-----:R-:W-:-:S04]  /*fc30*/  IMAD.MOV.U32 R9, RZ, RZ, 0xa000 ;  /* 0x0000a000ff097424 */ /* 0x001fc800078e00ff */
[----:B------:R2:W-:Y:S01]  /*fc40*/  SYNCS.ARRIVE.TRANS64 RZ, [R8+URZ+0x38830], R9 ;  /* 0x0388300908ff79a7 */ /* 0x0005e2000800003f */
[----:B-1----:R-:W-:-:S04]  /*fc50*/  LOP3.LUT R10, R10, 0x1f, RZ, 0xc0, !PT ;  /* 0x0000001f0a0a7812 */ /* 0x002fc800078ec0ff */
[----:B------:R-:W-:-:S13]  /*fc60*/  ISETP.NE.AND P1, PT, R10, RZ, PT ;  /* 0x000000ff0a00720c */ /* 0x000fda0003f25270 */
[----:B--2---:R-:W-:Y:S05]  /*fc70*/  @!P1 BRA `(.L_x_326) ;  /* 0x0000000000049947 */ /* 0x004fea0003800000 */
[----:B------:R-:W-:Y:S01]  /*fc80*/  BPT.TRAP 0x1 ;  /* 0x000000040000795c */ /* 0x000fe20000300000 */
.L_x_326:
[----:B------:R-:W2:Y:S01]  /*fc90*/  LDL R11, [R1] ;  /* 0x00000000010b7983 */ /* 0x000ea20000100800 */
[----:B------:R-:W-:-:S03]  /*fca0*/  MOV R13, 0x400 ;  /* 0x00000400000d7802 */ /* 0x000fc60000000f00 */
[----:B------:R-:W3:Y:S04]  /*fcb0*/  LDL R10, [R1+0xc] ;  /* 0x00000c00010a7983 */ /* 0x000ee80000100800 */
[----:B0-----:R-:W4:Y:S01]  /*fcc0*/  LDL R9, [R1+0x4] ;  /* 0x0000040001097983 */ /* 0x001f220000100800 */
[----:B------:R-:W0:Y:S01]  /*fcd0*/  S2R R14, SR_CgaCtaId ;  /* 0x00000000000e7919 */ /* 0x000e220000008800 */
[----:B------:R-:W-:Y:S01]  /*fce0*/  R2UR UR9, R8 ;  /* 0x00000000080972ca */ /* 0x000fe200000e0000 */
[----:B------:R-:W-:Y:S01]  /*fcf0*/  UIADD3 UR4, UP0, UR36, 0x370, URZ ;  /* 0x0000037024047890 */ /* 0x000fe2000ff1e03f */
[----:B------:R-:W-:Y:S02]  /*fd00*/  R2UR UR12, R4 ;  /* 0x00000000040c72ca */ /* 0x000fe400000e0000 */
[----:B-----5:R-:W-:-:S02]  /*fd10*/  R2UR UR13, R5 ;  /* 0x00000000050d72ca */ /* 0x020fc400000e0000 */
[----:B0-----:R-:W-:-:S07]  /*fd20*/  LEA R13, R14, R13, 0x18 ;  /* 0x0000000d0e0d7211 */ /* 0x001fce00078ec0ff */
[----:B------:R-:W-:Y:S01]  /*fd30*/  UIADD3 UR9, UR9, 0x38830, URZ ;  /* 0x0003883009097890 */ /* 0x000fe2000fffe03f */
[----:B------:R-:W-:Y:S01]  /*fd40*/  UMOV UR10, URZ ;  /* 0x0000003f000a7c82 */ /* 0x000fe20008000000 */
[----:B------:R-:W-:Y:S01]  /*fd50*/  UMOV UR6, 0x0 ;  /* 0x0000000000067882 */ /* 0x000fe20000000000 */
[----:B------:R-:W-:Y:S01]  /*fd60*/  UMOV UR7, 0x14f00000 ;  /* 0x14f0000000077882 */ /* 0x000fe20000000000 */
[----:B------:R-:W-:Y:S01]  /*fd70*/  UMOV UR16, 0x40 ;  /* 0x0000004000107882 */ /* 0x000fe20000000000 */
[----:B--2---:R-:W-:Y:S01]  /*fd80*/  IMAD R8, R11, 0xa000, R13 ;  /* 0x0000a0000b087824 */ /* 0x004fe200078e020d */
[----:B---3--:R-:W-:-:S04]  /*fd90*/  R2UR UR11, R10 ;  /* 0x000000000a0b72ca */ /* 0x008fc800000e0000 */
[----:B------:R-:W-:Y:S02]  /*fda0*/  R2UR UR14, R8 ;  /* 0x00000000080e72ca */ /* 0x000fe400000e0000 */
[----:B----4-:R-:W-:-:S11]  /*fdb0*/  R2UR UR5, R9 ;  /* 0x00000000090572ca */ /* 0x010fd600000e0000 */
[----:B------:R-:W-:Y:S02]  /*fdc0*/  UIADD3 UR8, UR14, 0x24400, URZ ;  /* 0x000244000e087890 */ /* 0x000fe4000fffe03f */
[----:B------:R-:W-:Y:S02]  /*fdd0*/  UIMAD UR11, UR11, 0x50, UR5 ;  /* 0x000000500b0b78a4 */ /* 0x000fe4000f8e0205 */
[----:B------:R-:W-:Y:S02]  /*fde0*/  UIADD3.X UR5, URZ, UR37, URZ, UP0, !UPT ;  /* 0x000000253f057290 */ /* 0x000fe400087fe43f */
[----:B------:R-:W-:Y:S02]  /*fdf0*/  UIADD3 UR15, UR14, 0x26c00, URZ ;  /* 0x00026c000e0f7890 */ /* 0x000fe4000fffe03f */
[----:B------:R-:W-:Y:S02]  /*fe00*/  UIADD3 UR17, UR14, 0x29400, URZ ;  /* 0x000294000e117890 */ /* 0x000fe4000fffe03f */
[----:B------:R-:W-:-:S03]  /*fe10*/  UIADD3 UR18, UR14, 0x2bc00, URZ ;  /* 0x0002bc000e127890 */ /* 0x000fc6000fffe03f */
[----:B------:R0:W-:Y:S01]  /*fe20*/  UTMALDG.4D [UR8], [UR4], desc[UR6] ;  /* 0x00000608040075b4 */ /* 0x0001e20008019000 */
[----:B------:R-:W-:Y:S01]  /*fe30*/  UMOV UR14, 0x80 ;  /* 0x00000080000e7882 */ /* 0x000fe20000000000 */
[----:B0-----:R-:W-:Y:S01]  /*fe40*/  UMOV UR8, UR15 ;  /* 0x0000000f00087c82 */ /* 0x001fe20008000000 */
[----:B------:R-:W-:Y:S02]  /*fe50*/  UMOV UR10, UR16 ;  /* 0x00000010000a7c82 */ /* 0x000fe40008000000 */
[----:B------:R0:W-:Y:S02]  /*fe60*/  UTMALDG.4D [UR8], [UR4], desc[UR6] ;  /* 0x00000608040075b4 */ /* 0x0001e40008019000 */
[----:B0-----:R-:W-:Y:S01]  /*fe70*/  UMOV UR8, UR17 ;  /* 0x0000001100087c82 */ /* 0x001fe20008000000 */
[----:B------:R-:W-:Y:S01]  /*fe80*/  UMOV UR10, UR14 ;  /* 0x0000000e000a7c82 */ /* 0x000fe20008000000 */
[----:B------:R-:W-:Y:S01]  /*fe90*/  UMOV UR14, 0xc0 ;  /* 0x000000c0000e7882 */ /* 0x000fe20000000000 */
[----:B------:R0:W-:Y:S02]  /*fea0*/  UTMALDG.4D [UR8], [UR4], desc[UR6] ;  /* 0x00000608040075b4 */ /* 0x0001e40008019000 */
[----:B0-----:R-:W-:Y:S01]  /*feb0*/  UMOV UR8, UR18 ;  /* 0x0000001200087c82 */ /* 0x001fe20008000000 */
[----:B------:R-:W-:-:S02]  /*fec0*/  UMOV UR10, UR14 ;  /* 0x0000000e000a7c82 */ /* 0x000fc40008000000 */
[----:B------:R0:W-:Y:S02]  /*fed0*/  UTMALDG.4D [UR8], [UR4], desc[UR6] ;  /* 0x00000608040075b4 */ /* 0x0001e40008019000 */
[----:B0-----:R-:W-:Y:S01]  /*fee0*/  NOP ;  /* 0x0000000000007918 */ /* 0x001fe20000000000 */
.L_x_323:
[----:B------:R-:W2:Y:S01]  /*fef0*/  LDL.LU R11, [R1+0x28] ;  /* 0x00002800010b7983 */ /* 0x000ea20000300800 */
[----:B------:R-:W-:Y:S01]  /*ff00*/  MOV R9, 0x400 ;  /* 0x0000040000097802 */ /* 0x000fe20000000f00 */
[----:B------:R-:W-:Y:S05]  /*ff10*/  WARPSYNC.ALL ;  /* 0x0000000000007948 */ /* 0x000fea0003800000 */
[----:B------:R-:W0:Y:S01]  /*ff20*/  S2R R10, SR_CgaCtaId ;  /* 0x00000000000a7919 */ /* 0x000e220000008800 */
[----:B------:R-:W-:-:S13]  /*ff30*/  ELECT P0, URZ, PT ;  /* 0x00000000003f782f */ /* 0x000fda0003800000 */
[----:B------:R-:W-:Y:S01]  /*ff40*/  @P0 R2UR UR13, R6 ;  /* 0x00000000060d02ca */ /* 0x000fe200000e0000 */
[----:B------:R-:W-:Y:S01]  /*ff50*/  UIADD3 UR4, UP0, UR36, 0x270, URZ ;  /* 0x0000027024047890 */ /* 0x000fe2000ff1e03f */
[----:B------:R-:W-:Y:S01]  /*ff60*/  @P0 R2UR UR12, R18 ;  /* 0x00000000120c02ca */ /* 0x000fe200000e0000 */
[----:B------:R-:W-:Y:S01]  /*ff70*/  UMOV UR6, 0x0 ;  /* 0x0000000000067882 */ /* 0x000fe20000000000 */
[C---:B------:R-:W-:Y:S01]  /*ff80*/  @P0 R2UR UR11, R17.reuse ;  /* 0x00000000110b02ca */ /* 0x040fe200000e0000 */
[----:B------:R-:W-:Y:S01]  /*ff90*/  UIADD3.X UR5, URZ, UR37, URZ, UP0, !UPT ;  /* 0x000000253f057290 */ /* 0x000fe200087fe43f */
[----:B------:R-:W-:Y:S01]  /*ffa0*/  @P0 R2UR UR21, R6 ;  /* 0x00000000061502ca */ /* 0x000fe200000e0000 */
[----:B------:R-:W-:Y:S01]  /*ffb0*/  UMOV UR7, 0x12f00000 ;  /* 0x12f0000000077882 */ /* 0x000fe20000000000 */
[----:B------:R-:W-:Y:S01]  /*ffc0*/  UMOV UR10, URZ ;  /* 0x0000003f000a7c82 */ /* 0x000fe20008000000 */
[----:B------:R-:W-:Y:S01]  /*ffd0*/  @P0 R2UR UR20, R18 ;  /* 0x00000000121402ca */ /* 0x000fe200000e0000 */
[----:B------:R-:W-:Y:S01]  /*ffe0*/  UMOV UR14, 0x0 ;  /* 0x00000000000e7882 */ /* 0x000fe20000000000 */
[----:B------:R-:W-:Y:S01]  /*fff0*/  @P0 R2UR UR19, R17 ;  /* 0x00000000111302ca */ /* 0x000fe200000e0000 */
[----:B------:R-:W-:Y:S01]  /*10000*/  @P0 IMAD.MOV.U32 R8, RZ, RZ, 0x10000 ;  /* 0x00010000ff080424 */ /* 0x000fe200078e00ff */
[----:B------:R-:W-:Y:S01]  /*10010*/  UMOV UR15, 0x12f00000 ;  /* 0x12f00000000f7882 */ /* 0x000fe20000000000 */
[----:B------:R-:W-:Y:S01]  /*10020*/  UMOV UR18, 0x40 ;  /* 0x0000004000127882 */ /* 0x000fe20000000000 */
[----:B------:R-:W-:Y:S01]  /*10030*/  UMOV UR22, 0x0 ;  /* 0x0000000000167882 */ /* 0x000fe20000000000 */
[----:B------:R-:W-:Y:S01]  /*10040*/  UMOV UR23, 0x12f00000 ;  /* 0x12f0000000177882 */ /* 0x000fe20000000000 */
[----:B------:R-:W-:Y:S01]  /*10050*/  BSSY B0, `(.L_x_327) ;  /* 0x0000021000007945 */ /* 0x000fe20003800000 */
[----:B0-----:R-:W-:Y:S01]  /*10060*/  LEA R9, R10, R9, 0x18 ;  /* 0x000000090a097211 */ /* 0x001fe200078ec0ff */
[----:B------:R-:W-:Y:S03]  /*10070*/  BAR.SYNC.DEFER_BLOCKING 0x8, 0x120 ;  /* 0x0204800000007b1d */ /* 0x000fe60000010000 */
[----:B------:R-:W-:-:S13]  /*10080*/  R2UR UR24, R9 ;  /* 0x00000000091872ca */ /* 0x000fda00000e0000 */
[----:B------:R-:W-:Y:S02]  /*10090*/  UIADD3 UR8, UR24, 0x14400, URZ ;  /* 0x0001440018087890 */ /* 0x000fe4000fffe03f */
[----:B------:R-:W-:Y:S02]  /*100a0*/  UIADD3 UR9, UR24, 0x38800, URZ ;  /* 0x0003880018097890 */ /* 0x000fe4000fffe03f */
[----:B------:R-:W-:Y:S01]  /*100b0*/  UIADD3 UR16, UR24, 0x18400, URZ ;  /* 0x0001840018107890 */ /* 0x000fe2000fffe03f */
[----:B------:R0:W-:Y:S04]  /*100c0*/  @P0 SYNCS.ARRIVE.TRANS64 RZ, [R9+URZ+0x38800], R8 ;  /* 0x0388000809ff09a7 */ /* 0x0001e8000800003f */
[----:B------:R-:W-:Y:S02]  /*100d0*/  UMOV UR17, UR9 ;  /* 0x0000000900117c82 */ /* 0x000fe40008000000 */
[----:B------:R1:W-:Y:S02]  /*100e0*/  UTMALDG.4D [UR8], [UR4], desc[UR6] ;  /* 0x00000608040075b4 */ /* 0x0003e40008019000 */
[----:B------:R-:W-:Y:S01]  /*100f0*/  UTMALDG.4D [UR16], [UR4], desc[UR14] ;  /* 0x00000e10040075b4 */ /* 0x000fe20008019000 */
[----:B-1----:R-:W-:Y:S01]  /*10100*/  @P0 R2UR UR13, R6 ;  /* 0x00000000060d02ca */ /* 0x002fe200000e0000 */
[----:B------:R-:W-:Y:S01]  /*10110*/  UIADD3 UR8, UR24, 0x1c400, URZ ;  /* 0x0001c40018087890 */ /* 0x000fe2000fffe03f */
[----:B------:R-:W-:Y:S01]  /*10120*/  @P0 R2UR UR12, R18 ;  /* 0x00000000120c02ca */ /* 0x000fe200000e0000 */
[----:B------:R-:W-:Y:S01]  /*10130*/  UMOV UR10, 0x80 ;  /* 0x00000080000a7882 */ /* 0x000fe20000000000 */
[----:B------:R-:W-:Y:S01]  /*10140*/  @P0 R2UR UR11, R17 ;  /* 0x00000000110b02ca */ /* 0x000fe200000e0000 */
[----:B------:R-:W-:Y:S01]  /*10150*/  UMOV UR6, 0x0 ;  /* 0x0000000000067882 */ /* 0x000fe20000000000 */
[----:B------:R-:W-:-:S11]  /*10160*/  UMOV UR7, 0x12f00000 ;  /* 0x12f0000000077882 */ /* 0x000fd60000000000 */
[----:B------:R1:W-:Y:S02]  /*10170*/  UTMALDG.4D [UR8], [UR4], desc[UR22] ;  /* 0x00001608040075b4 */ /* 0x0003e40008019000 */
[----:B-1----:R-:W-:Y:S01]  /*10180*/  @P0 R2UR UR13, R6 ;  /* 0x00000000060d02ca */ /* 0x002fe200000e0000 */
[----:B------:R-:W-:Y:S01]  /*10190*/  UIADD3 UR8, UR24, 0x20400, URZ ;  /* 0x0002040018087890 */ /* 0x000fe2000fffe03f */
[----:B------:R-:W-:Y:S01]  /*101a0*/  @P0 R2UR UR12, R18 ;  /* 0x00000000120c02ca */ /* 0x000fe200000e0000 */
[----:B------:R-:W-:Y:S01]  /*101b0*/  UMOV UR10, 0xc0 ;  /* 0x000000c0000a7882 */ /* 0x000fe20000000000 */
[----:B------:R-:W-:-:S13]  /*101c0*/  @P0 R2UR UR11, R17 ;  /* 0x00000000110b02ca */ /* 0x000fda00000e0000 */
[----:B------:R0:W-:Y:S01]  /*101d0*/  UTMALDG.4D [UR8], [UR4], desc[UR6] ;  /* 0x00000608040075b4 */ /* 0x0001e20008019000 */
[----:B--2---:R-:W-:-:S04]  /*101e0*/  IADD3 R11, R11, 0x1, RZ ;  /* 0x000000010b0b7810 */ /* 0x004fc80007ffe0ff */
[----:B------:R-:W-:Y:S01]  /*101f0*/  LEA.HI R6, R11, R11, RZ, 0x1 ;  /* 0x0000000b0b067211 */ /* 0x000fe200078f08ff */
[----:B------:R0:W-:Y:S03]  /*10200*/  STL [R1+0x28], R11 ;  /* 0x0000280b01007387 */ /* 0x0001e60000100800 */
[----:B------:R-:W-:-:S05]  /*10210*/  LOP3.LUT R6, R6, 0xfffffffe, RZ, 0xc0, !PT ;  /* 0xfffffffe06067812 */ /* 0x000fca00078ec0ff */
[----:B------:R-:W-:-:S05]  /*10220*/  IMAD.IADD R6, R11, 0x1, -R6 ;  /* 0x000000010b067824 */ /* 0x000fca00078e0a06 */
[----:B------:R-:W-:-:S04]  /*10230*/  SHF.L.U32 R6, R6, 0x1f, RZ ;  /* 0x0000001f06067819 */ /* 0x000fc800000006ff */
[----:B------:R-:W1:Y:S02]  /*10240*/  SYNCS.PHASECHK.TRANS64.TRYWAIT P0, [R9+URZ+0x38820], R6 ;  /* 0x03882006090075a7 */ /* 0x000e64000800017f */
[----:B01----:R-:W-:Y:S05]  /*10250*/  @!P0 BRA `(.L_x_328) ;  /* 0x0000003000dc8947 */ /* 0x003fea0003800000 */
.L_x_396:
[----:B------:R-:W-:Y:S05]  /*10260*/  BSYNC B0 ;  /* 0x0000000000007941 */ /* 0x000fea0003800000 */
.L_x_327:
[----:B0-----:R-:W2:Y:S01]  /*10270*/  LDL.LU R8, [R1+0x24] ;  /* 0x0000240001087983 */ /* 0x001ea20000300800 */
[----:B------:R-:W-:Y:S01]  /*10280*/  BSSY B0, `(.L_x_329) ;  /* 0x00001c6000007945 */ /* 0x000fe20003800000 */
[----:B--2---:R-:W-:-:S13]  /*10290*/  ISETP.GE.AND P0, PT, R8, 0x51, PT ;  /* 0x000000510800780c */ /* 0x004fda0003f06270 */
[----:B------:R-:W-:Y:S05]  /*102a0*/  @!P0 BRA `(.L_x_330) ;  /* 0x0000001c000c8947 */ /* 0x000fea0003800000 */
[----:B------:R-:W2:Y:S01]  /*102b0*/  LDL R8, [R1+0x18] ;  /* 0x0000180001087983 */ /* 0x000ea20000100800 */
[----:B------:R-:W-:Y:S01]  /*102c0*/  IMAD.MOV.U32 R6, RZ, RZ, 0x1 ;  /* 0x00000001ff067424 */ /* 0x000fe200078e00ff */
[----:B------:R-:W-:Y:S01]  /*102d0*/  BSSY B1, `(.L_x_331) ;  /* 0x000009e000017945 */ /* 0x000fe20003800000 */
[----:B--2---:R-:W-:-:S05]  /*102e0*/  IMAD.MOV R14, RZ, RZ, -R8 ;  /* 0x000000ffff0e7224 */ /* 0x004fca00078e0a08 */
[----:B------:R-:W-:-:S05]  /*102f0*/  VIADDMNMX R14, R14, R6, 0xffffffff, !PT ;  /* 0xffffffff0e0e7446 */ /* 0x000fca0007800106 */
[----:B------:R-:W-:-:S05]  /*10300*/  IMAD.IADD R6, R8, 0x1, R14 ;  /* 0x0000000108067824 */ /* 0x000fca00078e020e */
[----:B------:R-:W-:-:S04]  /*10310*/  LOP3.LUT R6, R6, 0x1, RZ, 0xc0, !PT ;  /* 0x0000000106067812 */ /* 0x000fc800078ec0ff */
[----:B------:R-:W-:Y:S01]  /*10320*/  ISETP.NE.U32.AND P0, PT, R6, 0x1, PT ;  /* 0x000000010600780c */ /* 0x000fe20003f05070 */
[----:B------:R-:W-:-:S12]  /*10330*/  VIADD R6, R8, 0xfffffffe ;  /* 0xfffffffe08067836 */ /* 0x000fd80000000000 */
[----:B------:R-:W-:Y:S05]  /*10340*/  @P0 BRA `(.L_x_332) ;  /* 0x0000000800580947 */ /* 0x000fea0003800000 */
[----:B------:R-:W2:Y:S04]  /*10350*/  LDL R9, [R1] ;  /* 0x0000000001097983 */ /* 0x000ea80000100800 */
[----:B------:R-:W3:Y:S01]  /*10360*/  LDL R8, [R1+0x8] ;  /* 0x0000080001087983 */ /* 0x000ee20000100800 */
[----:B------:R-:W-:Y:S01]  /*10370*/  BSSY B2, `(.L_x_333) ;  /* 0x000008f000027945 */ /* 0x000fe20003800000 */
[----:B--2---:R-:W-:-:S04]  /*10380*/  IADD3 R13, R9, 0x1, RZ ;  /* 0x00000001090d7810 */ /* 0x004fc80007ffe0ff */
[----:B------:R-:W-:-:S04]  /*10390*/  ISETP.NE.AND P0, PT, R13, 0x2, PT ;  /* 0x000000020d00780c */ /* 0x000fc80003f05270 */
[----:B------:R-:W-:Y:S02]  /*103a0*/  SEL R15, RZ, 0x1, P0 ;  /* 0x00000001ff0f7807 */ /* 0x000fe40000000000 */
[----:B------:R-:W-:Y:S02]  /*103b0*/  SEL R13, R13, RZ, P0 ;  /* 0x000000ff0d0d7207 */ /* 0x000fe40000000000 */
[----:B---3--:R-:W-:Y:S01]  /*103c0*/  LOP3.LUT R15, R8, R15, RZ, 0x3c, !PT ;  /* 0x0000000f080f7212 */ /* 0x008fe200078e3cff */
[----:B------:R-:W-:Y:S06]  /*103d0*/  @!P6 BRA `(.L_x_334) ;  /* 0x000000080020e947 */ /* 0x000fec0003800000 */
[----:B------:R-:W-:Y:S01]  /*103e0*/  ISETP.NE.U32.AND P0, PT, R2, RZ, PT ;  /* 0x000000ff0200720c */ /* 0x000fe20003f05070 */
[----:B------:R-:W-:-:S03]  /*103f0*/  IMAD.MOV.U32 R8, RZ, RZ, R5 ;  /* 0x000000ffff087224 */ /* 0x000fc600078e0005 */
[----:B------:R-:W-:-:S13]  /*10400*/  ISETP.NE.AND.EX P0, PT, R3, RZ, PT, P0 ;  /* 0x000000ff0300720c */ /* 0x000fda0003f05300 */
[----:B------:R-:W-:Y:S05]  /*10410*/  @!P0 BRA `(.L_x_335) ;  /* 0x0000000000488947 */ /* 0x000fea0003800000 */
[----:B------:R-:W0:Y:S01]  /*10420*/  LDC R18, c[0x0][0x41c] ;  /* 0x00010700ff127b82 */ /* 0x000e220000000800 */
[----:B------:R-:W-:Y:S01]  /*10430*/  ULDC.64 UR4, c[0x0][0x408] ;  /* 0x0001020000047ab9 */ /* 0x000fe20000000a00 */
[----:B------:R-:W-:Y:S01]  /*10440*/  ULDC.64 UR6, c[0x0][0x208] ;  /* 0x0000820000067ab9 */ /* 0x000fe20000000a00 */
[----:B0-----:R-:W-:-:S13]  /*10450*/  ISETP.NE.AND P0, PT, R18, 0x1, PT ;  /* 0x000000011200780c */ /* 0x001fda0003f05270 */
[----:B------:R-:W0:Y:S02]  /*10460*/  @P0 LDC.64 R8, c[0x0][0x420] ;  /* 0x00010800ff080b82 */ /* 0x000e240000000a00 */
[----:B0-----:R-:W-:-:S04]  /*10470*/  @P0 IMAD.HI.U32 R10, R6, R8, RZ ;  /* 0x00000008060a0227 */ /* 0x001fc800078e00ff */
[----:B------:R-:W-:Y:S01]  /*10480*/  IMAD.MOV.U32 R8, RZ, RZ, R6 ;  /* 0x000000ffff087224 */ /* 0x000fe200078e0006 */
[----:B------:R-:W-:Y:S01]  /*10490*/  @P0 SHF.R.U32.HI R8, RZ, R9, R10 ;  /* 0x00000009ff080219 */ /* 0x000fe2000001160a */
[----:B------:R-:W-:-:S03]  /*104a0*/  IMAD R10, R12, UR4, RZ ;  /* 0x000000040c0a7c24 */ /* 0x000fc6000f8e02ff */
[----:B------:R-:W-:Y:S01]  /*104b0*/  SHF.R.S32.HI R9, RZ, 0x1f, R8 ;  /* 0x0000001fff097819 */ /* 0x000fe20000011408 */
[C---:B------:R-:W-:Y:S02]  /*104c0*/  IMAD R17, R0.reuse, UR5, R10 ;  /* 0x0000000500117c24 */ /* 0x040fe4000f8e020a */
[----:B------:R-:W-:-:S04]  /*104d0*/  IMAD.WIDE.U32 R10, R0, UR4, R8 ;  /* 0x00000004000a7c25 */ /* 0x000fc8000f8e0008 */
[----:B------:R-:W-:Y:S01]  /*104e0*/  IMAD.IADD R17, R17, 0x1, R11 ;  /* 0x0000000111117824 */ /* 0x000fe200078e020b */
[----:B------:R-:W-:Y:S01]  /*104f0*/  LEA R2, P0, R10, R2, 0x2 ;  /* 0x000000020a027211 */ /* 0x000fe200078010ff */
[----:B------:R-:W-:-:S03]  /*10500*/  IMAD.MOV R8, RZ, RZ, -R8 ;  /* 0x000000ffff087224 */ /* 0x000fc600078e0a08 */
[----:B------:R-:W-:Y:S01]  /*10510*/  LEA.HI.X R3, R10, R3, R17, 0x2, P0 ;  /* 0x000000030a037211 */ /* 0x000fe200000f1411 */
[----:B------:R-:W-:-:S04]  /*10520*/  IMAD R6, R18, R8, R6 ;  /* 0x0000000812067224 */ /* 0x000fc800078e0206 */
[----:B------:R0:W5:Y:S04]  /*10530*/  LDG.E R8, desc[UR6][R2.64] ;  /* 0x0000000602087981 */ /* 0x000168000c1e1900 */
.L_x_335:
[----:B0-----:R-:W0:Y:S01]  /*10540*/  S2R R3, SR_CgaCtaId ;  /* 0x0000000000037919 */ /* 0x001e220000008800 */
[----:B------:R-:W-:-:S04]  /*10550*/  MOV R2, 0x400 ;  /* 0x0000040000027802 */ /* 0x000fc80000000f00 */
[----:B0-----:R-:W-:Y:S02]  /*10560*/  LEA R2, R3, R2, 0x18 ;  /* 0x0000000203027211 */ /* 0x001fe400078ec0ff */
[----:B------:R-:W-:-:S03]  /*10570*/  SHF.L.U32 R3, R15, 0x1f, RZ ;  /* 0x0000001f0f037819 */ /* 0x000fc600000006ff */
[----:B------:R-:W-:-:S04]  /*10580*/  IMAD R2, R13, 0x8, R2 ;  /* 0x000000080d027824 */ /* 0x000fc800078e0202 */
[----:B------:R-:W0:Y:S02]  /*10590*/  SYNCS.PHASECHK.TRANS64.TRYWAIT P0, [R2+URZ+0x38840], R3 ;  /* 0x03884003020075a7 */ /* 0x000e24000800017f */
[----:B0-----:R-:W-:Y:S05]  /*105a0*/  @!P0 BRA `(.L_x_336) ;  /* 0x0000003000288947 */ /* 0x001fea0003800000 */
.L_x_397:
[----:B------:R-:W1:Y:S02]  /*105b0*/  S2R R9, SR_TID.X ;  /* 0x0000000000097919 */ /* 0x000e640000002100 */
[----:B-1----:R-:W-:-:S04]  /*105c0*/  LOP3.LUT R9, R9, 0x7f, RZ, 0xc0, !PT ;  /* 0x0000007f09097812 */ /* 0x002fc800078ec0ff */
[----:B------:R-:W-:-:S13]  /*105d0*/  ISETP.NE.AND P1, PT, R9, RZ, PT ;  /* 0x000000ff0900720c */ /* 0x000fda0003f25270 */
[----:B------:R-:W-:Y:S05]  /*105e0*/  @P1 BRA `(.L_x_337) ;  /* 0x00000000001c1947 */ /* 0x000fea0003800000 */
[----:B------:R-:W1:Y:S01]  /*105f0*/  S2R R9, SR_TID.X ;  /* 0x0000000000097919 */ /* 0x000e620000002100 */
[----:B0-----:R-:W-:-:S04]  /*10600*/  MOV R3, 0xa000 ;  /* 0x0000a00000037802 */ /* 0x001fc80000000f00 */
[----:B------:R2:W-:Y:S01]  /*10610*/  SYNCS.ARRIVE.TRANS64 RZ, [R2+URZ+0x38830], R3 ;  /* 0x0388300302ff79a7 */ /* 0x0005e2000800003f */
[----:B-1----:R-:W-:-:S04]  /*10620*/  LOP3.LUT R9, R9, 0x1f, RZ, 0xc0, !PT ;  /* 0x0000001f09097812 */ /* 0x002fc800078ec0ff */
[----:B------:R-:W-:-:S13]  /*10630*/  ISETP.NE.AND P0, PT, R9, RZ, PT ;  /* 0x000000ff0900720c */ /* 0x000fda0003f05270 */
[----:B--2---:R-:W-:Y:S05]  /*10640*/  @!P0 BRA `(.L_x_337) ;  /* 0x0000000000048947 */ /* 0x004fea0003800000 */
[----:B------:R-:W-:Y:S01]  /*10650*/  BPT.TRAP 0x1 ;  /* 0x000000040000795c */ /* 0x000fe20000300000 */
.L_x_337:
[----:B------:R-:W2:Y:S04]  /*10660*/  LDL R17, [R1+0x4] ;  /* 0x0000040001117983 */ /* 0x000ea80000100800 */
[----:B------:R-:W3:Y:S01]  /*10670*/  LDL.LU R11, [R1+0x8] ;  /* 0x00000800010b7983 */ /* 0x000ee20000300800 */
[----:B0-----:R-:W-:-:S03]  /*10680*/  MOV R3, 0x400 ;  /* 0x0000040000037802 */ /* 0x001fc60000000f00 */
[----:B------:R-:W4:Y:S01]  /*10690*/  LDL R9, [R1] ;  /* 0x0000000001097983 */ /* 0x000f220000100800 */
[----:B------:R-:W0:Y:S01]  /*106a0*/  S2R R10, SR_CgaCtaId ;  /* 0x00000000000a7919 */ /* 0x000e220000008800 */
[----:B------:R-:W-:Y:S02]  /*106b0*/  R2UR UR9, R2 ;  /* 0x00000000020972ca */ /* 0x000fe400000e0000 */
[----:B------:R-:W-:Y:S01]  /*106c0*/  R2UR UR11, R6 ;  /* 0x00000000060b72ca */ /* 0x000fe200000e0000 */
[----:B------:R-:W-:Y:S01]  /*106d0*/  UIADD3 UR4, UP0, UR36, 0x370, URZ ;  /* 0x0000037024047890 */ /* 0x000fe2000ff1e03f */
[----:B------:R-:W-:Y:S02]  /*106e0*/  R2UR UR12, R4 ;  /* 0x00000000040c72ca */ /* 0x000fe400000e0000 */
[----:B-----5:R-:W-:Y:S02]  /*106f0*/  R2UR UR13, R8 ;  /* 0x00000000080d72ca */ /* 0x020fe400000e0000 */
[----:B0-----:R-:W-:-:S05]  /*10700*/  LEA R3, R10, R3, 0x18 ;  /* 0x000000030a037211 */ /* 0x001fca00078ec0ff */
        /* <DEDUP_REMOVED lines=11> */
[----:B------:R-:W-:Y:S01]  /*107c0*/  VIADD R3, R3, 0x38800 ;  /* 0x0003880003037836 */ /* 0x000fe20000000000 */
[----:B------:R-:W-:Y:S01]  /*107d0*/  UMOV UR18, 0x80 ;  /* 0x0000008000127882 */ /* 0x000fe20000000000 */
[----:B------:R-:W-:Y:S01]  /*107e0*/  UMOV UR19, 0xc0 ;  /* 0x000000c000137882 */ /* 0x000fe20000000000 */
[----:B--2---:R-:W-:-:S13]  /*107f0*/  R2UR UR5, R17 ;  /* 0x00000000110572ca */ /* 0x004fda00000e0000 */
[----:B------:R-:W-:Y:S02]  /*10800*/  UIMAD UR11, UR11, 0x50, UR5 ;  /* 0x000000500b0b78a4 */ /* 0x000fe4000f8e0205 */
[----:B------:R-:W-:Y:S01]  /*10810*/  UIADD3.X UR5, URZ, UR37, URZ, UP0, !UPT ;  /* 0x000000253f057290 */ /* 0x000fe200087fe43f */
[----:B---3--:R-:W-:Y:S01]  /*10820*/  SHF.L.U32 R2, R11, 0x1f, RZ ;  /* 0x0000001f0b027819 */ /* 0x008fe200000006ff */
[----:B----4-:R-:W-:-:S07]  /*10830*/  IMAD R3, R9, 0x8, R3 ;  /* 0x0000000809037824 */ /* 0x010fce00078e0203 */
[----:B------:R0:W-:Y:S02]  /*10840*/  UTMALDG.4D [UR8], [UR4], desc[UR6] ;  /* 0x00000608040075b4 */ /* 0x0001e40008019000 */
[----:B0-----:R-:W-:Y:S01]  /*10850*/  UMOV UR8, UR15 ;  /* 0x0000000f00087c82 */ /* 0x001fe20008000000 */
[----:B------:R-:W-:Y:S02]  /*10860*/  UMOV UR10, UR17 ;  /* 0x00000011000a7c82 */ /* 0x000fe40008000000 */
[----:B------:R0:W-:Y:S02]  /*10870*/  UTMALDG.4D [UR8], [UR4], desc[UR6] ;  /* 0x00000608040075b4 */ /* 0x0001e40008019000 */
[----:B0-----:R-:W-:Y:S01]  /*10880*/  UMOV UR8, UR16 ;  /* 0x0000001000087c82 */ /* 0x001fe20008000000 */
[----:B------:R-:W-:Y:S02]  /*10890*/  UMOV UR10, UR18 ;  /* 0x00000012000a7c82 */ /* 0x000fe40008000000 */
[----:B------:R0:W-:Y:S02]  /*108a0*/  UTMALDG.4D [UR8], [UR4], desc[UR6] ;  /* 0x00000608040075b4 */ /* 0x0001e40008019000 */
[----:B0-----:R-:W-:Y:S01]  /*108b0*/  UMOV UR8, UR14 ;  /* 0x0000000e00087c82 */ /* 0x001fe20008000000 */
[----:B------:R-:W-:-:S02]  /*108c0*/  UMOV UR10, UR19 ;  /* 0x00000013000a7c82 */ /* 0x000fc40008000000 */
[----:B------:R0:W-:Y:S01]  /*108d0*/  UTMALDG.4D [UR8], [UR4], desc[UR6] ;  /* 0x00000608040075b4 */ /* 0x0001e20008019000 */
[----:B------:R-:W1:Y:S02]  /*108e0*/  SYNCS.PHASECHK.TRANS64.TRYWAIT P0, [R3+URZ+0x60], R2 ;  /* 0x00006002030075a7 */ /* 0x000e64000800017f */
[----:B01----:R-:W-:Y:S05]  /*108f0*/  @!P0 BRA `(.L_x_338) ;  /* 0x0000002c00688947 */ /* 0x003fea0003800000 */
.L_x_398:
[----:B------:R-:W-:Y:S05]  /*10900*/  @P1 BRA `(.L_x_339) ;  /* 0x0000000000301947 */ /* 0x000fea0003800000 */
[----:B------:R-:W1:Y:S01]  /*10910*/  S2R R9, SR_TID.X ;  /* 0x0000000000097919 */ /* 0x000e620000002100 */
[----:B------:R-:W-:Y:S01]  /*10920*/  MOV R10, 0x400 ;  /* 0x00000400000a7802 */ /* 0x000fe20000000f00 */
[----:B------:R-:W2:Y:S01]  /*10930*/  S2R R11, SR_CgaCtaId ;  /* 0x00000000000b7919 */ /* 0x000ea20000008800 */
[----:B-1----:R-:W-:Y:S02]  /*10940*/  LOP3.LUT R17, R9, 0x1f, RZ, 0xc0, !PT ;  /* 0x0000001f09117812 */ /* 0x002fe400078ec0ff */
[----:B------:R-:W3:Y:S02]  /*10950*/  LDL R9, [R1] ;  /* 0x0000000001097983 */ /* 0x000ee40000100800 */
[----:B------:R-:W-:Y:S02]  /*10960*/  ISETP.NE.AND P0, PT, R17, RZ, PT ;  /* 0x000000ff1100720c */ /* 0x000fe40003f05270 */
[----:B--2---:R-:W-:Y:S01]  /*10970*/  LEA R10, R11, R10, 0x18 ;  /* 0x0000000a0b0a7211 */ /* 0x004fe200078ec0ff */
[----:B0-----:R-:W-:-:S04]  /*10980*/  IMAD.MOV.U32 R3, RZ, RZ, 0xa000 ;  /* 0x0000a000ff037424 */ /* 0x001fc800078e00ff */
[----:B---3--:R-:W-:-:S04]  /*10990*/  IMAD R2, R9, 0x8, R10 ;  /* 0x0000000809027824 */ /* 0x008fc800078e020a */
[----:B------:R1:W-:Y:S02]  /*109a0*/  SYNCS.ARRIVE.TRANS64 RZ, [R2+URZ+0x38850], R3 ;  /* 0x0388500302ff79a7 */ /* 0x0003e4000800003f */
[----:B------:R-:W-:Y:S05]  /*109b0*/  @!P0 BRA `(.L_x_339) ;  /* 0x0000000000048947 */ /* 0x000fea0003800000 */
[----:B------:R-:W-:Y:S01]  /*109c0*/  BPT.TRAP 0x1 ;  /* 0x000000040000795c */ /* 0x000fe20000300000 */
.L_x_339:
[----:B01----:R-:W2:Y:S01]  /*109d0*/  LDL.LU R2, [R1+0xc] ;  /* 0x00000c0001027983 */ /* 0x003ea20000300800 */
[----:B------:R-:W-:-:S03]  /*109e0*/  MOV R10, 0x400 ;  /* 0x00000400000a7802 */ /* 0x000fc60000000f00 */
[----:B------:R-:W3:Y:S04]  /*109f0*/  LDL.LU R9, [R1] ;  /* 0x0000000001097983 */ /* 0x000ee80000300800 */
[----:B------:R-:W4:Y:S01]  /*10a00*/  LDL R3, [R1+0x4] ;  /* 0x0000040001037983 */ /* 0x000f220000100800 */
[----:B------:R-:W0:Y:S01]  /*10a10*/  S2R R11, SR_CgaCtaId ;  /* 0x00000000000b7919 */ /* 0x000e220000008800 */
[----:B------:R-:W-:Y:S01]  /*10a20*/  R2UR UR13, R5 ;  /* 0x00000000050d72ca */ /* 0x000fe200000e0000 */
[----:B------:R-:W-:Y:S01]  /*10a30*/  UIADD3 UR4, UP0, UR36, 0x470, URZ ;  /* 0x0000047024047890 */ /* 0x000fe2000ff1e03f */
[----:B------:R-:W-:Y:S02]  /*10a40*/  R2UR UR12, R4 ;  /* 0x00000000040c72ca */ /* 0x000fe400000e0000 */
[----:B0-----:R-:W-:Y:S01]  /*10a50*/  LEA R10, R11, R10, 0x18 ;  /* 0x0000000a0b0a7211 */ /* 0x001fe200078ec0ff */
[----:B------:R-:W-:Y:S01]  /*10a60*/  UMOV UR10, URZ ;  /* 0x0000003f000a7c82 */ /* 0x000fe20008000000 */
[----:B------:R-:W-:Y:S01]  /*10a70*/  UMOV UR6, 0x0 ;  /* 0x0000000000067882 */ /* 0x000fe20000000000 */
[----:B------:R-:W-:Y:S01]  /*10a80*/  UMOV UR7, 0x14f00000 ;  /* 0x14f0000000077882 */ /* 0x000fe20000000000 */
[----:B------:R-:W-:Y:S01]  /*10a90*/  UMOV UR17, 0x40 ;  /* 0x0000004000117882 */ /* 0x000fe20000000000 */
[----:B------:R0:W-:Y:S01]  /*10aa0*/  STL [R1+0xc], R6 ;  /* 0x00000c0601007387 */ /* 0x0001e20000100800 */
[----:B------:R-:W-:-:S02]  /*10ab0*/  MOV R5, R8 ;  /* 0x0000000800057202 */ /* 0x000fc40000000f00 */
[----:B--2---:R-:W-:Y:S01]  /*10ac0*/  R2UR UR11, R2 ;  /* 0x00000000020b72ca */ /* 0x004fe200000e0000 */
[----:B---3--:R-:W-:-:S05]  /*10ad0*/  IMAD R2, R9, 0x8, R10 ;  /* 0x0000000809027824 */ /* 0x008fca00078e020a */
[----:B------:R-:W-:Y:S01]  /*10ae0*/  R2UR UR9, R2 ;  /* 0x00000000020972ca */ /* 0x000fe200000e0000 */
[----:B------:R-:W-:Y:S01]  /*10af0*/  IMAD R2, R9, 0xa000, R10 ;  /* 0x0000a00009027824 */ /* 0x000fe200078e020a */
[----:B----4-:R-:W-:-:S04]  /*10b00*/  R2UR UR5, R3 ;  /* 0x00000000030572ca */ /* 0x010fc800000e0000 */
[----:B------:R-:W-:-:S07]  /*10b10*/  R2UR UR16, R2 ;  /* 0x00000000021072ca */ /* 0x000fce00000e0000 */
[----:B------:R-:W-:Y:S02]  /*10b20*/  UIADD3 UR9, UR9, 0x38850, URZ ;  /* 0x0003885009097890 */ /* 0x000fe4000fffe03f */
[----:B------:R-:W-:Y:S02]  /*10b30*/  UIMAD UR11, UR11, 0x50, UR5 ;  /* 0x000000500b0b78a4 */ /* 0x000fe4000f8e0205 */
[----:B------:R-:W-:Y:S02]  /*10b40*/  UIADD3.X UR5, URZ, UR37, URZ, UP0, !UPT ;  /* 0x000000253f057290 */ /* 0x000fe400087fe43f */
[----:B------:R-:W-:Y:S02]  /*10b50*/  UIADD3 UR8, UR16, 0x400, URZ ;  /* 0x0000040010087890 */ /* 0x000fe4000fffe03f */
[----:B------:R-:W-:Y:S02]  /*10b60*/  UIADD3 UR14, UR16, 0x2c00, URZ ;  /* 0x00002c00100e7890 */ /* 0x000fe4000fffe03f */
[----:B------:R-:W-:-:S02]  /*10b70*/  UIADD3 UR15, UR16, 0x5400, URZ ;  /* 0x00005400100f7890 */ /* 0x000fc4000fffe03f */
[----:B------:R-:W-:-:S03]  /*10b80*/  UIADD3 UR16, UR16, 0x7c00, URZ ;  /* 0x00007c0010107890 */ /* 0x000fc6000fffe03f */
        /* <DEDUP_REMOVED lines=12> */
[----:B0-----:R-:W-:Y:S01]  /*10c50*/  NOP ;  /* 0x0000000000007918 */ /* 0x001fe20000000000 */
.L_x_334:
[----:B------:R-:W-:Y:S05]  /*10c60*/  BSYNC B2 ;  /* 0x0000000000027941 */ /* 0x000fea0003800000 */
.L_x_333:
[----:B------:R-:W2:Y:S04]  /*10c70*/  LDL.LU R2, [R1+0x18] ;  /* 0x0000180001027983 */ /* 0x000ea80000300800 */
[----:B------:R0:W-:Y:S04]  /*10c80*/  STL [R1], R13 ;  /* 0x0000000d01007387 */ /* 0x0001e80000100800 */
[----:B------:R0:W-:Y:S02]  /*10c90*/  STL [R1+0x8], R15 ;  /* 0x0000080f01007387 */ /* 0x0001e40000100800 */
[----:B0-2---:R-:W-:-:S07]  /*10ca0*/  VIADD R6, R2, 0xfffffffd ;  /* 0xfffffffd02067836 */ /* 0x005fce0000000000 */
.L_x_332:
[----:B------:R-:W-:Y:S05]  /*10cb0*/  BSYNC B1 ;  /* 0x0000000000017941 */ /* 0x000fea0003800000 */
.L_x_331:
[----:B------:R-:W-:-:S05]  /*10cc0*/  IMAD.MOV R14, RZ, RZ, -R14 ;  /* 0x000000ffff0e7224 */ /* 0x000fca00078e0a0e */
[----:B------:R-:W-:-:S13]  /*10cd0*/  ISETP.NE.AND P0, PT, R7, R14, PT ;  /* 0x0000000e0700720c */ /* 0x000fda0003f05270 */
[----:B------:R-:W-:Y:S05]  /*10ce0*/  @!P0 BRA `(.L_x_330) ;  /* 0x00000010007c8947 */ /* 0x000fea0003800000 */
[----:B------:R-:W-:-:S07]  /*10cf0*/  IMAD.MOV.U32 R10, RZ, RZ, R5 ;  /* 0x000000ffff0a7224 */ /* 0x000fce00078e0005 */
.L_x_354:
[----:B------:R-:W2:Y:S04]  /*10d00*/  LDL R3, [R1] ;  /* 0x0000000001037983 */ /* 0x000ea80000100800 */
[----:B------:R-:W3:Y:S01]  /*10d10*/  LDL R2, [R1+0x8] ;  /* 0x0000080001027983 */ /* 0x000ee20000100800 */
[----:B------:R-:W-:Y:S05]  /*10d20*/  YIELD ;  /* 0x0000000000007946 */ /* 0x000fea0003800000 */
[----:B------:R-:W-:Y:S01]  /*10d30*/  BSSY B1, `(.L_x_340) ;  /* 0x000008a000017945 */ /* 0x000fe20003800000 */
[----:B--2---:R-:W-:-:S05]  /*10d40*/  VIADD R7, R3, 0x1 ;  /* 0x0000000103077836 */ /* 0x004fca0000000000 */
[----:B------:R-:W-:-:S04]  /*10d50*/  ISETP.NE.AND P0, PT, R7, 0x2, PT ;  /* 0x000000020700780c */ /* 0x000fc80003f05270 */
[----:B------:R-:W-:Y:S02]  /*10d60*/  SEL R8, RZ, 0x1, P0 ;  /* 0x00000001ff087807 */ /* 0x000fe40000000000 */
[----:B------:R-:W-:Y:S02]  /*10d70*/  SEL R7, R7, RZ, P0 ;  /* 0x000000ff07077207 */ /* 0x000fe40000000000 */
[----:B---3--:R-:W-:Y:S01]  /*10d80*/  LOP3.LUT R8, R2, R8, RZ, 0x3c, !PT ;  /* 0x0000000802087212 */ /* 0x008fe200078e3cff */
[----:B0-----:R-:W-:Y:S06]  /*10d90*/  @!P6 BRA `(.L_x_341) ;  /* 0x00000008000ce947 */ /* 0x001fec0003800000 */
[----:B------:R-:W-:Y:S01]  /*10da0*/  ULDC.64 UR4, c[0x0][0x3f8] ;  /* 0x0000fe0000047ab9 */ /* 0x000fe20000000a00 */
[----:B------:R-:W-:Y:S01]  /*10db0*/  IMAD.MOV.U32 R9, RZ, RZ, R6 ;  /* 0x000000ffff097224 */ /* 0x000fe200078e0006 */
[----:B------:R-:W-:-:S04]  /*10dc0*/  ISETP.NE.U32.AND P0, PT, RZ, UR4, PT ;  /* 0x00000004ff007c0c */ /* 0x000fc8000bf05070 */
[----:B------:R-:W-:-:S13]  /*10dd0*/  ISETP.NE.AND.EX P0, PT, RZ, UR5, PT, P0 ;  /* 0x00000005ff007c0c */ /* 0x000fda000bf05300 */
[----:B------:R-:W-:Y:S05]  /*10de0*/  @!P0 BRA `(.L_x_342) ;  /* 0x0000000000488947 */ /* 0x000fea0003800000 */
[----:B------:R-:W0:Y:S01]  /*10df0*/  LDC R9, c[0x0][0x41c] ;  /* 0x00010700ff097b82 */ /* 0x000e220000000800 */
[----:B------:R-:W-:Y:S01]  /*10e00*/  ULDC.64 UR6, c[0x0][0x408] ;  /* 0x0001020000067ab9 */ /* 0x000fe20000000a00 */
[----:B------:R-:W-:Y:S01]  /*10e10*/  ULDC.64 UR8, c[0x0][0x208] ;  /* 0x0000820000087ab9 */ /* 0x000fe20000000a00 */
[----:B0-----:R-:W-:-:S13]  /*10e20*/  ISETP.NE.AND P0, PT, R9, 0x1, PT ;  /* 0x000000010900780c */ /* 0x001fda0003f05270 */
[----:B------:R-:W0:Y:S02]  /*10e30*/  @P0 LDC.64 R2, c[0x0][0x420] ;  /* 0x00010800ff020b82 */ /* 0x000e240000000a00 */
[----:B0-----:R-:W-:Y:S01]  /*10e40*/  @P0 IMAD.HI.U32 R10, R6, R2, RZ ;  /* 0x00000002060a0227 */ /* 0x001fe200078e00ff */
[----:B------:R-:W-:-:S04]  /*10e50*/  MOV R2, R6 ;  /* 0x0000000600027202 */ /* 0x000fc80000000f00 */
[----:B------:R-:W-:Y:S01]  /*10e60*/  @P0 SHF.R.U32.HI R2, RZ, R3, R10 ;  /* 0x00000003ff020219 */ /* 0x000fe2000001160a */
[----:B------:R-:W-:-:S04]  /*10e70*/  IMAD R10, R12, UR6, RZ ;  /* 0x000000060c0a7c24 */ /* 0x000fc8000f8e02ff */
[----:B------:R-:W-:Y:S02]  /*10e80*/  IMAD.MOV R3, RZ, RZ, -R2 ;  /* 0x000000ffff037224 */ /* 0x000fe400078e0a02 */
[----:B------:R-:W-:Y:S02]  /*10e90*/  IMAD R10, R0, UR7, R10 ;  /* 0x00000007000a7c24 */ /* 0x000fe4000f8e020a */
[----:B------:R-:W-:Y:S01]  /*10ea0*/  IMAD R9, R9, R3, R6 ;  /* 0x0000000309097224 */ /* 0x000fe200078e0206 */
[----:B------:R-:W-:-:S03]  /*10eb0*/  SHF.R.S32.HI R3, RZ, 0x1f, R2 ;  /* 0x0000001fff037819 */ /* 0x000fc60000011402 */
[----:B------:R-:W-:-:S04]  /*10ec0*/  IMAD.WIDE.U32 R2, R0, UR6, R2 ;  /* 0x0000000600027c25 */ /* 0x000fc8000f8e0002 */
[----:B------:R-:W-:Y:S01]  /*10ed0*/  IMAD.IADD R3, R10, 0x1, R3 ;  /* 0x000000010a037824 */ /* 0x000fe200078e0203 */
[----:B------:R-:W-:-:S04]  /*10ee0*/  LEA R10, P0, R2, UR4, 0x2 ;  /* 0x00000004020a7c11 */ /* 0x000fc8000f8010ff */
[----:B------:R-:W-:-:S05]  /*10ef0*/  LEA.HI.X R11, R2, UR5, R3, 0x2, P0 ;  /* 0x00000005020b7c11 */ /* 0x000fca00080f1403 */
[----:B------:R0:W5:Y:S04]  /*10f00*/  LDG.E R10, desc[UR8][R10.64] ;  /* 0x000000080a0a7981 */ /* 0x000168000c1e1900 */
.L_x_342:
[----:B------:R-:W1:Y:S01]  /*10f10*/  S2R R3, SR_CgaCtaId ;  /* 0x0000000000037919 */ /* 0x000e620000008800 */
[----:B------:R-:W-:-:S04]  /*10f20*/  MOV R2, 0x400 ;  /* 0x0000040000027802 */ /* 0x000fc80000000f00 */
[----:B-1----:R-:W-:Y:S02]  /*10f30*/  LEA R2, R3, R2, 0x18 ;  /* 0x0000000203027211 */ /* 0x002fe400078ec0ff */
[----:B------:R-:W-:-:S03]  /*10f40*/  SHF.L.U32 R3, R8, 0x1f, RZ ;  /* 0x0000001f08037819 */ /* 0x000fc600000006ff */
[----:B------:R-:W-:-:S04]  /*10f50*/  IMAD R2, R7, 0x8, R2 ;  /* 0x0000000807027824 */ /* 0x000fc800078e0202 */
[----:B------:R-:W1:Y:S02]  /*10f60*/  SYNCS.PHASECHK.TRANS64.TRYWAIT P0, [R2+URZ+0x38840], R3 ;  /* 0x03884003020075a7 */ /* 0x000e64000800017f */
[----:B-1----:R-:W-:Y:S05]  /*10f70*/  @!P0 BRA `(.L_x_343) ;  /* 0x0000002400dc8947 */ /* 0x002fea0003800000 */
.L_x_399:
[----:B0-----:R-:W0:Y:S02]  /*10f80*/  S2R R11, SR_TID.X ;  /* 0x00000000000b7919 */ /* 0x001e240000002100 */
[----:B0-----:R-:W-:-:S04]  /*10f90*/  LOP3.LUT R11, R11, 0x7f, RZ, 0xc0, !PT ;  /* 0x0000007f0b0b7812 */ /* 0x001fc800078ec0ff */
[----:B------:R-:W-:-:S13]  /*10fa0*/  ISETP.NE.AND P0, PT, R11, RZ, PT ;  /* 0x000000ff0b00720c */ /* 0x000fda0003f05270 */
[----:B------:R-:W-:Y:S05]  /*10fb0*/  @P0 BRA `(.L_x_344) ;  /* 0x00000000001c0947 */ /* 0x000fea0003800000 */
[----:B------:R-:W0:Y:S01]  /*10fc0*/  S2R R11, SR_TID.X ;  /* 0x00000000000b7919 */ /* 0x000e220000002100 */
[----:B-1----:R-:W-:-:S04]  /*10fd0*/  IMAD.MOV.U32 R3, RZ, RZ, 0xa000 ;  /* 0x0000a000ff037424 */ /* 0x002fc800078e00ff */
[----:B------:R2:W-:Y:S01]  /*10fe0*/  SYNCS.ARRIVE.TRANS64 RZ, [R2+URZ+0x38830], R3 ;  /* 0x0388300302ff79a7 */ /* 0x0005e2000800003f */
[----:B0-----:R-:W-:-:S04]  /*10ff0*/  LOP3.LUT R11, R11, 0x1f, RZ, 0xc0, !PT ;  /* 0x0000001f0b0b7812 */ /* 0x001fc800078ec0ff */
[----:B------:R-:W-:-:S13]  /*11000*/  ISETP.NE.AND P1, PT, R11, RZ, PT ;  /* 0x000000ff0b00720c */ /* 0x000fda0003f25270 */
[----:B--2---:R-:W-:Y:S05]  /*11010*/  @!P1 BRA `(.L_x_344) ;  /* 0x0000000000049947 */ /* 0x004fea0003800000 */
[----:B------:R-:W-:Y:S01]  /*11020*/  BPT.TRAP 0x1 ;  /* 0x000000040000795c */ /* 0x000fe20000300000 */
.L_x_344:
[----:B------:R-:W2:Y:S04]  /*11030*/  LDL R15, [R1+0x4] ;  /* 0x00000400010f7983 */ /* 0x000ea80000100800 */
[----:B-1----:R-:W3:Y:S01]  /*11040*/  LDL.LU R3, [R1+0x8] ;  /* 0x0000080001037983 */ /* 0x002ee20000300800 */
[----:B------:R-:W-:-:S03]  /*11050*/  MOV R13, 0x400 ;  /* 0x00000400000d7802 */ /* 0x000fc60000000f00 */
        /* <DEDUP_REMOVED lines=25> */
[----:B---3--:R-:W-:Y:S02]  /*111f0*/  SHF.L.U32 R3, R3, 0x1f, RZ ;  /* 0x0000001f03037819 */ /* 0x008fe400000006ff */
[----:B----4-:R-:W-:-:S06]  /*11200*/  LEA R2, R11, R2, 0x3 ;  /* 0x000000020b027211 */ /* 0x010fcc00078e18ff */
        /* <DEDUP_REMOVED lines=12> */
.L_x_400:
        /* <DEDUP_REMOVED lines=8> */
.L_x_346:
[----:B------:R-:W2:Y:S01]  /*11350*/  LDL.LU R15, [R1+0xc] ;  /* 0x00000c00010f7983 */ /* 0x000ea20000300800 */
[----:B------:R-:W-:-:S03]  /*11360*/  MOV R13, 0x400 ;  /* 0x00000400000d7802 */ /* 0x000fc60000000f00 */
[----:B0-----:R-:W3:Y:S04]  /*11370*/  LDL.LU R3, [R1] ;  /* 0x0000000001037983 */ /* 0x001ee80000300800 */
[----:B------:R-:W4:Y:S01]  /*11380*/  LDL R11, [R1+0x4] ;  /* 0x00000400010b7983 */ /* 0x000f220000100800 */
[----:B------:R-:W0:Y:S01]  /*11390*/  S2R R14, SR_CgaCtaId ;  /* 0x00000000000e7919 */ /* 0x000e220000008800 */
[----:B------:R-:W-:Y:S01]  /*113a0*/  R2UR UR9, R2 ;  /* 0x00000000020972ca */ /* 0x000fe200000e0000 */
[----:B------:R-:W-:Y:S01]  /*113b0*/  UIADD3 UR4, UP0, UR36, 0x470, URZ ;  /* 0x0000047024047890 */ /* 0x000fe2000ff1e03f */
[----:B------:R-:W-:Y:S02]  /*113c0*/  R2UR UR13, R5 ;  /* 0x00000000050d72ca */ /* 0x000fe400000e0000 */
[----:B------:R-:W-:-:S02]  /*113d0*/  R2UR UR12, R4 ;  /* 0x00000000040c72ca */ /* 0x000fc400000e0000 */
[----:B0-----:R-:W-:-:S07]  /*113e0*/  LEA R13, R14, R13, 0x18 ;  /* 0x0000000d0e0d7211 */ /* 0x001fce00078ec0ff */
[----:B------:R-:W-:Y:S01]  /*113f0*/  UIADD3 UR9, UR9, 0x50, URZ ;  /* 0x0000005009097890 */ /* 0x000fe2000fffe03f */
[----:B------:R-:W-:Y:S01]  /*11400*/  UMOV UR10, URZ ;  /* 0x0000003f000a7c82 */ /* 0x000fe20008000000 */
[----:B------:R-:W-:Y:S01]  /*11410*/  UMOV UR6, 0x0 ;  /* 0x0000000000067882 */ /* 0x000fe20000000000 */
[----:B------:R-:W-:Y:S01]  /*11420*/  UMOV UR7, 0x14f00000 ;  /* 0x14f0000000077882 */ /* 0x000fe20000000000 */
[----:B------:R-:W-:Y:S01]  /*11430*/  UMOV UR17, 0x40 ;  /* 0x0000004000117882 */ /* 0x000fe20000000000 */
[----:B------:R0:W-:Y:S01]  /*11440*/  STL [R1+0xc], R9 ;  /* 0x00000c0901007387 */ /* 0x0001e20000100800 */
[----:B------:R-:W-:Y:S01]  /*11450*/  IMAD.MOV.U32 R5, RZ, RZ, R10 ;  /* 0x000000ffff057224 */ /* 0x000fe200078e000a */
[----:B--2---:R-:W-:Y:S01]  /*11460*/  R2UR UR11, R15 ;  /* 0x000000000f0b72ca */ /* 0x004fe200000e0000 */
[----:B---3--:R-:W-:Y:S01]  /*11470*/  IMAD R3, R3, 0xa000, R13 ;  /* 0x0000a00003037824 */ /* 0x008fe200078e020d */
[----:B----4-:R-:W-:-:S04]  /*11480*/  R2UR UR5, R11 ;  /* 0x000000000b0572ca */ /* 0x010fc800000e0000 */
[----:B------:R-:W-:-:S09]  /*11490*/  R2UR UR14, R3 ;  /* 0x00000000030e72ca */ /* 0x000fd200000e0000 */
[----:B------:R-:W-:-:S04]  /*114a0*/  UIMAD UR11, UR11, 0x50, UR5 ;  /* 0x000000500b0b78a4 */ /* 0x000fc8000f8e0205 */
[----:B------:R-:W-:Y:S02]  /*114b0*/  UIADD3 UR8, UR14, 0x400, URZ ;  /* 0x000004000e087890 */ /* 0x000fe4000fffe03f */
[----:B------:R-:W-:Y:S02]  /*114c0*/  UIADD3.X UR5, URZ, UR37, URZ, UP0, !UPT ;  /* 0x000000253f057290 */ /* 0x000fe400087fe43f */
[----:B------:R-:W-:Y:S02]  /*114d0*/  UIADD3 UR15, UR14, 0x2c00, URZ ;  /* 0x00002c000e0f7890 */ /* 0x000fe4000fffe03f */
[----:B------:R-:W-:Y:S02]  /*114e0*/  UIADD3 UR16, UR14, 0x5400, URZ ;  /* 0x000054000e107890 */ /* 0x000fe4000fffe03f */
        /* <DEDUP_REMOVED lines=14> */
.L_x_341:
[----:B------:R-:W-:Y:S05]  /*115d0*/  BSYNC B1 ;  /* 0x0000000000017941 */ /* 0x000fea0003800000 */
.L_x_340:
[----:B------:R-:W-:Y:S01]  /*115e0*/  VIADD R2, R7, 0x1 ;  /* 0x0000000107027836 */ /* 0x000fe20000000000 */
[----:B------:R-:W-:Y:S04]  /*115f0*/  BSSY B1, `(.L_x_347) ;  /* 0x000008a000017945 */ /* 0x000fe80003800000 */
[----:B------:R-:W-:-:S04]  /*11600*/  ISETP.NE.AND P0, PT, R2, 0x2, PT ;  /* 0x000000020200780c */ /* 0x000fc80003f05270 */
[----:B------:R-:W-:Y:S02]  /*11610*/  SEL R3, RZ, 0x1, P0 ;  /* 0x00000001ff037807 */ /* 0x000fe40000000000 */
[----:B------:R-:W-:Y:S02]  /*11620*/  SEL R14, R2, RZ, P0 ;  /* 0x000000ff020e7207 */ /* 0x000fe40000000000 */
[----:B------:R-:W-:-:S05]  /*11630*/  LOP3.LUT R13, R8, R3, RZ, 0x3c, !PT ;  /* 0x00000003080d7212 */ /* 0x000fca00078e3cff */
[----:B------:R0:W-:Y:S04]  /*11640*/  STL [R1+0x8], R13 ;  /* 0x0000080d01007387 */ /* 0x0001e80000100800 */
[----:B------:R0:W-:Y:S01]  /*11650*/  STL [R1], R14 ;  /* 0x0000000e01007387 */ /* 0x0001e20000100800 */
[----:B------:R-:W-:Y:S05]  /*11660*/  @!P6 BRA `(.L_x_348) ;  /* 0x000000080008e947 */ /* 0x000fea0003800000 */
[----:B------:R-:W-:Y:S01]  /*11670*/  ULDC.64 UR4, c[0x0][0x3f8] ;  /* 0x0000fe0000047ab9 */ /* 0x000fe20000000a00 */
[----:B------:R-:W-:Y:S01]  /*11680*/  VIADD R9, R6, 0xffffffff ;  /* 0xffffffff06097836 */ /* 0x000fe20000000000 */
[----:B------:R-:W-:-:S04]  /*11690*/  ISETP.NE.U32.AND P0, PT, RZ, UR4, PT ;  /* 0x00000004ff007c0c */ /* 0x000fc8000bf05070 */
[----:B------:R-:W-:-:S13]  /*116a0*/  ISETP.NE.AND.EX P0, PT, RZ, UR5, PT, P0 ;  /* 0x00000005ff007c0c */ /* 0x000fda000bf05300 */
[----:B------:R-:W-:Y:S05]  /*116b0*/  @!P0 BRA `(.L_x_349) ;  /* 0x0000000000488947 */ /* 0x000fea0003800000 */
        /* <DEDUP_REMOVED lines=15> */
[----:B------:R-:W-:-:S04]  /*117b0*/  LEA R10, P0, R2, UR4, 0x2 ;  /* 0x00000004020a7c11 */ /* 0x000fc8000f8010ff */
[----:B------:R-:W-:-:S05]  /*117c0*/  LEA.HI.X R11, R2, UR5, R3, 0x2, P0 ;  /* 0x00000005020b7c11 */ /* 0x000fca00080f1403 */
[----:B------:R1:W5:Y:S04]  /*117d0*/  LDG.E R10, desc[UR8][R10.64] ;  /* 0x000000080a0a7981 */ /* 0x000368000c1e1900 */
.L_x_349:
[----:B------:R-:W2:Y:S01]  /*117e0*/  S2R R3, SR_CgaCtaId ;  /* 0x0000000000037919 */ /* 0x000ea20000008800 */
[----:B------:R-:W-:-:S04]  /*117f0*/  MOV R2, 0x400 ;  /* 0x0000040000027802 */ /* 0x000fc80000000f00 */
[----:B--2---:R-:W-:Y:S02]  /*11800*/  LEA R2, R3, R2, 0x18 ;  /* 0x0000000203027211 */ /* 0x004fe400078ec0ff */
[----:B------:R-:W-:-:S03]  /*11810*/  SHF.L.U32 R3, R13, 0x1f, RZ ;  /* 0x0000001f0d037819 */ /* 0x000fc600000006ff */
[----:B------:R-:W-:-:S04]  /*11820*/  IMAD R2, R14, 0x8, R2 ;  /* 0x000000080e027824 */ /* 0x000fc800078e0202 */
[----:B------:R-:W2:Y:S02]  /*11830*/  SYNCS.PHASECHK.TRANS64.TRYWAIT P0, [R2+URZ+0x38840], R3 ;  /* 0x03884003020075a7 */ /* 0x000ea4000800017f */
[----:B--2---:R-:W-:Y:S05]  /*11840*/  @!P0 BRA `(.L_x_350) ;  /* 0x0000001c00d08947 */ /* 0x004fea0003800000 */
.L_x_401:
        /* <DEDUP_REMOVED lines=11> */
.L_x_351:
[----:B0-----:R-:W3:Y:S01]  /*11900*/  LDL R13, [R1] ;  /* 0x00000000010d7983 */ /* 0x001ee20000100800 */
[----:B------:R-:W-:-:S03]  /*11910*/  MOV R14, 0x400 ;  /* 0x00000400000e7802 */ /* 0x000fc60000000f00 */
[----:B------:R-:W4:Y:S01]  /*11920*/  LDL R11, [R1+0x4] ;  /* 0x00000400010b7983 */ /* 0x000f220000100800 */
[----:B------:R-:W0:Y:S01]  /*11930*/  S2R R15, SR_CgaCtaId ;  /* 0x00000000000f7919 */ /* 0x000e220000008800 */
[----:B------:R-:W-:Y:S01]  /*11940*/  R2UR UR11, R9 ;  /* 0x00000000090b72ca */ /* 0x000fe200000e0000 */
[----:B------:R-:W-:Y:S01]  /*11950*/  UIADD3 UR4, UP0, UR36, 0x370, URZ ;  /* 0x0000037024047890 */ /* 0x000fe2000ff1e03f */
[----:B------:R-:W-:Y:S02]  /*11960*/  R2UR UR12, R4 ;  /* 0x00000000040c72ca */ /* 0x000fe400000e0000 */
[----:B0-----:R-:W-:-:S05]  /*11970*/  LEA R14, R15, R14, 0x18 ;  /* 0x0000000e0f0e7211 */ /* 0x001fca00078ec0ff */
[----:B--2---:R-:W-:Y:S01]  /*11980*/  VIADD R2, R14, 0x38800 ;  /* 0x000388000e027836 */ /* 0x004fe20000000000 */
[----:B-----5:R-:W-:Y:S01]  /*11990*/  R2UR UR13, R10 ;  /* 0x000000000a0d72ca */ /* 0x020fe200000e0000 */
[----:B------:R-:W-:Y:S01]  /*119a0*/  UMOV UR10, URZ ;  /* 0x0000003f000a7c82 */ /* 0x000fe20008000000 */
[----:B------:R-:W-:Y:S01]  /*119b0*/  UMOV UR6, 0x0 ;  /* 0x0000000000067882 */ /* 0x000fe20000000000 */
[----:B------:R-:W-:Y:S01]  /*119c0*/  UMOV UR7, 0x14f00000 ;  /* 0x14f0000000077882 */ /* 0x000fe20000000000 */
[----:B------:R-:W-:Y:S01]  /*119d0*/  UMOV UR17, 0x40 ;  /* 0x0000004000117882 */ /* 0x000fe20000000000 */
[----:B------:R-:W-:Y:S01]  /*119e0*/  UMOV UR18, 0x80 ;  /* 0x0000008000127882 */ /* 0x000fe20000000000 */
[----:B------:R-:W-:Y:S01]  /*119f0*/  UMOV UR19, 0xc0 ;  /* 0x000000c000137882 */ /* 0x000fe20000000000 */
[----:B------:R-:W-:Y:S01]  /*11a00*/  SHF.L.U32 R8, R8, 0x1f, RZ ;  /* 0x0000001f08087819 */ /* 0x000fe200000006ff */
        /* <DEDUP_REMOVED lines=12> */
[----:B------:R0:W-:Y:S01]  /*11ad0*/  UTMALDG.4D [UR8], [UR4], desc[UR6] ;  /* 0x00000608040075b4 */ /* 0x0001e20008019000 */
[----:B------:R-:W-:Y:S01]  /*11ae0*/  LEA R2, R7, R2, 0x3 ;  /* 0x0000000207027211 */ /* 0x000fe200078e18ff */
        /* <DEDUP_REMOVED lines=11> */
.L_x_402:
[----:B------:R-:W-:Y:S05]  /*11ba0*/  @P0 BRA `(.L_x_353) ;  /* 0x00000000001c0947 */ /* 0x000fea0003800000 */
[----:B------:R-:W1:Y:S02]  /*11bb0*/  S2R R3, SR_TID.X ;  /* 0x0000000000037919 */ /* 0x000e640000002100 */
[----:B-1----:R-:W-:-:S04]  /*11bc0*/  LOP3.LUT R3, R3, 0x1f, RZ, 0xc0, !PT ;  /* 0x0000001f03037812 */ /* 0x002fc800078ec0ff */
[----:B------:R-:W-:Y:S01]  /*11bd0*/  ISETP.NE.AND P1, PT, R3, RZ, PT ;  /* 0x000000ff0300720c */ /* 0x000fe20003f25270 */
[----:B------:R-:W-:-:S04]  /*11be0*/  IMAD.MOV.U32 R3, RZ, RZ, 0xa000 ;  /* 0x0000a000ff037424 */ /* 0x000fc800078e00ff */
[----:B------:R1:W-:Y:S08]  /*11bf0*/  SYNCS.ARRIVE.TRANS64 RZ, [R2+URZ+0x50], R3 ;  /* 0x0000500302ff79a7 */ /* 0x0003f0000800003f */
[----:B------:R-:W-:Y:S05]  /*11c00*/  @!P1 BRA `(.L_x_353) ;  /* 0x0000000000049947 */ /* 0x000fea0003800000 */
[----:B------:R-:W-:Y:S01]  /*11c10*/  BPT.TRAP 0x1 ;  /* 0x000000040000795c */ /* 0x000fe20000300000 */
.L_x_353:
[----:B------:R-:W2:Y:S01]  /*11c20*/  LDL.LU R13, [R1+0xc] ;  /* 0x00000c00010d7983 */ /* 0x000ea20000300800 */
[----:B0-----:R-:W-:-:S03]  /*11c30*/  MOV R8, 0x400 ;  /* 0x0000040000087802 */ /* 0x001fc60000000f00 */
[----:B-1----:R-:W3:Y:S01]  /*11c40*/  LDL R3, [R1+0x4] ;  /* 0x0000040001037983 */ /* 0x002ee20000100800 */
[----:B------:R-:W0:Y:S01]  /*11c50*/  S2R R11, SR_CgaCtaId ;  /* 0x00000000000b7919 */ /* 0x000e220000008800 */
[----:B------:R-:W-:Y:S01]  /*11c60*/  R2UR UR9, R2 ;  /* 0x00000000020972ca */ /* 0x000fe200000e0000 */
[----:B------:R-:W-:Y:S01]  /*11c70*/  UIADD3 UR4, UP0, UR36, 0x470, URZ ;  /* 0x0000047024047890 */ /* 0x000fe2000ff1e03f */
[----:B------:R-:W-:Y:S02]  /*11c80*/  R2UR UR13, R5 ;  /* 0x00000000050d72ca */ /* 0x000fe400000e0000 */
[----:B------:R-:W-:Y:S02]  /*11c90*/  R2UR UR12, R4 ;  /* 0x00000000040c72ca */ /* 0x000fe400000e0000 */
        /* <DEDUP_REMOVED lines=12> */
[----:B------:R1:W-:Y:S01]  /*11d60*/  STL [R1+0xc], R9 ;  /* 0x00000c0901007387 */ /* 0x0003e20000100800 */
[----:B------:R-:W-:Y:S01]  /*11d70*/  IMAD.MOV.U32 R5, RZ, RZ, R10 ;  /* 0x000000ffff057224 */ /* 0x000fe200078e000a */
[----:B--2---:R-:W-:Y:S02]  /*11d80*/  R2UR UR11, R13 ;  /* 0x000000000d0b72ca */ /* 0x004fe400000e0000 */
[----:B---3--:R-:W-:-:S13]  /*11d90*/  R2UR UR5, R3 ;  /* 0x00000000030572ca */ /* 0x008fda00000e0000 */
[----:B------:R-:W-:Y:S02]  /*11da0*/  UIMAD UR11, UR11, 0x50, UR5 ;  /* 0x000000500b0b78a4 */ /* 0x000fe4000f8e0205 */
[----:B------:R-:W-:-:S09]  /*11db0*/  UIADD3.X UR5, URZ, UR37, URZ, UP0, !UPT ;  /* 0x000000253f057290 */ /* 0x000fd200087fe43f */
[----:B------:R0:W-:Y:S02]  /*11dc0*/  UTMALDG.4D [UR8], [UR4], desc[UR6] ;  /* 0x00000608040075b4 */ /* 0x0001e40008019000 */
[----:B0-----:R-:W-:Y:S01]  /*11dd0*/  UMOV UR8, UR14 ;  /* 0x0000000e00087c82 */ /* 0x001fe20008000000 */
[----:B------:R-:W-:Y:S01]  /*11de0*/  UMOV UR10, UR17 ;  /* 0x00000011000a7c82 */ /* 0x000fe20008000000 */
[----:B------:R-:W-:Y:S01]  /*11df0*/  UMOV UR14, 0x80 ;  /* 0x00000080000e7882 */ /* 0x000fe20000000000 */
        /* <DEDUP_REMOVED lines=8> */
[----:B-1----:R-:W-:Y:S01]  /*11e80*/  NOP ;  /* 0x0000000000007918 */ /* 0x002fe20000000000 */
.L_x_348:
[----:B------:R-:W-:Y:S05]  /*11e90*/  BSYNC B1 ;  /* 0x0000000000017941 */ /* 0x000fea0003800000 */
.L_x_347:
[C---:B------:R-:W-:Y:S01]  /*11ea0*/  ISETP.GT.AND P0, PT, R6.reuse, 0x1, PT ;  /* 0x000000010600780c */ /* 0x040fe20003f04270 */
[----:B------:R-:W-:-:S04]  /*11eb0*/  VIADD R2, R6, 0xfffffffe ;  /* 0xfffffffe06027836 */ /* 0x000fc80000000000 */
[----:B------:R-:W-:-:S08]  /*11ec0*/  IMAD.MOV.U32 R6, RZ, RZ, R2 ;  /* 0x000000ffff067224 */ /* 0x000fd000078e0002 */
[----:B------:R-:W-:Y:S05]  /*11ed0*/  @P0 BRA `(.L_x_354) ;  /* 0xffffffec00880947 */ /* 0x000fea000383ffff */
.L_x_330:
[----:B------:R-:W-:Y:S05]  /*11ee0*/  BSYNC B0 ;  /* 0x0000000000007941 */ /* 0x000fea0003800000 */
.L_x_329:
[----:B------:R-:W1:Y:S01]  /*11ef0*/  S2R R2, SR_TID.X ;  /* 0x0000000000027919 */ /* 0x000e620000002100 */
[----:B------:R-:W-:Y:S01]  /*11f00*/  BSSY B0, `(.L_x_355) ;  /* 0x0000011000007945 */ /* 0x000fe20003800000 */
[----:B-1----:R-:W-:-:S04]  /*11f10*/  LOP3.LUT R2, R2, 0x1f, RZ, 0xc0, !PT ;  /* 0x0000001f02027812 */ /* 0x002fc800078ec0ff */
[----:B------:R-:W-:-:S13]  /*11f20*/  ISETP.NE.AND P0, PT, R2, RZ, PT ;  /* 0x000000ff0200720c */ /* 0x000fda0003f05270 */
[----:B------:R-:W-:Y:S05]  /*11f30*/  @P0 BRA `(.L_x_356) ;  /* 0x0000000000340947 */ /* 0x000fea0003800000 */
[----:B------:R-:W1:Y:S01]  /*11f40*/  S2R R9, SR_LANEID ;  /* 0x0000000000097919 */ /* 0x000e620000000000 */
[----:B------:R-:W-:Y:S01]  /*11f50*/  VOTEU.ANY UR4, UPT, PT ;  /* 0x0000000000047886 */ /* 0x000fe200038e0100 */
[----:B------:R-:W2:Y:S01]  /*11f60*/  LDC.64 R2, c[0x0][0xc38] ;  /* 0x00030e00ff027b82 */ /* 0x000ea20000000a00 */
[----:B------:R-:W1:Y:S01]  /*11f70*/  FLO.U32 R0, UR4 ;  /* 0x0000000400007d00 */ /* 0x000e6200080e0000 */
[----:B------:R-:W-:-:S07]  /*11f80*/  ULDC.64 UR6, c[0x0][0x208] ;  /* 0x0000820000067ab9 */ /* 0x000fce0000000a00 */
[----:B------:R-:W2:Y:S01]  /*11f90*/  POPC R7, UR4 ;  /* 0x0000000400077d09 */ /* 0x000ea20008000000 */
[----:B-1----:R-:W-:-:S13]  /*11fa0*/  ISETP.EQ.U32.AND P0, PT, R0, R9, PT ;  /* 0x000000090000720c */ /* 0x002fda0003f02070 */
[----:B--2---:R-:W2:Y:S01]  /*11fb0*/  @P0 ATOMG.E.ADD.STRONG.GPU PT, R3, desc[UR6][R2.64], R7 ;  /* 0x00000007020309a8 */ /* 0x004ea200081ee1c6 */
[----:B------:R-:W1:Y:S02]  /*11fc0*/  S2R R6, SR_LTMASK ;  /* 0x0000000000067919 */ /* 0x000e640000003900 */
[----:B-1----:R-:W-:-:S04]  /*11fd0*/  LOP3.LUT R6, R6, UR4, RZ, 0xc0, !PT ;  /* 0x0000000406067c12 */ /* 0x002fc8000f8ec0ff */
[----:B------:R-:W1:Y:S01]  /*11fe0*/  POPC R9, R6 ;  /* 0x0000000600097309 */ /* 0x000e620000000000 */
[----:B--2---:R-:W1:Y:S02]  /*11ff0*/  SHFL.IDX PT, R0, R3, R0, 0x1f ;  /* 0x00001f0003007589 */ /* 0x004e6400000e0000 */
[----:B-1----:R-:W-:-:S07]  /*12000*/  IADD3 R16, R0, UR38, R9 ;  /* 0x0000002600107c10 */ /* 0x002fce000fffe009 */
.L_x_356:
[----:B------:R-:W-:Y:S05]  /*12010*/  BSYNC B0 ;  /* 0x0000000000007941 */ /* 0x000fea0003800000 */
.L_x_355:
[----:B------:R-:W-:Y:S04]  /*12020*/  BSSY B0, `(.L_x_357) ;  /* 0x000003c000007945 */ /* 0x000fe80003800000 */
[----:B------:R-:W-:Y:S05]  /*12030*/  @!P6 BRA `(.L_x_358) ;  /* 0x0000000000e8e947 */ /* 0x000fea0003800000 */
[----:B------:R-:W2:Y:S01]  /*12040*/  LDL R2, [R1] ;  /* 0x0000000001027983 */ /* 0x000ea20000100800 */
[----:B------:R-:W-:-:S03]  /*12050*/  MOV R3, 0x400 ;  /* 0x0000040000037802 */ /* 0x000fc60000000f00 */
[----:B------:R-:W3:Y:S01]  /*12060*/  LDL R0, [R1+0x8] ;  /* 0x0000080001007983 */ /* 0x000ee20000100800 */
[----:B------:R-:W1:Y:S02]  /*12070*/  S2R R6, SR_CgaCtaId ;  /* 0x0000000000067919 */ /* 0x000e640000008800 */
[----:B-1----:R-:W-:-:S05]  /*12080*/  LEA R3, R6, R3, 0x18 ;  /* 0x0000000306037211 */ /* 0x002fca00078ec0ff */
[----:B--2---:R-:W-:Y:S01]  /*12090*/  IMAD R3, R2, 0x8, R3 ;  /* 0x0000000802037824 */ /* 0x004fe200078e0203 */
[----:B---3--:R-:W-:-:S04]  /*120a0*/  SHF.L.U32 R0, R0, 0x1f, RZ ;  /* 0x0000001f00007819 */ /* 0x008fc800000006ff */
[----:B------:R-:W1:Y:S02]  /*120b0*/  SYNCS.PHASECHK.TRANS64.TRYWAIT P0, [R3+URZ+0x38860], R0 ;  /* 0x03886000030075a7 */ /* 0x000e64000800017f */
[----:B-1----:R-:W-:Y:S05]  /*120c0*/  @!P0 BRA `(.L_x_359) ;  /* 0x0000001400d88947 */ /* 0x002fea0003800000 */
.L_x_403:
[----:B------:R-:W2:Y:S02]  /*120d0*/  S2R R2, SR_TID.X ;  /* 0x0000000000027919 */ /* 0x000ea40000002100 */
[----:B--2---:R-:W-:-:S04]  /*120e0*/  LOP3.LUT R2, R2, 0x7f, RZ, 0xc0, !PT ;  /* 0x0000007f02027812 */ /* 0x004fc800078ec0ff */
[----:B------:R-:W-:-:S13]  /*120f0*/  ISETP.NE.AND P0, PT, R2, RZ, PT ;  /* 0x000000ff0200720c */ /* 0x000fda0003f05270 */
        /* <DEDUP_REMOVED lines=8> */
.L_x_360:
[----:B-1----:R-:W2:Y:S01]  /*12180*/  LDL R0, [R1] ;  /* 0x0000000001007983 */ /* 0x002ea20000100800 */
[----:B------:R-:W-:-:S03]  /*12190*/  MOV R7, 0x400 ;  /* 0x0000040000077802 */ /* 0x000fc60000000f00 */
[----:B------:R-:W3:Y:S04]  /*121a0*/  LDL.LU R6, [R1+0x4] ;  /* 0x0000040001067983 */ /* 0x000ee80000300800 */
[----:B------:R-:W4:Y:S01]  /*121b0*/  LDL R2, [R1+0xc] ;  /* 0x00000c0001027983 */ /* 0x000f220000100800 */
[----:B------:R-:W1:Y:S01]  /*121c0*/  S2R R8, SR_CgaCtaId ;  /* 0x0000000000087919 */ /* 0x000e620000008800 */
[----:B------:R-:W-:Y:S01]  /*121d0*/  R2UR UR9, R3 ;  /* 0x00000000030972ca */ /* 0x000fe200000e0000 */
[----:B------:R-:W-:Y:S01]  /*121e0*/  UIADD3 UR4, UP0, UR36, 0x470, URZ ;  /* 0x0000047024047890 */ /* 0x000fe2000ff1e03f */
[----:B------:R-:W-:Y:S02]  /*121f0*/  R2UR UR12, R4 ;  /* 0x00000000040c72ca */ /* 0x000fe400000e0000 */
[----:B------:R-:W-:-:S02]  /*12200*/  R2UR UR13, R5 ;  /* 0x00000000050d72ca */ /* 0x000fc400000e0000 */
[----:B-1----:R-:W-:-:S07]  /*12210*/  LEA R7, R8, R7, 0x18 ;  /* 0x0000000708077211 */ /* 0x002fce00078ec0ff */
        /* <DEDUP_REMOVED lines=27> */
[----:B-1----:R-:W-:Y:S01]  /*123d0*/  NOP ;  /* 0x0000000000007918 */ /* 0x002fe20000000000 */
.L_x_358:
[----:B------:R-:W-:Y:S05]  /*123e0*/  BSYNC B0 ;  /* 0x0000000000007941 */ /* 0x000fea0003800000 */
.L_x_357:
[----:B------:R-:W2:Y:S04]  /*123f0*/  LDL.LU R0, [R1] ;  /* 0x0000000001007983 */ /* 0x000ea80000300800 */
[----:B------:R-:W3:Y:S01]  /*12400*/  LDL.LU R3, [R1+0x8] ;  /* 0x0000080001037983 */ /* 0x000ee20000300800 */
[----:B--2---:R-:W-:-:S05]  /*12410*/  VIADD R0, R0, 0x1 ;  /* 0x0000000100007836 */ /* 0x004fca0000000000 */
[----:B------:R-:W-:-:S04]  /*12420*/  ISETP.NE.AND P0, PT, R0, 0x2, PT ;  /* 0x000000020000780c */ /* 0x000fc80003f05270 */
[----:B------:R-:W-:Y:S02]  /*12430*/  SEL R2, RZ, 0x1, P0 ;  /* 0x00000001ff027807 */ /* 0x000fe40000000000 */
[----:B------:R-:W-:Y:S02]  /*12440*/  SEL R0, R0, RZ, P0 ;  /* 0x000000ff00007207 */ /* 0x000fe40000000000 */
[----:B---3--:R-:W-:-:S05]  /*12450*/  LOP3.LUT R3, R3, R2, RZ, 0x3c, !PT ;  /* 0x0000000203037212 */ /* 0x008fca00078e3cff */
[----:B------:R1:W-:Y:S04]  /*12460*/  STL [R1+0x8], R3 ;  /* 0x0000080301007387 */ /* 0x0003e80000100800 */
[----:B------:R1:W-:Y:S02]  /*12470*/  STL [R1], R0 ;  /* 0x0000000001007387 */ /* 0x0003e40000100800 */
.L_x_313:
[----:B------:R-:W-:Y:S05]  /*12480*/  BSYNC B6 ;  /* 0x0000000000067941 */ /* 0x000fea0003800000 */
.L_x_311:
[----:B------:R-:W-:-:S03]  /*12490*/  UMOV UR4, 0xffffffff ;  /* 0xffffffff00047882 */ /* 0x000fc60000000000 */
[----:B------:R-:W-:Y:S05]  /*124a0*/  BRA.DIV UR4, `(.L_x_361) ;  /* 0x0000001204f47947 */ /* 0x000fea000b800000 */
[----:B------:R2:W3:Y:S04]  /*124b0*/  SHFL.IDX PT, R4, R16, RZ, 0x1f ;  /* 0x00001fff10047589 */ /* 0x0004e800000e0000 */
[----:B------:R2:W4:Y:S02]  /*124c0*/  SHFL.IDX PT, R5, R16, 0x1, 0x1f ;  /* 0x00201f0010057f89 */ /* 0x00052400000e0000 */
.L_x_407:
[----:B01----:R-:W0:Y:S01]  /*124d0*/  S2R R0, SR_TID.X ;  /* 0x0000000000007919 */ /* 0x003e220000002100 */
[----:B------:R-:W-:Y:S01]  /*124e0*/  ULDC UR4, c[0x0][0xc14] ;  /* 0x0003050000047ab9 */ /* 0x000fe20000000800 */
[----:B------:R-:W-:Y:S01]  /*124f0*/  BSSY B0, `(.L_x_362) ;  /* 0x000000c000007945 */ /* 0x000fe20003800000 */
[----:B------:R-:W-:Y:S01]  /*12500*/  IMAD.MOV.U32 R3, RZ, RZ, RZ ;  /* 0x000000ffff037224 */ /* 0x000fe200078e00ff */
[----:B0-----:R-:W-:Y:S01]  /*12510*/  LOP3.LUT R9, R0, 0x1f, RZ, 0xc0, !PT ;  /* 0x0000001f00097812 */ /* 0x001fe200078ec0ff */
[----:B------:R-:W-:-:S03]  /*12520*/  IMAD.U32 R0, RZ, RZ, UR4 ;  /* 0x00000004ff007e24 */ /* 0x000fc6000f8e00ff */
[C---:B------:R-:W-:Y:S01]  /*12530*/  ISETP.NE.AND P0, PT, R9.reuse, 0x1f, PT ;  /* 0x0000001f0900780c */ /* 0x040fe20003f05270 */
[----:B------:R-:W-:-:S05]  /*12540*/  IMAD.IADD R7, R9, 0x1, R19 ;  /* 0x0000000109077824 */ /* 0x000fca00078e0213 */
[----:B------:R-:W-:-:S13]  /*12550*/  ISETP.GE.OR P0, PT, R7, R0, !P0 ;  /* 0x000000000700720c */ /* 0x000fda0004706670 */
[----:B------:R-:W-:Y:S05]  /*12560*/  @P0 BRA `(.L_x_363) ;  /* 0x0000000000100947 */ /* 0x000fea0003800000 */
[----:B------:R-:W0:Y:S01]  /*12570*/  LDC.64 R2, c[0x0][0xc58] ;  /* 0x00031600ff027b82 */ /* 0x000e220000000a00 */
[----:B------:R-:W-:Y:S01]  /*12580*/  ULDC.64 UR4, c[0x0][0x208] ;  /* 0x0000820000047ab9 */ /* 0x000fe20000000a00 */
[----:B0-----:R-:W-:-:S06]  /*12590*/  IMAD.WIDE R2, R7, 0x4, R2 ;  /* 0x0000000407027825 */ /* 0x001fcc00078e0202 */
[----:B------:R0:W5:Y:S02]  /*125a0*/  LDG.E R3, desc[UR4][R2.64] ;  /* 0x0000000402037981 */ /* 0x000164000c1e1900 */
.L_x_363:
[----:B------:R-:W-:Y:S05]  /*125b0*/  BSYNC B0 ;  /* 0x0000000000007941 */ /* 0x000fea0003800000 */
.L_x_362:
[----:B------:R-:W-:-:S03]  /*125c0*/  UMOV UR4, 0xffffffff ;  /* 0xffffffff00047882 */ /* 0x000fc60000000000 */
[----:B------:R-:W-:Y:S05]  /*125d0*/  BRA.DIV UR4, `(.L_x_364) ;  /* 0x0000001204f47947 */ /* 0x000fea000b800000 */
[----:B-----5:R-:W1:Y:S01]  /*125e0*/  SHFL.UP PT, R14, R3, 0x1, RZ ;  /* 0x04200000030e7989 */ /* 0x020e6200000e00ff */
[C---:B------:R-:W-:Y:S02]  /*125f0*/  ISETP.NE.AND P0, PT, R9.reuse, RZ, PT ;  /* 0x000000ff0900720c */ /* 0x040fe40003f05270 */
[C---:B------:R-:W-:Y:S02]  /*12600*/  ISETP.GE.U32.AND P1, PT, R9.reuse, 0x2, PT ;  /* 0x000000020900780c */ /* 0x040fe40003f26070 */
[----:B-1----:R-:W-:Y:S02]  /*12610*/  SEL R14, R14, RZ, P0 ;  /* 0x000000ff0e0e7207 */ /* 0x002fe40000000000 */
[----:B------:R-:W-:-:S03]  /*12620*/  ISETP.GE.U32.AND P0, PT, R9, 0x4, PT ;  /* 0x000000040900780c */ /* 0x000fc60003f06070 */
[----:B------:R-:W-:-:S05]  /*12630*/  IMAD.IADD R13, R3, 0x1, R14 ;  /* 0x00000001030d7824 */ /* 0x000fca00078e020e */
[----:B------:R-:W1:Y:S02]  /*12640*/  SHFL.UP PT, R14, R13, 0x2, RZ ;  /* 0x044000000d0e7989 */ /* 0x000e6400000e00ff */
[----:B-1----:R-:W-:Y:S02]  /*12650*/  SEL R6, R14, RZ, P1 ;  /* 0x000000ff0e067207 */ /* 0x002fe40000800000 */
[----:B------:R-:W-:Y:S02]  /*12660*/  ISETP.GE.U32.AND P1, PT, R9, 0x8, PT ;  /* 0x000000080900780c */ /* 0x000fe40003f26070 */
[----:B------:R-:W-:-:S05]  /*12670*/  IADD3 R6, R13, R6, RZ ;  /* 0x000000060d067210 */ /* 0x000fca0007ffe0ff */
[----:B------:R-:W1:Y:S02]  /*12680*/  SHFL.UP PT, R14, R6, 0x4, RZ ;  /* 0x04800000060e7989 */ /* 0x000e6400000e00ff */
[----:B-1----:R-:W-:Y:S02]  /*12690*/  SEL R7, R14, RZ, P0 ;  /* 0x000000ff0e077207 */ /* 0x002fe40000000000 */
[----:B------:R-:W-:-:S03]  /*126a0*/  ISETP.GE.U32.AND P0, PT, R9, 0x10, PT ;  /* 0x000000100900780c */ /* 0x000fc60003f06070 */
[----:B------:R-:W-:-:S05]  /*126b0*/  IMAD.IADD R7, R6, 0x1, R7 ;  /* 0x0000000106077824 */ /* 0x000fca00078e0207 */
[----:B------:R-:W1:Y:S02]  /*126c0*/  SHFL.UP PT, R14, R7, 0x8, RZ ;  /* 0x05000000070e7989 */ /* 0x000e6400000e00ff */
[----:B-1----:R-:W-:-:S05]  /*126d0*/  SEL R8, R14, RZ, P1 ;  /* 0x000000ff0e087207 */ /* 0x002fca0000800000 */
[----:B------:R-:W-:-:S05]  /*126e0*/  IMAD.IADD R8, R7, 0x1, R8 ;  /* 0x0000000107087824 */ /* 0x000fca00078e0208 */
[----:B------:R-:W1:Y:S02]  /*126f0*/  SHFL.UP PT, R14, R8, 0x10, RZ ;  /* 0x06000000080e7989 */ /* 0x000e6400000e00ff */
[----:B-1----:R-:W-:-:S05]  /*12700*/  SEL R9, R14, RZ, P0 ;  /* 0x000000ff0e097207 */ /* 0x002fca0000000000 */
[----:B0-----:R-:W-:-:S05]  /*12710*/  IMAD.IADD R2, R8, 0x1, R9 ;  /* 0x0000000108027824 */ /* 0x001fca00078e0209 */
[----:B------:R0:W1:Y:S02]  /*12720*/  SHFL.IDX PT, R14, R2, 0x1f, 0x1f ;  /* 0x03e01f00020e7f89 */ /* 0x00006400000e0000 */
.L_x_415:
[----:B------:R-:W-:Y:S02]  /*12730*/  ULDC UR4, c[0x0][0xc10] ;  /* 0x0003040000047ab9 */ /* 0x000fe40000000800 */
[----:B--2---:R-:W-:-:S04]  /*12740*/  IMAD.U32 R16, RZ, RZ, UR4 ;  /* 0x00000004ff107e24 */ /* 0x004fc8000f8e00ff */
[----:B-1----:R-:W-:-:S04]  /*12750*/  IMAD R6, R14, R16, RZ ;  /* 0x000000100e067224 */ /* 0x002fc800078e02ff */
[----:B----4-:R-:W-:-:S05]  /*12760*/  IMAD.IADD R5, R5, 0x1, R6 ;  /* 0x0000000105057824 */ /* 0x010fca00078e0206 */
[----:B---3--:R-:W-:-:S13]  /*12770*/  ISETP.GT.AND P0, PT, R5, R4, PT ;  /* 0x000000040500720c */ /* 0x008fda0003f04270 */
[----:B------:R-:W-:Y:S05]  /*12780*/  @P0 BRA `(.L_x_365) ;  /* 0x0000000000b80947 */ /* 0x000fea0003800000 */
[----:B------:R-:W1:Y:S02]  /*12790*/  LDC R0, c[0x0][0xc14] ;  /* 0x00030500ff007b82 */ /* 0x000e640000000800 */
.L_x_370:
[----:B------:R-:W-:-:S04]  /*127a0*/  IADD3 R19, R19, 0x1f, RZ ;  /* 0x0000001f13137810 */ /* 0x000fc80007ffe0ff */
[----:B-1----:R-:W-:-:S13]  /*127b0*/  ISETP.GE.AND P0, PT, R19, R0, PT ;  /* 0x000000001300720c */ /* 0x002fda0003f06270 */
[----:B------:R-:W-:Y:S05]  /*127c0*/  @P0 BRA `(.L_x_366) ;  /* 0x0000000400600947 */ /* 0x000fea0003800000 */
[----:B0-----:R-:W0:Y:S01]  /*127d0*/  S2R R2, SR_TID.X ;  /* 0x0000000000027919 */ /* 0x001e220000002100 */
[----:B------:R-:W-:Y:S01]  /*127e0*/  BSSY B0, `(.L_x_367) ;  /* 0x000000b000007945 */ /* 0x000fe20003800000 */
[----:B------:R-:W-:Y:S01]  /*127f0*/  IMAD.MOV.U32 R3, RZ, RZ, RZ ;  /* 0x000000ffff037224 */ /* 0x000fe200078e00ff */
[----:B0-----:R-:W-:-:S04]  /*12800*/  LOP3.LUT R8, R2, 0x1f, RZ, 0xc0, !PT ;  /* 0x0000001f02087812 */ /* 0x001fc800078ec0ff */
        /* <DEDUP_REMOVED lines=8> */
.L_x_368:
[----:B------:R-:W-:Y:S05]  /*12890*/  BSYNC B0 ;  /* 0x0000000000007941 */ /* 0x000fea0003800000 */
.L_x_367:
[----:B------:R-:W-:-:S03]  /*128a0*/  UMOV UR4, 0xffffffff ;  /* 0xffffffff00047882 */ /* 0x000fc60000000000 */
[----:B------:R-:W-:Y:S05]  /*128b0*/  BRA.DIV UR4, `(.L_x_369) ;  /* 0x00000016040c7947 */ /* 0x000fea000b800000 */
[----:B-----5:R-:W1:Y:S01]  /*128c0*/  SHFL.UP PT, R14, R3, 0x1, RZ ;  /* 0x04200000030e7989 */ /* 0x020e6200000e00ff */
[C---:B------:R-:W-:Y:S02]  /*128d0*/  ISETP.NE.AND P0, PT, R8.reuse, RZ, PT ;  /* 0x000000ff0800720c */ /* 0x040fe40003f05270 */
[----:B------:R-:W-:Y:S02]  /*128e0*/  ISETP.GE.U32.AND P1, PT, R8, 0x2, PT ;  /* 0x000000020800780c */ /* 0x000fe40003f26070 */
[----:B-1----:R-:W-:Y:S02]  /*128f0*/  SEL R14, R14, RZ, P0 ;  /* 0x000000ff0e0e7207 */ /* 0x002fe40000000000 */
        /* <DEDUP_REMOVED lines=11> */
[----:B0-----:R-:W-:-:S04]  /*129b0*/  SEL R7, R14, RZ, P1 ;  /* 0x000000ff0e077207 */ /* 0x001fc80000800000 */
[----:B------:R-:W-:-:S05]  /*129c0*/  IADD3 R7, R6, R7, RZ ;  /* 0x0000000706077210 */ /* 0x000fca0007ffe0ff */
[----:B------:R-:W0:Y:S02]  /*129d0*/  SHFL.UP PT, R14, R7, 0x10, RZ ;  /* 0x06000000070e7989 */ /* 0x000e2400000e00ff */
[----:B0-----:R-:W-:-:S05]  /*129e0*/  SEL R14, R14, RZ, P0 ;  /* 0x000000ff0e0e7207 */ /* 0x001fca0000000000 */
[----:B------:R-:W-:-:S05]  /*129f0*/  IMAD.IADD R2, R7, 0x1, R14 ;  /* 0x0000000107027824 */ /* 0x000fca00078e020e */
[----:B------:R0:W1:Y:S02]  /*12a00*/  SHFL.IDX PT, R14, R2, 0x1f, 0x1f ;  /* 0x03e01f00020e7f89 */ /* 0x00006400000e0000 */
.L_x_423:
[----:B------:R-:W-:Y:S02]  /*12a10*/  ULDC UR4, c[0x0][0xc10] ;  /* 0x0003040000047ab9 */ /* 0x000fe40000000800 */
[----:B------:R-:W-:-:S04]  /*12a20*/  IMAD.U32 R16, RZ, RZ, UR4 ;  /* 0x00000004ff107e24 */ /* 0x000fc8000f8e00ff */
[----:B-1----:R-:W-:-:S04]  /*12a30*/  IMAD R6, R14, R16, RZ ;  /* 0x000000100e067224 */ /* 0x002fc800078e02ff */
[----:B------:R-:W-:-:S05]  /*12a40*/  IMAD.IADD R5, R6, 0x1, R5 ;  /* 0x0000000106057824 */ /* 0x000fca00078e0205 */
[----:B------:R-:W-:-:S13]  /*12a50*/  ISETP.GT.AND P0, PT, R5, R4, PT ;  /* 0x000000040500720c */ /* 0x000fda0003f04270 */
[----:B------:R-:W-:Y:S05]  /*12a60*/  @!P0 BRA `(.L_x_370) ;  /* 0xfffffffc004c8947 */ /* 0x000fea000383ffff */
.L_x_365:
[----:B------:R-:W-:Y:S01]  /*12a70*/  IMAD.IADD R6, R5, 0x1, -R6 ;  /* 0x0000000105067824 */ /* 0x000fe200078e0a06 */
[----:B------:R-:W-:-:S03]  /*12a80*/  UMOV UR4, 0xffffffff ;  /* 0xffffffff00047882 */ /* 0x000fc60000000000 */
[----:B------:R-:W-:-:S05]  /*12a90*/  IMAD R5, R2, R16, R6 ;  /* 0x0000001002057224 */ /* 0x000fca00078e0206 */
[----:B------:R-:W-:Y:S01]  /*12aa0*/  ISETP.GT.AND P6, PT, R5, R4, PT ;  /* 0x000000040500720c */ /* 0x000fe20003fc4270 */
[----:B------:R-:W-:-:S12]  /*12ab0*/  BRA.DIV UR4, `(.L_x_371) ;  /* 0x00000016045c7947 */ /* 0x000fd8000b800000 */
[----:B------:R-:W-:-:S04]  /*12ac0*/  VOTE.ANY R7, PT, !P6 ;  /* 0x0000000000077806 */ /* 0x000fc800070e0100 */
[----:B------:R-:W1:Y:S02]  /*12ad0*/  POPC R5, R7 ;  /* 0x0000000700057309 */ /* 0x000e640000000000 */
[----:B-1----:R1:W2:Y:S02]  /*12ae0*/  SHFL.IDX PT, R17, R3, R5, 0x1f ;  /* 0x00001f0503117589 */ /* 0x0022a400000e0000 */
.L_x_427:
[----:B------:R-:W-:Y:S01]  /*12af0*/  ISETP.NE.AND P0, PT, R7, RZ, PT ;  /* 0x000000ff0700720c */ /* 0x000fe20003f05270 */
[----:B------:R-:W-:-:S12]  /*12b00*/  IMAD.MOV.U32 R14, RZ, RZ, RZ ;  /* 0x000000ffff0e7224 */ /* 0x000fd800078e00ff */
[----:B------:R-:W-:Y:S05]  /*12b10*/  @!P0 BRA `(.L_x_372) ;  /* 0x0000000000108947 */ /* 0x000fea0003800000 */
[----:B------:R-:W-:Y:S01]  /*12b20*/  UMOV UR4, 0xffffffff ;  /* 0xffffffff00047882 */ /* 0x000fe20000000000 */
[----:B------:R-:W-:Y:S02]  /*12b30*/  IADD3 R12, R5, -0x1, RZ ;  /* 0xffffffff050c7810 */ /* 0x000fe40007ffe0ff */
[----:B------:R-:W-:Y:S05]  /*12b40*/  BRA.DIV UR4, `(.L_x_373) ;  /* 0x0000001604807947 */ /* 0x000fea000b800000 */
[----:B------:R3:W4:Y:S02]  /*12b50*/  SHFL.IDX PT, R14, R2, R12, 0x1f ;  /* 0x00001f0c020e7589 */ /* 0x00072400000e0000 */
.L_x_372:
[-C--:B--2---:R-:W-:Y:S01]  /*12b60*/  IABS R7, R17.reuse ;  /* 0x0000001100077213 */ /* 0x084fe20000000000 */
[----:B----4-:R-:W-:Y:S01]  /*12b70*/  IMAD R16, R14, R16, R6 ;  /* 0x000000100e107224 */ /* 0x010fe200078e0206 */
[----:B------:R-:W-:Y:S01]  /*12b80*/  IABS R6, R17 ;  /* 0x0000001100067213 */ /* 0x000fe20000000000 */
[----:B------:R-:W-:Y:S01]  /*12b90*/  IMAD.IADD R19, R5, 0x1, R19 ;  /* 0x0000000105137824 */ /* 0x000fe200078e0213 */
[----:B------:R-:W2:Y:S03]  /*12ba0*/  I2F.RP R8, R7 ;  /* 0x0000000700087306 */ /* 0x000ea60000209400 */
[----:B------:R-:W-:-:S05]  /*12bb0*/  IMAD.MOV R6, RZ, RZ, -R6 ;  /* 0x000000ffff067224 */ /* 0x000fca00078e0a06 */
[----:B--2---:R-:W2:Y:S02]  /*12bc0*/  MUFU.RCP R8, R8 ;  /* 0x0000000800087308 */ /* 0x004ea40000001000 */
[----:B--2---:R-:W-:-:S06]  /*12bd0*/  VIADD R9, R8, 0xffffffe ;  /* 0x0ffffffe08097836 */ /* 0x004fcc0000000000 */
[----:B-1----:R-:W0:Y:S02]  /*12be0*/  F2I.FTZ.U32.TRUNC.NTZ R3, R9 ;  /* 0x0000000900037305 */ /* 0x002e24000021f000 */
[----:B0--3--:R-:W-:-:S04]  /*12bf0*/  IMAD.MOV R2, RZ, RZ, -R3 ;  /* 0x000000ffff027224 */ /* 0x009fc800078e0a03 */
[----:B------:R-:W-:Y:S02]  /*12c00*/  IMAD R11, R2, R7, RZ ;  /* 0x00000007020b7224 */ /* 0x000fe400078e02ff */
[----:B------:R-:W-:-:S04]  /*12c10*/  IMAD.MOV.U32 R2, RZ, RZ, RZ ;  /* 0x000000ffff027224 */ /* 0x000fc800078e00ff */
[----:B------:R-:W-:-:S04]  /*12c20*/  IMAD.HI.U32 R3, R3, R11, R2 ;  /* 0x0000000b03037227 */ /* 0x000fc800078e0002 */
[----:B------:R-:W-:-:S05]  /*12c30*/  IMAD.IADD R2, R4, 0x1, -R16 ;  /* 0x0000000104027824 */ /* 0x000fca00078e0a10 */
[----:B------:R-:W-:-:S05]  /*12c40*/  IABS R4, R2 ;  /* 0x0000000200047213 */ /* 0x000fca0000000000 */
        /* <DEDUP_REMOVED lines=11> */
[----:B------:R-:W-:-:S04]  /*12d00*/  @!P0 LOP3.LUT R3, RZ, R17, RZ, 0x33, !PT ;  /* 0x00000011ff038212 */ /* 0x000fc800078e33ff */
[----:B------:R-:W-:Y:S01]  /*12d10*/  MOV R18, R3 ;  /* 0x0000000300127202 */ /* 0x000fe20000000f00 */
[----:B------:R-:W-:-:S04]  /*12d20*/  IMAD.MOV R4, RZ, RZ, -R3 ;  /* 0x000000ffff047224 */ /* 0x000fc800078e0a03 */
[----:B------:R-:W-:Y:S01]  /*12d30*/  IMAD R17, R17, R4, R2 ;  /* 0x0000000411117224 */ /* 0x000fe200078e0202 */
[----:B------:R-:W-:Y:S06]  /*12d40*/  BRA `(.L_x_374) ;  /* 0x00000000001c7947 */ /* 0x000fec0003800000 */
.L_x_366:
[----:B------:R-:W-:Y:S01]  /*12d50*/  UMOV UR4, URZ ;  /* 0x0000003f00047c82 */ /* 0x000fe20008000000 */
[----:B------:R-:W-:Y:S01]  /*12d60*/  UMOV UR5, URZ ;  /* 0x0000003f00057c82 */ /* 0x000fe20008000000 */
[----:B------:R-:W-:Y:S01]  /*12d70*/  ULDC UR6, c[0x0][0xc14] ;  /* 0x0003050000067ab9 */ /* 0x000fe20000000800 */
[----:B------:R-:W-:Y:S02]  /*12d80*/  IMAD.MOV.U32 R16, RZ, RZ, R4 ;  /* 0x000000ffff107224 */ /* 0x000fe400078e0004 */
[----:B------:R-:W-:Y:S02]  /*12d90*/  IMAD.U32 R17, RZ, RZ, UR4 ;  /* 0x00000004ff117e24 */ /* 0x000fe4000f8e00ff */
[----:B------:R-:W-:Y:S02]  /*12da0*/  IMAD.U32 R18, RZ, RZ, UR5 ;  /* 0x00000005ff127e24 */ /* 0x000fe4000f8e00ff */
[----:B------:R-:W-:-:S07]  /*12db0*/  IMAD.U32 R19, RZ, RZ, UR6 ;  /* 0x00000006ff137e24 */ /* 0x000fce000f8e00ff */
.L_x_374:
[----:B0-----:R-:W0:Y:S01]  /*12dc0*/  S2R R2, SR_TID.X ;  /* 0x0000000000027919 */ /* 0x001e220000002100 */
[----:B------:R-:W-:Y:S05]  /*12dd0*/  WARPSYNC.ALL ;  /* 0x0000000000007948 */ /* 0x000fea0003800000 */
[----:B------:R-:W-:Y:S01]  /*12de0*/  BAR.SYNC.DEFER_BLOCKING 0x4, 0x120 ;  /* 0x0104800000007b1d */ /* 0x000fe20000010000 */
[----:B0-----:R-:W-:-:S04]  /*12df0*/  LOP3.LUT R2, R2, 0x1f, RZ, 0xc0, !PT ;  /* 0x0000001f02027812 */ /* 0x001fc800078ec0ff */
[----:B------:R-:W-:-:S13]  /*12e00*/  ISETP.NE.AND P0, PT, R2, RZ, PT ;  /* 0x000000ff0200720c */ /* 0x000fda0003f05270 */
[----:B------:R-:W0:Y:S01]  /*12e10*/  @!P0 S2R R3, SR_CgaCtaId ;  /* 0x0000000000038919 */ /* 0x000e220000008800 */
[----:B------:R-:W-:-:S04]  /*12e20*/  @!P0 MOV R2, 0x400 ;  /* 0x0000040000028802 */ /* 0x000fc80000000f00 */
[----:B0-----:R-:W-:-:S05]  /*12e30*/  @!P0 LEA R2, R3, R2, 0x18 ;  /* 0x0000000203028211 */ /* 0x001fca00078ec0ff */
[----:B------:R1:W-:Y:S01]  /*12e40*/  @!P0 STS.128 [R2+0x388d0], R16 ;  /* 0x0388d01002008388 */ /* 0x0003e20000000c00 */
[----:B------:R-:W-:Y:S06]  /*12e50*/  BAR.ARV 0x5, 0x120 ;  /* 0x0144800000007b1d */ /* 0x000fec0000002000 */
[----:B------:R-:W-:-:S13]  /*12e60*/  ISETP.GE.AND P0, PT, R19, R0, PT ;  /* 0x000000001300720c */ /* 0x000fda0003f06270 */
[----:B------:R-:W-:Y:S05]  /*12e70*/  @!P0 BRA `(.L_x_375) ;  /* 0xffffffbc00048947 */ /* 0x000fea000383ffff */
.L_x_309:
[----:B0-----:R-:W2:Y:S01]  /*12e80*/  LDL.LU R0, [R1+0x28] ;  /* 0x0000280001007983 */ /* 0x001ea20000300800 */
[----:B------:R-:W-:Y:S01]  /*12e90*/  BSSY B0, `(.L_x_376) ;  /* 0x000000b000007945 */ /* 0x000fe20003800000 */
[----:B------:R-:W0:Y:S01]  /*12ea0*/  S2R R5, SR_CgaCtaId ;  /* 0x0000000000057919 */ /* 0x000e220000008800 */
[----:B--2---:R-:W-:-:S05]  /*12eb0*/  VIADD R0, R0, 0x1 ;  /* 0x0000000100007836 */ /* 0x004fca0000000000 */
[----:B-1----:R-:W-:-:S04]  /*12ec0*/  LEA.HI R2, R0, R0, RZ, 0x1 ;  /* 0x0000000000027211 */ /* 0x002fc800078f08ff */
[----:B------:R-:W-:-:S04]  /*12ed0*/  LOP3.LUT R3, R2, 0xfffffffe, RZ, 0xc0, !PT ;  /* 0xfffffffe02037812 */ /* 0x000fc800078ec0ff */
[----:B------:R-:W-:Y:S02]  /*12ee0*/  IADD3 R3, R0, -R3, RZ ;  /* 0x8000000300037210 */ /* 0x000fe40007ffe0ff */
[----:B------:R-:W-:Y:S02]  /*12ef0*/  MOV R0, 0x400 ;  /* 0x0000040000007802 */ /* 0x000fe40000000f00 */
[----:B------:R-:W-:Y:S02]  /*12f00*/  SHF.L.U32 R3, R3, 0x1f, RZ ;  /* 0x0000001f03037819 */ /* 0x000fe400000006ff */
[----:B0-----:R-:W-:-:S04]  /*12f10*/  LEA R0, R5, R0, 0x18 ;  /* 0x0000000005007211 */ /* 0x001fc800078ec0ff */
[----:B------:R-:W0:Y:S02]  /*12f20*/  SYNCS.PHASECHK.TRANS64.TRYWAIT P0, [R0+URZ+0x38820], R3 ;  /* 0x03882003000075a7 */ /* 0x000e24000800017f */
[----:B0-----:R-:W-:Y:S05]  /*12f30*/  @!P0 BRA `(.L_x_377) ;  /* 0x0000001000a88947 */ /* 0x001fea0003800000 */
.L_x_430:
[----:B------:R-:W-:Y:S05]  /*12f40*/  BSYNC B0 ;  /* 0x0000000000007941 */ /* 0x000fea0003800000 */
.L_x_376:
[----:B------:R-:W-:-:S03]  /*12f50*/  UMOV UR4, 0xffffffff ;  /* 0xffffffff00047882 */ /* 0x000fc60000000000 */
[----:B------:R-:W-:Y:S05]  /*12f60*/  BRA.DIV UR4, `(.L_x_378) ;  /* 0x0000001204b07947 */ /* 0x000fea000b800000 */
[----:B------:R-:W1:Y:S02]  /*12f70*/  S2R R2, SR_TID.X ;  /* 0x0000000000027919 */ /* 0x000e640000002100 */
[----:B-1----:R-:W-:-:S04]  /*12f80*/  SHF.R.U32.HI R2, RZ, 0x5, R2 ;  /* 0x00000005ff027819 */ /* 0x002fc80000011602 */
[----:B------:R-:W-:-:S05]  /*12f90*/  LOP3.LUT R2, R2, 0x3, RZ, 0xc0, !PT ;  /* 0x0000000302027812 */ /* 0x000fca00078ec0ff */
[----:B------:R1:W2:Y:S02]  /*12fa0*/  SHFL.IDX PT, R14, R2, RZ, 0x1f ;  /* 0x00001fff020e7589 */ /* 0x0002a400000e0000 */
.L_x_433:
[----:B--2---:R-:W-:Y:S01]  /*12fb0*/  ISETP.NE.AND P0, PT, R14, RZ, PT ;  /* 0x000000ff0e00720c */ /* 0x004fe20003f05270 */
[----:B------:R-:W-:-:S12]  /*12fc0*/  BSSY B0, `(.L_x_379) ;  /* 0x0000029000007945 */ /* 0x000fd80003800000 */
[----:B------:R-:W-:Y:S05]  /*12fd0*/  @P0 BRA `(.L_x_380) ;  /* 0x00000000009c0947 */ /* 0x000fea0003800000 */
[----:B------:R-:W-:-:S03]  /*12fe0*/  UMOV UR4, 0xffffffff ;  /* 0xffffffff00047882 */ /* 0x000fc60000000000 */
[----:B------:R-:W-:Y:S05]  /*12ff0*/  BRA.DIV UR4, `(.L_x_381) ;  /* 0x0000001204c07947 */ /* 0x000fea000b800000 */
[----:B------:R-:W-:-:S13]  /*13000*/  ELECT P6, URZ, PT ;  /* 0x00000000003f782f */ /* 0x000fda00038c0000 */
.L_x_436:
[----:B------:R-:W-:Y:S05]  /*13010*/  @!P6 BRA `(.L_x_380) ;  /* 0x00000000008ce947 */ /* 0x000fea0003800000 */
[----:B-1----:R-:W2:Y:S02]  /*13020*/  LDL R2, [R1+0x30] ;  /* 0x0000300001027983 */ /* 0x002ea40000100800 */
[----:B--2---:R-:W-:-:S13]  /*13030*/  R2UR UR4, R2 ;  /* 0x00000000020472ca */ /* 0x004fda00000e0000 */
[----:B------:R-:W-:-:S06]  /*13040*/  ULOP3.LUT UR4, UR4, 0x2, URZ, 0xfc, !UPT ;  /* 0x0000000204047892 */ /* 0x000fcc000f8efc3f */
[----:B------:R-:W-:-:S05]  /*13050*/  IMAD.U32 R2, RZ, RZ, UR4 ;  /* 0x00000004ff027e24 */ /* 0x000fca000f8e00ff */
[----:B------:R-:W-:-:S13]  /*13060*/  ISETP.NE.AND P2, PT, R2, 0x3, PT ;  /* 0x000000030200780c */ /* 0x000fda0003f45270 */
[----:B------:R-:W-:Y:S05]  /*13070*/  @!P2 BRA `(.L_x_382) ;  /* 0x000000000004a947 */ /* 0x000fea0003800000 */
[----:B------:R-:W-:Y:S01]  /*13080*/  BPT.TRAP 0x1 ;  /* 0x000000040000795c */ /* 0x000fe20000300000 */
.L_x_382:
[----:B0-----:R-:W2:Y:S04]  /*13090*/  LDL R3, [R1] ;  /* 0x0000000001037983 */ /* 0x001ea80000100800 */
[----:B------:R-:W3:Y:S01]  /*130a0*/  LDL.LU R7, [R1+0x8] ;  /* 0x0000080001077983 */ /* 0x000ee20000300800 */
[----:B------:R-:W-:-:S04]  /*130b0*/  VIADD R2, R0, 0x38840 ;  /* 0x0003884000027836 */ /* 0x000fc80000000000 */
[C---:B--2---:R-:W-:Y:S02]  /*130c0*/  IMAD R6, R3.reuse, 0x8, R2 ;  /* 0x0000000803067824 */ /* 0x044fe400078e0202 */
[----:B------:R-:W-:Y:S01]  /*130d0*/  VIADD R3, R3, 0x1 ;  /* 0x0000000103037836 */ /* 0x000fe20000000000 */
[----:B---3--:R-:W-:-:S04]  /*130e0*/  SHF.L.U32 R5, R7, 0x1f, RZ ;  /* 0x0000001f07057819 */ /* 0x008fc800000006ff */
[C---:B------:R-:W-:Y:S01]  /*130f0*/  ISETP.NE.AND P1, PT, R3.reuse, 0x2, PT ;  /* 0x000000020300780c */ /* 0x040fe20003f25270 */
[----:B------:R-:W0:Y:S03]  /*13100*/  SYNCS.PHASECHK.TRANS64.TRYWAIT P0, [R6+URZ], R5 ;  /* 0x00000005060075a7 */ /* 0x000e26000800017f */
[----:B------:R-:W-:Y:S02]  /*13110*/  SEL R4, RZ, 0x1, P1 ;  /* 0x00000001ff047807 */ /* 0x000fe40000800000 */
[----:B------:R-:W-:Y:S02]  /*13120*/  SEL R3, R3, RZ, P1 ;  /* 0x000000ff03037207 */ /* 0x000fe40000800000 */
[----:B------:R-:W-:-:S03]  /*13130*/  LOP3.LUT R4, R7, R4, RZ, 0x3c, !PT ;  /* 0x0000000407047212 */ /* 0x000fc600078e3cff */
[----:B------:R-:W-:Y:S01]  /*13140*/  IMAD R7, R3, 0x8, R2 ;  /* 0x0000000803077824 */ /* 0x000fe200078e0202 */
[----:B------:R-:W-:Y:S01]  /*13150*/  SHF.L.U32 R2, R4, 0x1f, RZ ;  /* 0x0000001f04027819 */ /* 0x000fe200000006ff */
[----:B0-----:R-:W-:Y:S06]  /*13160*/  @!P0 BRA `(.L_x_383) ;  /* 0x0000001000848947 */ /* 0x001fec0003800000 */
.L_x_437:
[----:B------:R-:W1:Y:S02]  /*13170*/  SYNCS.PHASECHK.TRANS64.TRYWAIT P0, [R7+URZ], R2 ;  /* 0x00000002070075a7 */ /* 0x000e64000800017f */
[----:B-1----:R-:W-:Y:S05]  /*13180*/  @!P0 BRA `(.L_x_384) ;  /* 0x0000001000908947 */ /* 0x002fea0003800000 */
.L_x_438:
[----:B------:R-:W-:Y:S05]  /*13190*/  @!P2 BRA `(.L_x_385) ;  /* 0x000000000004a947 */ /* 0x000fea0003800000 */
[----:B------:R-:W-:Y:S01]  /*131a0*/  BPT.TRAP 0x1 ;  /* 0x000000040000795c */ /* 0x000fe20000300000 */
.L_x_385:
[----:B------:R-:W2:Y:S01]  /*131b0*/  LDL.LU R4, [R1] ;  /* 0x0000000001047983 */ /* 0x000ea20000300800 */
[----:B------:R-:W-:-:S05]  /*131c0*/  IADD3 R0, R0, 0x38860, RZ ;  /* 0x0003886000007810 */ /* 0x000fca0007ffe0ff */
[----:B--2---:R-:W-:-:S04]  /*131d0*/  IMAD R4, R4, 0x8, R0 ;  /* 0x0000000804047824 */ /* 0x004fc800078e0200 */
[----:B------:R-:W2:Y:S02]  /*131e0*/  SYNCS.PHASECHK.TRANS64.TRYWAIT P0, [R4+URZ], R5 ;  /* 0x00000005040075a7 */ /* 0x000ea4000800017f */
[----:B--2---:R-:W-:Y:S05]  /*131f0*/  @!P0 BRA `(.L_x_386) ;  /* 0x0000001000888947 */ /* 0x004fea0003800000 */
.L_x_439:
[----:B------:R-:W-:-:S07]  /*13200*/  IMAD R3, R3, 0x8, R0 ;  /* 0x0000000803037824 */ /* 0x000fce00078e0200 */
.L_x_387:
[----:B---3--:R3:W4:Y:S02]  /*13210*/  SYNCS.PHASECHK.TRANS64.TRYWAIT P0, [R3+URZ], R2 ;  /* 0x00000002030075a7 */ /* 0x008724000800017f */
[----:B----4-:R-:W-:Y:S05]  /*13220*/  @!P0 NANOSLEEP.SYNCS 0x989680 ;  /* 0x009896800000895d */ /* 0x010fea0003900000 */
[----:B------:R-:W4:Y:S02]  /*13230*/  @!P0 SYNCS.PHASECHK.TRANS64 P0, [R3+URZ], R2 ;  /* 0x00000002030085a7 */ /* 0x000f24000800007f */
[----:B----4-:R-:W-:Y:S05]  /*13240*/  @!P0 BRA `(.L_x_387) ;  /* 0xfffffffc00f08947 */ /* 0x010fea000383ffff */
.L_x_380:
[----:B------:R-:W-:Y:S05]  /*13250*/  BSYNC B0 ;  /* 0x0000000000007941 */ /* 0x000fea0003800000 */
.L_x_379:
[----:B------:R-:W-:Y:S05]  /*13260*/  EXIT ;  /* 0x000000000000794d */ /* 0x000fea0003800000 */
.L_x_263:
[----:B0-----:R0:W1:Y:S02]  /*13270*/  SYNCS.PHASECHK.TRANS64.TRYWAIT P1, [R5+URZ+0x38800], R0 ;  /* 0x03880000050075a7 */ /* 0x001064000802017f */
[----:B-1----:R-:W-:Y:S05]  /*13280*/  @!P1 NANOSLEEP.SYNCS 0x989680 ;  /* 0x009896800000995d */ /* 0x002fea0003900000 */
[----:B------:R-:W1:Y:S02]  /*13290*/  @!P1 SYNCS.PHASECHK.TRANS64 P1, [R5+URZ+0x38800], R0 ;  /* 0x03880000050095a7 */ /* 0x000e64000802007f */
[----:B-1----:R-:W-:Y:S05]  /*132a0*/  @!P1 BRA `(.L_x_263) ;  /* 0xfffffffc00f09947 */ /* 0x002fea000383ffff */
[----:B------:R-:W-:Y:S05]  /*132b0*/  BRA `(.L_x_388) ;  /* 0xfffffee400887947 */ /* 0x000fea000383ffff */
.L_x_267:
[----:B-1----:R1:W2:Y:S02]  /*132c0*/  SYNCS.PHASECHK.TRANS64.TRYWAIT P2, [R0+URZ+0x38830], R3 ;  /* 0x03883003000075a7 */ /* 0x0022a4000804017f */
[----:B--2---:R-:W-:Y:S05]  /*132d0*/  @!P2 NANOSLEEP.SYNCS 0x989680 ;  /* 0x009896800000a95d */ /* 0x004fea0003900000 */
[----:B------:R-:W2:Y:S02]  /*132e0*/  @!P2 SYNCS.PHASECHK.TRANS64 P2, [R0+URZ+0x38830], R3 ;  /* 0x038830030000a5a7 */ /* 0x000ea4000804007f */
[----:B--2---:R-:W-:Y:S05]  /*132f0*/  @!P2 BRA `(.L_x_267) ;  /* 0xfffffffc00f0a947 */ /* 0x004fea000383ffff */
[----:B------:R-:W-:Y:S05]  /*13300*/  BRA `(.L_x_266) ;  /* 0xfffffee400ac7947 */ /* 0x000fea000383ffff */
.L_x_272:
[----:B------:R-:W-:-:S13]  /*13310*/  R2UR UR4, R225 ;  /* 0x00000000e10472ca */ /* 0x000fda00000e0000 */
[----:B-1----:R-:W-:-:S04]  /*13320*/  IMAD.U32 R4, RZ, RZ, UR4 ;  /* 0x00000004ff047e24 */ /* 0x002fc8000f8e00ff */
[----:B------:R1:W2:Y:S03]  /*13330*/  SYNCS.PHASECHK.TRANS64.TRYWAIT P2, [R4+URZ+0x38830], R3 ;  /* 0x03883003040075a7 */ /* 0x0002a6000804017f */
[----:B--2---:R-:W-:Y:S05]  /*13340*/  @!P2 NANOSLEEP.SYNCS 0x989680 ;  /* 0x009896800000a95d */ /* 0x004fea0003900000 */
[----:B------:R-:W2:Y:S02]  /*13350*/  @!P2 SYNCS.PHASECHK.TRANS64 P2, [R4+URZ+0x38830], R3 ;  /* 0x038830030400a5a7 */ /* 0x000ea4000804007f */
[----:B--2---:R-:W-:Y:S05]  /*13360*/  @!P2 BRA `(.L_x_272) ;  /* 0xfffffffc00e8a947 */ /* 0x004fea000383ffff */
[----:B------:R-:W-:Y:S05]  /*13370*/  BRA `(.L_x_271) ;  /* 0xffffff2c00507947 */ /* 0x000fea000383ffff */
.L_x_276:
[----:B01----:R-:W-:-:S04]  /*13380*/  IMAD.U32 R3, RZ, RZ, UR4 ;  /* 0x00000004ff037e24 */ /* 0x003fc8000f8e00ff */
[----:B------:R0:W1:Y:S03]  /*13390*/  SYNCS.PHASECHK.TRANS64.TRYWAIT P2, [R3+URZ+0x38850], R0 ;  /* 0x03885000030075a7 */ /* 0x000066000804017f */
[----:B-1----:R-:W-:Y:S05]  /*133a0*/  @!P2 NANOSLEEP.SYNCS 0x989680 ;  /* 0x009896800000a95d */ /* 0x002fea0003900000 */
[----:B------:R-:W1:Y:S02]  /*133b0*/  @!P2 SYNCS.PHASECHK.TRANS64 P2, [R3+URZ+0x38850], R0 ;  /* 0x038850000300a5a7 */ /* 0x000e64000804007f */
[----:B-1----:R-:W-:Y:S05]  /*133c0*/  @!P2 BRA `(.L_x_276) ;  /* 0xfffffffc00eca947 */ /* 0x002fea000383ffff */
[----:B------:R-:W-:Y:S05]  /*133d0*/  BRA `(.L_x_275) ;  /* 0xffffff5400707947 */ /* 0x000fea000383ffff */
.L_x_281:
[----:B-1----:R1:W2:Y:S02]  /*133e0*/  SYNCS.PHASECHK.TRANS64.TRYWAIT P0, [R11+URZ+0x38850], R0 ;  /* 0x038850000b0075a7 */ /* 0x0022a4000800017f */
[----:B--2---:R-:W-:Y:S05]  /*133f0*/  @!P0 NANOSLEEP.SYNCS 0x989680 ;  /* 0x009896800000895d */ /* 0x004fea0003900000 */
[----:B------:R-:W2:Y:S02]  /*13400*/  @!P0 SYNCS.PHASECHK.TRANS64 P0, [R11+URZ+0x38850], R0 ;  /* 0x038850000b0085a7 */ /* 0x000ea4000800007f */
[----:B--2---:R-:W-:Y:S05]  /*13410*/  @!P0 BRA `(.L_x_281) ;  /* 0xfffffffc00f08947 */ /* 0x004fea000383ffff */
[----:B------:R-:W-:Y:S05]  /*13420*/  BRA `(.L_x_280) ;  /* 0xffffff7000a07947 */ /* 0x000fea000383ffff */
.L_x_321:
[----:B------:R-:W0:Y:S01]  /*13430*/  S2R R7, SR_TID.X ;  /* 0x0000000000077919 */ /* 0x000e220000002100 */
[----:B------:R-:W-:Y:S01]  /*13440*/  BSSY B0, `(.L_x_389) ;  /* 0x000000a000007945 */ /* 0x000fe20003800000 */
[----:B------:R-:W-:Y:S01]  /*13450*/  MOV R12, RZ ;  /* 0x000000ff000c7202 */ /* 0x000fe20000000f00 */
[----:B------:R-:W-:Y:S02]  /*13460*/  IMAD.MOV.U32 R11, RZ, RZ, 0x1f ;  /* 0x0000001fff0b7424 */ /* 0x000fe400078e00ff */
[----:B------:R-:W-:Y:S01]  /*13470*/  IMAD.MOV.U32 R15, RZ, RZ, -0x1 ;  /* 0xffffffffff0f7424 */ /* 0x000fe200078e00ff */
[----:B0-----:R-:W-:-:S04]  /*13480*/  SHF.R.U32.HI R7, RZ, 0x5, R7 ;  /* 0x00000005ff077819 */ /* 0x001fc80000011607 */
[----:B------:R-:W-:-:S05]  /*13490*/  LOP3.LUT R7, R7, 0x3, RZ, 0xc0, !PT ;  /* 0x0000000307077812 */ /* 0x000fca00078ec0ff */
[----:B------:R-:W-:-:S07]  /*134a0*/  IMAD.MOV.U32 R13, RZ, RZ, R7 ;  /* 0x000000ffff0d7224 */ /* 0x000fce00078e0007 */
[----:B------:R-:W-:Y:S05]  /*134b0*/  WARPSYNC.COLLECTIVE R15, `(.L_x_390) ;  /* 0x000000000f087348 */ /* 0x000fea0003c00000 */
[----:B------:R0:W1:Y:S02]  /*134c0*/  SHFL.IDX P6, R14, R13, R12, R11 ;  /* 0x0000000c0d0e7389 */ /* 0x00006400000c000b */
[----:B01----:R-:W-:Y:S01]  /*134d0*/  ENDCOLLECTIVE ;  /* 0x000000000000791b */ /* 0x003fe20003800000 */
.L_x_390:
[----:B------:R-:W-:Y:S05]  /*134e0*/  BSYNC B0 ;  /* 0x0000000000007941 */ /* 0x000fea0003800000 */
.L_x_389:
[----:B------:R-:W-:Y:S05]  /*134f0*/  BRA `(.L_x_391) ;  /* 0xffffffc400187947 */ /* 0x000fea000383ffff */
.L_x_322:
[----:B------:R-:W-:Y:S01]  /*13500*/  BSSY B0, `(.L_x_392) ;  /* 0x0000006000007945 */ /* 0x000fe20003800000 */
[----:B------:R-:W-:-:S07]  /*13510*/  IMAD.MOV.U32 R15, RZ, RZ, -0x1 ;  /* 0xffffffffff0f7424 */ /* 0x000fce00078e00ff */
[----:B------:R-:W-:Y:S05]  /*13520*/  WARPSYNC.COLLECTIVE R15, `(.L_x_393) ;  /* 0x000000000f0c7348 */ /* 0x000fea0003c00000 */
[----:B------:R-:W-:Y:S02]  /*13530*/  ELECT P6, UR62, PT ;  /* 0x00000000003e782f */ /* 0x000fe400038c0000 */
[----:B------:R-:W-:Y:S01]  /*13540*/  MOV R14, UR62 ;  /* 0x0000003e000e7c02 */ /* 0x000fe20008000f00 */
[----:B------:R-:W-:Y:S10]  /*13550*/  ENDCOLLECTIVE ;  /* 0x000000000000791b */ /* 0x000ff40003800000 */
.L_x_393:
[----:B------:R-:W-:Y:S05]  /*13560*/  BSYNC B0 ;  /* 0x0000000000007941 */ /* 0x000fea0003800000 */
.L_x_392:
[----:B------:R-:W-:Y:S05]  /*13570*/  BRA `(.L_x_394) ;  /* 0xffffffc400107947 */ /* 0x000fea000383ffff */
.L_x_325:
[----:B0-----:R0:W1:Y:S02]  /*13580*/  SYNCS.PHASECHK.TRANS64.TRYWAIT P0, [R8+URZ+0x38840], R9 ;  /* 0x03884009080075a7 */ /* 0x001064000800017f */
[----:B-1----:R-:W-:Y:S05]  /*13590*/  @!P0 NANOSLEEP.SYNCS 0x989680 ;  /* 0x009896800000895d */ /* 0x002fea0003900000 */
[----:B------:R-:W1:Y:S02]  /*135a0*/  @!P0 SYNCS.PHASECHK.TRANS64 P0, [R8+URZ+0x38840], R9 ;  /* 0x03884009080085a7 */ /* 0x000e64000800007f */
[----:B-1----:R-:W-:Y:S05]  /*135b0*/  @!P0 BRA `(.L_x_325) ;  /* 0xfffffffc00f08947 */ /* 0x002fea000383ffff */
[----:B------:R-:W-:Y:S05]  /*135c0*/  BRA `(.L_x_395) ;  /* 0xffffffc400847947 */ /* 0x000fea000383ffff */
.L_x_328:
[----:B0-----:R-:W0:Y:S01]  /*135d0*/  S2R R9, SR_CgaCtaId ;  /* 0x0000000000097919 */ /* 0x001e220000008800 */
[----:B------:R-:W-:-:S04]  /*135e0*/  MOV R8, 0x400 ;  /* 0x0000040000087802 */ /* 0x000fc80000000f00 */
[----:B0-----:R-:W-:-:S04]  /*135f0*/  LEA R8, R9, R8, 0x18 ;  /* 0x0000000809087211 */ /* 0x001fc800078ec0ff */
[----:B------:R0:W1:Y:S03]  /*13600*/  SYNCS.PHASECHK.TRANS64.TRYWAIT P0, [R8+URZ+0x38820], R6 ;  /* 0x03882006080075a7 */ /* 0x000066000800017f */
[----:B-1----:R-:W-:Y:S05]  /*13610*/  @!P0 NANOSLEEP.SYNCS 0x989680 ;  /* 0x009896800000895d */ /* 0x002fea0003900000 */
[----:B------:R-:W1:Y:S02]  /*13620*/  @!P0 SYNCS.PHASECHK.TRANS64 P0, [R8+URZ+0x38820], R6 ;  /* 0x03882006080085a7 */ /* 0x000e64000800007f */
[----:B-1----:R-:W-:Y:S05]  /*13630*/  @!P0 BRA `(.L_x_328) ;  /* 0xfffffffc00e48947 */ /* 0x002fea000383ffff */
[----:B------:R-:W-:Y:S05]  /*13640*/  BRA `(.L_x_396) ;  /* 0xffffffcc00047947 */ /* 0x000fea000383ffff */
.L_x_336:
[----:B0-----:R0:W1:Y:S02]  /*13650*/  SYNCS.PHASECHK.TRANS64.TRYWAIT P0, [R2+URZ+0x38840], R3 ;  /* 0x03884003020075a7 */ /* 0x001064000800017f */
[----:B-1----:R-:W-:Y:S05]  /*13660*/  @!P0 NANOSLEEP.SYNCS 0x989680 ;  /* 0x009896800000895d */ /* 0x002fea0003900000 */
[----:B------:R-:W1:Y:S02]  /*13670*/  @!P0 SYNCS.PHASECHK.TRANS64 P0, [R2+URZ+0x38840], R3 ;  /* 0x03884003020085a7 */ /* 0x000e64000800007f */
[----:B-1----:R-:W-:Y:S05]  /*13680*/  @!P0 BRA `(.L_x_336) ;  /* 0xfffffffc00f08947 */ /* 0x002fea000383ffff */
[----:B------:R-:W-:Y:S05]  /*13690*/  BRA `(.L_x_397) ;  /* 0xffffffcc00c47947 */ /* 0x000fea000383ffff */
.L_x_338:
[----:B0-----:R0:W1:Y:S02]  /*136a0*/  SYNCS.PHASECHK.TRANS64.TRYWAIT P0, [R3+URZ+0x60], R2 ;  /* 0x00006002030075a7 */ /* 0x001064000800017f */
[----:B-1----:R-:W-:Y:S05]  /*136b0*/  @!P0 NANOSLEEP.SYNCS 0x989680 ;  /* 0x009896800000895d */ /* 0x002fea0003900000 */
[----:B------:R-:W1:Y:S02]  /*136c0*/  @!P0 SYNCS.PHASECHK.TRANS64 P0, [R3+URZ+0x60], R2 ;  /* 0x00006002030085a7 */ /* 0x000e64000800007f */
[----:B-1----:R-:W-:Y:S05]  /*136d0*/  @!P0 BRA `(.L_x_338) ;  /* 0xfffffffc00f08947 */ /* 0x002fea000383ffff */
[----:B------:R-:W-:Y:S05]  /*136e0*/  BRA `(.L_x_398) ;  /* 0xffffffd000847947 */ /* 0x000fea000383ffff */
.L_x_343:
[----:B-1----:R1:W2:Y:S02]  /*136f0*/  SYNCS.PHASECHK.TRANS64.TRYWAIT P0, [R2+URZ+0x38840], R3 ;  /* 0x03884003020075a7 */ /* 0x0022a4000800017f */
[----:B--2---:R-:W-:Y:S05]  /*13700*/  @!P0 NANOSLEEP.SYNCS 0x989680 ;  /* 0x009896800000895d */ /* 0x004fea0003900000 */
[----:B------:R-:W2:Y:S02]  /*13710*/  @!P0 SYNCS.PHASECHK.TRANS64 P0, [R2+URZ+0x38840], R3 ;  /* 0x03884003020085a7 */ /* 0x000ea4000800007f */
[----:B--2---:R-:W-:Y:S05]  /*13720*/  @!P0 BRA `(.L_x_343) ;  /* 0xfffffffc00f08947 */ /* 0x004fea000383ffff */
[----:B------:R-:W-:Y:S05]  /*13730*/  BRA `(.L_x_399) ;  /* 0xffffffd800107947 */ /* 0x000fea000383ffff */
.L_x_345:
[----:B0-----:R0:W1:Y:S02]  /*13740*/  SYNCS.PHASECHK.TRANS64.TRYWAIT P1, [R2+URZ+0x60], R3 ;  /* 0x00006003020075a7 */ /* 0x001064000802017f */
[----:B-1----:R-:W-:Y:S05]  /*13750*/  @!P1 NANOSLEEP.SYNCS 0x989680 ;  /* 0x009896800000995d */ /* 0x002fea0003900000 */
[----:B------:R-:W1:Y:S02]  /*13760*/  @!P1 SYNCS.PHASECHK.TRANS64 P1, [R2+URZ+0x60], R3 ;  /* 0x00006003020095a7 */ /* 0x000e64000802007f */
[----:B-1----:R-:W-:Y:S05]  /*13770*/  @!P1 BRA `(.L_x_345) ;  /* 0xfffffffc00f09947 */ /* 0x002fea000383ffff */
[----:B------:R-:W-:Y:S05]  /*13780*/  BRA `(.L_x_400) ;  /* 0xffffffd800d07947 */ /* 0x000fea000383ffff */
.L_x_350:
[----:B--2---:R2:W3:Y:S02]  /*13790*/  SYNCS.PHASECHK.TRANS64.TRYWAIT P0, [R2+URZ+0x38840], R3 ;  /* 0x03884003020075a7 */ /* 0x0044e4000800017f */
[----:B---3--:R-:W-:Y:S05]  /*137a0*/  @!P0 NANOSLEEP.SYNCS 0x989680 ;  /* 0x009896800000895d */ /* 0x008fea0003900000 */
[----:B------:R-:W3:Y:S02]  /*137b0*/  @!P0 SYNCS.PHASECHK.TRANS64 P0, [R2+URZ+0x38840], R3 ;  /* 0x03884003020085a7 */ /* 0x000ee4000800007f */
[----:B---3--:R-:W-:Y:S05]  /*137c0*/  @!P0 BRA `(.L_x_350) ;  /* 0xfffffffc00f08947 */ /* 0x008fea000383ffff */
[----:B------:R-:W-:Y:S05]  /*137d0*/  BRA `(.L_x_401) ;  /* 0xffffffe0001c7947 */ /* 0x000fea000383ffff */
.L_x_352:
[----:B0-----:R0:W1:Y:S02]  /*137e0*/  SYNCS.PHASECHK.TRANS64.TRYWAIT P1, [R2+URZ+0x60], R8 ;  /* 0x00006008020075a7 */ /* 0x001064000802017f */
[----:B-1----:R-:W-:Y:S05]  /*137f0*/  @!P1 NANOSLEEP.SYNCS 0x989680 ;  /* 0x009896800000995d */ /* 0x002fea0003900000 */
[----:B------:R-:W1:Y:S02]  /*13800*/  @!P1 SYNCS.PHASECHK.TRANS64 P1, [R2+URZ+0x60], R8 ;  /* 0x00006008020095a7 */ /* 0x000e64000802007f */
[----:B-1----:R-:W-:Y:S05]  /*13810*/  @!P1 BRA `(.L_x_352) ;  /* 0xfffffffc00f09947 */ /* 0x002fea000383ffff */
[----:B------:R-:W-:Y:S05]  /*13820*/  BRA `(.L_x_402) ;  /* 0xffffffe000dc7947 */ /* 0x000fea000383ffff */
.L_x_359:
[----:B-1----:R1:W2:Y:S02]  /*13830*/  SYNCS.PHASECHK.TRANS64.TRYWAIT P0, [R3+URZ+0x38860], R0 ;  /* 0x03886000030075a7 */ /* 0x0022a4000800017f */
[----:B--2---:R-:W-:Y:S05]  /*13840*/  @!P0 NANOSLEEP.SYNCS 0x989680 ;  /* 0x009896800000895d */ /* 0x004fea0003900000 */
[----:B------:R-:W2:Y:S02]  /*13850*/  @!P0 SYNCS.PHASECHK.TRANS64 P0, [R3+URZ+0x38860], R0 ;  /* 0x03886000030085a7 */ /* 0x000ea4000800007f */
[----:B--2---:R-:W-:Y:S05]  /*13860*/  @!P0 BRA `(.L_x_359) ;  /* 0xfffffffc00f08947 */ /* 0x004fea000383ffff */
[----:B------:R-:W-:Y:S05]  /*13870*/  BRA `(.L_x_403) ;  /* 0xffffffe800147947 */ /* 0x000fea000383ffff */
.L_x_361:
[----:B------:R-:W-:Y:S01]  /*13880*/  BSSY B0, `(.L_x_404) ;  /* 0x0000008000007945 */ /* 0x000fe20003800000 */
[----:B0-----:R-:W-:Y:S01]  /*13890*/  IMAD.MOV.U32 R13, RZ, RZ, R16 ;  /* 0x000000ffff0d7224 */ /* 0x001fe200078e0010 */
[----:B------:R-:W-:Y:S01]  /*138a0*/  MOV R11, 0x1f ;  /* 0x0000001f000b7802 */ /* 0x000fe20000000f00 */
[----:B------:R-:W-:Y:S02]  /*138b0*/  IMAD.MOV.U32 R12, RZ, RZ, RZ ;  /* 0x000000ffff0c7224 */ /* 0x000fe400078e00ff */
[----:B------:R-:W-:-:S07]  /*138c0*/  IMAD.MOV.U32 R15, RZ, RZ, -0x1 ;  /* 0xffffffffff0f7424 */ /* 0x000fce00078e00ff */
[----:B-1----:R-:W-:Y:S05]  /*138d0*/  WARPSYNC.COLLECTIVE R15, `(.L_x_405) ;  /* 0x000000000f087348 */ /* 0x002fea0003c00000 */
[----:B------:R0:W2:Y:S02]  /*138e0*/  SHFL.IDX P6, R14, R13, R12, R11 ;  /* 0x0000000c0d0e7389 */ /* 0x0000a400000c000b */
[----:B012---:R-:W-:Y:S01]  /*138f0*/  ENDCOLLECTIVE ;  /* 0x000000000000791b */ /* 0x007fe20003800000 */
.L_x_405:
[----:B------:R-:W-:Y:S05]  /*13900*/  BSYNC B0 ;  /* 0x0000000000007941 */ /* 0x000fea0003800000 */
.L_x_404:
[----:B------:R-:W-:Y:S01]  /*13910*/  IMAD.MOV.U32 R13, RZ, RZ, R16 ;  /* 0x000000ffff0d7224 */ /* 0x000fe200078e0010 */
[----:B------:R-:W-:Y:S01]  /*13920*/  MOV R15, 0xffffffff ;  /* 0xffffffff000f7802 */ /* 0x000fe20000000f00 */
[----:B------:R-:W-:Y:S02]  /*13930*/  IMAD.MOV.U32 R12, RZ, RZ, 0x1 ;  /* 0x00000001ff0c7424 */ /* 0x000fe400078e00ff */
[----:B------:R-:W-:Y:S02]  /*13940*/  IMAD.MOV.U32 R11, RZ, RZ, 0x1f ;  /* 0x0000001fff0b7424 */ /* 0x000fe400078e00ff */
[----:B------:R-:W-:-:S07]  /*13950*/  IMAD.MOV.U32 R4, RZ, RZ, R14 ;  /* 0x000000ffff047224 */ /* 0x000fce00078e000e */
[----:B------:R-:W-:Y:S05]  /*13960*/  WARPSYNC.COLLECTIVE R15, `(.L_x_406) ;  /* 0x000000000f087348 */ /* 0x000fea0003c00000 */
[----:B------:R0:W1:Y:S02]  /*13970*/  SHFL.IDX P6, R14, R13, R12, R11 ;  /* 0x0000000c0d0e7389 */ /* 0x00006400000c000b */
[----:B01----:R-:W-:Y:S01]  /*13980*/  ENDCOLLECTIVE ;  /* 0x000000000000791b */ /* 0x003fe20003800000 */
.L_x_406:
[----:B------:R-:W-:Y:S01]  /*13990*/  IMAD.MOV.U32 R5, RZ, RZ, R14 ;  /* 0x000000ffff057224 */ /* 0x000fe200078e000e */
[----:B------:R-:W-:Y:S06]  /*139a0*/  BRA `(.L_x_407) ;  /* 0xffffffe800c87947 */ /* 0x000fec000383ffff */
.L_x_364:
[----:B------:R-:W-:Y:S01]  /*139b0*/  BSSY B0, `(.L_x_408) ;  /* 0x0000008000007945 */ /* 0x000fe20003800000 */
[----:B-----5:R-:W-:Y:S02]  /*139c0*/  IMAD.MOV.U32 R13, RZ, RZ, R3 ;  /* 0x000000ffff0d7224 */ /* 0x020fe400078e0003 */
[----:B------:R-:W-:Y:S02]  /*139d0*/  IMAD.MOV.U32 R12, RZ, RZ, 0x1 ;  /* 0x00000001ff0c7424 */ /* 0x000fe400078e00ff */
[----:B------:R-:W-:Y:S02]  /*139e0*/  IMAD.MOV.U32 R11, RZ, RZ, RZ ;  /* 0x000000ffff0b7224 */ /* 0x000fe400078e00ff */
[----:B------:R-:W-:-:S07]  /*139f0*/  IMAD.MOV.U32 R15, RZ, RZ, -0x1 ;  /* 0xffffffffff0f7424 */ /* 0x000fce00078e00ff */
[----:B0-234-:R-:W-:Y:S05]  /*13a00*/  WARPSYNC.COLLECTIVE R15, `(.L_x_409) ;  /* 0x000000000f087348 */ /* 0x01dfea0003c00000 */
[----:B------:R1:W0:Y:S02]  /*13a10*/  SHFL.UP P6, R14, R13, R12, R11 ;  /* 0x0400000c0d0e7389 */ /* 0x00022400000c000b */
[----:B01234-:R-:W-:Y:S01]  /*13a20*/  ENDCOLLECTIVE ;  /* 0x000000000000791b */ /* 0x01ffe20003800000 */
.L_x_409:
[----:B------:R-:W-:Y:S05]  /*13a30*/  BSYNC B0 ;  /* 0x0000000000007941 */ /* 0x000fea0003800000 */
.L_x_408:
[C---:B------:R-:W-:Y:S01]  /*13a40*/  ISETP.NE.AND P0, PT, R9.reuse, RZ, PT ;  /* 0x000000ff0900720c */ /* 0x040fe20003f05270 */
[----:B------:R-:W-:Y:S02]  /*13a50*/  IMAD.MOV.U32 R12, RZ, RZ, 0x2 ;  /* 0x00000002ff0c7424 */ /* 0x000fe400078e00ff */
[----:B------:R-:W-:Y:S01]  /*13a60*/  IMAD.MOV.U32 R11, RZ, RZ, RZ ;  /* 0x000000ffff0b7224 */ /* 0x000fe200078e00ff */
[----:B------:R-:W-:Y:S01]  /*13a70*/  SEL R14, R14, RZ, P0 ;  /* 0x000000ff0e0e7207 */ /* 0x000fe20000000000 */
[----:B------:R-:W-:Y:S01]  /*13a80*/  IMAD.MOV.U32 R15, RZ, RZ, -0x1 ;  /* 0xffffffffff0f7424 */ /* 0x000fe200078e00ff */
[----:B------:R-:W-:Y:S02]  /*13a90*/  ISETP.GE.U32.AND P0, PT, R9, 0x2, PT ;  /* 0x000000020900780c */ /* 0x000fe40003f06070 */
[----:B------:R-:W-:-:S11]  /*13aa0*/  IADD3 R13, R3, R14, RZ ;  /* 0x0000000e030d7210 */ /* 0x000fd60007ffe0ff */
[----:B------:R-:W-:Y:S05]  /*13ab0*/  WARPSYNC.COLLECTIVE R15, `(.L_x_410) ;  /* 0x000000000f087348 */ /* 0x000fea0003c00000 */
[----:B------:R0:W1:Y:S02]  /*13ac0*/  SHFL.UP P6, R14, R13, R12, R11 ;  /* 0x0400000c0d0e7389 */ /* 0x00006400000c000b */
[----:B01----:R-:W-:Y:S01]  /*13ad0*/  ENDCOLLECTIVE ;  /* 0x000000000000791b */ /* 0x003fe20003800000 */
.L_x_410:
[----:B------:R-:W-:Y:S02]  /*13ae0*/  MOV R12, 0x4 ;  /* 0x00000004000c7802 */ /* 0x000fe40000000f00 */
[----:B------:R-:W-:Y:S02]  /*13af0*/  SEL R6, R14, RZ, P0 ;  /* 0x000000ff0e067207 */ /* 0x000fe40000000000 */
[----:B------:R-:W-:-:S03]  /*13b00*/  ISETP.GE.U32.AND P0, PT, R9, 0x4, PT ;  /* 0x000000040900780c */ /* 0x000fc60003f06070 */
[----:B------:R-:W-:-:S04]  /*13b10*/  IMAD.IADD R6, R13, 0x1, R6 ;  /* 0x000000010d067824 */ /* 0x000fc800078e0206 */
[----:B------:R-:W-:-:S07]  /*13b20*/  IMAD.MOV.U32 R13, RZ, RZ, R6 ;  /* 0x000000ffff0d7224 */ /* 0x000fce00078e0006 */
[----:B------:R-:W-:Y:S05]  /*13b30*/  WARPSYNC.COLLECTIVE R15, `(.L_x_411) ;  /* 0x000000000f087348 */ /* 0x000fea0003c00000 */
[----:B------:R0:W1:Y:S02]  /*13b40*/  SHFL.UP P6, R14, R13, R12, R11 ;  /* 0x0400000c0d0e7389 */ /* 0x00006400000c000b */
[----:B01----:R-:W-:Y:S01]  /*13b50*/  ENDCOLLECTIVE ;  /* 0x000000000000791b */ /* 0x003fe20003800000 */
.L_x_411:
[----:B------:R-:W-:Y:S01]  /*13b60*/  IMAD.MOV.U32 R12, RZ, RZ, 0x8 ;  /* 0x00000008ff0c7424 */ /* 0x000fe200078e00ff */
[----:B------:R-:W-:Y:S02]  /*13b70*/  SEL R7, R14, RZ, P0 ;  /* 0x000000ff0e077207 */ /* 0x000fe40000000000 */
[----:B------:R-:W-:-:S03]  /*13b80*/  ISETP.GE.U32.AND P0, PT, R9, 0x8, PT ;  /* 0x000000080900780c */ /* 0x000fc60003f06070 */
[----:B------:R-:W-:-:S04]  /*13b90*/  IMAD.IADD R7, R6, 0x1, R7 ;  /* 0x0000000106077824 */ /* 0x000fc800078e0207 */
[----:B------:R-:W-:-:S07]  /*13ba0*/  IMAD.MOV.U32 R13, RZ, RZ, R7 ;  /* 0x000000ffff0d7224 */ /* 0x000fce00078e0007 */
[----:B------:R-:W-:Y:S05]  /*13bb0*/  WARPSYNC.COLLECTIVE R15, `(.L_x_412) ;  /* 0x000000000f087348 */ /* 0x000fea0003c00000 */
[----:B------:R0:W1:Y:S02]  /*13bc0*/  SHFL.UP P6, R14, R13, R12, R11 ;  /* 0x0400000c0d0e7389 */ /* 0x00006400000c000b */
[----:B01----:R-:W-:Y:S01]  /*13bd0*/  ENDCOLLECTIVE ;  /* 0x000000000000791b */ /* 0x003fe20003800000 */
.L_x_412:
        /* <DEDUP_REMOVED lines=8> */
.L_x_413:
[----:B------:R-:W-:Y:S02]  /*13c60*/  IMAD.MOV.U32 R12, RZ, RZ, 0x1f ;  /* 0x0000001fff0c7424 */ /* 0x000fe400078e00ff */
[----:B------:R-:W-:Y:S01]  /*13c70*/  IMAD.MOV.U32 R11, RZ, RZ, 0x1f ;  /* 0x0000001fff0b7424 */ /* 0x000fe200078e00ff */
[----:B------:R-:W-:-:S05]  /*13c80*/  SEL R7, R14, RZ, P0 ;  /* 0x000000ff0e077207 */ /* 0x000fca0000000000 */
[----:B------:R-:W-:-:S04]  /*13c90*/  IMAD.IADD R2, R8, 0x1, R7 ;  /* 0x0000000108027824 */ /* 0x000fc800078e0207 */
[----:B------:R-:W-:-:S07]  /*13ca0*/  IMAD.MOV.U32 R13, RZ, RZ, R2 ;  /* 0x000000ffff0d7224 */ /* 0x000fce00078e0002 */
[----:B------:R-:W-:Y:S05]  /*13cb0*/  WARPSYNC.COLLECTIVE R15, `(.L_x_414) ;  /* 0x000000000f087348 */ /* 0x000fea0003c00000 */
[----:B------:R0:W1:Y:S02]  /*13cc0*/  SHFL.IDX P6, R14, R13, R12, R11 ;  /* 0x0000000c0d0e7389 */ /* 0x00006400000c000b */
[----:B01----:R-:W-:Y:S01]  /*13cd0*/  ENDCOLLECTIVE ;  /* 0x000000000000791b */ /* 0x003fe20003800000 */
.L_x_414:
[----:B------:R-:W-:Y:S05]  /*13ce0*/  BRA `(.L_x_415) ;  /* 0xffffffe800907947 */ /* 0x000fea000383ffff */
.L_x_369:
[----:B------:R-:W-:Y:S01]  /*13cf0*/  BSSY B0, `(.L_x_416) ;  /* 0x0000008000007945 */ /* 0x000fe20003800000 */
[----:B-----5:R-:W-:Y:S01]  /*13d00*/  IMAD.MOV.U32 R13, RZ, RZ, R3 ;  /* 0x000000ffff0d7224 */ /* 0x020fe200078e0003 */
[----:B------:R-:W-:Y:S01]  /*13d10*/  MOV R12, 0x1 ;  /* 0x00000001000c7802 */ /* 0x000fe20000000f00 */
[----:B------:R-:W-:Y:S02]  /*13d20*/  IMAD.MOV.U32 R11, RZ, RZ, RZ ;  /* 0x000000ffff0b7224 */ /* 0x000fe400078e00ff */
[----:B------:R-:W-:-:S07]  /*13d30*/  IMAD.MOV.U32 R15, RZ, RZ, -0x1 ;  /* 0xffffffffff0f7424 */ /* 0x000fce00078e00ff */
[----:B0-----:R-:W-:Y:S05]  /*13d40*/  WARPSYNC.COLLECTIVE R15, `(.L_x_417) ;  /* 0x000000000f087348 */ /* 0x001fea0003c00000 */
[----:B------:R1:W2:Y:S02]  /*13d50*/  SHFL.UP P6, R14, R13, R12, R11 ;  /* 0x0400000c0d0e7389 */ /* 0x0002a400000c000b */
[----:B012---:R-:W-:Y:S01]  /*13d60*/  ENDCOLLECTIVE ;  /* 0x000000000000791b */ /* 0x007fe20003800000 */
.L_x_417:
[----:B------:R-:W-:Y:S05]  /*13d70*/  BSYNC B0 ;  /* 0x0000000000007941 */ /* 0x000fea0003800000 */
.L_x_416:
[----:B------:R-:W-:Y:S01]  /*13d80*/  ISETP.NE.AND P0, PT, R8, RZ, PT ;  /* 0x000000ff0800720c */ /* 0x000fe20003f05270 */
[----:B------:R-:W-:Y:S01]  /*13d90*/  IMAD.MOV.U32 R12, RZ, RZ, 0x2 ;  /* 0x00000002ff0c7424 */ /* 0x000fe200078e00ff */
[----:B------:R-:W-:Y:S01]  /*13da0*/  MOV R15, 0xffffffff ;  /* 0xffffffff000f7802 */ /* 0x000fe20000000f00 */
[----:B------:R-:W-:Y:S01]  /*13db0*/  IMAD.MOV.U32 R11, RZ, RZ, RZ ;  /* 0x000000ffff0b7224 */ /* 0x000fe200078e00ff */
[----:B------:R-:W-:Y:S02]  /*13dc0*/  SEL R14, R14, RZ, P0 ;  /* 0x000000ff0e0e7207 */ /* 0x000fe40000000000 */
[----:B------:R-:W-:-:S03]  /*13dd0*/  ISETP.GE.U32.AND P0, PT, R8, 0x2, PT ;  /* 0x000000020800780c */ /* 0x000fc60003f06070 */
[----:B------:R-:W-:-:S10]  /*13de0*/  IMAD.IADD R13, R3, 0x1, R14 ;  /* 0x00000001030d7824 */ /* 0x000fd400078e020e */
[----:B------:R-:W-:Y:S05]  /*13df0*/  WARPSYNC.COLLECTIVE R15, `(.L_x_418) ;  /* 0x000000000f087348 */ /* 0x000fea0003c00000 */
[----:B------:R0:W1:Y:S02]  /*13e00*/  SHFL.UP P6, R14, R13, R12, R11 ;  /* 0x0400000c0d0e7389 */ /* 0x00006400000c000b */
[----:B01----:R-:W-:Y:S01]  /*13e10*/  ENDCOLLECTIVE ;  /* 0x000000000000791b */ /* 0x003fe20003800000 */
.L_x_418:
        /* <DEDUP_REMOVED lines=8> */
.L_x_419:
        /* <DEDUP_REMOVED lines=8> */
.L_x_420:
        /* <DEDUP_REMOVED lines=8> */
.L_x_421:
[----:B------:R-:W-:Y:S01]  /*13fa0*/  MOV R12, 0x1f ;  /* 0x0000001f000c7802 */ /* 0x000fe20000000f00 */
[----:B------:R-:W-:Y:S01]  /*13fb0*/  IMAD.MOV.U32 R11, RZ, RZ, 0x1f ;  /* 0x0000001fff0b7424 */ /* 0x000fe200078e00ff */
[----:B------:R-:W-:-:S05]  /*13fc0*/  SEL R2, R14, RZ, P0 ;  /* 0x000000ff0e027207 */ /* 0x000fca0000000000 */
[----:B------:R-:W-:-:S04]  /*13fd0*/  IMAD.IADD R2, R7, 0x1, R2 ;  /* 0x0000000107027824 */ /* 0x000fc800078e0202 */
[----:B------:R-:W-:-:S07]  /*13fe0*/  IMAD.MOV.U32 R13, RZ, RZ, R2 ;  /* 0x000000ffff0d7224 */ /* 0x000fce00078e0002 */
[----:B------:R-:W-:Y:S05]  /*13ff0*/  WARPSYNC.COLLECTIVE R15, `(.L_x_422) ;  /* 0x000000000f087348 */ /* 0x000fea0003c00000 */
[----:B------:R0:W1:Y:S02]  /*14000*/  SHFL.IDX P6, R14, R13, R12, R11 ;  /* 0x0000000c0d0e7389 */ /* 0x00006400000c000b */
[----:B01----:R-:W-:Y:S01]  /*14010*/  ENDCOLLECTIVE ;  /* 0x000000000000791b */ /* 0x003fe20003800000 */
.L_x_422:
[----:B------:R-:W-:Y:S05]  /*14020*/  BRA `(.L_x_423) ;  /* 0xffffffe800787947 */ /* 0x000fea000383ffff */
.L_x_371:
[----:B------:R-:W-:Y:S01]  /*14030*/  BSSY B0, `(.L_x_424) ;  /* 0x0000006000007945 */ /* 0x000fe20003800000 */
[----:B------:R-:W-:Y:S01]  /*14040*/  PLOP3.LUT P6, PT, P6, PT, PT, 0x8, 0x0 ;  /* 0x000000000000781c */ /* 0x000fe200037ce170 */
[----:B------:R-:W-:-:S12]  /*14050*/  IMAD.MOV.U32 R15, RZ, RZ, -0x1 ;  /* 0xffffffffff0f7424 */ /* 0x000fd800078e00ff */
[----:B0-----:R-:W-:Y:S05]  /*14060*/  WARPSYNC.COLLECTIVE R15, `(.L_x_425) ;  /* 0x000000000f087348 */ /* 0x001fea0003c00000 */
[----:B------:R-:W-:Y:S01]  /*14070*/  VOTE.ANY R14, PT, P6 ;  /* 0x00000000000e7806 */ /* 0x000fe200030e0100 */
[----:B0-----:R-:W-:Y:S06]  /*14080*/  ENDCOLLECTIVE ;  /* 0x000000000000791b */ /* 0x001fec0003800000 */
.L_x_425:
[----:B------:R-:W-:Y:S05]  /*14090*/  BSYNC B0 ;  /* 0x0000000000007941 */ /* 0x000fea0003800000 */
.L_x_424:
[----:B------:R-:W-:Y:S01]  /*140a0*/  IMAD.MOV.U32 R7, RZ, RZ, R14 ;  /* 0x000000ffff077224 */ /* 0x000fe200078e000e */
[----:B------:R-:W-:Y:S01]  /*140b0*/  MOV R11, 0x1f ;  /* 0x0000001f000b7802 */ /* 0x000fe20000000f00 */
[----:B------:R-:W-:Y:S02]  /*140c0*/  IMAD.MOV.U32 R13, RZ, RZ, R3 ;  /* 0x000000ffff0d7224 */ /* 0x000fe400078e0003 */
[----:B------:R-:W0:Y:S01]  /*140d0*/  POPC R5, R7 ;  /* 0x0000000700057309 */ /* 0x000e220000000000 */
[----:B------:R-:W-:Y:S02]  /*140e0*/  IMAD.MOV.U32 R15, RZ, RZ, -0x1 ;  /* 0xffffffffff0f7424 */ /* 0x000fe400078e00ff */
[----:B0-----:R-:W-:-:S07]  /*140f0*/  IMAD.MOV.U32 R12, RZ, RZ, R5 ;  /* 0x000000ffff0c7224 */ /* 0x001fce00078e0005 */
[----:B------:R-:W-:Y:S05]  /*14100*/  WARPSYNC.COLLECTIVE R15, `(.L_x_426) ;  /* 0x000000000f087348 */ /* 0x000fea0003c00000 */
[----:B------:R0:W1:Y:S02]  /*14110*/  SHFL.IDX P6, R14, R13, R12, R11 ;  /* 0x0000000c0d0e7389 */ /* 0x00006400000c000b */
[----:B01----:R-:W-:Y:S01]  /*14120*/  ENDCOLLECTIVE ;  /* 0x000000000000791b */ /* 0x003fe20003800000 */
.L_x_426:
[----:B------:R-:W-:Y:S01]  /*14130*/  IMAD.MOV.U32 R17, RZ, RZ, R14 ;  /* 0x000000ffff117224 */ /* 0x000fe200078e000e */
[----:B------:R-:W-:Y:S06]  /*14140*/  BRA `(.L_x_427) ;  /* 0xffffffe800687947 */ /* 0x000fec000383ffff */
.L_x_373:
[----:B------:R-:W-:Y:S01]  /*14150*/  BSSY B0, `(.L_x_428) ;  /* 0x0000007000007945 */ /* 0x000fe20003800000 */
[----:B------:R-:W-:Y:S02]  /*14160*/  IMAD.MOV.U32 R13, RZ, RZ, R2 ;  /* 0x000000ffff0d7224 */ /* 0x000fe400078e0002 */
[----:B------:R-:W-:Y:S02]  /*14170*/  IMAD.MOV.U32 R11, RZ, RZ, 0x1f ;  /* 0x0000001fff0b7424 */ /* 0x000fe400078e00ff */
[----:B------:R-:W-:-:S07]  /*14180*/  IMAD.MOV.U32 R15, RZ, RZ, -0x1 ;  /* 0xffffffffff0f7424 */ /* 0x000fce00078e00ff */
[----:B012---:R-:W-:Y:S05]  /*14190*/  WARPSYNC.COLLECTIVE R15, `(.L_x_429) ;  /* 0x000000000f087348 */ /* 0x007fea0003c00000 */
[----:B------:R3:W4:Y:S02]  /*141a0*/  SHFL.IDX P6, R14, R13, R12, R11 ;  /* 0x0000000c0d0e7389 */ /* 0x00072400000c000b */
[----:B01234-:R-:W-:Y:S01]  /*141b0*/  ENDCOLLECTIVE ;  /* 0x000000000000791b */ /* 0x01ffe20003800000 */
.L_x_429:
[----:B------:R-:W-:Y:S05]  /*141c0*/  BSYNC B0 ;  /* 0x0000000000007941 */ /* 0x000fea0003800000 */
.L_x_428:
[----:B------:R-:W-:Y:S05]  /*141d0*/  BRA `(.L_x_372) ;  /* 0xffffffe800607947 */ /* 0x000fea000383ffff */
.L_x_377:
[----:B0-----:R0:W1:Y:S02]  /*141e0*/  SYNCS.PHASECHK.TRANS64.TRYWAIT P0, [R0+URZ+0x38820], R3 ;  /* 0x03882003000075a7 */ /* 0x001064000800017f */
[----:B-1----:R-:W-:Y:S05]  /*141f0*/  @!P0 NANOSLEEP.SYNCS 0x989680 ;  /* 0x009896800000895d */ /* 0x002fea0003900000 */
[----:B------:R-:W1:Y:S02]  /*14200*/  @!P0 SYNCS.PHASECHK.TRANS64 P0, [R0+URZ+0x38820], R3 ;  /* 0x03882003000085a7 */ /* 0x000e64000800007f */
[----:B-1----:R-:W-:Y:S05]  /*14210*/  @!P0 BRA `(.L_x_377) ;  /* 0xfffffffc00f08947 */ /* 0x002fea000383ffff */
[----:B------:R-:W-:Y:S05]  /*14220*/  BRA `(.L_x_430) ;  /* 0xffffffec00447947 */ /* 0x000fea000383ffff */
.L_x_378:
[----:B------:R-:W1:Y:S01]  /*14230*/  S2R R2, SR_TID.X ;  /* 0x0000000000027919 */ /* 0x000e620000002100 */
[----:B------:R-:W-:Y:S01]  /*14240*/  BSSY B0, `(.L_x_431) ;  /* 0x000000a000007945 */ /* 0x000fe20003800000 */
[----:B------:R-:W-:Y:S02]  /*14250*/  IMAD.MOV.U32 R12, RZ, RZ, RZ ;  /* 0x000000ffff0c7224 */ /* 0x000fe400078e00ff */
[----:B------:R-:W-:Y:S02]  /*14260*/  IMAD.MOV.U32 R11, RZ, RZ, 0x1f ;  /* 0x0000001fff0b7424 */ /* 0x000fe400078e00ff */
[----:B------:R-:W-:Y:S01]  /*14270*/  IMAD.MOV.U32 R15, RZ, RZ, -0x1 ;  /* 0xffffffffff0f7424 */ /* 0x000fe200078e00ff */
[----:B-1----:R-:W-:-:S04]  /*14280*/  SHF.R.U32.HI R2, RZ, 0x5, R2 ;  /* 0x00000005ff027819 */ /* 0x002fc80000011602 */
[----:B------:R-:W-:-:S04]  /*14290*/  LOP3.LUT R2, R2, 0x3, RZ, 0xc0, !PT ;  /* 0x0000000302027812 */ /* 0x000fc800078ec0ff */
[----:B------:R-:W-:-:S07]  /*142a0*/  MOV R13, R2 ;  /* 0x00000002000d7202 */ /* 0x000fce0000000f00 */
[----:B0-----:R-:W-:Y:S05]  /*142b0*/  WARPSYNC.COLLECTIVE R15, `(.L_x_432) ;  /* 0x000000000f087348 */ /* 0x001fea0003c00000 */
[----:B------:R1:W2:Y:S02]  /*142c0*/  SHFL.IDX P6, R14, R13, R12, R11 ;  /* 0x0000000c0d0e7389 */ /* 0x0002a400000c000b */
[----:B012---:R-:W-:Y:S01]  /*142d0*/  ENDCOLLECTIVE ;  /* 0x000000000000791b */ /* 0x007fe20003800000 */
.L_x_432:
[----:B------:R-:W-:Y:S05]  /*142e0*/  BSYNC B0 ;  /* 0x0000000000007941 */ /* 0x000fea0003800000 */
.L_x_431:
[----:B------:R-:W-:Y:S05]  /*142f0*/  BRA `(.L_x_433) ;  /* 0xffffffec002c7947 */ /* 0x000fea000383ffff */
.L_x_381:
[----:B------:R-:W-:Y:S01]  /*14300*/  BSSY B1, `(.L_x_434) ;  /* 0x0000006000017945 */ /* 0x000fe20003800000 */
[----:B------:R-:W-:-:S07]  /*14310*/  IMAD.MOV.U32 R15, RZ, RZ, -0x1 ;  /* 0xffffffffff0f7424 */ /* 0x000fce00078e00ff */
[----:B01----:R-:W-:Y:S05]  /*14320*/  WARPSYNC.COLLECTIVE R15, `(.L_x_435) ;  /* 0x000000000f0c7348 */ /* 0x003fea0003c00000 */
[----:B------:R-:W-:Y:S02]  /*14330*/  ELECT P6, UR62, PT ;  /* 0x00000000003e782f */ /* 0x000fe400038c0000 */
[----:B------:R-:W-:Y:S01]  /*14340*/  MOV R14, UR62 ;  /* 0x0000003e000e7c02 */ /* 0x000fe20008000f00 */
[----:B01----:R-:W-:Y:S10]  /*14350*/  ENDCOLLECTIVE ;  /* 0x000000000000791b */ /* 0x003ff40003800000 */
.L_x_435:
[----:B------:R-:W-:Y:S05]  /*14360*/  BSYNC B1 ;  /* 0x0000000000017941 */ /* 0x000fea0003800000 */
.L_x_434:
[----:B------:R-:W-:Y:S05]  /*14370*/  BRA `(.L_x_436) ;  /* 0xffffffec00247947 */ /* 0x000fea000383ffff */
.L_x_383:
[----:B0-----:R0:W1:Y:S02]  /*14380*/  SYNCS.PHASECHK.TRANS64.TRYWAIT P0, [R6+URZ], R5 ;  /* 0x00000005060075a7 */ /* 0x001064000800017f */
[----:B-1----:R-:W-:Y:S05]  /*14390*/  @!P0 NANOSLEEP.SYNCS 0x989680 ;  /* 0x009896800000895d */ /* 0x002fea0003900000 */
[----:B------:R-:W1:Y:S02]  /*143a0*/  @!P0 SYNCS.PHASECHK.TRANS64 P0, [R6+URZ], R5 ;  /* 0x00000005060085a7 */ /* 0x000e64000800007f */
[----:B-1----:R-:W-:Y:S05]  /*143b0*/  @!P0 BRA `(.L_x_383) ;  /* 0xfffffffc00f08947 */ /* 0x002fea000383ffff */
[----:B------:R-:W-:Y:S05]  /*143c0*/  BRA `(.L_x_437) ;  /* 0xffffffec00687947 */ /* 0x000fea000383ffff */
.L_x_384:
[----:B-1----:R1:W2:Y:S02]  /*143d0*/  SYNCS.PHASECHK.TRANS64.TRYWAIT P0, [R7+URZ], R2 ;  /* 0x00000002070075a7 */ /* 0x0022a4000800017f */
[----:B--2---:R-:W-:Y:S05]  /*143e0*/  @!P0 NANOSLEEP.SYNCS 0x989680 ;  /* 0x009896800000895d */ /* 0x004fea0003900000 */
[----:B------:R-:W2:Y:S02]  /*143f0*/  @!P0 SYNCS.PHASECHK.TRANS64 P0, [R7+URZ], R2 ;  /* 0x00000002070085a7 */ /* 0x000ea4000800007f */
[----:B--2---:R-:W-:Y:S05]  /*14400*/  @!P0 BRA `(.L_x_384) ;  /* 0xfffffffc00f08947 */ /* 0x004fea000383ffff */
[----:B------:R-:W-:Y:S05]  /*14410*/  BRA `(.L_x_438) ;  /* 0xffffffec005c7947 */ /* 0x000fea000383ffff */
.L_x_386:
[----:B--2---:R2:W3:Y:S02]  /*14420*/  SYNCS.PHASECHK.TRANS64.TRYWAIT P0, [R4+URZ], R5 ;  /* 0x00000005040075a7 */ /* 0x0044e4000800017f */
[----:B---3--:R-:W-:Y:S05]  /*14430*/  @!P0 NANOSLEEP.SYNCS 0x989680 ;  /* 0x009896800000895d */ /* 0x008fea0003900000 */
[----:B------:R-:W3:Y:S02]  /*14440*/  @!P0 SYNCS.PHASECHK.TRANS64 P0, [R4+URZ], R5 ;  /* 0x00000005040085a7 */ /* 0x000ee4000800007f */
[----:B---3--:R-:W-:Y:S05]  /*14450*/  @!P0 BRA `(.L_x_386) ;  /* 0xfffffffc00f08947 */ /* 0x008fea000383ffff */
[----:B------:R-:W-:Y:S05]  /*14460*/  BRA `(.L_x_439) ;  /* 0xffffffec00647947 */ /* 0x000fea000383ffff */
.L_x_440:
        /* <DEDUP_REMOVED lines=9> */
.L_x_2840:


//--------------------- .text._ZN7cutlass13device_kernelIN5flash11enable_sm90INS1_16FlashAttnFwdSm90INS1_25CollectiveMainloopFwdSm90ILi2EN4cute5tupleIJNS5_1CILi1EEES8_S8_EEENS6_IJNS7_ILi128EEENS7_ILi80EEENS7_ILi256EEEEEELi256ENS_10bfloat16_tEfNS_4arch4Sm90ELb0ELb0ELb1ELb1ELb0ELb1ELb0ELb1ELb1ELb0ELb0ELb0EEENS1_21CollectiveEpilogueFwdINS6_IJSA_SC_SB_EEES9_SE_SG_Li256ELb1ELb0ELb0ELb0EEENS1_36VarlenDynamicPersistentTileSchedulerILi128ELi80ELi256ELi32ELb0ELb0ELb1ELb0ELb1ELb1EEEEEEEEEvNT_6ParamsE --------------------------
	.section	.text._ZN7cutlass13device_kernelIN5flash11enable_sm90INS1_16FlashAttnFwdSm90INS1_25CollectiveMainloopFwdSm90ILi2EN4cute5tupleIJNS5_1CILi1EEES8_S8_EEENS6_IJNS7_ILi128EEENS7_ILi80EEENS7_ILi256EEEEEELi256ENS_10bfloat16_tEfNS_4arch4Sm90ELb0ELb0ELb1ELb1ELb0ELb1ELb0ELb1ELb1ELb0ELb0ELb0EEENS1_21CollectiveEpilogueFwdINS6_IJSA_SC_SB_EEES9_SE_SG_Li256ELb1ELb0ELb0ELb0EEENS1_36VarlenDynamicPersistentTileSchedulerILi128ELi80ELi256ELi32ELb0ELb0ELb1ELb0ELb1ELb1EEEEEEEEEvNT_6ParamsE,"ax",@progbits
	.align	128
.text._ZN7cutlass13device_kernelIN5flash11enable_sm90INS1_16FlashAttnFwdSm90INS1_25CollectiveMainloopFwdSm90ILi2EN4cute5tupleIJNS5_1CILi1EEES8_S8_EEENS6_IJNS7_ILi128EEENS7_ILi80EEENS7_ILi256EEEEEELi256ENS_10bfloat16_tEfNS_4arch4Sm90ELb0ELb0ELb1ELb1ELb0ELb1ELb0ELb1ELb1ELb0ELb0ELb0EEENS1_21CollectiveEpilogueFwdINS6_IJSA_SC_SB_EEES9_SE_SG_Li256ELb1ELb0ELb0ELb0EEENS1_36VarlenDynamicPersistentTileSchedulerILi128ELi80ELi256ELi32ELb0ELb0ELb1ELb0ELb1ELb1EEEEEEEEEvNT_6ParamsE:
        .type           _ZN7cutlass13device_kernelIN5flash11enable_sm90INS1_16FlashAttnFwdSm90INS1_25CollectiveMainloopFwdSm90ILi2EN4cute5tupleIJNS5_1CILi1EEES8_S8_EEENS6_IJNS7_ILi128EEENS7_ILi80EEENS7_ILi256EEEEEELi256ENS_10bfloat16_tEfNS_4arch4Sm90ELb0ELb0ELb1ELb1ELb0ELb1ELb0ELb1ELb1ELb0ELb0ELb0EEENS1_21CollectiveEpilogueFwdINS6_IJSA_SC_SB_EEES9_SE_SG_Li256ELb1ELb0ELb0ELb0EEENS1_36VarlenDynamicPersistentTileSchedulerILi128ELi80ELi256ELi32ELb0ELb0ELb1ELb0ELb1ELb1EEEEEEEEEvNT_6ParamsE,@function
        .size           _ZN7cutlass13device_kernelIN5flash11enable_sm90INS1_16FlashAttnFwdSm90INS1_25CollectiveMainloopFwdSm90ILi2EN4cute5tupleIJNS5_1CILi1EEES8_S8_EEENS6_IJNS7_ILi128EEENS7_ILi80EEENS7_ILi256EEEEEELi256ENS_10bfloat16_tEfNS_4arch4Sm90ELb0ELb0ELb1ELb1ELb0ELb1ELb0ELb1ELb1ELb0ELb0ELb0EEENS1_21CollectiveEpilogueFwdINS6_IJSA_SC_SB_EEES9_SE_SG_Li256ELb1ELb0ELb0ELb0EEENS1_36VarlenDynamicPersistentTileSchedulerILi128ELi80ELi256ELi32ELb0ELb0ELb1ELb0ELb1ELb1EEEEEEEEEvNT_6ParamsE,(.L_x_2841 - _ZN7cutlass13device_kernelIN5flash11enable_sm90INS1_16FlashAttnFwdSm90INS1_25CollectiveMainloopFwdSm90ILi2EN4cute5tupleIJNS5_1CILi1EEES8_S8_EEENS6_IJNS7_ILi128EEENS7_ILi80EEENS7_ILi256EEEEEELi256ENS_10bfloat16_tEfNS_4arch4Sm90ELb0ELb0ELb1ELb1ELb0ELb1ELb0ELb1ELb1ELb0ELb0ELb0EEENS1_21CollectiveEpilogueFwdINS6_IJSA_SC_SB_EEES9_SE_SG_Li256ELb1ELb0ELb0ELb0EEENS1_36VarlenDynamicPersistentTileSchedulerILi128ELi80ELi256ELi32ELb0ELb0ELb1ELb0ELb1ELb1EEEEEEEEEvNT_6ParamsE)
        .other          _ZN7cutlass13device_kernelIN5flash11enable_sm90INS1_16FlashAttnFwdSm90INS1_25CollectiveMainloopFwdSm90ILi2EN4cute5tupleIJNS5_1CILi1EEES8_S8_EEENS6_IJNS7_ILi128EEENS7_ILi80EEENS7_ILi256EEEEEELi256ENS_10bfloat16_tEfNS_4arch4Sm90ELb0ELb0ELb1ELb1ELb0ELb1ELb0ELb1ELb1ELb0ELb0ELb0EEENS1_21CollectiveEpilogueFwdINS6_IJSA_SC_SB_EEES9_SE_SG_Li256ELb1ELb0ELb0ELb0EEENS1_36VarlenDynamicPersistentTileSchedulerILi128ELi80ELi256ELi32ELb0ELb0ELb1ELb0ELb1ELb1EEEEEEEEEvNT_6ParamsE,@"STO_CUDA_ENTRY STV_DEFAULT"
_ZN7cutlass13device_kernelIN5flash11enable_sm90INS1_16FlashAttnFwdSm90INS1_25CollectiveMainloopFwdSm90ILi2EN4cute5tupleIJNS5_1CILi1EEES8_S8_EEENS6_IJNS7_ILi128EEENS7_ILi80EEENS7_ILi256EEEEEELi256ENS_10bfloat16_tEfNS_4arch4Sm90ELb0ELb0ELb1ELb1ELb0ELb1ELb0ELb1ELb1ELb0ELb0ELb0EEENS1_21CollectiveEpilogueFwdINS6_IJSA_SC_SB_EEES9_SE_SG_Li256ELb1ELb0ELb0ELb0EEENS1_36VarlenDynamicPersistentTileSchedulerILi128ELi80ELi256ELi32ELb0ELb0ELb1ELb0ELb1ELb1EEEEEEEEEvNT_6ParamsE:
[----:B------:R-:W0:Y:S02]  /*0000*/  LDC R1, c[0x0][0x28] ;  /* 0x00000a00ff017b82 */ /* 0x000e240000000800 */
[----:B0-----:R-:W-:Y:S01]  /*0010*/  VIADD R1, R1, 0xffffff68 ;  /* 0xffffff6801017836 */ /* 0x001fe20000000000 */
[----:B------:R-:W0:Y:S01]  /*0020*/  S2R R3, SR_TID.X ;  /* 0x0000000000037919 */ /* 0x000e220000002100 */
[----:B------:R-:W-:Y:S01]  /*0030*/  ELECT P0, URZ, PT ;  /* 0x00000000003f782f */ /* 0x000fe20003800000 */
[----:B------:R-:W-:Y:S01]  /*0040*/  BSSY B0, `(.L_x_441) ;  /* 0x0000016000007945 */ /* 0x000fe20003800000 */
[----:B0-----:R-:W-:-:S05]  /*0050*/  SHF.R.U32.HI R0, RZ, 0x5, R3 ;  /* 0x00000005ff007819 */ /* 0x001fca0000011603 */
[----:B------:R-:W0:Y:S02]  /*0060*/  SHFL.IDX PT, R2, R0, RZ, 0x1f ;  /* 0x00001fff00027589 */ /* 0x000e2400000e0000 */
[----:B0-----:R-:W-:-:S13]  /*0070*/  ISETP.EQ.AND P0, PT, R2, RZ, P0 ;  /* 0x000000ff0200720c */ /* 0x001fda0000702270 */
[----:B------:R-:W-:Y:S05]  /*0080*/  @!P0 BRA `(.L_x_442) ;  /* 0x0000000000448947 */ /* 0x000fea0003800000 */
[----:B------:R-:W-:Y:S02]  /*0090*/  ULDC.64 UR4, c[0x0][0x198] ;  /* 0x0000660000047ab9 */ /* 0x000fe40000000a00 */
[----:B------:R-:W-:Y:S02]  /*00a0*/  UIADD3 UR6, UP0, UR4, 0x270, URZ ;  /* 0x0000027004067890 */ /* 0x000fe4000ff1e03f */
[----:B------:R-:W-:Y:S02]  /*00b0*/  UIADD3 UR8, UP1, UR4, 0x370, URZ ;  /* 0x0000037004087890 */ /* 0x000fe4000ff3e03f */
[----:B------:R-:W-:Y:S02]  /*00c0*/  UIADD3 UR10, UP2, UR4, 0x470, URZ ;  /* 0x00000470040a7890 */ /* 0x000fe4000ff5e03f */
[----:B------:R-:W-:Y:S02]  /*00d0*/  UIADD3 UR12, UP3, UR4, 0x570, URZ ;  /* 0x00000570040c7890 */ /* 0x000fe4000ff7e03f */
[----:B------:R-:W-:-:S02]  /*00e0*/  UIADD3 UR4, UP4, UR4, 0x670, URZ ;  /* 0x0000067004047890 */ /* 0x000fc4000ff9e03f */
[----:B------:R-:W-:Y:S02]  /*00f0*/  UIADD3.X UR7, URZ, UR5, URZ, UP0, !UPT ;  /* 0x000000053f077290 */ /* 0x000fe400087fe43f */
[----:B------:R-:W-:Y:S02]  /*0100*/  UIADD3.X UR9, URZ, UR5, URZ, UP1, !UPT ;  /* 0x000000053f097290 */ /* 0x000fe40008ffe43f */
[----:B------:R-:W-:Y:S02]  /*0110*/  UIADD3.X UR11, URZ, UR5, URZ, UP2, !UPT ;  /* 0x000000053f0b7290 */ /* 0x000fe400097fe43f */
[----:B------:R-:W-:Y:S02]  /*0120*/  UIADD3.X UR13, URZ, UR5, URZ, UP3, !UPT ;  /* 0x000000053f0d7290 */ /* 0x000fe40009ffe43f */
[----:B------:R-:W-:Y:S01]  /*0130*/  UIADD3.X UR5, URZ, UR5, URZ, UP4, !UPT ;  /* 0x000000053f057290 */ /* 0x000fe2000a7fe43f */
[----:B------:R0:W-:Y:S02]  /*0140*/  UTMACCTL.PF [UR6] ;  /* 0x00000000060079b9 */ /* 0x0001e40008040000 */
[----:B------:R0:W-:Y:S02]  /*0150*/  UTMACCTL.PF [UR8] ;  /* 0x00000000080079b9 */ /* 0x0001e40008040000 */
[----:B------:R0:W-:Y:S02]  /*0160*/  UTMACCTL.PF [UR10] ;  /* 0x000000000a0079b9 */ /* 0x0001e40008040000 */
[----:B------:R0:W-:Y:S02]  /*0170*/  UTMACCTL.PF [UR12] ;  /* 0x000000000c0079b9 */ /* 0x0001e40008040000 */
[----:B------:R0:W-:Y:S02]  /*0180*/  UTMACCTL.PF [UR4] ;  /* 0x00000000040079b9 */ /* 0x0001e40008040000 */
[----:B0-----:R-:W-:Y:S01]  /*0190*/  NOP ;  /* 0x0000000000007918 */ /* 0x001fe20000000000 */
.L_x_442:
[----:B------:R-:W-:Y:S05]  /*01a0*/  BSYNC B0 ;  /* 0x0000000000007941 */ /* 0x000fea0003800000 */
.L_x_441:
[----:B------:R-:W-:Y:S01]  /*01b0*/  VOTEU.ANY UP0, P0 ;  /* 0x00000000003f7886 */ /* 0x000fe20000000100 */
[----:B------:R-:W0:Y:S01]  /*01c0*/  SHFL.IDX PT, R2, R0, RZ, 0x1f ;  /* 0x00001fff00027589 */ /* 0x000e2200000e0000 */
[----:B------:R-:W-:Y:S01]  /*01d0*/  UMOV UR4, 0x1 ;  /* 0x0000000100047882 */ /* 0x000fe20000000000 */
[----:B------:R-:W-:Y:S01]  /*01e0*/  UMOV UR7, 0x100 ;  /* 0x0000010000077882 */ /* 0x000fe20000000000 */
[----:B------:R-:W-:Y:S01]  /*01f0*/  VOTEU.ANY UP1, P0 ;  /* 0x00000000003f7886 */ /* 0x000fe20000020100 */
[----:B------:R-:W1:Y:S01]  /*0200*/  @UP0 S2UR UR8, SR_CgaCtaId ;  /* 0x00000000000809c3 */ /* 0x000e620000008800 */
[----:B------:R-:W-:Y:S01]  /*0210*/  @UP0 UMOV UR6, 0x400 ;  /* 0x0000040000060882 */ /* 0x000fe20000000000 */
[----:B------:R-:W-:-:S04]  /*0220*/  @UP0 UIADD3 UR4, -UR4, 0x100000, URZ ;  /* 0x0010000004040890 */ /* 0x000fc8000fffe13f */
[----:B------:R-:W-:Y:S02]  /*0230*/  @UP0 USHF.L.U32 UR5, UR4, 0xb, URZ ;  /* 0x0000000b04050899 */ /* 0x000fe4000800063f */
[----:B------:R-:W-:Y:S01]  /*0240*/  @UP0 USHF.L.U32 UR4, UR4, 0x1, URZ ;  /* 0x0000000104040899 */ /* 0x000fe2000800063f */
[----:B0-----:R-:W-:Y:S02]  /*0250*/  ISETP.NE.AND P1, PT, R2, RZ, PT ;  /* 0x000000ff0200720c */ /* 0x001fe40003f25270 */
[----:B------:R-:W-:Y:S01]  /*0260*/  SHF.R.U32.HI R2, RZ, 0x7, R3 ;  /* 0x00000007ff027819 */ /* 0x000fe20000011603 */
[----:B-1----:R-:W-:Y:S02]  /*0270*/  @UP0 ULEA UR8, UR8, UR6, 0x18 ;  /* 0x0000000608080291 */ /* 0x002fe4000f8ec03f */
[----:B------:R-:W-:-:S04]  /*0280*/  @UP0 UIADD3 UR6, -UR7, 0x100000, URZ ;  /* 0x0010000007060890 */ /* 0x000fc8000fffe13f */
[----:B------:R-:W-:Y:S02]  /*0290*/  @UP0 USHF.L.U32 UR7, UR6, 0xb, URZ ;  /* 0x0000000b06070899 */ /* 0x000fe4000800063f */
[----:B------:R-:W-:Y:S01]  /*02a0*/  @UP0 USHF.L.U32 UR6, UR6, 0x1, URZ ;  /* 0x0000000106060899 */ /* 0x000fe2000800063f */
[----:B------:R-:W-:Y:S01]  /*02b0*/  VOTEU.ANY UP0, P0 ;  /* 0x00000000003f7886 */ /* 0x000fe20000000100 */
[----:B------:R-:W0:Y:S04]  /*02c0*/  SHFL.IDX PT, R2, R2, RZ, 0x1f ;  /* 0x00001fff02027589 */ /* 0x000e2800000e0000 */
[----:B------:R-:W1:Y:S02]  /*02d0*/  FENCE.VIEW.ASYNC.S ;  /* 0x00000000000073c6 */ /* 0x000e640000000000 */
[----:B-1----:R1:W2:Y:S04]  /*02e0*/  @UP0 SYNCS.EXCH.64 URZ, [UR8+0x38800], UR4 ;  /* 0x03880004083f05b2 */ /* 0x0022a80008000100 */
        /* <DEDUP_REMOVED lines=16> */
[----:B------:R4:W0:Y:S01]  /*03f0*/  SYNCS.EXCH.64 URZ, [UR8+0x38840], UR4 ;  /* 0x03884004083f75b2 */ /* 0x0008220008000100 */
[----:B------:R4:W0:Y:S01]  /*0400*/  SYNCS.EXCH.64 URZ, [UR8+0x38838], UR6 ;  /* 0x03883806083f75b2 */ /* 0x0008220008000100 */
[----:B------:R4:W0:Y:S02]  /*0410*/  SYNCS.EXCH.64 URZ, [UR8+0x38848], UR4 ;  /* 0x03884804083f75b2 */ /* 0x0008240008000100 */
[----:B----4-:R-:W-:Y:S01]  /*0420*/  NOP ;  /* 0x0000000000007918 */ /* 0x010fe20000000000 */
.L_x_443:
[----:B------:R-:W4:Y:S01]  /*0430*/  SHFL.IDX PT, R4, R0, RZ, 0x1f ;  /* 0x00001fff00047589 */ /* 0x000f2200000e0000 */
[----:B------:R-:W-:Y:S01]  /*0440*/  NOP ;  /* 0x0000000000007918 */ /* 0x000fe20000000000 */
[----:B----4-:R-:W-:-:S13]  /*0450*/  ISETP.NE.AND P0, PT, R4, RZ, PT ;  /* 0x000000ff0400720c */ /* 0x010fda0003f05270 */
        /* <DEDUP_REMOVED lines=19> */
.L_x_444:
[----:B------:R-:W4:Y:S01]  /*0590*/  SHFL.IDX PT, R4, R0, RZ, 0x1f ;  /* 0x00001fff00047589 */ /* 0x000f2200000e0000 */
[----:B------:R-:W-:Y:S01]  /*05a0*/  NOP ;  /* 0x0000000000007918 */ /* 0x000fe20000000000 */
[----:B----4-:R-:W-:-:S13]  /*05b0*/  ISETP.NE.AND P0, PT, R4, RZ, PT ;  /* 0x000000ff0400720c */ /* 0x010fda0003f05270 */
[----:B------:R-:W-:Y:S05]  /*05c0*/  @P0 BRA `(.L_x_445) ;  /* 0x0000000000380947 */ /* 0x000fea0003800000 */
[----:B-1----:R-:W1:Y:S01]  /*05d0*/  S2UR UR5, SR_CgaCtaId ;  /* 0x00000000000579c3 */ /* 0x002e620000008800 */
[----:B------:R-:W-:Y:S01]  /*05e0*/  UMOV UR4, 0x400 ;  /* 0x0000040000047882 */ /* 0x000fe20000000000 */
[----:B------:R-:W-:Y:S01]  /*05f0*/  UMOV UR7, 0x1 ;  /* 0x0000000100077882 */ /* 0x000fe20000000000 */
[----:B------:R-:W-:Y:S01]  /*0600*/  ELECT P0, URZ, PT ;  /* 0x00000000003f782f */ /* 0x000fe20003800000 */
[----:B-1----:R-:W-:Y:S02]  /*0610*/  ULEA UR6, UR5, UR4, 0x18 ;  /* 0x0000000405067291 */ /* 0x002fe4000f8ec03f */
[----:B------:R-:W-:-:S04]  /*0620*/  UIADD3 UR4, -UR7, 0x100000, URZ ;  /* 0x0010000007047890 */ /* 0x000fc8000fffe13f */
[----:B------:R-:W-:Y:S02]  /*0630*/  USHF.L.U32 UR5, UR4, 0xb, URZ ;  /* 0x0000000b04057899 */ /* 0x000fe4000800063f */
[----:B------:R-:W-:Y:S01]  /*0640*/  USHF.L.U32 UR4, UR4, 0x1, URZ ;  /* 0x0000000104047899 */ /* 0x000fe2000800063f */
[----:B------:R-:W1:Y:S11]  /*0650*/  FENCE.VIEW.ASYNC.S ;  /* 0x00000000000073c6 */ /* 0x000e760000000000 */
[----:B-1----:R4:W1:Y:S01]  /*0660*/  SYNCS.EXCH.64 URZ, [UR6+0x38870], UR4 ;  /* 0x03887004063f75b2 */ /* 0x0028620008000100 */
[----:B------:R4:W0:Y:S01]  /*0670*/  SYNCS.EXCH.64 URZ, [UR6+0x38880], UR4 ;  /* 0x03888004063f75b2 */ /* 0x0008220008000100 */
[----:B------:R4:W0:Y:S01]  /*0680*/  SYNCS.EXCH.64 URZ, [UR6+0x38878], UR4 ;  /* 0x03887804063f75b2 */ /* 0x0008220008000100 */
[----:B------:R4:W0:Y:S02]  /*0690*/  SYNCS.EXCH.64 URZ, [UR6+0x38888], UR4 ;  /* 0x03888804063f75b2 */ /* 0x0008240008000100 */
[----:B----4-:R-:W-:Y:S01]  /*06a0*/  NOP ;  /* 0x0000000000007918 */ /* 0x010fe20000000000 */
.L_x_445:
        /* <DEDUP_REMOVED lines=22> */
.L_x_446:
        /* <DEDUP_REMOVED lines=22> */
.L_x_447:
[----:B0-----:R-:W-:Y:S01]  /*0970*/  ISETP.NE.AND P0, PT, R2, RZ, PT ;  /* 0x000000ff0200720c */ /* 0x001fe20003f05270 */
[----:B------:R-:W-:Y:S01]  /*0980*/  IMAD.MOV.U32 R2, RZ, RZ, 0x1 ;  /* 0x00000001ff027424 */ /* 0x000fe200078e00ff */
[----:B------:R-:W-:Y:S01]  /*0990*/  NOP ;  /* 0x0000000000007918 */ /* 0x000fe20000000000 */
[----:B------:R-:W-:Y:S03]  /*09a0*/  BSSY B7, `(.L_x_448) ;  /* 0x0002586000077945 */ /* 0x000fe60003800000 */
[----:B------:R-:W-:-:S05]  /*09b0*/  SEL R2, R2, 0x2, !P0 ;  /* 0x0000000202027807 */ /* 0x000fca0004000000 */
[----:B------:R0:W-:Y:S01]  /*09c0*/  STL [R1+0x3c], R2 ;  /* 0x00003c0201007387 */ /* 0x0001e20000100800 */
[----:B-123--:R-:W-:Y:S06]  /*09d0*/  BAR.SYNC.DEFER_BLOCKING 0x0 ;  /* 0x0000000000007b1d */ /* 0x00efec0000010000 */
[----:B------:R-:W-:Y:S05]  /*09e0*/  @!P0 BRA `(.L_x_449) ;  /* 0x000001f4003c8947 */ /* 0x000fea0003800000 */
.L_x_450:
        /* <DEDUP_REMOVED lines=8> */
[----:B-1----:R-:W-:-:S06]  /*0a70*/  ULEA UR4, UR5, UR4, 0x18 ;  /* 0x0000000405047291 */ /* 0x002fcc000f8ec03f */
[----:B------:R-:W-:Y:S01]  /*0a80*/  IMAD.U32 R16, RZ, RZ, UR4 ;  /* 0x00000004ff107e24 */ /* 0x000fe2000f8e00ff */
[----:B------:R-:W-:-:S04]  /*0a90*/  ULDC UR4, c[0x0][0xc14] ;  /* 0x0003050000047ab9 */ /* 0x000fc80000000800 */
[----:B------:R-:W1:Y:S01]  /*0aa0*/  LDS.128 R148, [R16+0x388d0] ;  /* 0x0388d00010947984 */ /* 0x000e620000000c00 */
[----:B------:R-:W-:Y:S06]  /*0ab0*/  BAR.ARV 0x4, 0x120 ;  /* 0x0104800000007b1d */ /* 0x000fec0000002000 */
[----:B-1----:R-:W-:-:S13]  /*0ac0*/  ISETP.GE.AND P0, PT, R151, UR4, PT ;  /* 0x0000000497007c0c */ /* 0x002fda000bf06270 */
[----:B------:R-:W-:Y:S05]  /*0ad0*/  @P0 BRA `(.L_x_451) ;  /* 0x0000025400c80947 */ /* 0x000fea0003800000 */
[----:B------:R-:W-:-:S05]  /*0ae0*/  VIADD R0, R3, 0xffffff80 ;  /* 0xffffff8003007836 */ /* 0x000fca0000000000 */
[----:B------:R-:W-:-:S04]  /*0af0*/  SHF.R.S32.HI R3, RZ, 0x1f, R0 ;  /* 0x0000001fff037819 */ /* 0x000fc80000011400 */
[CC--:B0-----:R-:W-:Y:S02]  /*0b00*/  LEA.HI R2, R3.reuse, R0.reuse, RZ, 0x7 ;  /* 0x0000000003027211 */ /* 0x0c1fe400078f38ff */
[CC--:B------:R-:W-:Y:S02]  /*0b10*/  LEA.HI R18, R3.reuse, R0.reuse, RZ, 0x3 ;  /* 0x0000000003127211 */ /* 0x0c0fe400078f18ff */
[----:B------:R-:W-:Y:S02]  /*0b20*/  LOP3.LUT R5, R2, 0xffffff80, RZ, 0xc0, !PT ;  /* 0xffffff8002057812 */ /* 0x000fe400078ec0ff */
[----:B------:R-:W-:-:S03]  /*0b30*/  LEA.HI R4, R3, R0, RZ, 0x4 ;  /* 0x0000000003047211 */ /* 0x000fc600078f20ff */
[----:B------:R-:W-:Y:S01]  /*0b40*/  IMAD.IADD R12, R0, 0x1, -R5 ;  /* 0x00000001000c7824 */ /* 0x000fe200078e0a05 */
[----:B------:R-:W-:Y:S02]  /*0b50*/  LEA.HI R5, R3, R0, RZ, 0x5 ;  /* 0x0000000003057211 */ /* 0x000fe400078f28ff */
[----:B------:R-:W-:Y:S02]  /*0b60*/  SHF.R.S32.HI R7, RZ, 0x4, R4 ;  /* 0x00000004ff077819 */ /* 0x000fe40000011404 */
[----:B------:R-:W-:Y:S01]  /*0b70*/  SHF.R.S32.HI R8, RZ, 0x1f, R12 ;  /* 0x0000001fff087819 */ /* 0x000fe2000001140c */
[----:B------:R0:W-:Y:S01]  /*0b80*/  STL [R1+0x70], R12 ;  /* 0x0000700c01007387 */ /* 0x0001e20000100800 */
[----:B------:R-:W-:Y:S01]  /*0b90*/  IMAD.SHL.U32 R6, R5, 0x20, RZ ;  /* 0x0000002005067824 */ /* 0x000fe200078e00ff */
[----:B------:R-:W-:Y:S02]  /*0ba0*/  LOP3.LUT R5, R4, 0x3fffff0, RZ, 0xc0, !PT ;  /* 0x03fffff004057812 */ /* 0x000fe400078ec0ff */
[----:B------:R-:W-:-:S02]  /*0bb0*/  LEA.HI R9, R8, R12, RZ, 0x2 ;  /* 0x0000000c08097211 */ /* 0x000fc400078f10ff */
[----:B------:R-:W-:Y:S01]  /*0bc0*/  LEA.HI R8, R8, R12, RZ, 0x5 ;  /* 0x0000000c08087211 */ /* 0x000fe200078f28ff */
[----:B------:R-:W-:Y:S01]  /*0bd0*/  IMAD.IADD R5, R0, 0x1, -R5 ;  /* 0x0000000100057824 */ /* 0x000fe200078e0a05 */
[--C-:B------:R-:W-:Y:S02]  /*0be0*/  SHF.R.S32.HI R10, RZ, 0x2, R9.reuse ;  /* 0x00000002ff0a7819 */ /* 0x100fe40000011409 */
[----:B------:R-:W-:Y:S02]  /*0bf0*/  SHF.R.S32.HI R11, RZ, 0x1f, R9 ;  /* 0x0000001fff0b7819 */ /* 0x000fe40000011409 */
[----:B------:R-:W-:Y:S02]  /*0c00*/  LOP3.LUT R9, R18, 0xfffffff8, RZ, 0xc0, !PT ;  /* 0xfffffff812097812 */ /* 0x000fe400078ec0ff */
[----:B------:R-:W-:Y:S02]  /*0c10*/  LEA.HI R11, R11, R10, RZ, 0x3 ;  /* 0x0000000a0b0b7211 */ /* 0x000fe400078f18ff */
[----:B------:R-:W-:Y:S01]  /*0c20*/  LEA.HI R4, R4, R7, RZ, 0x1 ;  /* 0x0000000704047211 */ /* 0x000fe200078f08ff */
[----:B------:R-:W-:Y:S01]  /*0c30*/  IMAD.IADD R220, R0, 0x1, -R9 ;  /* 0x0000000100dc7824 */ /* 0x000fe200078e0a09 */
[----:B------:R-:W-:Y:S01]  /*0c40*/  LOP3.LUT R11, R11, 0xfffffff8, RZ, 0xc0, !PT ;  /* 0xfffffff80b0b7812 */ /* 0x000fe200078ec0ff */
[----:B------:R-:W2:Y:S01]  /*0c50*/  LDL.LU R9, [R1+0x3c] ;  /* 0x00003c0001097983 */ /* 0x000ea20000300800 */
[----:B------:R-:W-:Y:S01]  /*0c60*/  SHF.R.S32.HI R18, RZ, 0x3, R18 ;  /* 0x00000003ff127819 */ /* 0x000fe20000011412 */
[----:B------:R-:W-:Y:S01]  /*0c70*/  IMAD.SHL.U32 R22, R220, 0x4, RZ ;  /* 0x00000004dc167824 */ /* 0x000fe200078e00ff */
[----:B------:R-:W-:Y:S01]  /*0c80*/  SHF.R.S32.HI R8, RZ, 0x5, R8 ;  /* 0x00000005ff087819 */ /* 0x000fe20000011408 */
[----:B------:R-:W-:Y:S01]  /*0c90*/  IMAD.IADD R11, R10, 0x1, -R11 ;  /* 0x000000010a0b7824 */ /* 0x000fe200078e0a0b */
[----:B------:R-:W-:Y:S01]  /*0ca0*/  LOP3.LUT R4, R4, 0x1ffffffe, RZ, 0xc0, !PT ;  /* 0x1ffffffe04047812 */ /* 0x000fe200078ec0ff */
[----:B------:R-:W-:Y:S01]  /*0cb0*/  VIADD R13, R18, 0x60 ;  /* 0x00000060120d7836 */ /* 0x000fe20000000000 */
[----:B------:R-:W-:Y:S01]  /*0cc0*/  IADD3 R214, R22, 0x40, RZ ;  /* 0x0000004016d67810 */ /* 0x000fe20007ffe0ff */
[----:B------:R-:W-:Y:S01]  /*0cd0*/  IMAD R11, R8, 0x10, R11 ;  /* 0x00000010080b7824 */ /* 0x000fe200078e020b */
[----:B------:R-:W-:Y:S01]  /*0ce0*/  LOP3.LUT R6, R6, 0xfffffc00, RZ, 0xc0, !PT ;  /* 0xfffffc0006067812 */ /* 0x000fe200078ec0ff */
[----:B------:R-:W-:Y:S01]  /*0cf0*/  IMAD.IADD R4, R7, 0x1, -R4 ;  /* 0x0000000107047824 */ /* 0x000fe200078e0a04 */
[----:B0-----:R-:W-:Y:S01]  /*0d00*/  SHF.R.S32.HI R12, RZ, 0x7, R2 ;  /* 0x00000007ff0c7819 */ /* 0x001fe20000011402 */
[----:B------:R-:W-:Y:S01]  /*0d10*/  IMAD.IADD R213, R22, 0x1, R214 ;  /* 0x0000000116d57824 */ /* 0x000fe200078e02d6 */
[----:B------:R-:W-:Y:S01]  /*0d20*/  SHF.R.S32.HI R8, RZ, 0x1f, R13 ;  /* 0x0000001fff087819 */ /* 0x000fe2000001140d */
[----:B------:R-:W-:Y:S01]  /*0d30*/  IMAD.SHL.U32 R7, R13, 0x40, RZ ;  /* 0x000000400d077824 */ /* 0x000fe200078e00ff */
[----:B------:R-:W-:Y:S01]  /*0d40*/  LEA.HI R2, R2, R12, RZ, 0x1 ;  /* 0x0000000c02027211 */ /* 0x000fe200078f08ff */
[----:B------:R-:W-:Y:S01]  /*0d50*/  IMAD R5, R5, 0x40, R6 ;  /* 0x0000004005057824 */ /* 0x000fe200078e0206 */
[----:B------:R-:W-:-:S02]  /*0d60*/  LEA.HI R0, R3, R0, RZ, 0x6 ;  /* 0x0000000003007211 */ /* 0x000fc400078f30ff */
[----:B------:R-:W-:Y:S01]  /*0d70*/  LEA.HI R8, R8, R13, RZ, 0x3 ;  /* 0x0000000d08087211 */ /* 0x000fe200078f18ff */
[----:B------:R-:W-:Y:S01]  /*0d80*/  STL [R1+0x88], R12 ;  /* 0x0000880c01007387 */ /* 0x000fe20000100800 */
[----:B------:R-:W-:Y:S01]  /*0d90*/  SHF.R.S32.HI R6, RZ, 0x1f, R213 ;  /* 0x0000001fff067819 */ /* 0x000fe200000114d5 */
[----:B------:R-:W-:Y:S01]  /*0da0*/  VIADD R217, R18, 0x20 ;  /* 0x0000002012d97836 */ /* 0x000fe20000000000 */
[----:B------:R-:W-:Y:S01]  /*0db0*/  LOP3.LUT R2, R2, 0x3fffffe, RZ, 0xc0, !PT ;  /* 0x03fffffe02027812 */ /* 0x000fe200078ec0ff */
[----:B------:R0:W-:Y:S01]  /*0dc0*/  STL [R1+0x74], R13 ;  /* 0x0000740d01007387 */ /* 0x0001e20000100800 */
[----:B------:R-:W-:Y:S01]  /*0dd0*/  SHF.L.U32 R0, R0, 0x3, RZ ;  /* 0x0000000300007819 */ /* 0x000fe200000006ff */
[----:B------:R-:W-:Y:S02]  /*0de0*/  IMAD.SHL.U32 R8, R8, 0x40, RZ ;  /* 0x0000004008087824 */ /* 0x000fe400078e00ff */
[----:B------:R-:W-:Y:S01]  /*0df0*/  IMAD.IADD R2, R12, 0x1, -R2 ;  /* 0x000000010c027824 */ /* 0x000fe200078e0a02 */
[----:B------:R-:W-:-:S02]  /*0e00*/  LOP3.LUT R234, R0, 0xfffffe00, RZ, 0xc0, !PT ;  /* 0xfffffe0000ea7812 */ /* 0x000fc400078ec0ff */
[----:B0-----:R-:W-:Y:S02]  /*0e10*/  LOP3.LUT R13, R7, 0x1c0, RZ, 0xc0, !PT ;  /* 0x000001c0070d7812 */ /* 0x001fe400078ec0ff */
[CC--:B------:R-:W-:Y:S02]  /*0e20*/  LEA.HI R7, R6.reuse, R213.reuse, RZ, 0x6 ;  /* 0x000000d506077211 */ /* 0x0c0fe400078f30ff */
[----:B------:R-:W-:Y:S02]  /*0e30*/  LEA.HI R6, R6, R213, RZ, 0x3 ;  /* 0x000000d506067211 */ /* 0x000fe400078f18ff */
[----:B------:R-:W-:Y:S01]  /*0e40*/  SHF.R.S32.HI R0, RZ, 0x1f, R217 ;  /* 0x0000001fff007819 */ /* 0x000fe200000114d9 */
[----:B------:R-:W-:Y:S01]  /*0e50*/  IMAD.SHL.U32 R7, R7, 0x80, RZ ;  /* 0x0000008007077824 */ /* 0x000fe200078e00ff */
[----:B------:R-:W-:Y:S01]  /*0e60*/  SHF.R.U32.HI R10, RZ, 0x3, R13 ;  /* 0x00000003ff0a7819 */ /* 0x000fe2000001160d */
[----:B------:R-:W-:Y:S01]  /*0e70*/  IMAD R3, R4, 0x8, R5 ;  /* 0x0000000804037824 */ /* 0x000fe200078e0205 */
[----:B------:R-:W-:Y:S01]  /*0e80*/  LOP3.LUT R8, R8, 0xfffffe00, RZ, 0xc0, !PT ;  /* 0xfffffe0008087812 */ /* 0x000fe200078ec0ff */
[----:B------:R-:W-:Y:S01]  /*0e90*/  IMAD R2, R2, 0x40, R11 ;  /* 0x0000004002027824 */ /* 0x000fe200078e020b */
[----:B------:R-:W-:Y:S01]  /*0ea0*/  LOP3.LUT R6, R13, 0x38, R6, 0xf8, !PT ;  /* 0x000000380d067812 */ /* 0x000fe200078ef806 */
[----:B------:R-:W-:Y:S01]  /*0eb0*/  STL [R1+0x78], R13 ;  /* 0x0000780d01007387 */ /* 0x000fe20000100800 */
[----:B------:R-:W-:-:S02]  /*0ec0*/  LEA.HI R0, R0, R217, RZ, 0x3 ;  /* 0x000000d900007211 */ /* 0x000fc400078f18ff */
[----:B------:R-:W-:Y:S01]  /*0ed0*/  LOP3.LUT R7, R7, 0xffffe000, RZ, 0xc0, !PT ;  /* 0xffffe00007077812 */ /* 0x000fe200078ec0ff */
[----:B------:R-:W-:Y:S01]  /*0ee0*/  STL [R1+0x7c], R10 ;  /* 0x00007c0a01007387 */ /* 0x000fe20000100800 */
[----:B------:R-:W-:Y:S01]  /*0ef0*/  LOP3.LUT R6, R6, R10, RZ, 0x3c, !PT ;  /* 0x0000000a06067212 */ /* 0x000fe200078e3cff */
[----:B------:R-:W-:Y:S02]  /*0f00*/  IMAD.SHL.U32 R0, R0, 0x40, RZ ;  /* 0x0000004000007824 */ /* 0x000fe400078e00ff */
[----:B------:R-:W-:Y:S01]  /*0f10*/  STL [R1+0x80], R8 ;  /* 0x0000800801007387 */ /* 0x000fe20000100800 */
[----:B------:R-:W-:-:S03]  /*0f20*/  IADD3 R6, R6, R7, R8 ;  /* 0x0000000706067210 */ /* 0x000fc60007ffe008 */
[----:B------:R-:W-:Y:S04]  /*0f30*/  STL [R1+0x90], R3 ;  /* 0x0000900301007387 */ /* 0x000fe80000100800 */
[----:B------:R0:W-:Y:S01]  /*0f40*/  STL [R1+0x8c], R2 ;  /* 0x00008c0201007387 */ /* 0x0001e20000100800 */
[----:B------:R-:W-:Y:S02]  /*0f50*/  SHF.R.S32.HI R4, RZ, 0x1f, R217 ;  /* 0x0000001fff047819 */ /* 0x000fe400000114d9 */
[----:B------:R-:W-:Y:S01]  /*0f60*/  LOP3.LUT R231, R0, 0xfffffe00, RZ, 0xc0, !PT ;  /* 0xfffffe0000e77812 */ /* 0x000fe200078ec0ff */
[----:B0-----:R-:W-:Y:S01]  /*0f70*/  VIADD R2, R16, 0x14400 ;  /* 0x0001440010027836 */ /* 0x001fe20000000000 */
[----:B------:R0:W-:Y:S04]  /*0f80*/  STL [R1+0x68], RZ ;  /* 0x000068ff01007387 */ /* 0x0001e80000100800 */
[----:B------:R-:W-:Y:S01]  /*0f90*/  LEA R0, R6, R2, 0x1 ;  /* 0x0000000206007211 */ /* 0x000fe200078e08ff */
[----:B------:R0:W-:Y:S01]  /*0fa0*/  STL [R1+0x64], R2 ;  /* 0x0000640201007387 */ /* 0x0001e20000100800 */
[----:B------:R-:W-:-:S03]  /*0fb0*/  VIADD R218, R18, 0x40 ;  /* 0x0000004012da7836 */ /* 0x000fc60000000000 */
[----:B------:R0:W-:Y:S04]  /*0fc0*/  STL [R1+0x58], R4 ;  /* 0x0000580401007387 */ /* 0x0001e80000100800 */
[----:B------:R0:W-:Y:S01]  /*0fd0*/  STL [R1+0x84], R0 ;  /* 0x0000840001007387 */ /* 0x0001e20000100800 */
[----:B------:R-:W-:Y:S01]  /*0fe0*/  SHF.R.S32.HI R3, RZ, 0x1f, R218 ;  /* 0x0000001fff037819 */ /* 0x000fe200000114da */
[----:B------:R-:W-:Y:S02]  /*0ff0*/  IMAD.SHL.U32 R232, R18, 0x40, RZ ;  /* 0x0000004012e87824 */ /* 0x000fe400078e00ff */
[----:B------:R-:W-:Y:S01]  /*1000*/  IMAD.SHL.U32 R212, R220, 0x8, RZ ;  /* 0x00000008dcd47824 */ /* 0x000fe200078e00ff */
[----:B------:R-:W-:Y:S01]  /*1010*/  LEA.HI R3, R3, R218, RZ, 0x3 ;  /* 0x000000da03037211 */ /* 0x000fe200078f18ff */
[----:B------:R-:W-:Y:S01]  /*1020*/  IMAD.SHL.U32 R227, R217, 0x40, RZ ;  /* 0x00000040d9e37824 */ /* 0x000fe200078e00ff */
[----:B------:R-:W-:Y:S01]  /*1030*/  LOP3.LUT R232, R232, 0x1c0, RZ, 0xc0, !PT ;  /* 0x000001c0e8e87812 */ /* 0x000fe200078ec0ff */
[----:B------:R-:W-:-:S02]  /*1040*/  IMAD.SHL.U32 R226, R218, 0x40, RZ ;  /* 0x00000040dae27824 */ /* 0x000fc400078e00ff */
[----:B------:R-:W-:Y:S01]  /*1050*/  IMAD.SHL.U32 R3, R3, 0x40, RZ ;  /* 0x0000004003037824 */ /* 0x000fe200078e00ff */
[----:B------:R-:W-:Y:S02]  /*1060*/  LOP3.LUT R227, R227, 0x1c0, RZ, 0xc0, !PT ;  /* 0x000001c0e3e37812 */ /* 0x000fe400078ec0ff */
[----:B------:R-:W-:Y:S02]  /*1070*/  LOP3.LUT R226, R226, 0x1c0, RZ, 0xc0, !PT ;  /* 0x000001c0e2e27812 */ /* 0x000fe400078ec0ff */
[----:B------:R-:W-:Y:S02]  /*1080*/  LOP3.LUT R236, R232, 0x38, R212, 0xf8, !PT ;  /* 0x00000038e8ec7812 */ /* 0x000fe400078ef8d4 */
[----:B------:R-:W-:Y:S01]  /*1090*/  SHF.R.U32.HI R233, RZ, 0x3, R232 ;  /* 0x00000003ffe97819 */ /* 0x000fe200000116e8 */
[----:B------:R-:W-:Y:S01]  /*10a0*/  IMAD.MOV.U32 R219, RZ, RZ, RZ ;  /* 0x000000ffffdb7224 */ /* 0x000fe200078e00ff */
[----:B------:R-:W-:Y:S01]  /*10b0*/  CS2R R222, SRZ ;  /* 0x0000000000de7805 */ /* 0x000fe2000001ff00 */
[----:B------:R-:W-:Y:S01]  /*10c0*/  IMAD.MOV.U32 R17, RZ, RZ, RZ ;  /* 0x000000ffff117224 */ /* 0x000fe200078e00ff */
[----:B------:R-:W-:Y:S01]  /*10d0*/  SHF.R.S32.HI R237, RZ, 0x1f, R218 ;  /* 0x0000001fffed7819 */ /* 0x000fe200000114da */
[----:B------:R-:W-:Y:S01]  /*10e0*/  VIADD R215, R22, 0x20 ;  /* 0x0000002016d77836 */ /* 0x000fe20000000000 */
[----:B------:R-:W-:Y:S01]  /*10f0*/  LOP3.LUT R236, R234, R236, R233, 0xf6, !PT ;  /* 0x000000eceaec7212 */ /* 0x000fe200078ef6e9 */
[----:B------:R-:W-:Y:S01]  /*1100*/  VIADD R216, R22, 0x60 ;  /* 0x0000006016d87836 */ /* 0x000fe20000000000 */
[----:B------:R-:W-:Y:S01]  /*1110*/  SHF.R.U32.HI R230, RZ, 0x3, R227 ;  /* 0x00000003ffe67819 */ /* 0x000fe200000116e3 */
[C---:B------:R-:W-:Y:S01]  /*1120*/  VIADD R225, R212.reuse, 0x80 ;  /* 0x00000080d4e17836 */ /* 0x040fe20000000000 */
[----:B------:R-:W-:Y:S01]  /*1130*/  SHF.R.U32.HI R228, RZ, 0x3, R226 ;  /* 0x00000003ffe47819 */ /* 0x000fe200000116e2 */
[----:B------:R-:W-:Y:S01]  /*1140*/  VIADD R224, R212, 0xc0 ;  /* 0x000000c0d4e07836 */ /* 0x000fe20000000000 */
[----:B------:R-:W-:-:S02]  /*1150*/  LOP3.LUT R229, R3, 0xfffffe00, RZ, 0xc0, !PT ;  /* 0xfffffe0003e57812 */ /* 0x000fc400078ec0ff */
[----:B0-2---:R-:W-:-:S07]  /*1160*/  LOP3.LUT R221, R9, 0x1, RZ, 0xfc, !PT ;  /* 0x0000000109dd7812 */ /* 0x005fce00078efcff */
.L_x_682:
[----:B0-----:R-:W0:Y:S01]  /*1170*/  LDC.64 R2, c[0x0][0xc60] ;  /* 0x00031800ff027b82 */ /* 0x001e220000000a00 */
[----:B------:R-:W-:Y:S01]  /*1180*/  ULDC.64 UR10, c[0x0][0x208] ;  /* 0x00008200000a7ab9 */ /* 0x000fe20000000a00 */
[----:B------:R-:W-:Y:S01]  /*1190*/  ULDC.64 UR4, c[0x0][0xa28] ;  /* 0x00028a0000047ab9 */ /* 0x000fe20000000a00 */
[----:B------:R-:W-:Y:S01]  /*11a0*/  ULDC.64 UR8, c[0x0][0xa18] ;  /* 0x0002860000087ab9 */ /* 0x000fe20000000a00 */
[----:B------:R-:W-:Y:S01]  /*11b0*/  ULDC.64 UR6, c[0x0][0xa08] ;  /* 0x0002820000067ab9 */ /* 0x000fe20000000a00 */
[----:B0-----:R-:W-:-:S05]  /*11c0*/  IMAD.WIDE R2, R151, 0x4, R2 ;  /* 0x0000000497027825 */ /* 0x001fca00078e0202 */
[----:B--2345:R-:W2:Y:S01]  /*11d0*/  LDG.E R8, desc[UR10][R2.64] ;  /* 0x0000000a02087981 */ /* 0x03cea2000c1e1900 */
[----:B------:R-:W-:Y:S01]  /*11e0*/  ISETP.NE.U32.AND P2, PT, RZ, UR4, PT ;  /* 0x00000004ff007c0c */ /* 0x000fe2000bf45070 */
[----:B------:R-:W-:Y:S01]  /*11f0*/  IMAD.MOV.U32 R26, RZ, RZ, RZ ;  /* 0x000000ffff1a7224 */ /* 0x000fe200078e00ff */
[----:B------:R-:W-:Y:S02]  /*1200*/  ISETP.NE.U32.AND P1, PT, RZ, UR8, PT ;  /* 0x00000008ff007c0c */ /* 0x000fe4000bf25070 */
[----:B------:R-:W-:Y:S02]  /*1210*/  ISETP.NE.AND.EX P2, PT, RZ, UR5, PT, P2 ;  /* 0x00000005ff007c0c */ /* 0x000fe4000bf45320 */
[----:B------:R-:W-:Y:S02]  /*1220*/  ISETP.NE.AND.EX P1, PT, RZ, UR9, PT, P1 ;  /* 0x00000009ff007c0c */ /* 0x000fe4000bf25310 */
[----:B------:R-:W-:-:S04]  /*1230*/  ISETP.NE.U32.AND P0, PT, RZ, UR6, PT ;  /* 0x00000006ff007c0c */ /* 0x000fc8000bf05070 */
[----:B------:R-:W-:Y:S02]  /*1240*/  ISETP.NE.AND.EX P0, PT, RZ, UR7, PT, P0 ;  /* 0x00000007ff007c0c */ /* 0x000fe4000bf05300 */
[----:B--2---:R-:W-:Y:S01]  /*1250*/  SHF.R.S32.HI R0, RZ, 0x1f, R8 ;  /* 0x0000001fff007819 */ /* 0x004fe20000011408 */
[----:B------:R0:W-:Y:S02]  /*1260*/  STL [R1+0x5c], R8 ;  /* 0x00005c0801007387 */ /* 0x0001e40000100800 */
[C---:B------:R-:W-:Y:S01]  /*1270*/  @P2 LEA R2, P3, R8.reuse, UR4, 0x2 ;  /* 0x0000000408022c11 */ /* 0x040fe2000f8610ff */
[----:B------:R-:W-:Y:S01]  /*1280*/  ULDC UR4, c[0x0][0x288] ;  /* 0x0000a20000047ab9 */ /* 0x000fe20000000800 */
[C-C-:B------:R-:W-:Y:S01]  /*1290*/  SHF.L.U64.HI R29, R8.reuse, 0x2, R0.reuse ;  /* 0x00000002081d7819 */ /* 0x140fe20000010200 */
[----:B------:R0:W-:Y:S01]  /*12a0*/  STL [R1+0x6c], R149 ;  /* 0x00006c9501007387 */ /* 0x0001e20000100800 */
[----:B------:R-:W-:Y:S01]  /*12b0*/  @P2 LEA.HI.X R3, R8, UR5, R0, 0x2, P3 ;  /* 0x0000000508032c11 */ /* 0x000fe200098f1400 */
[----:B------:R-:W-:-:S02]  /*12c0*/  IMAD.MOV.U32 R0, RZ, RZ, RZ ;  /* 0x000000ffff007224 */ /* 0x000fc400078e00ff */
[----:B------:R0:W-:Y:S01]  /*12d0*/  STL [R1+0x60], R150 ;  /* 0x0000609601007387 */ /* 0x0001e20000100800 */
[----:B------:R-:W-:Y:S02]  /*12e0*/  IMAD.SHL.U32 R28, R8, 0x4, RZ ;  /* 0x00000004081c7824 */ /* 0x000fe400078e00ff */
[----:B------:R-:W-:Y:S01]  /*12f0*/  IMAD.U32 R151, RZ, RZ, UR4 ;  /* 0x00000004ff977e24 */ /* 0x000fe2000f8e00ff */
[----:B------:R-:W-:Y:S01]  /*1300*/  ULDC.64 UR4, c[0x0][0x3f8] ;  /* 0x0000fe0000047ab9 */ /* 0x000fe20000000a00 */
[----:B------:R0:W5:Y:S01]  /*1310*/  @P2 LDG.E R0, desc[UR10][R2.64] ;  /* 0x0000000a02002981 */ /* 0x000162000c1e1900 */
[----:B------:R-:W-:Y:S01]  /*1320*/  UISETP.NE.U32.AND UP0, UPT, UR4, URZ, UPT ;  /* 0x0000003f0400728c */ /* 0x000fe2000bf05070 */
[C---:B------:R-:W-:Y:S02]  /*1330*/  @P1 IADD3 R4, P2, R28.reuse, UR8, RZ ;  /* 0x000000081c041c10 */ /* 0x040fe4000ff5e0ff */
[----:B------:R-:W-:Y:S01]  /*1340*/  IADD3 R6, P4, R28, UR6, RZ ;  /* 0x000000061c067c10 */ /* 0x000fe2000ff9e0ff */
[----:B------:R-:W-:Y:S01]  /*1350*/  UISETP.NE.AND.EX UP0, UPT, UR5, URZ, UPT, UP0 ;  /* 0x0000003f0500728c */ /* 0x000fe2000bf05300 */
[C---:B------:R-:W-:Y:S01]  /*1360*/  @P1 IADD3.X R5, R29.reuse, UR9, RZ, P2, !PT ;  /* 0x000000091d051c10 */ /* 0x040fe200097fe4ff */
[----:B------:R-:W-:Y:S01]  /*1370*/  ULDC UR4, c[0x0][0x404] ;  /* 0x0001010000047ab9 */ /* 0x000fe20000000800 */
[----:B------:R-:W-:Y:S01]  /*1380*/  ULDC.64 UR8, c[0x0][0xa20] ;  /* 0x0002880000087ab9 */ /* 0x000fe20000000a00 */
[----:B------:R-:W-:Y:S01]  /*1390*/  IADD3.X R7, R29, UR7, RZ, P4, !PT ;  /* 0x000000071d077c10 */ /* 0x000fe2000a7fe4ff */
[----:B------:R-:W-:Y:S01]  /*13a0*/  USEL UR4, UR4, 0x1, UP0 ;  /* 0x0000000104047887 */ /* 0x000fe20008000000 */
[----:B------:R-:W-:Y:S01]  /*13b0*/  ISETP.NE.U32.AND P2, PT, RZ, UR8, PT ;  /* 0x00000008ff007c0c */ /* 0x000fe2000bf45070 */
[----:B------:R-:W-:Y:S01]  /*13c0*/  ULDC UR5, c[0x0][0x2e0] ;  /* 0x0000b80000057ab9 */ /* 0x000fe20000000800 */
[----:B------:R0:W5:Y:S01]  /*13d0*/  @P1 LDG.E R151, desc[UR10][R4.64] ;  /* 0x0000000a04971981 */ /* 0x000162000c1e1900 */
[----:B------:R-:W-:Y:S01]  /*13e0*/  UIMAD UR4, UR4, UR5, URZ ;  /* 0x00000005040472a4 */ /* 0x000fe2000f8e023f */
[----:B------:R-:W-:-:S02]  /*13f0*/  ISETP.NE.AND.EX P2, PT, RZ, UR9, PT, P2 ;  /* 0x00000009ff007c0c */ /* 0x000fc4000bf45320 */
[----:B------:R0:W5:Y:S01]  /*1400*/  @P0 LDG.E R26, desc[UR10][R6.64] ;  /* 0x0000000a061a0981 */ /* 0x000162000c1e1900 */
[----:B------:R-:W-:Y:S01]  /*1410*/  ULDC UR5, c[0x0][0x338] ;  /* 0x0000ce0000057ab9 */ /* 0x000fe20000000800 */
[----:B------:R-:W-:Y:S01]  /*1420*/  IMAD.MOV.U32 R25, RZ, RZ, R8 ;  /* 0x000000ffff197224 */ /* 0x000fe200078e0008 */
[----:B------:R-:W-:Y:S08]  /*1430*/  @P1 BRA `(.L_x_452) ;  /* 0x0000000000281947 */ /* 0x000ff00003800000 */
[----:B------:R-:W-:Y:S02]  /*1440*/  ULDC.64 UR6, c[0x0][0xa00] ;  /* 0x0002800000067ab9 */ /* 0x000fe40000000a00 */
[----:B------:R-:W-:-:S04]  /*1450*/  ISETP.NE.U32.AND P1, PT, RZ, UR6, PT ;  /* 0x00000006ff007c0c */ /* 0x000fc8000bf25070 */
[----:B------:R-:W-:-:S13]  /*1460*/  ISETP.NE.AND.EX P1, PT, RZ, UR7, PT, P1 ;  /* 0x00000007ff007c0c */ /* 0x000fda000bf25310 */
[----:B------:R-:W-:Y:S05]  /*1470*/  @!P1 BRA `(.L_x_452) ;  /* 0x0000000000189947 */ /* 0x000fea0003800000 */
[----:B0-----:R-:W0:Y:S01]  /*1480*/  LDC.64 R2, c[0x0][0xa00] ;  /* 0x00028000ff027b82 */ /* 0x001e220000000a00 */
[----:B------:R-:W-:Y:S01]  /*1490*/  ULDC.64 UR6, c[0x0][0x208] ;  /* 0x0000820000067ab9 */ /* 0x000fe20000000a00 */
[----:B0-----:R-:W-:-:S05]  /*14a0*/  IMAD.WIDE R2, R25, 0x4, R2 ;  /* 0x0000000419027825 */ /* 0x001fca00078e0202 */
[----:B-----5:R-:W2:Y:S04]  /*14b0*/  LDG.E R151, desc[UR6][R2.64] ;  /* 0x0000000602977981 */ /* 0x020ea8000c1e1900 */
[----:B------:R-:W2:Y:S02]  /*14c0*/  LDG.E R4, desc[UR6][R2.64+0x4] ;  /* 0x0000040602047981 */ /* 0x000ea4000c1e1900 */
[----:B--2---:R-:W-:-:S07]  /*14d0*/  IMAD.IADD R151, R4, 0x1, -R151 ;  /* 0x0000000104977824 */ /* 0x004fce00078e0a97 */
.L_x_452:
[----:B0-----:R-:W-:Y:S02]  /*14e0*/  IMAD.U32 R2, RZ, RZ, UR5 ;  /* 0x00000005ff027e24 */ /* 0x001fe4000f8e00ff */
[----:B------:R-:W-:Y:S01]  /*14f0*/  IMAD.U32 R27, RZ, RZ, UR4 ;  /* 0x00000004ff1b7e24 */ /* 0x000fe2000f8e00ff */
[----:B------:R-:W-:Y:S06]  /*1500*/  @!P2 BRA `(.L_x_453) ;  /* 0x000000000014a947 */ /* 0x000fec0003800000 */
[----:B------:R-:W-:Y:S01]  /*1510*/  IADD3 R4, P0, R28, UR8, RZ ;  /* 0x000000081c047c10 */ /* 0x000fe2000ff1e0ff */
[----:B------:R-:W-:-:S03]  /*1520*/  ULDC.64 UR4, c[0x0][0x208] ;  /* 0x0000820000047ab9 */ /* 0x000fc60000000a00 */
[----:B------:R-:W-:-:S05]  /*1530*/  IADD3.X R5, R29, UR9, RZ, P0, !PT ;  /* 0x000000091d057c10 */ /* 0x000fca00087fe4ff */
[----:B------:R0:W5:Y:S01]  /*1540*/  LDG.E R27, desc[UR4][R4.64] ;  /* 0x00000004041b7981 */ /* 0x000162000c1e1900 */
[----:B------:R-:W-:Y:S05]  /*1550*/  BRA `(.L_x_454) ;  /* 0x0000000000147947 */ /* 0x000fea0003800000 */
.L_x_453:
[----:B------:R-:W-:Y:S05]  /*1560*/  @!P0 BRA `(.L_x_454) ;  /* 0x0000000000108947 */ /* 0x000fea0003800000 */
[----:B------:R-:W-:Y:S02]  /*1570*/  ULDC.64 UR4, c[0x0][0x208] ;  /* 0x0000820000047ab9 */ /* 0x000fe40000000a00 */
[----:B------:R-:W2:Y:S04]  /*1580*/  LDG.E R4, desc[UR4][R6.64] ;  /* 0x0000000406047981 */ /* 0x000ea8000c1e1900 */
[----:B------:R-:W2:Y:S02]  /*1590*/  LDG.E R27, desc[UR4][R6.64+0x4] ;  /* 0x00000404061b7981 */ /* 0x000ea4000c1e1900 */
[----:B--2---:R-:W-:-:S07]  /*15a0*/  IMAD.IADD R27, R27, 0x1, -R4 ;  /* 0x000000011b1b7824 */ /* 0x004fce00078e0a04 */
.L_x_454:
[----:B------:R-:W-:Y:S01]  /*15b0*/  ULDC.64 UR4, c[0x0][0xa10] ;  /* 0x0002840000047ab9 */ /* 0x000fe20000000a00 */
[----:B------:R-:W-:Y:S01]  /*15c0*/  ULDC.64 UR6, c[0x0][0x208] ;  /* 0x0000820000067ab9 */ /* 0x000fe20000000a00 */
[----:B------:R-:W-:-:S04]  /*15d0*/  ISETP.NE.U32.AND P0, PT, RZ, UR4, PT ;  /* 0x00000004ff007c0c */ /* 0x000fc8000bf05070 */
[----:B------:R-:W-:Y:S01]  /*15e0*/  ISETP.NE.AND.EX P0, PT, RZ, UR5, PT, P0 ;  /* 0x00000005ff007c0c */ /* 0x000fe2000bf05300 */
[----:B-----5:R-:W-:Y:S01]  /*15f0*/  IMAD.IADD R9, R27, 0x1, -R0 ;  /* 0x000000011b097824 */ /* 0x020fe200078e0a00 */
[----:B------:R-:W-:-:S11]  /*1600*/  ULDC.64 UR4, c[0x0][0xa30] ;  /* 0x00028c0000047ab9 */ /* 0x000fd60000000a00 */
[----:B0-----:R-:W0:Y:S02]  /*1610*/  @P0 LDC.64 R4, c[0x0][0xa10] ;  /* 0x00028400ff040b82 */ /* 0x001e240000000a00 */
[----:B0-----:R-:W-:-:S05]  /*1620*/  @P0 IMAD.WIDE R4, R25, 0x4, R4 ;  /* 0x0000000419040825 */ /* 0x001fca00078e0204 */
[----:B------:R-:W2:Y:S04]  /*1630*/  @P0 LDG.E R3, desc[UR6][R4.64] ;  /* 0x0000000604030981 */ /* 0x000ea8000c1e1900 */
[----:B------:R0:W2:Y:S01]  /*1640*/  @P0 LDG.E R8, desc[UR6][R4.64+0x4] ;  /* 0x0000040604080981 */ /* 0x0000a2000c1e1900 */
[----:B------:R-:W-:Y:S01]  /*1650*/  ISETP.NE.U32.AND P1, PT, RZ, UR4, PT ;  /* 0x00000004ff007c0c */ /* 0x000fe2000bf25070 */
[----:B------:R-:W-:-:S03]  /*1660*/  IMAD.MOV.U32 R147, RZ, RZ, R27 ;  /* 0x000000ffff937224 */ /* 0x000fc600078e001b */
[----:B------:R-:W-:Y:S01]  /*1670*/  ISETP.NE.AND.EX P1, PT, RZ, UR5, PT, P1 ;  /* 0x00000005ff007c0c */ /* 0x000fe2000bf25310 */
[----:B0-----:R-:W-:-:S05]  /*1680*/  IMAD.MOV R4, RZ, RZ, -R9 ;  /* 0x000000ffff047224 */ /* 0x001fca00078e0a09 */
[----:B------:R-:W-:-:S07]  /*1690*/  VIMNMX R4, RZ, R4, !PT ;  /* 0x00000004ff047248 */ /* 0x000fce0007fe0100 */
[----:B------:R-:W-:-:S04]  /*16a0*/  @P1 IADD3 R6, P2, R28, UR4, RZ ;  /* 0x000000041c061c10 */ /* 0x000fc8000ff5e0ff */
[----:B------:R-:W-:Y:S02]  /*16b0*/  @P1 IADD3.X R7, R29, UR5, RZ, P2, !PT ;  /* 0x000000051d071c10 */ /* 0x000fe400097fe4ff */
[----:B------:R-:W-:-:S03]  /*16c0*/  PLOP3.LUT P2, PT, PT, PT, PT, 0x80, 0x0 ;  /* 0x000000000000781c */ /* 0x000fc60003f4f070 */
[----:B------:R0:W5:Y:S01]  /*16d0*/  @P1 LDG.E R147, desc[UR6][R6.64] ;  /* 0x0000000606931981 */ /* 0x000162000c1e1900 */
[----:B--2---:R-:W-:-:S05]  /*16e0*/  @P0 IMAD.IADD R2, R8, 0x1, -R3 ;  /* 0x0000000108020824 */ /* 0x004fca00078e0a03 */
[----:B------:R-:W-:-:S05]  /*16f0*/  IADD3 R148, R9, R2, RZ ;  /* 0x0000000209947210 */ /* 0x000fca0007ffe0ff */
[----:B------:R-:W-:-:S04]  /*1700*/  VIADD R0, R148, 0x4f ;  /* 0x0000004f94007836 */ /* 0x000fc80000000000 */
[----:B------:R-:W-:-:S05]  /*1710*/  IMAD.HI R0, R0, 0x66666667, RZ ;  /* 0x6666666700007827 */ /* 0x000fca00078e02ff */
[----:B------:R-:W-:-:S04]  /*1720*/  SHF.R.U32.HI R3, RZ, 0x1f, R0 ;  /* 0x0000001fff037819 */ /* 0x000fc80000011600 */
[----:B------:R-:W-:-:S05]  /*1730*/  LEA.HI.SX32 R180, R0, R3, 0x1b ;  /* 0x0000000300b47211 */ /* 0x000fca00078fdaff */
[----:B------:R-:W-:-:S05]  /*1740*/  IMAD R3, R180, 0x50, -R9 ;  /* 0x00000050b4037824 */ /* 0x000fca00078e0a09 */
[----:B------:R-:W-:-:S04]  /*1750*/  VIMNMX R3, R3, R2, PT ;  /* 0x0000000203037248 */ /* 0x000fc80003fe0100 */
[----:B------:R-:W-:Y:S01]  /*1760*/  ISETP.GT.AND P0, PT, R3, R4, PT ;  /* 0x000000040300720c */ /* 0x000fe20003f04270 */
[----:B------:R-:W-:-:S05]  /*1770*/  IMAD.WIDE.U32 R4, R4, -0x33333333, RZ ;  /* 0xcccccccd04047825 */ /* 0x000fca00078e00ff */
[----:B------:R-:W-:-:S05]  /*1780*/  SHF.R.U32.HI R121, RZ, 0x6, R5 ;  /* 0x00000006ff797819 */ /* 0x000fca0000011605 */
[----:B------:R-:W-:Y:S02]  /*1790*/  IMAD.MOV.U32 R24, RZ, RZ, R121 ;  /* 0x000000ffff187224 */ /* 0x000fe400078e0079 */
[----:B------:R-:W-:-:S04]  /*17a0*/  @P0 VIADD R0, R3, 0x4f ;  /* 0x0000004f03000836 */ /* 0x000fc80000000000 */
[----:B------:R-:W-:-:S05]  /*17b0*/  @P0 IMAD.HI R0, R0, 0x66666667, RZ ;  /* 0x6666666700000827 */ /* 0x000fca00078e02ff */
[----:B------:R-:W-:-:S04]  /*17c0*/  @P0 SHF.R.U32.HI R3, RZ, 0x1f, R0 ;  /* 0x0000001fff030819 */ /* 0x000fc80000011600 */
[----:B------:R-:W-:-:S04]  /*17d0*/  @P0 LEA.HI.SX32 R24, R0, R3, 0x1b ;  /* 0x0000000300180211 */ /* 0x000fc800078fdaff */
[----:B------:R-:W-:-:S13]  /*17e0*/  ISETP.GT.AND P0, PT, R24, R121, PT ;  /* 0x000000791800720c */ /* 0x000fda0003f04270 */
[----:B0-----:R-:W-:Y:S05]  /*17f0*/  @!P0 BRA `(.L_x_455) ;  /* 0x0000009000e48947 */ /* 0x001fea0003800000 */
[----:B------:R-:W-:Y:S01]  /*1800*/  VIADD R0, R16, 0x24400 ;  /* 0x0002440010007836 */ /* 0x000fe20000000000 */
[----:B------:R-:W-:Y:S04]  /*1810*/  BSSY B6, `(.L_x_456) ;  /* 0x0000013000067945 */ /* 0x000fe80003800000 */
[----:B------:R-:W-:-:S13]  /*1820*/  LOP3.LUT P0, RZ, R0, 0x3ff, RZ, 0xc0, !PT ;  /* 0x000003ff00ff7812 */ /* 0x000fda000780c0ff */
[----:B------:R-:W-:Y:S05]  /*1830*/  @!P0 BRA `(.L_x_457) ;  /* 0x0000000000408947 */ /* 0x000fea0003800000 */
[----:B------:R-:W-:Y:S01]  /*1840*/  MOV R0, 0x0 ;  /* 0x0000000000007802 */ /* 0x000fe20000000f00 */
[----:B------:R-:W-:Y:S01]  /*1850*/  ULDC.64 UR4, c[0x4][0xa8] ;  /* 0x01002a0000047ab9 */ /* 0x000fe20000000a00 */
[----:B------:R-:W-:Y:S01]  /*1860*/  ULDC.64 UR6, c[0x4][0x18] ;  /* 0x0100060000067ab9 */ /* 0x000fe20000000a00 */
[----:B------:R-:W-:Y:S01]  /*1870*/  IMAD.U32 R4, RZ, RZ, UR4 ;  /* 0x00000004ff047e24 */ /* 0x000fe2000f8e00ff */
[----:B------:R0:W1:Y:S01]  /*1880*/  LDC.64 R14, c[0x4][R0] ;  /* 0x01000000000e7b82 */ /* 0x0000620000000a00 */
[----:B------:R-:W-:Y:S01]  /*1890*/  IMAD.U32 R5, RZ, RZ, UR5 ;  /* 0x00000005ff057e24 */ /* 0x000fe2000f8e00ff */
[----:B------:R-:W-:Y:S01]  /*18a0*/  ULDC.64 UR4, c[0x4][0xb0] ;  /* 0x01002c0000047ab9 */ /* 0x000fe20000000a00 */
[----:B------:R-:W-:Y:S01]  /*18b0*/  IMAD.U32 R10, RZ, RZ, UR6 ;  /* 0x00000006ff0a7e24 */ /* 0x000fe2000f8e00ff */
[----:B------:R-:W-:Y:S01]  /*18c0*/  MOV R12, 0x1 ;  /* 0x00000001000c7802 */ /* 0x000fe20000000f00 */
[----:B------:R-:W-:Y:S02]  /*18d0*/  IMAD.U32 R6, RZ, RZ, UR4 ;  /* 0x00000004ff067e24 */ /* 0x000fe4000f8e00ff */
[----:B------:R-:W-:-:S02]  /*18e0*/  IMAD.U32 R7, RZ, RZ, UR5 ;  /* 0x00000005ff077e24 */ /* 0x000fc4000f8e00ff */
[----:B------:R-:W-:Y:S02]  /*18f0*/  IMAD.U32 R11, RZ, RZ, UR7 ;  /* 0x00000007ff0b7e24 */ /* 0x000fe4000f8e00ff */
[----:B------:R-:W-:Y:S02]  /*1900*/  IMAD.MOV.U32 R8, RZ, RZ, 0x70 ;  /* 0x00000070ff087424 */ /* 0x000fe400078e00ff */
[----:B0-----:R-:W-:-:S07]  /*1910*/  IMAD.MOV.U32 R13, RZ, RZ, RZ ;  /* 0x000000ffff0d7224 */ /* 0x001fce00078e00ff */
[----:B------:R-:W-:-:S07]  /*1920*/  LEPC R20, `(.L_x_457) ;  /* 0x000000001014794e */ /* 0x000fce0000000000 */
[----:B-1---5:R-:W-:Y:S05]  /*1930*/  CALL.ABS.NOINC R14 ;  /* 0x000000000e007343 */ /* 0x022fea0003c00000 */
.L_x_457:
[----:B------:R-:W-:Y:S05]  /*1940*/  BSYNC B6 ;  /* 0x0000000000067941 */ /* 0x000fea0003800000 */
.L_x_456:
        /* <DEDUP_REMOVED lines=19> */
[----:B-1---5:R-:W-:Y:S05]  /*1a80*/  CALL.ABS.NOINC R14 ;  /* 0x000000000e007343 */ /* 0x022fea0003c00000 */
.L_x_459:
[----:B------:R-:W-:Y:S05]  /*1a90*/  BSYNC B6 ;  /* 0x0000000000067941 */ /* 0x000fea0003800000 */
.L_x_458:
[----:B------:R-:W-:Y:S01]  /*1aa0*/  ULDC.64 UR4, c[0x0][0x9f8] ;  /* 0x00027e0000047ab9 */ /* 0x000fe20000000a00 */
[----:B------:R-:W-:Y:S01]  /*1ab0*/  ULDC.64 UR6, c[0x0][0x208] ;  /* 0x0000820000067ab9 */ /* 0x000fe20000000a00 */
[----:B------:R-:W-:Y:S01]  /*1ac0*/  ISETP.NE.U32.AND P0, PT, RZ, UR4, PT ;  /* 0x00000004ff007c0c */ /* 0x000fe2000bf05070 */
[----:B------:R-:W0:Y:S08]  /*1ad0*/  LDC R0, c[0x0][0x428] ;  /* 0x00010a00ff007b82 */ /* 0x000e300000000800 */
[----:B------:R-:W1:Y:S01]  /*1ae0*/  LDC.64 R98, c[0x0][0x2f0] ;  /* 0x0000bc00ff627b82 */ /* 0x000e620000000a00 */
[----:B------:R-:W-:Y:S01]  /*1af0*/  ISETP.NE.AND.EX P0, PT, RZ, UR5, PT, P0 ;  /* 0x00000005ff007c0c */ /* 0x000fe2000bf05300 */
[----:B------:R-:W-:Y:S01]  /*1b00*/  IMAD.IADD R113, R26, 0x1, R27 ;  /* 0x000000011a717824 */ /* 0x000fe200078e021b */
[----:B------:R-:W-:-:S05]  /*1b10*/  ULDC.64 UR8, c[0x0][0x320] ;  /* 0x0000c80000087ab9 */ /* 0x000fca0000000a00 */
[----:B------:R-:W2:Y:S06]  /*1b20*/  LDC.64 R104, c[0x0][0x3e8] ;  /* 0x0000fa00ff687b82 */ /* 0x000eac0000000a00 */
[----:B------:R-:W-:Y:S02]  /*1b30*/  @P0 IADD3 R4, P1, R28, UR4, RZ ;  /* 0x000000041c040c10 */ /* 0x000fe4000ff3e0ff */
[----:B------:R-:W3:Y:S02]  /*1b40*/  LDC R120, c[0x0][0x3d4] ;  /* 0x0000f500ff787b82 */ /* 0x000ee40000000800 */
[----:B------:R-:W-:Y:S01]  /*1b50*/  @P0 IADD3.X R5, R29, UR5, RZ, P1, !PT ;  /* 0x000000051d050c10 */ /* 0x000fe20008ffe4ff */
[----:B------:R-:W-:-:S04]  /*1b60*/  ULDC.64 UR4, c[0x0][0x2f8] ;  /* 0x0000be0000047ab9 */ /* 0x000fc80000000a00 */
[----:B------:R4:W3:Y:S01]  /*1b70*/  @P0 LDG.E R25, desc[UR6][R4.64] ;  /* 0x0000000604190981 */ /* 0x0008e2000c1e1900 */
[----:B0-----:R-:W-:Y:S01]  /*1b80*/  ISETP.NE.AND P0, PT, R0, 0x1, PT ;  /* 0x000000010000780c */ /* 0x001fe20003f05270 */
[----:B------:R-:W-:Y:S01]  /*1b90*/  ULDC UR6, c[0x0][0x2e4] ;  /* 0x0000b90000067ab9 */ /* 0x000fe20000000800 */
[----:B------:R-:W-:Y:S01]  /*1ba0*/  SHF.R.S32.HI R10, RZ, 0x1f, R113 ;  /* 0x0000001fff0a7819 */ /* 0x000fe20000011471 */
[----:B------:R-:W0:Y:S01]  /*1bb0*/  LDC.64 R110, c[0x0][0x3d8] ;  /* 0x0000f600ff6e7b82 */ /* 0x000e220000000a00 */
[----:B------:R-:W-:Y:S01]  /*1bc0*/  ISETP.GE.AND P1, PT, R213, UR6, PT ;  /* 0x00000006d5007c0c */ /* 0x000fe2000bf26270 */
[----:B-1----:R-:W-:Y:S01]  /*1bd0*/  IMAD.SHL.U32 R130, R98, 0x20, RZ ;  /* 0x0000002062827824 */ /* 0x002fe200078e00ff */
[----:B------:R-:W-:Y:S01]  /*1be0*/  SHF.R.S32.HI R117, RZ, 0x1f, R18 ;  /* 0x0000001fff757819 */ /* 0x000fe20000011412 */
[-C--:B------:R-:W-:Y:S01]  /*1bf0*/  IMAD R6, R10, R98.reuse, RZ ;  /* 0x000000620a067224 */ /* 0x080fe200078e02ff */
[----:B------:R-:W-:Y:S01]  /*1c00*/  SHF.R.S32.HI R23, RZ, 0x1f, R22 ;  /* 0x0000001fff177819 */ /* 0x000fe20000011416 */
[----:B----4-:R-:W-:Y:S01]  /*1c10*/  IMAD.WIDE.U32 R4, R113, R98, RZ ;  /* 0x0000006271047225 */ /* 0x010fe200078e00ff */
[----:B------:R-:W-:-:S02]  /*1c20*/  ISETP.GE.AND P2, PT, R224, UR6, PT ;  /* 0x00000006e0007c0c */ /* 0x000fc4000bf46270 */
[----:B--2---:R-:W-:Y:S01]  /*1c30*/  SHF.L.U64.HI R34, R104, 0x5, R105 ;  /* 0x0000000568227819 */ /* 0x004fe20000010269 */
[----:B------:R-:W1:Y:S01]  /*1c40*/  @P0 LDC R3, c[0x0][0x42c] ;  /* 0x00010b00ff030b82 */ /* 0x000e620000000800 */
[----:B------:R-:W-:Y:S01]  /*1c50*/  IMAD.WIDE.U32 R100, R18, R104, R22 ;  /* 0x0000006812647225 */ /* 0x000fe200078e0016 */
[----:B------:R-:W-:Y:S02]  /*1c60*/  SHF.L.U64.HI R33, R104, 0x6, R105 ;  /* 0x0000000668217819 */ /* 0x000fe40000010269 */
[--C-:B------:R-:W-:Y:S01]  /*1c70*/  SHF.L.U64.HI R129, R98, 0x5, R99.reuse ;  /* 0x0000000562817819 */ /* 0x100fe20000010263 */
[----:B------:R-:W-:Y:S01]  /*1c80*/  IMAD.SHL.U32 R32, R104, 0x20, RZ ;  /* 0x0000002068207824 */ /* 0x000fe200078e00ff */
[----:B------:R-:W-:Y:S01]  /*1c90*/  SHF.L.U64.HI R131, R98, 0x6, R99 ;  /* 0x0000000662837819 */ /* 0x000fe20000010263 */
[----:B------:R-:W-:Y:S01]  /*1ca0*/  IMAD.SHL.U32 R31, R104, 0x40, RZ ;  /* 0x00000040681f7824 */ /* 0x000fe200078e00ff */
[----:B------:R-:W2:Y:S01]  /*1cb0*/  @P0 LDC R7, c[0x0][0x430] ;  /* 0x00010c00ff070b82 */ /* 0x000ea20000000800 */
[----:B------:R-:W-:Y:S01]  /*1cc0*/  IMAD.SHL.U32 R132, R98, 0x40, RZ ;  /* 0x0000004062847824 */ /* 0x000fe200078e00ff */
[C---:B------:R-:W-:Y:S01]  /*1cd0*/  IADD3 R112, P3, R18.reuse, R113, RZ ;  /* 0x0000007112707210 */ /* 0x040fe20007f7e0ff */
[----:B0-----:R-:W-:Y:S01]  /*1ce0*/  IMAD.WIDE.U32 R106, R18, R110, R22 ;  /* 0x0000006e126a7225 */ /* 0x001fe200078e0016 */
[----:B------:R-:W-:-:S02]  /*1cf0*/  SHF.L.U64.HI R30, R110, 0x5, R111 ;  /* 0x000000056e1e7819 */ /* 0x000fc4000001026f */
[C---:B------:R-:W-:Y:S01]  /*1d00*/  SHF.L.U64.HI R29, R110.reuse, 0x6, R111 ;  /* 0x000000066e1d7819 */ /* 0x040fe2000001026f */
[----:B------:R-:W-:Y:S02]  /*1d10*/  IMAD R127, R111, 0x50, RZ ;  /* 0x000000506f7f7824 */ /* 0x000fe400078e02ff */
[C---:B------:R-:W-:Y:S02]  /*1d20*/  IMAD.SHL.U32 R28, R110.reuse, 0x20, RZ ;  /* 0x000000206e1c7824 */ /* 0x040fe400078e00ff */
[----:B------:R-:W-:Y:S02]  /*1d30*/  IMAD.SHL.U32 R27, R110, 0x40, RZ ;  /* 0x000000406e1b7824 */ /* 0x000fe400078e00ff */
[----:B-1----:R-:W-:-:S04]  /*1d40*/  @P0 IMAD.HI.U32 R0, R150, R3, RZ ;  /* 0x0000000396000227 */ /* 0x002fc800078e00ff */
[----:B------:R-:W-:Y:S01]  /*1d50*/  IMAD R3, R113, R99, R6 ;  /* 0x0000006371037224 */ /* 0x000fe200078e0206 */
[----:B------:R-:W-:Y:S02]  /*1d60*/  IADD3.X R113, R10, R117, RZ, P3, !PT ;  /* 0x000000750a717210 */ /* 0x000fe40001ffe4ff */
[----:B--2---:R-:W-:Y:S02]  /*1d70*/  @P0 SHF.R.U32.HI R150, RZ, R7, R0 ;  /* 0x00000007ff960219 */ /* 0x004fe40000011600 */
[----:B------:R-:W-:Y:S02]  /*1d80*/  IADD3 R5, R5, R3, RZ ;  /* 0x0000000305057210 */ /* 0x000fe40007ffe0ff */
[----:B------:R-:W-:Y:S02]  /*1d90*/  SHF.R.S32.HI R6, RZ, 0x1f, R150 ;  /* 0x0000001fff067819 */ /* 0x000fe40000011496 */
[----:B------:R-:W-:Y:S01]  /*1da0*/  SEL R3, RZ, 0xffffffff, P1 ;  /* 0xffffffffff037807 */ /* 0x000fe20000800000 */
[----:B------:R-:W-:Y:S01]  /*1db0*/  IMAD.WIDE.U32 R4, R150, UR4, R4 ;  /* 0x0000000496047c25 */ /* 0x000fe2000f8e0004 */
[----:B------:R-:W-:-:S02]  /*1dc0*/  ISETP.GE.AND P0, PT, R212, UR6, PT ;  /* 0x00000006d4007c0c */ /* 0x000fc4000bf06270 */
[----:B---3--:R-:W-:Y:S01]  /*1dd0*/  ISETP.GE.AND P1, PT, R213, R120, PT ;  /* 0x00000078d500720c */ /* 0x008fe20003f26270 */
[----:B------:R-:W-:Y:S01]  /*1de0*/  IMAD R7, R6, UR4, RZ ;  /* 0x0000000406077c24 */ /* 0x000fe2000f8e02ff */
[----:B------:R-:W-:Y:S01]  /*1df0*/  SEL R0, RZ, 0x1, P0 ;  /* 0x00000001ff007807 */ /* 0x000fe20000000000 */
[----:B------:R-:W-:Y:S01]  /*1e00*/  IMAD.SHL.U32 R3, R3, 0x2, RZ ;  /* 0x0000000203037824 */ /* 0x000fe200078e00ff */
[----:B------:R-:W-:Y:S01]  /*1e10*/  ISETP.GE.AND P0, PT, R225, UR6, PT ;  /* 0x00000006e1007c0c */ /* 0x000fe2000bf06270 */
[----:B------:R-:W-:Y:S01]  /*1e20*/  IMAD R7, R150, UR5, R7 ;  /* 0x0000000596077c24 */ /* 0x000fe2000f8e0207 */
[----:B------:R-:W-:Y:S01]  /*1e30*/  ULDC.64 UR4, c[0x0][0xa08] ;  /* 0x0002820000047ab9 */ /* 0x000fe20000000a00 */
[----:B------:R-:W-:Y:S01]  /*1e40*/  IMAD.MOV.U32 R38, RZ, RZ, R4 ;  /* 0x000000ffff267224 */ /* 0x000fe200078e0004 */
[----:B------:R-:W-:Y:S01]  /*1e50*/  LOP3.LUT R0, R3, 0x2, R0, 0xe2, !PT ;  /* 0x0000000203007812 */ /* 0x000fe200078ee200 */
[----:B------:R-:W-:Y:S01]  /*1e60*/  IMAD.IADD R39, R5, 0x1, R7 ;  /* 0x0000000105277824 */ /* 0x000fe200078e0207 */
[----:B------:R-:W-:Y:S01]  /*1e70*/  SEL R3, RZ, 0x4, P0 ;  /* 0x00000004ff037807 */ /* 0x000fe20000000000 */
[----:B------:R-:W-:Y:S01]  /*1e80*/  IMAD R7, R6, UR8, RZ ;  /* 0x0000000806077c24 */ /* 0x000fe2000f8e02ff */
[----:B------:R-:W-:Y:S01]  /*1e90*/  ISETP.NE.U32.AND P0, PT, RZ, UR4, PT ;  /* 0x00000004ff007c0c */ /* 0x000fe2000bf05070 */
[C---:B------:R-:W-:Y:S01]  /*1ea0*/  IMAD R6, R117.reuse, R104, RZ ;  /* 0x0000006875067224 */ /* 0x040fe200078e02ff */
[----:B------:R-:W-:Y:S01]  /*1eb0*/  LOP3.LUT R3, R0, R3, RZ, 0xfc, !PT ;  /* 0x0000000300037212 */ /* 0x000fe200078efcff */
[----:B------:R-:W-:Y:S01]  /*1ec0*/  IMAD R15, R150, UR9, R7 ;  /* 0x00000009960f7c24 */ /* 0x000fe2000f8e0207 */
[----:B------:R-:W-:Y:S01]  /*1ed0*/  ISETP.NE.AND.EX P0, PT, RZ, UR5, PT, P0 ;  /* 0x00000005ff007c0c */ /* 0x000fe2000bf05300 */
[----:B------:R-:W-:Y:S01]  /*1ee0*/  ULDC.64 UR4, c[0x0][0x300] ;  /* 0x0000c00000047ab9 */ /* 0x000fe20000000a00 */
[--C-:B------:R-:W-:Y:S01]  /*1ef0*/  SHF.R.S32.HI R5, RZ, 0x1f, R212.reuse ;  /* 0x0000001fff057819 */ /* 0x100fe200000114d4 */
[----:B------:R-:W-:Y:S01]  /*1f00*/  IMAD R7, R117, R98, RZ ;  /* 0x0000006275077224 */ /* 0x000fe200078e02ff */
[----:B------:R-:W-:Y:S01]  /*1f10*/  LOP3.LUT R26, R3, 0x1, RZ, 0xc0, !PT ;  /* 0x00000001031a7812 */ /* 0x000fe200078ec0ff */
[----:B------:R-:W-:-:S02]  /*1f20*/  IMAD.MOV.U32 R4, RZ, RZ, R212 ;  /* 0x000000ffff047224 */ /* 0x000fc400078e00d4 */
[C---:B------:R-:W-:Y:S02]  /*1f30*/  IMAD R13, R18.reuse, R105, R6 ;  /* 0x00000069120d7224 */ /* 0x040fe400078e0206 */
[C---:B------:R-:W-:Y:S02]  /*1f40*/  IMAD R35, R18.reuse, R99, R7 ;  /* 0x0000006312237224 */ /* 0x040fe400078e0207 */
[----:B------:R-:W-:-:S04]  /*1f50*/  IMAD.WIDE.U32 R6, R18, R98, R4 ;  /* 0x0000006212067225 */ /* 0x000fc800078e0004 */
[----:B------:R-:W-:Y:S02]  /*1f60*/  IMAD.WIDE.U32 R8, R150, UR8, R4 ;  /* 0x0000000896087c25 */ /* 0x000fe4000f8e0004 */
[----:B------:R-:W0:Y:S02]  /*1f70*/  S2R R150, SR_TID.X ;  /* 0x0000000000967919 */ /* 0x000e240000002100 */
[----:B------:R-:W-:Y:S02]  /*1f80*/  IMAD.IADD R9, R9, 0x1, R15 ;  /* 0x0000000109097824 */ /* 0x000fe400078e020f */
[----:B------:R-:W-:-:S04]  /*1f90*/  IMAD.WIDE.U32 R102, R18, R104, R4 ;  /* 0x0000006812667225 */ /* 0x000fc800078e0004 */
[----:B------:R-:W-:Y:S01]  /*1fa0*/  IMAD.WIDE.U32 R108, R18, R110, R4 ;  /* 0x0000006e126c7225 */ /* 0x000fe200078e0004 */
[----:B------:R-:W-:-:S03]  /*1fb0*/  SEL R4, R120, RZ, P1 ;  /* 0x000000ff78047207 */ /* 0x000fc60000800000 */
[----:B------:R-:W-:Y:S02]  /*1fc0*/  IMAD.IADD R101, R101, 0x1, R13 ;  /* 0x0000000165657824 */ /* 0x000fe400078e020d */
[----:B------:R-:W-:Y:S02]  /*1fd0*/  IMAD.IADD R5, R213, 0x1, R4 ;  /* 0x00000001d5057824 */ /* 0x000fe400078e0204 */
[----:B------:R-:W-:Y:S02]  /*1fe0*/  IMAD.IADD R103, R13, 0x1, R103 ;  /* 0x000000010d677824 */ /* 0x000fe400078e0267 */
[----:B-----5:R-:W-:-:S04]  /*1ff0*/  IMAD.WIDE.U32 R100, R147, R104, R100 ;  /* 0x0000006893647225 */ /* 0x020fc800078e0064 */
[----:B------:R-:W-:Y:S01]  /*2000*/  IMAD.WIDE.U32 R102, R147, R104, R102 ;  /* 0x0000006893667225 */ /* 0x000fe200078e0066 */
[----:B0-----:R-:W-:Y:S02]  /*2010*/  LEA.HI R150, R150, 0x8, RZ, 0x19 ;  /* 0x0000000896967811 */ /* 0x001fe400078fc8ff */
[----:B------:R-:W-:Y:S02]  /*2020*/  SHF.R.S32.HI R0, RZ, 0x1f, R25 ;  /* 0x0000001fff007819 */ /* 0x000fe40000011419 */
[----:B------:R-:W-:Y:S02]  /*2030*/  SEL R11, R25, RZ, !P0 ;  /* 0x000000ff190b7207 */ /* 0x000fe40004000000 */
[----:B------:R-:W-:-:S03]  /*2040*/  SEL R0, R0, RZ, !P0 ;  /* 0x000000ff00007207 */ /* 0x000fc60004000000 */
[----:B------:R-:W-:-:S04]  /*2050*/  IMAD.WIDE.U32 R38, R11, UR4, R38 ;  /* 0x000000040b267c25 */ /* 0x000fc8000f8e0026 */
[----:B------:R-:W-:Y:S01]  /*2060*/  IMAD R12, R0, UR4, RZ ;  /* 0x00000004000c7c24 */ /* 0x000fe2000f8e02ff */
[----:B------:R-:W-:Y:S02]  /*2070*/  IADD3 R36, P0, R38, R6, RZ ;  /* 0x0000000626247210 */ /* 0x000fe40007f1e0ff */
[----:B------:R-:W-:Y:S01]  /*2080*/  SHF.R.S32.HI R6, RZ, 0x1f, R5 ;  /* 0x0000001fff067819 */ /* 0x000fe20000011405 */
[----:B------:R-:W-:Y:S01]  /*2090*/  IMAD R37, R11, UR5, R12 ;  /* 0x000000050b257c24 */ /* 0x000fe2000f8e020c */
[----:B------:R-:W-:Y:S02]  /*20a0*/  ULDC.64 UR4, c[0x0][0x328] ;  /* 0x0000ca0000047ab9 */ /* 0x000fe40000000a00 */
[----:B------:R-:W-:Y:S02]  /*20b0*/  IMAD R0, R0, UR4, RZ ;  /* 0x0000000400007c24 */ /* 0x000fe4000f8e02ff */
[----:B------:R-:W-:Y:S02]  /*20c0*/  IMAD.IADD R37, R39, 0x1, R37 ;  /* 0x0000000127257824 */ /* 0x000fe400078e0225 */
[----:B------:R-:W-:-:S02]  /*20d0*/  IMAD R41, R11, UR5, R0 ;  /* 0x000000050b297c24 */ /* 0x000fc4000f8e0200 */
[----:B------:R-:W-:Y:S01]  /*20e0*/  IMAD R0, R117, R110, RZ ;  /* 0x0000006e75007224 */ /* 0x000fe200078e02ff */
[----:B------:R-:W-:Y:S01]  /*20f0*/  IADD3.X R35, R37, R7, R35, P0, !PT ;  /* 0x0000000725237210 */ /* 0x000fe200007fe423 */
[----:B------:R-:W-:Y:S01]  /*2100*/  IMAD.WIDE.U32 R96, R11, UR4, R8 ;  /* 0x000000040b607c25 */ /* 0x000fe2000f8e0008 */
[----:B------:R-:W-:Y:S02]  /*2110*/  ISETP.GE.AND P0, PT, R212, R120, PT ;  /* 0x00000078d400720c */ /* 0x000fe40003f06270 */
[----:B------:R-:W-:Y:S01]  /*2120*/  LEA.HI R11, R6, R5, RZ, 0x3 ;  /* 0x00000005060b7211 */ /* 0x000fe200078f18ff */
[----:B------:R-:W-:Y:S01]  /*2130*/  IMAD R9, R18, R111, R0 ;  /* 0x0000006f12097224 */ /* 0x000fe200078e0200 */
[C---:B------:R-:W-:Y:S01]  /*2140*/  SEL R7, R120.reuse, RZ, P0 ;  /* 0x000000ff78077207 */ /* 0x040fe20000000000 */
[----:B------:R-:W-:Y:S01]  /*2150*/  IMAD.SHL.U32 R120, R120, 0x2, RZ ;  /* 0x0000000278787824 */ /* 0x000fe200078e00ff */
[----:B------:R-:W-:Y:S01]  /*2160*/  LEA.HI R6, R6, R5, RZ, 0x6 ;  /* 0x0000000506067211 */ /* 0x000fe200078f30ff */
[----:B------:R-:W-:Y:S01]  /*2170*/  IMAD.IADD R107, R107, 0x1, R9 ;  /* 0x000000016b6b7824 */ /* 0x000fe200078e0209 */
[----:B------:R-:W-:Y:S01]  /*2180*/  SHF.R.S32.HI R12, RZ, 0x3, R11 ;  /* 0x00000003ff0c7819 */ /* 0x000fe2000001140b */
[----:B------:R-:W-:Y:S01]  /*2190*/  IMAD.IADD R7, R212, 0x1, R7 ;  /* 0x00000001d4077824 */ /* 0x000fe200078e0207 */
[----:B------:R-:W-:Y:S01]  /*21a0*/  SHF.R.S32.HI R6, RZ, 0x6, R6 ;  /* 0x00000006ff067819 */ /* 0x000fe20000011406 */
[----:B------:R-:W-:-:S02]  /*21b0*/  IMAD.IADD R109, R9, 0x1, R109 ;  /* 0x00000001096d7824 */ /* 0x000fc400078e026d */
[----:B------:R-:W-:Y:S01]  /*21c0*/  IMAD.WIDE.U32 R106, R147, R110, R106 ;  /* 0x0000006e936a7225 */ /* 0x000fe200078e006a */
[----:B------:R-:W-:-:S03]  /*21d0*/  SHF.R.S32.HI R0, RZ, 0x1f, R7 ;  /* 0x0000001fff007819 */ /* 0x000fc60000011407 */
[----:B------:R-:W-:Y:S01]  /*21e0*/  IMAD R143, R6, 0x1400, R234 ;  /* 0x00001400068f7824 */ /* 0x000fe200078e02ea */
[-C--:B------:R-:W-:Y:S01]  /*21f0*/  LEA.HI R4, R0, R7.reuse, RZ, 0x6 ;  /* 0x0000000700047211 */ /* 0x080fe200078f30ff */
[----:B------:R-:W-:Y:S01]  /*2200*/  IMAD R141, R6, 0x1400, R231 ;  /* 0x00001400068d7824 */ /* 0x000fe200078e02e7 */
[----:B------:R-:W-:Y:S01]  /*2210*/  LEA.HI R7, R0, R7, RZ, 0x3 ;  /* 0x0000000700077211 */ /* 0x000fe200078f18ff */
[----:B------:R-:W-:Y:S01]  /*2220*/  IMAD R133, R6, 0x1400, R229 ;  /* 0x0000140006857824 */ /* 0x000fe200078e02e5 */
[----:B------:R-:W-:Y:S01]  /*2230*/  SHF.R.S32.HI R4, RZ, 0x6, R4 ;  /* 0x00000006ff047819 */ /* 0x000fe20000011404 */
[----:B------:R-:W-:Y:S01]  /*2240*/  IMAD.WIDE.U32 R108, R147, R110, R108 ;  /* 0x0000006e936c7225 */ /* 0x000fe200078e006c */
[--C-:B------:R-:W-:Y:S02]  /*2250*/  LOP3.LUT R0, R232, 0x38, R7.reuse, 0xf8, !PT ;  /* 0x00000038e8007812 */ /* 0x100fe400078ef807 */
[----:B------:R-:W-:Y:S01]  /*2260*/  LOP3.LUT R9, R227, 0x38, R7, 0xf8, !PT ;  /* 0x00000038e3097812 */ /* 0x000fe200078ef807 */
[----:B------:R-:W-:Y:S01]  /*2270*/  IMAD R144, R4, 0x1400, R234 ;  /* 0x0000140004907824 */ /* 0x000fe200078e02ea */
[----:B------:R-:W-:Y:S01]  /*2280*/  LOP3.LUT R5, R0, R233, RZ, 0x3c, !PT ;  /* 0x000000e900057212 */ /* 0x000fe200078e3cff */
[----:B------:R-:W-:Y:S01]  /*2290*/  IMAD R142, R4, 0x1400, R231 ;  /* 0x00001400048e7824 */ /* 0x000fe200078e02e7 */
[----:B------:R-:W-:Y:S01]  /*22a0*/  LOP3.LUT R0, R232, 0x38, R11, 0xf8, !PT ;  /* 0x00000038e8007812 */ /* 0x000fe200078ef80b */
[----:B------:R-:W-:Y:S01]  /*22b0*/  IMAD R140, R4, 0x1400, R229 ;  /* 0x00001400048c7824 */ /* 0x000fe200078e02e5 */
[----:B------:R-:W-:-:S02]  /*22c0*/  IADD3 R144, R144, R5, RZ ;  /* 0x0000000590907210 */ /* 0x000fc40007ffe0ff */
[----:B------:R-:W-:Y:S02]  /*22d0*/  LOP3.LUT R5, R227, 0x38, R11, 0xf8, !PT ;  /* 0x00000038e3057812 */ /* 0x000fe400078ef80b */
[----:B------:R-:W-:Y:S02]  /*22e0*/  LOP3.LUT R0, R0, R233, RZ, 0x3c, !PT ;  /* 0x000000e900007212 */ /* 0x000fe400078e3cff */
[-C--:B------:R-:W-:Y:S02]  /*22f0*/  LOP3.LUT R4, R5, R230.reuse, RZ, 0x3c, !PT ;  /* 0x000000e605047212 */ /* 0x080fe400078e3cff */
[----:B------:R-:W-:Y:S01]  /*2300*/  SHF.R.S32.HI R5, RZ, 0x1f, R147 ;  /* 0x0000001fff057819 */ /* 0x000fe20000011493 */
[----:B------:R-:W-:Y:S01]  /*2310*/  IMAD.IADD R143, R143, 0x1, R0 ;  /* 0x000000018f8f7824 */ /* 0x000fe200078e0200 */
[----:B------:R-:W-:Y:S01]  /*2320*/  LOP3.LUT R13, R226, 0x38, R7, 0xf8, !PT ;  /* 0x00000038e20d7812 */ /* 0x000fe200078ef807 */
[----:B------:R-:W-:Y:S01]  /*2330*/  IMAD.IADD R141, R141, 0x1, R4 ;  /* 0x000000018d8d7824 */ /* 0x000fe200078e0204 */
[----:B------:R-:W-:Y:S01]  /*2340*/  LOP3.LUT R9, R9, R230, RZ, 0x3c, !PT ;  /* 0x000000e609097212 */ /* 0x000fe200078e3cff */
[----:B------:R-:W-:Y:S01]  /*2350*/  IMAD R0, R5, R104, RZ ;  /* 0x0000006805007224 */ /* 0x000fe200078e02ff */
[----:B------:R-:W-:-:S02]  /*2360*/  LOP3.LUT R13, R13, R228, RZ, 0x3c, !PT ;  /* 0x000000e40d0d7212 */ /* 0x000fc400078e3cff */
[----:B------:R-:W-:Y:S01]  /*2370*/  SHF.R.S32.HI R14, RZ, 0x3, R7 ;  /* 0x00000003ff0e7819 */ /* 0x000fe20000011407 */
[----:B------:R-:W-:Y:S02]  /*2380*/  IMAD R21, R147, R105, R0 ;  /* 0x0000006993157224 */ /* 0x000fe400078e0200 */
[----:B------:R-:W-:Y:S02]  /*2390*/  IMAD R0, R5, R110, RZ ;  /* 0x0000006e05007224 */ /* 0x000fe400078e02ff */
[----:B------:R-:W-:Y:S01]  /*23a0*/  IMAD.IADD R142, R142, 0x1, R9 ;  /* 0x000000018e8e7824 */ /* 0x000fe200078e0209 */
[----:B------:R-:W-:Y:S01]  /*23b0*/  LOP3.LUT R9, R226, 0x38, R11, 0xf8, !PT ;  /* 0x00000038e2097812 */ /* 0x000fe200078ef80b */
[----:B------:R-:W-:Y:S01]  /*23c0*/  IMAD.IADD R140, R140, 0x1, R13 ;  /* 0x000000018c8c7824 */ /* 0x000fe200078e020d */
[----:B------:R-:W-:Y:S01]  /*23d0*/  LOP3.LUT R11, R11, 0xfffffff8, RZ, 0xc0, !PT ;  /* 0xfffffff80b0b7812 */ /* 0x000fe200078ec0ff */
[----:B------:R-:W-:Y:S01]  /*23e0*/  IMAD R13, R105, 0x50, RZ ;  /* 0x00000050690d7824 */ /* 0x000fe200078e02ff */
[----:B------:R-:W-:Y:S01]  /*23f0*/  LOP3.LUT R6, R9, R228, RZ, 0x3c, !PT ;  /* 0x000000e409067212 */ /* 0x000fe200078e3cff */
[----:B------:R-:W-:-:S04]  /*2400*/  IMAD.WIDE.U32 R104, R104, 0x50, RZ ;  /* 0x0000005068687825 */ /* 0x000fc800078e00ff */
[----:B------:R-:W-:Y:S01]  /*2410*/  IMAD R15, R147, R111, R0 ;  /* 0x0000006f930f7224 */ /* 0x000fe200078e0200 */
[----:B------:R-:W-:Y:S01]  /*2420*/  SEL R0, RZ, 0x8, P2 ;  /* 0x00000008ff007807 */ /* 0x000fe20001000000 */
[----:B------:R-:W-:Y:S02]  /*2430*/  IMAD R9, R99, 0x50, RZ ;  /* 0x0000005063097824 */ /* 0x000fe400078e02ff */
[----:B------:R-:W-:Y:S01]  /*2440*/  IMAD.WIDE.U32 R98, R98, 0x50, RZ ;  /* 0x0000005062627825 */ /* 0x000fe200078e00ff */
[----:B------:R-:W-:-:S03]  /*2450*/  LOP3.LUT R0, R3, R0, RZ, 0xfc, !PT ;  /* 0x0000000003007212 */ /* 0x000fc600078efcff */
[----:B------:R-:W-:Y:S01]  /*2460*/  IMAD.IADD R128, R105, 0x1, R13 ;  /* 0x0000000169807824 */ /* 0x000fe200078e020d */
[----:B------:R-:W-:Y:S01]  /*2470*/  LOP3.LUT R13, R7, 0xfffffff8, RZ, 0xc0, !PT ;  /* 0xfffffff8070d7812 */ /* 0x000fe200078ec0ff */
[----:B------:R-:W-:Y:S01]  /*2480*/  IMAD.WIDE.U32 R110, R110, 0x50, RZ ;  /* 0x000000506e6e7825 */ /* 0x000fe200078e00ff */
[C---:B------:R-:W-:Y:S02]  /*2490*/  LOP3.LUT R10, R0.reuse, 0x2, RZ, 0xc0, !PT ;  /* 0x00000002000a7812 */ /* 0x040fe400078ec0ff */
[C---:B------:R-:W-:Y:S01]  /*24a0*/  LOP3.LUT R8, R0.reuse, 0x8, RZ, 0xc0, !PT ;  /* 0x0000000800087812 */ /* 0x040fe200078ec0ff */
[----:B------:R-:W-:Y:S01]  /*24b0*/  IMAD.IADD R133, R133, 0x1, R6 ;  /* 0x0000000185857824 */ /* 0x000fe200078e0206 */
[----:B------:R-:W-:Y:S01]  /*24c0*/  SHF.R.S32.HI R7, RZ, 0x1f, R13 ;  /* 0x0000001fff077819 */ /* 0x000fe2000001140d */
[----:B------:R-:W-:Y:S01]  /*24d0*/  IMAD.IADD R126, R99, 0x1, R9 ;  /* 0x00000001637e7824 */ /* 0x000fe200078e0209 */
[----:B------:R-:W-:Y:S01]  /*24e0*/  LOP3.LUT R9, R0, 0x4, RZ, 0xc0, !PT ;  /* 0x0000000400097812 */ /* 0x000fe200078ec0ff */
[----:B------:R-:W-:Y:S01]  /*24f0*/  IMAD.IADD R25, R101, 0x1, R21 ;  /* 0x0000000165197824 */ /* 0x000fe200078e0215 */
[----:B------:R-:W-:Y:S01]  /*2500*/  SHF.R.S32.HI R6, RZ, 0x1f, R11 ;  /* 0x0000001fff067819 */ /* 0x000fe2000001140b */
[----:B------:R-:W-:-:S02]  /*2510*/  IMAD.IADD R20, R107, 0x1, R15 ;  /* 0x000000016b147824 */ /* 0x000fc400078e020f */
[----:B------:R-:W-:Y:S02]  /*2520*/  IMAD.IADD R127, R111, 0x1, R127 ;  /* 0x000000016f7f7824 */ /* 0x000fe400078e027f */
[----:B------:R-:W-:Y:S02]  /*2530*/  IMAD.IADD R21, R21, 0x1, R103 ;  /* 0x0000000115157824 */ /* 0x000fe400078e0267 */
[----:B------:R-:W-:Y:S02]  /*2540*/  IMAD.IADD R15, R15, 0x1, R109 ;  /* 0x000000010f0f7824 */ /* 0x000fe400078e026d */
[----:B------:R-:W-:-:S07]  /*2550*/  IMAD.IADD R5, R97, 0x1, R41 ;  /* 0x0000000161057824 */ /* 0x000fce00078e0229 */
.L_x_567:
[----:B------:R-:W0:Y:S01]  /*2560*/  LDC.64 R118, c[0x0][0x2d8] ;  /* 0x0000b600ff767b82 */ /* 0x000e220000000a00 */
[----:B---3--:R-:W-:Y:S01]  /*2570*/  VIADD R45, R24, 0xffffffff ;  /* 0xffffffff182d7836 */ /* 0x008fe20000000000 */
[----:B------:R-:W-:Y:S05]  /*2580*/  YIELD ;  /* 0x0000000000007946 */ /* 0x000fea0003800000 */
[----:B------:R-:W-:Y:S01]  /*2590*/  SHF.R.S32.HI R42, RZ, 0x1f, R45 ;  /* 0x0000001fff2a7819 */ /* 0x000fe2000001142d */
[----:B-1----:R-:W1:Y:S01]  /*25a0*/  LDC R116, c[0x0][0x3d4] ;  /* 0x0000f500ff747b82 */ /* 0x002e620000000800 */
[-C--:B------:R-:W-:Y:S01]  /*25b0*/  IMAD R3, R126, R45.reuse, RZ ;  /* 0x0000002d7e037224 */ /* 0x080fe200078e02ff */
[----:B------:R-:W-:Y:S01]  /*25c0*/  BSSY B0, `(.L_x_460) ;  /* 0x00007e1000007945 */ /* 0x000fe20003800000 */
[----:B------:R-:W-:-:S04]  /*25d0*/  IMAD.WIDE.U32 R124, R98, R45, RZ ;  /* 0x0000002d627c7225 */ /* 0x000fc800078e00ff */
[----:B------:R-:W-:Y:S01]  /*25e0*/  IMAD R3, R42, R98, R3 ;  /* 0x000000622a037224 */ /* 0x000fe200078e0203 */
[CC--:B------:R-:W-:Y:S02]  /*25f0*/  IADD3 R40, P2, R36.reuse, R124.reuse, RZ ;  /* 0x0000007c24287210 */ /* 0x0c0fe40007f5e0ff */
[CC--:B------:R-:W-:Y:S01]  /*2600*/  IADD3 R0, P3, P4, R36.reuse, R124.reuse, R132 ;  /* 0x0000007c24007210 */ /* 0x0c0fe20007c7e084 */
[----:B------:R-:W-:Y:S01]  /*2610*/  IMAD.IADD R92, R125, 0x1, R3 ;  /* 0x000000017d5c7824 */ /* 0x000fe200078e0203 */
[----:B------:R-:W-:-:S03]  /*2620*/  IADD3 R4, P5, P6, R36, R124, R130 ;  /* 0x0000007c24047210 */ /* 0x000fc60007ebe082 */
[----:B------:R-:W-:Y:S01]  /*2630*/  IMAD.X R41, R92, 0x1, R35, P2 ;  /* 0x000000015c297824 */ /* 0x000fe200010e0623 */
[C---:B0-----:R-:W-:Y:S02]  /*2640*/  LEA R52, P2, R0.reuse, R118, 0x1 ;  /* 0x0000007600347211 */ /* 0x041fe400078408ff */
[CC--:B------:R-:W-:Y:S02]  /*2650*/  IADD3.X R3, R35.reuse, R92.reuse, R131, P3, P4 ;  /* 0x0000005c23037210 */ /* 0x0c0fe40001fe8483 */
[----:B------:R-:W-:Y:S02]  /*2660*/  IADD3.X R24, R35, R92, R129, P5, P6 ;  /* 0x0000005c23187210 */ /* 0x000fe40002fec481 */
[----:B------:R-:W-:Y:S01]  /*2670*/  LEA.HI.X R53, R0, R119, R3, 0x1, P2 ;  /* 0x0000007700357211 */ /* 0x000fe200010f0c03 */
[----:B------:R-:W-:Y:S01]  /*2680*/  IMAD R3, R17, 0x5000, R236 ;  /* 0x0000500011037824 */ /* 0x000fe200078e02ec */
[----:B-1----:R-:W-:Y:S02]  /*2690*/  ISETP.GE.AND P2, PT, R116, 0x1, PT ;  /* 0x000000017400780c */ /* 0x002fe40003f46270 */
[----:B------:R-:W-:-:S02]  /*26a0*/  LEA R54, P5, R4, R118, 0x1 ;  /* 0x0000007604367211 */ /* 0x000fc400078a08ff */
[----:B------:R-:W-:Y:S02]  /*26b0*/  LEA R60, P6, R40, R118, 0x1 ;  /* 0x00000076283c7211 */ /* 0x000fe400078c08ff */
[----:B------:R-:W-:Y:S02]  /*26c0*/  ISETP.GT.AND P3, PT, R45, R121, PT ;  /* 0x000000792d00720c */ /* 0x000fe40003f64270 */
[-C--:B------:R-:W-:Y:S01]  /*26d0*/  LEA.HI.X R55, R4, R119.reuse, R24, 0x1, P5 ;  /* 0x0000007704377211 */ /* 0x080fe200028f0c18 */
[----:B------:R-:W-:Y:S01]  /*26e0*/  IMAD R4, R3, 0x2, R16 ;  /* 0x0000000203047824 */ /* 0x000fe200078e0210 */
[----:B------:R-:W-:Y:S02]  /*26f0*/  LEA.HI.X R61, R40, R119, R41, 0x1, P6 ;  /* 0x00000077283d7211 */ /* 0x000fe400030f0c29 */
[----:B------:R-:W-:Y:S02]  /*2700*/  P2R R114, PR, RZ, 0x8 ;  /* 0x00000008ff727803 */ /* 0x000fe40000000000 */
[----:B------:R-:W-:Y:S01]  /*2710*/  MOV R24, R45 ;  /* 0x0000002d00187202 */ /* 0x000fe20000000f00 */
[----:B------:R-:W-:Y:S06]  /*2720*/  @!P2 BRA `(.L_x_461) ;  /* 0x000000780038a947 */ /* 0x000fec0003800000 */
[----:B------:R-:W-:Y:S01]  /*2730*/  ULDC.U8 UR4, c[0x0][0x3f0] ;  /* 0x0000fc0000047ab9 */ /* 0x000fe20000000000 */
[-C--:B------:R-:W-:Y:S01]  /*2740*/  IMAD R3, R127, R45.reuse, RZ ;  /* 0x0000002d7f037224 */ /* 0x080fe200078e02ff */
[----:B------:R-:W-:Y:S01]  /*2750*/  ISETP.NE.AND P2, PT, RZ, UR4, PT ;  /* 0x00000004ff007c0c */ /* 0x000fe2000bf45270 */
[-C--:B------:R-:W-:Y:S02]  /*2760*/  IMAD R43, R128, R45.reuse, RZ ;  /* 0x0000002d802b7224 */ /* 0x080fe400078e02ff */
[----:B------:R-:W-:Y:S02]  /*2770*/  IMAD R41, R42, R110, R3 ;  /* 0x0000006e2a297224 */ /* 0x000fe400078e0203 */
[----:B------:R-:W-:Y:S02]  /*2780*/  IMAD R3, R24, -0x50, R2 ;  /* 0xffffffb018037824 */ /* 0x000fe400078e0202 */
[----:B------:R-:W-:Y:S02]  /*2790*/  IMAD R43, R42, R104, R43 ;  /* 0x000000682a2b7224 */ /* 0x000fe400078e022b */
[----:B------:R-:W-:Y:S01]  /*27a0*/  IMAD.WIDE.U32 R90, R110, R45, RZ ;  /* 0x0000002d6e5a7225 */ /* 0x000fe200078e00ff */
[----:B------:R-:W-:-:S03]  /*27b0*/  VIMNMX R3, R3, 0x50, PT ;  /* 0x0000005003037848 */ /* 0x000fc60003fe0100 */
[----:B------:R-:W-:-:S04]  /*27c0*/  IMAD.WIDE.U32 R88, R104, R45, RZ ;  /* 0x0000002d68587225 */ /* 0x000fc800078e00ff */
[----:B------:R-:W-:Y:S02]  /*27d0*/  IMAD.IADD R0, R91, 0x1, R41 ;  /* 0x000000015b007824 */ /* 0x000fe400078e0229 */
[----:B------:R-:W-:Y:S01]  /*27e0*/  IMAD.IADD R115, R89, 0x1, R43 ;  /* 0x0000000159737824 */ /* 0x000fe200078e022b */
[----:B------:R-:W-:Y:S06]  /*27f0*/  @!P2 BRA `(.L_x_462) ;  /* 0x000000380048a947 */ /* 0x000fec0003800000 */
[----:B------:R-:W-:Y:S01]  /*2800*/  ISETP.GE.AND P3, PT, R18, R3, PT ;  /* 0x000000031200720c */ /* 0x000fe20003f66270 */
[----:B------:R-:W-:Y:S01]  /*2810*/  BSSY B1, `(.L_x_463) ;  /* 0x000002a000017945 */ /* 0x000fe20003800000 */
        /* <DEDUP_REMOVED lines=8> */
[----:B------:R-:W-:Y:S01]  /*28a0*/  CS2R R124, SRZ ;  /* 0x00000000007c7805 */ /* 0x000fe2000001ff00 */
[----:B------:R-:W-:Y:S06]  /*28b0*/  @P3 BRA `(.L_x_464) ;  /* 0x00000000007c3947 */ /* 0x000fec0003800000 */
[----:B------:R-:W-:Y:S01]  /*28c0*/  IADD3 R41, P2, R106, R90, RZ ;  /* 0x0000005a6a297210 */ /* 0x000fe20007f5e0ff */
[----:B------:R-:W-:Y:S01]  /*28d0*/  ULDC.64 UR4, c[0x0][0x3c8] ;  /* 0x0000f20000047ab9 */ /* 0x000fe20000000a00 */
[----:B------:R-:W-:Y:S02]  /*28e0*/  IADD3 R43, P4, R100, R88, RZ ;  /* 0x00000058642b7210 */ /* 0x000fe40007f9e0ff */
[----:B------:R-:W-:Y:S02]  /*28f0*/  CS2R R122, SRZ ;  /* 0x00000000007a7805 */ /* 0x000fe4000001ff00 */
[-C--:B------:R-:W-:Y:S01]  /*2900*/  ISETP.GE.AND P5, PT, R22, R116.reuse, PT ;  /* 0x000000741600720c */ /* 0x080fe20003fa6270 */
[----:B------:R-:W-:Y:S01]  /*2910*/  IMAD.X R42, R0, 0x1, R20, P2 ;  /* 0x00000001002a7824 */ /* 0x000fe200010e0614 */
[----:B------:R-:W-:Y:S01]  /*2920*/  LEA R40, P2, R41, UR4, 0x1 ;  /* 0x0000000429287c11 */ /* 0x000fe2000f8408ff */
[----:B------:R-:W-:Y:S01]  /*2930*/  IMAD.X R44, R115, 0x1, R25, P4 ;  /* 0x00000001732c7824 */ /* 0x000fe200020e0619 */
[----:B------:R-:W-:Y:S01]  /*2940*/  CS2R R124, SRZ ;  /* 0x00000000007c7805 */ /* 0x000fe2000001ff00 */
[----:B------:R-:W-:Y:S01]  /*2950*/  ULDC.64 UR6, c[0x0][0x208] ;  /* 0x0000820000067ab9 */ /* 0x000fe20000000a00 */
[----:B------:R-:W-:Y:S01]  /*2960*/  LEA.HI.X R41, R41, UR5, R42, 0x1, P2 ;  /* 0x0000000529297c11 */ /* 0x000fe200090f0c2a */
[----:B------:R-:W-:Y:S01]  /*2970*/  ULDC.64 UR4, c[0x0][0x3e0] ;  /* 0x0000f80000047ab9 */ /* 0x000fe20000000a00 */
[----:B------:R-:W-:-:S02]  /*2980*/  ISETP.GE.AND P4, PT, R215, R116, PT ;  /* 0x00000074d700720c */ /* 0x000fc40003f86270 */
[----:B------:R-:W-:-:S03]  /*2990*/  LEA R42, P2, R43, UR4, 0x1 ;  /* 0x000000042b2a7c11 */ /* 0x000fc6000f8408ff */
[----:B------:R0:W5:Y:S01]  /*29a0*/  @!P5 LDG.E.64 R122, desc[UR6][R40.64] ;  /* 0x00000006287ad981 */ /* 0x000162000c1e1b00 */
[----:B------:R-:W-:Y:S02]  /*29b0*/  LEA.HI.X R43, R43, UR5, R44, 0x1, P2 ;  /* 0x000000052b2b7c11 */ /* 0x000fe400090f0c2c */
[----:B------:R-:W-:-:S03]  /*29c0*/  ISETP.GE.AND P2, PT, R214, R116, PT ;  /* 0x00000074d600720c */ /* 0x000fc60003f46270 */
[----:B------:R0:W5:Y:S01]  /*29d0*/  @!P5 LDG.E.64 R124, desc[UR6][R42.64] ;  /* 0x000000062a7cd981 */ /* 0x000162000c1e1b00 */
[----:B------:R-:W-:Y:S02]  /*29e0*/  ISETP.GE.AND P5, PT, R216, R116, PT ;  /* 0x00000074d800720c */ /* 0x000fe40003fa6270 */
[----:B------:R-:W-:Y:S02]  /*29f0*/  CS2R R94, SRZ ;  /* 0x00000000005e7805 */ /* 0x000fe4000001ff00 */
[----:B------:R-:W-:Y:S02]  /*2a00*/  CS2R R86, SRZ ;  /* 0x0000000000567805 */ /* 0x000fe4000001ff00 */
[----:B------:R-:W-:Y:S02]  /*2a10*/  CS2R R82, SRZ ;  /* 0x0000000000527805 */ /* 0x000fe4000001ff00 */
[----:B------:R-:W-:Y:S02]  /*2a20*/  CS2R R118, SRZ ;  /* 0x0000000000767805 */ /* 0x000fe4000001ff00 */
[----:B------:R-:W-:-:S02]  /*2a30*/  CS2R R92, SRZ ;  /* 0x00000000005c7805 */ /* 0x000fc4000001ff00 */
[----:B------:R-:W-:Y:S01]  /*2a40*/  CS2R R84, SRZ ;  /* 0x0000000000547805 */ /* 0x000fe2000001ff00 */
[----:B------:R0:W5:Y:S04]  /*2a50*/  @!P4 LDG.E.64 R94, desc[UR6][R40.64+0x40] ;  /* 0x00004006285ec981 */ /* 0x000168000c1e1b00 */
[----:B------:R0:W5:Y:S04]  /*2a60*/  @!P2 LDG.E.64 R86, desc[UR6][R40.64+0x80] ;  /* 0x000080062856a981 */ /* 0x000168000c1e1b00 */
[----:B------:R0:W5:Y:S04]  /*2a70*/  @!P5 LDG.E.64 R82, desc[UR6][R40.64+0xc0] ;  /* 0x0000c0062852d981 */ /* 0x000168000c1e1b00 */
[----:B------:R0:W5:Y:S04]  /*2a80*/  @!P4 LDG.E.64 R118, desc[UR6][R42.64+0x40] ;  /* 0x000040062a76c981 */ /* 0x000168000c1e1b00 */
[----:B------:R0:W5:Y:S04]  /*2a90*/  @!P2 LDG.E.64 R92, desc[UR6][R42.64+0x80] ;  /* 0x000080062a5ca981 */ /* 0x000168000c1e1b00 */
[----:B------:R0:W5:Y:S02]  /*2aa0*/  @!P5 LDG.E.64 R84, desc[UR6][R42.64+0xc0] ;  /* 0x0000c0062a54d981 */ /* 0x000164000c1e1b00 */
.L_x_464:
[----:B------:R-:W-:Y:S05]  /*2ab0*/  BSYNC B1 ;  /* 0x0000000000017941 */ /* 0x000fea0003800000 */
.L_x_463:
[----:B0----5:R-:W-:Y:S01]  /*2ac0*/  IMAD.MOV.U32 R41, RZ, RZ, R83 ;  /* 0x000000ffff297224 */ /* 0x021fe200078e0053 */
[----:B------:R-:W-:Y:S01]  /*2ad0*/  ISETP.GE.AND P4, PT, R217, R3, PT ;  /* 0x00000003d900720c */ /* 0x000fe20003f86270 */
[----:B------:R-:W-:Y:S01]  /*2ae0*/  IMAD.MOV.U32 R40, RZ, RZ, R82 ;  /* 0x000000ffff287224 */ /* 0x000fe200078e0052 */
[----:B------:R-:W-:Y:S01]  /*2af0*/  BSSY B1, `(.L_x_465) ;  /* 0x0000046000017945 */ /* 0x000fe20003800000 */
[----:B------:R-:W-:Y:S01]  /*2b00*/  IMAD.MOV.U32 R42, RZ, RZ, R86 ;  /* 0x000000ffff2a7224 */ /* 0x000fe200078e0056 */
[----:B------:R-:W-:Y:S01]  /*2b10*/  PRMT R182, R41, 0x7610, R182 ;  /* 0x0000761029b67816 */ /* 0x000fe200000000b6 */
        /* <DEDUP_REMOVED lines=13> */
[----:B------:R-:W-:-:S02]  /*2bf0*/  PRMT R186, R40, 0x7610, R186 ;  /* 0x0000761028ba7816 */ /* 0x000fc400000000ba */
[----:B------:R-:W-:Y:S02]  /*2c00*/  CS2R R70, SRZ ;  /* 0x0000000000467805 */ /* 0x000fe4000001ff00 */
[----:B------:R-:W-:Y:S02]  /*2c10*/  MOV R40, R84 ;  /* 0x0000005400287202 */ /* 0x000fe40000000f00 */
[----:B------:R-:W-:Y:S02]  /*2c20*/  CS2R R74, SRZ ;  /* 0x00000000004a7805 */ /* 0x000fe4000001ff00 */
        /* <DEDUP_REMOVED lines=12> */
[----:B------:R-:W-:Y:S02]  /*2cf0*/  PRMT R161, R41, 0x7610, R161 ;  /* 0x0000761029a17816 */ /* 0x000fe400000000a1 */
[----:B------:R-:W-:Y:S02]  /*2d00*/  CS2R R68, SRZ ;  /* 0x0000000000447805 */ /* 0x000fe4000001ff00 */
[----:B------:R-:W-:Y:S02]  /*2d10*/  PRMT R190, R40, 0x7610, R190 ;  /* 0x0000761028be7816 */ /* 0x000fe400000000be */
[----:B------:R-:W-:Y:S02]  /*2d20*/  CS2R R72, SRZ ;  /* 0x0000000000487805 */ /* 0x000fe4000001ff00 */
[----:B------:R-:W-:-:S02]  /*2d30*/  CS2R R76, SRZ ;  /* 0x00000000004c7805 */ /* 0x000fc4000001ff00 */
[----:B------:R-:W-:Y:S01]  /*2d40*/  CS2R R80, SRZ ;  /* 0x0000000000507805 */ /* 0x000fe2000001ff00 */
[----:B------:R-:W-:Y:S06]  /*2d50*/  @P4 BRA `(.L_x_466) ;  /* 0x00000000007c4947 */ /* 0x000fec0003800000 */
[----:B------:R-:W-:Y:S01]  /*2d60*/  IADD3 R41, P2, P5, R106, R90, R28 ;  /* 0x0000005a6a297210 */ /* 0x000fe20007d5e01c */
[----:B------:R-:W-:Y:S01]  /*2d70*/  ULDC.64 UR4, c[0x0][0x3c8] ;  /* 0x0000f20000047ab9 */ /* 0x000fe20000000a00 */
[----:B------:R-:W-:Y:S01]  /*2d80*/  ULDC.64 UR6, c[0x0][0x3e0] ;  /* 0x0000f80000067ab9 */ /* 0x000fe20000000a00 */
[----:B------:R-:W-:Y:S02]  /*2d90*/  CS2R R78, SRZ ;  /* 0x00000000004e7805 */ /* 0x000fe4000001ff00 */
[----:B------:R-:W-:Y:S02]  /*2da0*/  IADD3.X R46, R20, R0, R30, P2, P5 ;  /* 0x00000000142e7210 */ /* 0x000fe400017ea41e */
[----:B------:R-:W-:Y:S02]  /*2db0*/  CS2R R74, SRZ ;  /* 0x00000000004a7805 */ /* 0x000fe4000001ff00 */
[----:B------:R-:W-:Y:S02]  /*2dc0*/  IADD3 R43, P2, P5, R100, R88, R32 ;  /* 0x00000058642b7210 */ /* 0x000fe40007d5e020 */
[----:B------:R-:W-:-:S02]  /*2dd0*/  CS2R R80, SRZ ;  /* 0x0000000000507805 */ /* 0x000fc4000001ff00 */
[----:B------:R-:W-:Y:S01]  /*2de0*/  CS2R R76, SRZ ;  /* 0x00000000004c7805 */ /* 0x000fe2000001ff00 */
[----:B------:R-:W-:Y:S01]  /*2df0*/  ULDC.64 UR8, c[0x0][0x208] ;  /* 0x0000820000087ab9 */ /* 0x000fe20000000a00 */
[----:B------:R-:W-:Y:S02]  /*2e00*/  IADD3.X R44, R25, R115, R34, P2, P5 ;  /* 0x00000073192c7210 */ /* 0x000fe400017ea422 */
[----:B------:R-:W-:Y:S02]  /*2e10*/  LEA R40, P2, R41, UR4, 0x1 ;  /* 0x0000000429287c11 */ /* 0x000fe4000f8408ff */
[----:B------:R-:W-:Y:S02]  /*2e20*/  LEA R42, P5, R43, UR6, 0x1 ;  /* 0x000000062b2a7c11 */ /* 0x000fe4000f8a08ff */
[----:B------:R-:W-:Y:S02]  /*2e30*/  LEA.HI.X R41, R41, UR5, R46, 0x1, P2 ;  /* 0x0000000529297c11 */ /* 0x000fe400090f0c2e */
[----:B------:R-:W-:-:S02]  /*2e40*/  LEA.HI.X R43, R43, UR7, R44, 0x1, P5 ;  /* 0x000000072b2b7c11 */ /* 0x000fc4000a8f0c2c */
[-C--:B------:R-:W-:Y:S02]  /*2e50*/  ISETP.GE.AND P2, PT, R22, R116.reuse, PT ;  /* 0x000000741600720c */ /* 0x080fe40003f46270 */
[----:B------:R-:W-:Y:S02]  /*2e60*/  ISETP.GE.AND P5, PT, R215, R116, PT ;  /* 0x00000074d700720c */ /* 0x000fe40003fa6270 */
[----:B------:R-:W-:Y:S02]  /*2e70*/  CS2R R70, SRZ ;  /* 0x0000000000467805 */ /* 0x000fe4000001ff00 */
[----:B------:R-:W-:Y:S02]  /*2e80*/  CS2R R66, SRZ ;  /* 0x0000000000427805 */ /* 0x000fe4000001ff00 */
[----:B------:R-:W-:-:S05]  /*2e90*/  CS2R R72, SRZ ;  /* 0x0000000000487805 */ /* 0x000fca000001ff00 */
[----:B------:R0:W5:Y:S04]  /*2ea0*/  @!P2 LDG.E.64 R78, desc[UR8][R40.64] ;  /* 0x00000008284ea981 */ /* 0x000168000c1e1b00 */
[----:B------:R0:W5:Y:S01]  /*2eb0*/  @!P2 LDG.E.64 R80, desc[UR8][R42.64] ;  /* 0x000000082a50a981 */ /* 0x000162000c1e1b00 */
[----:B------:R-:W-:-:S03]  /*2ec0*/  ISETP.GE.AND P2, PT, R214, R116, PT ;  /* 0x00000074d600720c */ /* 0x000fc60003f46270 */
[----:B------:R0:W5:Y:S04]  /*2ed0*/  @!P5 LDG.E.64 R74, desc[UR8][R40.64+0x40] ;  /* 0x00004008284ad981 */ /* 0x000168000c1e1b00 */
[----:B------:R0:W5:Y:S01]  /*2ee0*/  @!P5 LDG.E.64 R76, desc[UR8][R42.64+0x40] ;  /* 0x000040082a4cd981 */ /* 0x000162000c1e1b00 */
[----:B------:R-:W-:Y:S02]  /*2ef0*/  ISETP.GE.AND P5, PT, R216, R116, PT ;  /* 0x00000074d800720c */ /* 0x000fe40003fa6270 */
[----:B------:R-:W-:-:S03]  /*2f00*/  CS2R R68, SRZ ;  /* 0x0000000000447805 */ /* 0x000fc6000001ff00 */
[----:B------:R0:W5:Y:S04]  /*2f10*/  @!P2 LDG.E.64 R70, desc[UR8][R40.64+0x80] ;  /* 0x000080082846a981 */ /* 0x000168000c1e1b00 */
[----:B------:R0:W5:Y:S04]  /*2f20*/  @!P2 LDG.E.64 R72, desc[UR8][R42.64+0x80] ;  /* 0x000080082a48a981 */ /* 0x000168000c1e1b00 */
[----:B------:R0:W5:Y:S04]  /*2f30*/  @!P5 LDG.E.64 R66, desc[UR8][R40.64+0xc0] ;  /* 0x0000c0082842d981 */ /* 0x000168000c1e1b00 */
[----:B------:R0:W5:Y:S02]  /*2f40*/  @!P5 LDG.E.64 R68, desc[UR8][R42.64+0xc0] ;  /* 0x0000c0082a44d981 */ /* 0x000164000c1e1b00 */
.L_x_466:
[----:B------:R-:W-:Y:S05]  /*2f50*/  BSYNC B1 ;  /* 0x0000000000017941 */ /* 0x000fea0003800000 */
.L_x_465:
        /* <DEDUP_REMOVED lines=10> */
[----:B------:R-:W-:Y:S06]  /*3000*/  @P5 BRA `(.L_x_468) ;  /* 0x00000000007c5947 */ /* 0x000fec0003800000 */
[----:B------:R-:W-:Y:S01]  /*3010*/  IADD3 R90, P2, P6, R106, R27, R90 ;  /* 0x0000001b6a5a7210 */ /* 0x000fe20007e5e05a */
[----:B------:R-:W-:Y:S01]  /*3020*/  ULDC.64 UR4, c[0x0][0x3c8] ;  /* 0x0000f20000047ab9 */ /* 0x000fe20000000a00 */
[----:B------:R-:W-:Y:S01]  /*3030*/  ULDC.64 UR6, c[0x0][0x3e0] ;  /* 0x0000f80000067ab9 */ /* 0x000fe20000000a00 */
[----:B------:R-:W-:Y:S02]  /*3040*/  CS2R R62, SRZ ;  /* 0x00000000003e7805 */ /* 0x000fe4000001ff00 */
[----:B0-----:R-:W-:Y:S02]  /*3050*/  IADD3.X R41, R20, R29, R0, P2, P6 ;  /* 0x0000001d14297210 */ /* 0x001fe400017ec400 */
[----:B------:R-:W-:Y:S02]  /*3060*/  CS2R R64, SRZ ;  /* 0x0000000000407805 */ /* 0x000fe4000001ff00 */
[----:B------:R-:W-:Y:S01]  /*3070*/  IADD3 R88, P2, P6, R100, R31, R88 ;  /* 0x0000001f64587210 */ /* 0x000fe20007e5e058 */
[----:B------:R-:W-:-:S03]  /*3080*/  ULDC.64 UR8, c[0x0][0x208] ;  /* 0x0000820000087ab9 */ /* 0x000fc60000000a00 */
[----:B------:R-:W-:Y:S02]  /*3090*/  IADD3.X R115, R25, R33, R115, P2, P6 ;  /* 0x0000002119737210 */ /* 0x000fe400017ec473 */
[----:B------:R-:W-:-:S04]  /*30a0*/  LEA R40, P2, R90, UR4, 0x1 ;  /* 0x000000045a287c11 */ /* 0x000fc8000f8408ff */
[----:B------:R-:W-:Y:S02]  /*30b0*/  LEA.HI.X R41, R90, UR5, R41, 0x1, P2 ;  /* 0x000000055a297c11 */ /* 0x000fe400090f0c29 */
[----:B------:R-:W-:-:S04]  /*30c0*/  LEA R42, P2, R88, UR6, 0x1 ;  /* 0x00000006582a7c11 */ /* 0x000fc8000f8408ff */
[----:B------:R-:W-:Y:S02]  /*30d0*/  LEA.HI.X R43, R88, UR7, R115, 0x1, P2 ;  /* 0x00000007582b7c11 */ /* 0x000fe400090f0c73 */
[----:B------:R-:W-:Y:S02]  /*30e0*/  ISETP.GE.AND P2, PT, R22, R116, PT ;  /* 0x000000741600720c */ /* 0x000fe40003f46270 */
[----:B------:R-:W-:Y:S02]  /*30f0*/  CS2R R56, SRZ ;  /* 0x0000000000387805 */ /* 0x000fe4000001ff00 */
[----:B------:R-:W-:-:S09]  /*3100*/  CS2R R58, SRZ ;  /* 0x00000000003a7805 */ /* 0x000fd2000001ff00 */
[----:B------:R1:W5:Y:S04]  /*3110*/  @!P2 LDG.E.64 R62, desc[UR8][R40.64] ;  /* 0x00000008283ea981 */ /* 0x000368000c1e1b00 */
[----:B------:R1:W5:Y:S01]  /*3120*/  @!P2 LDG.E.64 R64, desc[UR8][R42.64] ;  /* 0x000000082a40a981 */ /* 0x000362000c1e1b00 */
        /* <DEDUP_REMOVED lines=10> */
[----:B------:R-:W-:-:S13]  /*31d0*/  ISETP.GE.AND P2, PT, R216, R116, PT ;  /* 0x00000074d800720c */ /* 0x000fda0003f46270 */
[----:B------:R1:W5:Y:S04]  /*31e0*/  @!P2 LDG.E.64 R44, desc[UR8][R40.64+0xc0] ;  /* 0x0000c008282ca981 */ /* 0x000368000c1e1b00 */
[----:B------:R1:W5:Y:S02]  /*31f0*/  @!P2 LDG.E.64 R46, desc[UR8][R42.64+0xc0] ;  /* 0x0000c0082a2ea981 */ /* 0x000364000c1e1b00 */
.L_x_468:
[----:B------:R-:W-:Y:S05]  /*3200*/  BSYNC B1 ;  /* 0x0000000000017941 */ /* 0x000fea0003800000 */
.L_x_467:
[----:B01---5:R-:W-:Y:S01]  /*3210*/  IMAD.MOV.U32 R42, RZ, RZ, R71 ;  /* 0x000000ffff2a7224 */ /* 0x023fe200078e0047 */
[----:B------:R-:W-:Y:S01]  /*3220*/  ISETP.NE.AND P2, PT, R221, 0x3, PT ;  /* 0x00000003dd00780c */ /* 0x000fe20003f45270 */
[----:B------:R-:W-:Y:S02]  /*3230*/  IMAD.MOV.U32 R0, RZ, RZ, R66 ;  /* 0x000000ffff007224 */ /* 0x000fe400078e0042 */
        /* <DEDUP_REMOVED lines=9> */
[----:B------:R-:W-:-:S02]  /*32d0*/  MOV R40, R75 ;  /* 0x0000004b00287202 */ /* 0x000fc40000000f00 */
        /* <DEDUP_REMOVED lines=23> */
[----:B------:R-:W-:Y:S02]  /*3450*/  MOV R41, R50 ;  /* 0x0000003200297202 */ /* 0x000fe40000000f00 */
        /* <DEDUP_REMOVED lines=24> */
[----:B------:R-:W-:Y:S02]  /*35e0*/  PRMT R145, R42, 0x7610, R145 ;  /* 0x000076102a917816 */ /* 0x000fe40000000091 */
[----:B------:R-:W-:Y:S02]  /*35f0*/  PRMT R146, R41, 0x7610, R146 ;  /* 0x0000761029927816 */ /* 0x000fe40000000092 */
[----:B------:R-:W-:Y:S02]  /*3600*/  PRMT R154, R40, 0x7610, R154 ;  /* 0x00007610289a7816 */ /* 0x000fe4000000009a */
[----:B------:R-:W-:Y:S01]  /*3610*/  PRMT R155, R0, 0x7610, R155 ;  /* 0x00007610009b7816 */ /* 0x000fe2000000009b */
[----:B------:R-:W-:Y:S06]  /*3620*/  @!P2 BRA `(.L_x_469) ;  /* 0x000000000004a947 */ /* 0x000fec0003800000 */
[----:B------:R-:W-:Y:S01]  /*3630*/  BPT.TRAP 0x1 ;  /* 0x000000040000795c */ /* 0x000fe20000300000 */
.L_x_469:
[----:B------:R-:W-:Y:S01]  /*3640*/  IMAD R0, R17, 0x8, R16 ;  /* 0x0000000811007824 */ /* 0x000fe200078e0210 */
[----:B------:R-:W-:Y:S01]  /*3650*/  SHF.L.U32 R115, R219, 0x1f, RZ ;  /* 0x0000001fdb737819 */ /* 0x000fe200000006ff */
[----:B------:R-:W-:Y:S03]  /*3660*/  BSSY B1, `(.L_x_470) ;  /* 0x0000003000017945 */ /* 0x000fe60003800000 */
[----:B------:R-:W0:Y:S02]  /*3670*/  SYNCS.PHASECHK.TRANS64.TRYWAIT P6, [R0+URZ+0x38890], R115 ;  /* 0x03889073000075a7 */ /* 0x000e2400080c017f */
[----:B0-----:R-:W-:Y:S05]  /*3680*/  @!P6 BRA `(.L_x_471) ;  /* 0x0000022800e4e947 */ /* 0x001fea0003800000 */
.L_x_786:
[----:B------:R-:W-:Y:S05]  /*3690*/  BSYNC B1 ;  /* 0x0000000000017941 */ /* 0x000fea0003800000 */
.L_x_470:
[----:B------:R-:W-:Y:S04]  /*36a0*/  BSSY B1, `(.L_x_472) ;  /* 0x00000df000017945 */ /* 0x000fe80003800000 */
[----:B------:R-:W-:Y:S05]  /*36b0*/  @P3 BRA `(.L_x_473) ;  /* 0x0000000c00743947 */ /* 0x000fea0003800000 */
[----:B------:R-:W-:Y:S01]  /*36c0*/  ISETP.NE.AND P3, PT, R26, RZ, PT ;  /* 0x000000ff1a00720c */ /* 0x000fe20003f65270 */
[----:B------:R-:W-:-:S12]  /*36d0*/  BSSY B2, `(.L_x_474) ;  /* 0x0000035000027945 */ /* 0x000fd80003800000 */
[----:B------:R-:W-:Y:S05]  /*36e0*/  @!P3 BRA `(.L_x_475) ;  /* 0x0000000000ccb947 */ /* 0x000fea0003800000 */
[----:B------:R1:W2:Y:S01]  /*36f0*/  LDS.128 R40, [R4+0x24400] ;  /* 0x0244000004287984 */ /* 0x0002a20000000c00 */
[----:B------:R-:W-:Y:S01]  /*3700*/  ISETP.GE.AND P3, PT, R22, R116, PT ;  /* 0x000000741600720c */ /* 0x000fe20003f66270 */
[----:B------:R-:W-:-:S12]  /*3710*/  BSSY B3, `(.L_x_476) ;  /* 0x000002e000037945 */ /* 0x000fd80003800000 */
[----:B-1----:R-:W-:Y:S05]  /*3720*/  @P3 BRA `(.L_x_477) ;  /* 0x0000000000b03947 */ /* 0x002fea0003800000 */
[----:B------:R-:W-:Y:S02]  /*3730*/  SHF.R.U64 R156, R122, 0x10, R123 ;  /* 0x000000107a9c7819 */ /* 0x000fe4000000127b */
[----:B------:R-:W-:Y:S02]  /*3740*/  SHF.R.U64 R157, R124, 0x10, R125 ;  /* 0x000000107c9d7819 */ /* 0x000fe4000000127d */
[----:B------:R-:W-:Y:S01]  /*3750*/  SHF.R.U32.HI R158, RZ, 0x10, R123 ;  /* 0x00000010ff9e7819 */ /* 0x000fe2000001167b */
[----:B--2---:R-:W-:Y:S01]  /*3760*/  IMAD.U32 R123, R42, 0x10000, RZ ;  /* 0x000100002a7b7824 */ /* 0x004fe200078e00ff */
[----:B------:R-:W-:Y:S02]  /*3770*/  SHF.R.U32.HI R159, RZ, 0x10, R125 ;  /* 0x00000010ff9f7819 */ /* 0x000fe4000001167d */
[----:B------:R-:W-:Y:S02]  /*3780*/  PRMT R124, R137, 0x5432, R156 ;  /* 0x00005432897c7816 */ /* 0x000fe4000000009c */
[----:B------:R-:W-:Y:S01]  /*3790*/  PRMT R156, R160, 0x5410, R157 ;  /* 0x00005410a09c7816 */ /* 0x000fe2000000009d */
[----:B------:R-:W-:Y:S01]  /*37a0*/  IMAD.U32 R160, R40, 0x10000, RZ ;  /* 0x0001000028a07824 */ /* 0x000fe200078e00ff */
[----:B------:R-:W-:Y:S01]  /*37b0*/  PRMT R125, R136, 0x5432, R158 ;  /* 0x00005432887d7816 */ /* 0x000fe2000000009e */
[----:B------:R-:W-:Y:S01]  /*37c0*/  IMAD.U32 R158, R41, 0x10000, RZ ;  /* 0x00010000299e7824 */ /* 0x000fe200078e00ff */
[----:B------:R-:W-:-:S02]  /*37d0*/  PRMT R157, R161, 0x5410, R159 ;  /* 0x00005410a19d7816 */ /* 0x000fc4000000009f */
[----:B------:R-:W-:Y:S01]  /*37e0*/  LOP3.LUT R168, R41, 0xffff0000, RZ, 0xc0, !PT ;  /* 0xffff000029a87812 */ /* 0x000fe200078ec0ff */
[----:B------:R-:W-:Y:S01]  /*37f0*/  IMAD.U32 R162, R125, 0x10000, RZ ;  /* 0x000100007da27824 */ /* 0x000fe200078e00ff */
[----:B------:R-:W-:Y:S01]  /*3800*/  LOP3.LUT R41, R156, 0xffff0000, RZ, 0xc0, !PT ;  /* 0xffff00009c297812 */ /* 0x000fe200078ec0ff */
[----:B------:R-:W-:Y:S01]  /*3810*/  IMAD.U32 R161, R157, 0x10000, RZ ;  /* 0x000100009da17824 */ /* 0x000fe200078e00ff */
[----:B------:R-:W-:Y:S02]  /*3820*/  LOP3.LUT R159, R124, 0xffff0000, RZ, 0xc0, !PT ;  /* 0xffff00007c9f7812 */ /* 0x000fe400078ec0ff */
[----:B------:R-:W-:Y:S01]  /*3830*/  LOP3.LUT R42, R42, 0xffff0000, RZ, 0xc0, !PT ;  /* 0xffff00002a2a7812 */ /* 0x000fe200078ec0ff */
[C---:B------:R-:W-:Y:S01]  /*3840*/  FMUL.FTZ R163, R168.reuse, R41 ;  /* 0x00000029a8a37220 */ /* 0x040fe20000410000 */
[----:B------:R-:W-:Y:S01]  /*3850*/  LOP3.LUT R122, R43, 0xffff0000, RZ, 0xc0, !PT ;  /* 0xffff00002b7a7812 */ /* 0x000fe200078ec0ff */
[----:B------:R-:W-:Y:S01]  /*3860*/  FMUL.FTZ R168, R168, R159 ;  /* 0x0000009fa8a87220 */ /* 0x000fe20000410000 */
[----:B------:R-:W-:Y:S01]  /*3870*/  LOP3.LUT R157, R157, 0xffff0000, RZ, 0xc0, !PT ;  /* 0xffff00009d9d7812 */ /* 0x000fe200078ec0ff */
[C---:B------:R-:W-:Y:S01]  /*3880*/  FMUL.FTZ R170, R42.reuse, R161 ;  /* 0x000000a12aaa7220 */ /* 0x040fe20000410000 */
[----:B------:R-:W-:Y:S01]  /*3890*/  FMUL.FTZ R42, R42, R162 ;  /* 0x000000a22a2a7220 */ /* 0x000fe20000410000 */
[----:B------:R-:W-:Y:S01]  /*38a0*/  LOP3.LUT R40, R40, 0xffff0000, RZ, 0xc0, !PT ;  /* 0xffff000028287812 */ /* 0x000fe200078ec0ff */
[C---:B------:R-:W-:Y:S01]  /*38b0*/  FFMA.FTZ R168, R158.reuse, R41, R168 ;  /* 0x000000299ea87223 */ /* 0x040fe200000100a8 */
[----:B------:R-:W-:Y:S01]  /*38c0*/  LOP3.LUT R125, R125, 0xffff0000, RZ, 0xc0, !PT ;  /* 0xffff00007d7d7812 */ /* 0x000fe200078ec0ff */
[----:B------:R-:W-:Y:S01]  /*38d0*/  FFMA.FTZ R163, R158, R159, -R163 ;  /* 0x0000009f9ea37223 */ /* 0x000fe200000108a3 */
[----:B------:R-:W-:-:S02]  /*38e0*/  IMAD.U32 R41, R156, 0x10000, RZ ;  /* 0x000100009c297824 */ /* 0x000fc400078e00ff */
[C---:B------:R-:W-:Y:S01]  /*38f0*/  FFMA.FTZ R170, R123.reuse, R162, -R170 ;  /* 0x000000a27baa7223 */ /* 0x040fe200000108aa */
[----:B------:R-:W-:Y:S02]  /*3900*/  IMAD.U32 R159, R124, 0x10000, RZ ;  /* 0x000100007c9f7824 */ /* 0x000fe400078e00ff */
[----:B------:R-:W-:Y:S01]  /*3910*/  FFMA.FTZ R123, R123, R161, R42 ;  /* 0x000000a17b7b7223 */ /* 0x000fe2000001002a */
[----:B------:R-:W-:Y:S02]  /*3920*/  IMAD.U32 R43, R43, 0x10000, RZ ;  /* 0x000100002b2b7824 */ /* 0x000fe400078e00ff */
[C---:B------:R-:W-:Y:S01]  /*3930*/  FMUL.FTZ R42, R122.reuse, R157 ;  /* 0x0000009d7a2a7220 */ /* 0x040fe20000410000 */
[----:B------:R-:W-:Y:S01]  /*3940*/  FMUL.FTZ R122, R122, R125 ;  /* 0x0000007d7a7a7220 */ /* 0x000fe20000410000 */
[C---:B------:R-:W-:Y:S01]  /*3950*/  FMUL.FTZ R161, R40.reuse, R41 ;  /* 0x0000002928a17220 */ /* 0x040fe20000410000 */
[----:B------:R-:W-:Y:S01]  /*3960*/  FMUL.FTZ R40, R40, R159 ;  /* 0x0000009f28287220 */ /* 0x000fe20000410000 */
[C---:B------:R-:W-:Y:S01]  /*3970*/  FFMA.FTZ R42, R43.reuse, R125, -R42 ;  /* 0x0000007d2b2a7223 */ /* 0x040fe2000001082a */
[----:B------:R-:W-:Y:S01]  /*3980*/  FFMA.FTZ R43, R43, R157, R122 ;  /* 0x0000009d2b2b7223 */ /* 0x000fe2000001007a */
[C---:B------:R-:W-:Y:S01]  /*3990*/  FFMA.FTZ R161, R160.reuse, R159, -R161 ;  /* 0x0000009fa0a17223 */ /* 0x040fe200000108a1 */
[----:B------:R-:W-:Y:S01]  /*39a0*/  FFMA.FTZ R40, R160, R41, R40 ;  /* 0x00000029a0287223 */ /* 0x000fe20000010028 */
[----:B------:R-:W-:-:S02]  /*39b0*/  F2FP.BF16.F32.PACK_AB R41, R168, R163 ;  /* 0x000000a3a829723e */ /* 0x000fc400000010ff */
[----:B------:R-:W-:Y:S02]  /*39c0*/  F2FP.BF16.F32.PACK_AB R43, R43, R42 ;  /* 0x0000002a2b2b723e */ /* 0x000fe400000010ff */
[----:B------:R-:W-:Y:S02]  /*39d0*/  F2FP.BF16.F32.PACK_AB R42, R123, R170 ;  /* 0x000000aa7b2a723e */ /* 0x000fe400000010ff */
[----:B------:R-:W-:-:S07]  /*39e0*/  F2FP.BF16.F32.PACK_AB R40, R40, R161 ;  /* 0x000000a12828723e */ /* 0x000fce00000010ff */
.L_x_477:
[----:B------:R-:W-:Y:S05]  /*39f0*/  BSYNC B3 ;  /* 0x0000000000037941 */ /* 0x000fea0003800000 */
.L_x_476:
[----:B------:R-:W-:Y:S02]  /*3a00*/  ULDC.64 UR4, c[0x0][0x208] ;  /* 0x0000820000047ab9 */ /* 0x000fe40000000a00 */
[----:B--2---:R1:W-:Y:S03]  /*3a10*/  STG.E.128 desc[UR4][R60.64], R40 ;  /* 0x000000283c007986 */ /* 0x0043e6000c101d04 */
.L_x_475:
[----:B------:R-:W-:Y:S05]  /*3a20*/  BSYNC B2 ;  /* 0x0000000000027941 */ /* 0x000fea0003800000 */
.L_x_474:
[----:B------:R-:W-:Y:S01]  /*3a30*/  ISETP.NE.AND P3, PT, R10, RZ, PT ;  /* 0x000000ff0a00720c */ /* 0x000fe20003f65270 */
[----:B------:R-:W-:-:S12]  /*3a40*/  BSSY B2, `(.L_x_478) ;  /* 0x0000036000027945 */ /* 0x000fd80003800000 */
[----:B------:R-:W-:Y:S05]  /*3a50*/  @!P3 BRA `(.L_x_479) ;  /* 0x0000000000d0b947 */ /* 0x000fea0003800000 */
[----:B-1----:R1:W2:Y:S01]  /*3a60*/  LDS.128 R40, [R4+0x26c00] ;  /* 0x026c000004287984 */ /* 0x0022a20000000c00 */
[----:B------:R-:W-:Y:S01]  /*3a70*/  ISETP.GE.AND P3, PT, R215, R116, PT ;  /* 0x00000074d700720c */ /* 0x000fe20003f66270 */
[----:B------:R-:W-:-:S12]  /*3a80*/  BSSY B3, `(.L_x_480) ;  /* 0x000002f000037945 */ /* 0x000fd80003800000 */
[----:B-1----:R-:W-:Y:S05]  /*3a90*/  @P3 BRA `(.L_x_481) ;  /* 0x0000000000b43947 */ /* 0x002fea0003800000 */
[----:B------:R-:W-:Y:S01]  /*3aa0*/  SHF.R.U64 R122, R118, 0x10, R119 ;  /* 0x00000010767a7819 */ /* 0x000fe20000001277 */
[----:B--2---:R-:W-:Y:S01]  /*3ab0*/  IMAD.U32 R124, R43, 0x10000, RZ ;  /* 0x000100002b7c7824 */ /* 0x004fe200078e00ff */
[----:B------:R-:W-:Y:S02]  /*3ac0*/  SHF.R.U64 R123, R94, 0x10, R95 ;  /* 0x000000105e7b7819 */ /* 0x000fe4000000125f */
[----:B------:R-:W-:Y:S02]  /*3ad0*/  SHF.R.U32.HI R119, RZ, 0x10, R119 ;  /* 0x00000010ff777819 */ /* 0x000fe40000011677 */
[----:B------:R-:W-:Y:S02]  /*3ae0*/  PRMT R122, R135, 0x5432, R122 ;  /* 0x00005432877a7816 */ /* 0x000fe4000000007a */
[----:B------:R-:W-:Y:S01]  /*3af0*/  SHF.R.U32.HI R125, RZ, 0x10, R95 ;  /* 0x00000010ff7d7819 */ /* 0x000fe2000001165f */
[----:B------:R-:W-:Y:S01]  /*3b00*/  IMAD.U32 R95, R42, 0x10000, RZ ;  /* 0x000100002a5f7824 */ /* 0x000fe200078e00ff */
[----:B------:R-:W-:-:S02]  /*3b10*/  PRMT R123, R185, 0x5410, R123 ;  /* 0x00005410b97b7816 */ /* 0x000fc4000000007b */
[----:B------:R-:W-:Y:S02]  /*3b20*/  PRMT R119, R190, 0x5410, R119 ;  /* 0x00005410be777816 */ /* 0x000fe40000000077 */
[----:B------:R-:W-:Y:S02]  /*3b30*/  LOP3.LUT R159, R41, 0xffff0000, RZ, 0xc0, !PT ;  /* 0xffff0000299f7812 */ /* 0x000fe400078ec0ff */
[C---:B------:R-:W-:Y:S01]  /*3b40*/  LOP3.LUT R156, R122.reuse, 0xffff0000, RZ, 0xc0, !PT ;  /* 0xffff00007a9c7812 */ /* 0x040fe200078ec0ff */
[----:B------:R-:W-:Y:S01]  /*3b50*/  IMAD.U32 R122, R122, 0x10000, RZ ;  /* 0x000100007a7a7824 */ /* 0x000fe200078e00ff */
[----:B------:R-:W-:Y:S01]  /*3b60*/  PRMT R118, R186, 0x5410, R125 ;  /* 0x00005410ba767816 */ /* 0x000fe2000000007d */
[----:B------:R-:W-:Y:S01]  /*3b70*/  IMAD.U32 R125, R119, 0x10000, RZ ;  /* 0x00010000777d7824 */ /* 0x000fe200078e00ff */
[----:B------:R-:W-:Y:S01]  /*3b80*/  LOP3.LUT R158, R123, 0xffff0000, RZ, 0xc0, !PT ;  /* 0xffff00007b9e7812 */ /* 0x000fe200078ec0ff */
[----:B------:R-:W-:Y:S01]  /*3b90*/  FMUL.FTZ R160, R159, R156 ;  /* 0x0000009c9fa07220 */ /* 0x000fe20000410000 */
[----:B------:R-:W-:Y:S01]  /*3ba0*/  LOP3.LUT R42, R42, 0xffff0000, RZ, 0xc0, !PT ;  /* 0xffff00002a2a7812 */ /* 0x000fe200078ec0ff */
[----:B------:R-:W-:Y:S01]  /*3bb0*/  IMAD.U32 R157, R118, 0x10000, RZ ;  /* 0x00010000769d7824 */ /* 0x000fe200078e00ff */
[----:B------:R-:W-:Y:S01]  /*3bc0*/  LOP3.LUT R94, R43, 0xffff0000, RZ, 0xc0, !PT ;  /* 0xffff00002b5e7812 */ /* 0x000fe200078ec0ff */
[----:B------:R-:W-:-:S02]  /*3bd0*/  IMAD.U32 R43, R41, 0x10000, RZ ;  /* 0x00010000292b7824 */ /* 0x000fc400078e00ff */
[-C--:B------:R-:W-:Y:S01]  /*3be0*/  FMUL.FTZ R159, R159, R158.reuse ;  /* 0x0000009e9f9f7220 */ /* 0x080fe20000410000 */
[----:B------:R-:W-:Y:S01]  /*3bf0*/  SHF.L.U32 R41, R40, 0x10, RZ ;  /* 0x0000001028297819 */ /* 0x000fe200000006ff */
[----:B------:R-:W-:Y:S01]  /*3c00*/  FMUL.FTZ R162, R42, R125 ;  /* 0x0000007d2aa27220 */ /* 0x000fe20000410000 */
[----:B------:R-:W-:Y:S01]  /*3c10*/  LOP3.LUT R40, R40, 0xffff0000, RZ, 0xc0, !PT ;  /* 0xffff000028287812 */ /* 0x000fe200078ec0ff */
[C---:B------:R-:W-:Y:S01]  /*3c20*/  FFMA.FTZ R160, R43.reuse, R158, -R160 ;  /* 0x0000009e2ba07223 */ /* 0x040fe200000108a0 */
[----:B------:R-:W-:Y:S01]  /*3c30*/  FFMA.FTZ R159, R43, R156, R159 ;  /* 0x0000009c2b9f7223 */ /* 0x000fe2000001009f */
[-C--:B------:R-:W-:Y:S01]  /*3c40*/  FMUL.FTZ R42, R42, R157.reuse ;  /* 0x0000009d2a2a7220 */ /* 0x080fe20000410000 */
[----:B------:R-:W-:Y:S01]  /*3c50*/  LOP3.LUT R119, R119, 0xffff0000, RZ, 0xc0, !PT ;  /* 0xffff000077777812 */ /* 0x000fe200078ec0ff */
[----:B------:R-:W-:Y:S01]  /*3c60*/  IMAD.U32 R123, R123, 0x10000, RZ ;  /* 0x000100007b7b7824 */ /* 0x000fe200078e00ff */
[----:B------:R-:W-:Y:S01]  /*3c70*/  LOP3.LUT R43, R118, 0xffff0000, RZ, 0xc0, !PT ;  /* 0xffff0000762b7812 */ /* 0x000fe200078ec0ff */
[C---:B------:R-:W-:Y:S01]  /*3c80*/  FFMA.FTZ R162, R95.reuse, R157, -R162 ;  /* 0x0000009d5fa27223 */ /* 0x040fe200000108a2 */
[----:B------:R-:W-:Y:S01]  /*3c90*/  FFMA.FTZ R95, R95, R125, R42 ;  /* 0x0000007d5f5f7223 */ /* 0x000fe2000001002a */
[----:B------:R-:W-:Y:S01]  /*3ca0*/  FMUL.FTZ R125, R94, R119 ;  /* 0x000000775e7d7220 */ /* 0x000fe20000410000 */
[CC--:B------:R-:W-:Y:S01]  /*3cb0*/  FMUL.FTZ R42, R40.reuse, R122.reuse ;  /* 0x0000007a282a7220 */ /* 0x0c0fe20000410000 */
[----:B------:R-:W-:Y:S01]  /*3cc0*/  FMUL.FTZ R157, R40, R123 ;  /* 0x0000007b289d7220 */ /* 0x000fe20000410000 */
[-C--:B------:R-:W-:Y:S01]  /*3cd0*/  FMUL.FTZ R94, R94, R43.reuse ;  /* 0x0000002b5e5e7220 */ /* 0x080fe20000410000 */
[C---:B------:R-:W-:Y:S01]  /*3ce0*/  FFMA.FTZ R125, R124.reuse, R43, -R125 ;  /* 0x0000002b7c7d7223 */ /* 0x040fe2000001087d */
[C---:B------:R-:W-:Y:S01]  /*3cf0*/  FFMA.FTZ R42, R41.reuse, R123, -R42 ;  /* 0x0000007b292a7223 */ /* 0x040fe2000001082a */
[----:B------:R-:W-:Y:S01]  /*3d00*/  FFMA.FTZ R157, R41, R122, R157 ;  /* 0x0000007a299d7223 */ /* 0x000fe2000001009d */
[----:B------:R-:W-:Y:S01]  /*3d10*/  FFMA.FTZ R94, R124, R119, R94 ;  /* 0x000000777c5e7223 */ /* 0x000fe2000001005e */
[----:B------:R-:W-:-:S02]  /*3d20*/  F2FP.BF16.F32.PACK_AB R162, R95, R162 ;  /* 0x000000a25fa2723e */ /* 0x000fc400000010ff */
[----:B------:R-:W-:Y:S02]  /*3d30*/  F2FP.BF16.F32.PACK_AB R41, R159, R160 ;  /* 0x000000a09f29723e */ /* 0x000fe400000010ff */
[----:B------:R-:W-:Y:S01]  /*3d40*/  F2FP.BF16.F32.PACK_AB R40, R157, R42 ;  /* 0x0000002a9d28723e */ /* 0x000fe200000010ff */
[----:B------:R-:W-:Y:S01]  /*3d50*/  IMAD.MOV.U32 R42, RZ, RZ, R162 ;  /* 0x000000ffff2a7224 */ /* 0x000fe200078e00a2 */
[----:B------:R-:W-:-:S07]  /*3d60*/  F2FP.BF16.F32.PACK_AB R43, R94, R125 ;  /* 0x0000007d5e2b723e */ /* 0x000fce00000010ff */
.L_x_481:
[----:B------:R-:W-:Y:S05]  /*3d70*/  BSYNC B3 ;  /* 0x0000000000037941 */ /* 0x000fea0003800000 */
.L_x_480:
[----:B------:R-:W-:Y:S02]  /*3d80*/  ULDC.64 UR4, c[0x0][0x208] ;  /* 0x0000820000047ab9 */ /* 0x000fe40000000a00 */
[----:B--2---:R2:W-:Y:S03]  /*3d90*/  STG.E.128 desc[UR4][R60.64+0x80], R40 ;  /* 0x000080283c007986 */ /* 0x0045e6000c101d04 */
.L_x_479:
[----:B------:R-:W-:Y:S05]  /*3da0*/  BSYNC B2 ;  /* 0x0000000000027941 */ /* 0x000fea0003800000 */
.L_x_478:
[----:B------:R-:W-:Y:S01]  /*3db0*/  ISETP.NE.AND P3, PT, R9, RZ, PT ;  /* 0x000000ff0900720c */ /* 0x000fe20003f65270 */
[----:B------:R-:W-:-:S12]  /*3dc0*/  BSSY B2, `(.L_x_482) ;  /* 0x0000035000027945 */ /* 0x000fd80003800000 */
[----:B------:R-:W-:Y:S05]  /*3dd0*/  @!P3 BRA `(.L_x_483) ;  /* 0x0000000000ccb947 */ /* 0x000fea0003800000 */
[----:B-12---:R1:W2:Y:S01]  /*3de0*/  LDS.128 R40, [R4+0x29400] ;  /* 0x0294000004287984 */ /* 0x0062a20000000c00 */
[----:B------:R-:W-:Y:S01]  /*3df0*/  ISETP.GE.AND P3, PT, R214, R116, PT ;  /* 0x00000074d600720c */ /* 0x000fe20003f66270 */
[----:B------:R-:W-:-:S12]  /*3e00*/  BSSY B3, `(.L_x_484) ;  /* 0x000002e000037945 */ /* 0x000fd80003800000 */
[----:B-1----:R-:W-:Y:S05]  /*3e10*/  @P3 BRA `(.L_x_485) ;  /* 0x0000000000b03947 */ /* 0x002fea0003800000 */
[----:B------:R-:W-:Y:S01]  /*3e20*/  SHF.R.U64 R94, R86, 0x10, R87 ;  /* 0x00000010565e7819 */ /* 0x000fe20000001257 */
[----:B--2---:R-:W-:Y:S01]  /*3e30*/  IMAD.U32 R118, R40, 0x10000, RZ ;  /* 0x0001000028767824 */ /* 0x004fe200078e00ff */
[--C-:B------:R-:W-:Y:S02]  /*3e40*/  SHF.R.U64 R92, R92, 0x10, R93.reuse ;  /* 0x000000105c5c7819 */ /* 0x100fe4000000125d */
[----:B------:R-:W-:Y:S02]  /*3e50*/  SHF.R.U32.HI R93, RZ, 0x10, R93 ;  /* 0x00000010ff5d7819 */ /* 0x000fe4000001165d */
[----:B------:R-:W-:Y:S02]  /*3e60*/  PRMT R183, R183, 0x5410, R94 ;  /* 0x00005410b7b77816 */ /* 0x000fe4000000005e */
[----:B------:R-:W-:Y:S01]  /*3e70*/  SHF.R.U32.HI R95, RZ, 0x10, R87 ;  /* 0x00000010ff5f7819 */ /* 0x000fe20000011657 */
[----:B------:R-:W-:Y:S01]  /*3e80*/  IMAD.U32 R87, R42, 0x10000, RZ ;  /* 0x000100002a577824 */ /* 0x000fe200078e00ff */
[----:B------:R-:W-:Y:S01]  /*3e90*/  PRMT R94, R134, 0x5432, R92 ;  /* 0x00005432865e7816 */ /* 0x000fe2000000005c */
[----:B------:R-:W-:Y:S01]  /*3ea0*/  IMAD.U32 R92, R41, 0x10000, RZ ;  /* 0x00010000295c7824 */ /* 0x000fe200078e00ff */
[----:B------:R-:W-:-:S02]  /*3eb0*/  PRMT R93, R189, 0x5410, R93 ;  /* 0x00005410bd5d7816 */ /* 0x000fc4000000005d */
[----:B------:R-:W-:Y:S02]  /*3ec0*/  LOP3.LUT R124, R41, 0xffff0000, RZ, 0xc0, !PT ;  /* 0xffff0000297c7812 */ /* 0x000fe400078ec0ff */
[----:B------:R-:W-:Y:S01]  /*3ed0*/  PRMT R184, R184, 0x5410, R95 ;  /* 0x00005410b8b87816 */ /* 0x000fe2000000005f */
[----:B------:R-:W-:Y:S01]  /*3ee0*/  IMAD.U32 R119, R93, 0x10000, RZ ;  /* 0x000100005d777824 */ /* 0x000fe200078e00ff */
[----:B------:R-:W-:Y:S02]  /*3ef0*/  LOP3.LUT R41, R94, 0xffff0000, RZ, 0xc0, !PT ;  /* 0xffff00005e297812 */ /* 0x000fe400078ec0ff */
[----:B------:R-:W-:Y:S01]  /*3f00*/  LOP3.LUT R95, R183, 0xffff0000, RZ, 0xc0, !PT ;  /* 0xffff0000b75f7812 */ /* 0x000fe200078ec0ff */
[----:B------:R-:W-:Y:S01]  /*3f10*/  IMAD.U32 R122, R184, 0x10000, RZ ;  /* 0x00010000b87a7824 */ /* 0x000fe200078e00ff */
[----:B------:R-:W-:Y:S01]  /*3f20*/  LOP3.LUT R42, R42, 0xffff0000, RZ, 0xc0, !PT ;  /* 0xffff00002a2a7812 */ /* 0x000fe200078ec0ff */
[C---:B------:R-:W-:Y:S01]  /*3f30*/  FMUL.FTZ R123, R124.reuse, R41 ;  /* 0x000000297c7b7220 */ /* 0x040fe20000410000 */
[----:B------:R-:W-:Y:S01]  /*3f40*/  LOP3.LUT R86, R43, 0xffff0000, RZ, 0xc0, !PT ;  /* 0xffff00002b567812 */ /* 0x000fe200078ec0ff */
[----:B------:R-:W-:Y:S01]  /*3f50*/  FMUL.FTZ R124, R124, R95 ;  /* 0x0000005f7c7c7220 */ /* 0x000fe20000410000 */
[----:B------:R-:W-:Y:S01]  /*3f60*/  LOP3.LUT R93, R93, 0xffff0000, RZ, 0xc0, !PT ;  /* 0xffff00005d5d7812 */ /* 0x000fe200078ec0ff */
[C---:B------:R-:W-:Y:S01]  /*3f70*/  FMUL.FTZ R156, R42.reuse, R119 ;  /* 0x000000772a9c7220 */ /* 0x040fe20000410000 */
[-C--:B------:R-:W-:Y:S01]  /*3f80*/  FMUL.FTZ R42, R42, R122.reuse ;  /* 0x0000007a2a2a7220 */ /* 0x080fe20000410000 */
[----:B------:R-:W-:Y:S01]  /*3f90*/  LOP3.LUT R40, R40, 0xffff0000, RZ, 0xc0, !PT ;  /* 0xffff000028287812 */ /* 0x000fe200078ec0ff */
[----:B------:R-:W-:Y:S01]  /*3fa0*/  FFMA.FTZ R124, R92, R41, R124 ;  /* 0x000000295c7c7223 */ /* 0x000fe2000001007c */
[----:B------:R-:W-:Y:S01]  /*3fb0*/  LOP3.LUT R184, R184, 0xffff0000, RZ, 0xc0, !PT ;  /* 0xffff0000b8b87812 */ /* 0x000fe200078ec0ff */
[----:B------:R-:W-:Y:S01]  /*3fc0*/  IMAD.U32 R41, R94, 0x10000, RZ ;  /* 0x000100005e297824 */ /* 0x000fe200078e00ff */
[----:B------:R-:W-:Y:S01]  /*3fd0*/  SHF.L.U32 R183, R183, 0x10, RZ ;  /* 0x00000010b7b77819 */ /* 0x000fe200000006ff */
[C---:B------:R-:W-:Y:S01]  /*3fe0*/  FFMA.FTZ R156, R87.reuse, R122, -R156 ;  /* 0x0000007a579c7223 */ /* 0x040fe2000001089c */
[----:B------:R-:W-:Y:S01]  /*3ff0*/  FFMA.FTZ R87, R87, R119, R42 ;  /* 0x0000007757577223 */ /* 0x000fe2000001002a */
[----:B------:R-:W-:-:S02]  /*4000*/  IMAD.U32 R43, R43, 0x10000, RZ ;  /* 0x000100002b2b7824 */ /* 0x000fc400078e00ff */
[----:B------:R-:W-:Y:S01]  /*4010*/  FFMA.FTZ R123, R92, R95, -R123 ;  /* 0x0000005f5c7b7223 */ /* 0x000fe2000001087b */
[C---:B------:R-:W-:Y:S01]  /*4020*/  FMUL.FTZ R42, R86.reuse, R93 ;  /* 0x0000005d562a7220 */ /* 0x040fe20000410000 */
[-C--:B------:R-:W-:Y:S01]  /*4030*/  FMUL.FTZ R86, R86, R184.reuse ;  /* 0x000000b856567220 */ /* 0x080fe20000410000 */
[C---:B------:R-:W-:Y:S01]  /*4040*/  FMUL.FTZ R95, R40.reuse, R41 ;  /* 0x00000029285f7220 */ /* 0x040fe20000410000 */
[----:B------:R-:W-:Y:S01]  /*4050*/  FMUL.FTZ R40, R40, R183 ;  /* 0x000000b728287220 */ /* 0x000fe20000410000 */
[C---:B------:R-:W-:Y:S01]  /*4060*/  FFMA.FTZ R42, R43.reuse, R184, -R42 ;  /* 0x000000b82b2a7223 */ /* 0x040fe2000001082a */
[----:B------:R-:W-:Y:S01]  /*4070*/  FFMA.FTZ R43, R43, R93, R86 ;  /* 0x0000005d2b2b7223 */ /* 0x000fe20000010056 */
[C---:B------:R-:W-:Y:S01]  /*4080*/  FFMA.FTZ R95, R118.reuse, R183, -R95 ;  /* 0x000000b7765f7223 */ /* 0x040fe2000001085f */
[----:B------:R-:W-:Y:S01]  /*4090*/  FFMA.FTZ R40, R118, R41, R40 ;  /* 0x0000002976287223 */ /* 0x000fe20000010028 */
[----:B------:R-:W-:Y:S02]  /*40a0*/  F2FP.BF16.F32.PACK_AB R41, R124, R123 ;  /* 0x0000007b7c29723e */ /* 0x000fe400000010ff */
[----:B------:R-:W-:-:S02]  /*40b0*/  F2FP.BF16.F32.PACK_AB R43, R43, R42 ;  /* 0x0000002a2b2b723e */ /* 0x000fc400000010ff */
[----:B------:R-:W-:Y:S02]  /*40c0*/  F2FP.BF16.F32.PACK_AB R42, R87, R156 ;  /* 0x0000009c572a723e */ /* 0x000fe400000010ff */
[----:B------:R-:W-:-:S07]  /*40d0*/  F2FP.BF16.F32.PACK_AB R40, R40, R95 ;  /* 0x0000005f2828723e */ /* 0x000fce00000010ff */
.L_x_485:
[----:B------:R-:W-:Y:S05]  /*40e0*/  BSYNC B3 ;  /* 0x0000000000037941 */ /* 0x000fea0003800000 */
.L_x_484:
[----:B------:R-:W-:Y:S02]  /*40f0*/  ULDC.64 UR4, c[0x0][0x208] ;  /* 0x0000820000047ab9 */ /* 0x000fe40000000a00 */
[----:B--2---:R3:W-:Y:S03]  /*4100*/  STG.E.128 desc[UR4][R60.64+0x100], R40 ;  /* 0x000100283c007986 */ /* 0x0047e6000c101d04 */
.L_x_483:
[----:B------:R-:W-:Y:S05]  /*4110*/  BSYNC B2 ;  /* 0x0000000000027941 */ /* 0x000fea0003800000 */
.L_x_482:
[----:B------:R-:W-:-:S13]  /*4120*/  ISETP.NE.AND P3, PT, R8, RZ, PT ;  /* 0x000000ff0800720c */ /* 0x000fda0003f65270 */
[----:B------:R-:W-:Y:S05]  /*4130*/  @!P3 BRA `(.L_x_473) ;  /* 0x0000000000d4b947 */ /* 0x000fea0003800000 */
[----:B-123--:R1:W2:Y:S01]  /*4140*/  LDS.128 R40, [R4+0x2bc00] ;  /* 0x02bc000004287984 */ /* 0x00e2a20000000c00 */
[----:B------:R-:W-:Y:S01]  /*4150*/  ISETP.GE.AND P3, PT, R216, R116, PT ;  /* 0x00000074d800720c */ /* 0x000fe20003f66270 */
[----:B------:R-:W-:-:S12]  /*4160*/  BSSY B2, `(.L_x_486) ;  /* 0x0000030000027945 */ /* 0x000fd80003800000 */
[----:B-1----:R-:W-:Y:S05]  /*4170*/  @P3 BRA `(.L_x_487) ;  /* 0x0000000000b83947 */ /* 0x002fea0003800000 */
[--C-:B------:R-:W-:Y:S02]  /*4180*/  SHF.R.U64 R84, R84, 0x10, R85.reuse ;  /* 0x0000001054547819 */ /* 0x100fe40000001255 */
[----:B------:R-:W-:Y:S02]  /*4190*/  SHF.R.U32.HI R85, RZ, 0x10, R85 ;  /* 0x00000010ff557819 */ /* 0x000fe40000011655 */
[--C-:B------:R-:W-:Y:S02]  /*41a0*/  SHF.R.U32.HI R87, RZ, 0x10, R83.reuse ;  /* 0x00000010ff577819 */ /* 0x100fe40000011653 */
[----:B------:R-:W-:Y:S01]  /*41b0*/  SHF.R.U64 R86, R82, 0x10, R83 ;  /* 0x0000001052567819 */ /* 0x000fe20000001253 */
[----:B--2---:R-:W-:Y:S01]  /*41c0*/  IMAD.U32 R82, R42, 0x10000, RZ ;  /* 0x000100002a527824 */ /* 0x004fe200078e00ff */
[----:B------:R-:W-:Y:S02]  /*41d0*/  PRMT R188, R188, 0x5410, R85 ;  /* 0x00005410bcbc7816 */ /* 0x000fe40000000055 */
[----:B------:R-:W-:-:S02]  /*41e0*/  PRMT R182, R182, 0x5410, R87 ;  /* 0x00005410b6b67816 */ /* 0x000fc40000000057 */
[----:B------:R-:W-:Y:S01]  /*41f0*/  PRMT R187, R187, 0x5410, R84 ;  /* 0x00005410bbbb7816 */ /* 0x000fe20000000054 */
[----:B------:R-:W-:Y:S01]  /*4200*/  IMAD.U32 R84, R188, 0x10000, RZ ;  /* 0x00010000bc547824 */ /* 0x000fe200078e00ff */
[----:B------:R-:W-:Y:S01]  /*4210*/  LOP3.LUT R83, R42, 0xffff0000, RZ, 0xc0, !PT ;  /* 0xffff00002a537812 */ /* 0x000fe200078ec0ff */
[----:B------:R-:W-:Y:S01]  /*4220*/  IMAD.U32 R87, R182, 0x10000, RZ ;  /* 0x00010000b6577824 */ /* 0x000fe200078e00ff */
[----:B------:R-:W-:Y:S01]  /*4230*/  PRMT R181, R181, 0x5410, R86 ;  /* 0x00005410b5b57816 */ /* 0x000fe20000000056 */
[C---:B------:R-:W-:Y:S01]  /*4240*/  IMAD.U32 R86, R41.reuse, 0x10000, RZ ;  /* 0x0001000029567824 */ /* 0x040fe200078e00ff */
[----:B------:R-:W-:Y:S01]  /*4250*/  LOP3.LUT R85, R41, 0xffff0000, RZ, 0xc0, !PT ;  /* 0xffff000029557812 */ /* 0x000fe200078ec0ff */
[----:B------:R-:W-:Y:S01]  /*4260*/  FMUL.FTZ R119, R83, R84 ;  /* 0x0000005453777220 */ /* 0x000fe20000410000 */
[----:B------:R-:W-:Y:S01]  /*4270*/  LOP3.LUT R93, R187, 0xffff0000, RZ, 0xc0, !PT ;  /* 0xffff0000bb5d7812 */ /* 0x000fe200078ec0ff */
[----:B------:R-:W-:Y:S01]  /*4280*/  IMAD.U32 R41, R40, 0x10000, RZ ;  /* 0x0001000028297824 */ /* 0x000fe200078e00ff */
[----:B------:R-:W-:Y:S01]  /*4290*/  LOP3.LUT R92, R181, 0xffff0000, RZ, 0xc0, !PT ;  /* 0xffff0000b55c7812 */ /* 0x000fe200078ec0ff */
[----:B------:R-:W-:Y:S01]  /*42a0*/  FMUL.FTZ R83, R83, R87 ;  /* 0x0000005753537220 */ /* 0x000fe20000410000 */
[----:B------:R-:W-:Y:S01]  /*42b0*/  LOP3.LUT R42, R43, 0xffff0000, RZ, 0xc0, !PT ;  /* 0xffff00002b2a7812 */ /* 0x000fe200078ec0ff */
[----:B------:R-:W-:Y:S01]  /*42c0*/  FMUL.FTZ R95, R85, R93 ;  /* 0x0000005d555f7220 */ /* 0x000fe20000410000 */
[----:B------:R-:W-:Y:S01]  /*42d0*/  LOP3.LUT R188, R188, 0xffff0000, RZ, 0xc0, !PT ;  /* 0xffff0000bcbc7812 */ /* 0x000fe200078ec0ff */
[----:B------:R-:W-:Y:S01]  /*42e0*/  IMAD.U32 R187, R187, 0x10000, RZ ;  /* 0x00010000bbbb7824 */ /* 0x000fe200078e00ff */
[----:B------:R-:W-:Y:S01]  /*42f0*/  LOP3.LUT R182, R182, 0xffff0000, RZ, 0xc0, !PT ;  /* 0xffff0000b6b67812 */ /* 0x000fe200078ec0ff */
[----:B------:R-:W-:Y:S01]  /*4300*/  FMUL.FTZ R94, R85, R92 ;  /* 0x0000005c555e7220 */ /* 0x000fe20000410000 */
[----:B------:R-:W-:Y:S01]  /*4310*/  LOP3.LUT R40, R40, 0xffff0000, RZ, 0xc0, !PT ;  /* 0xffff000028287812 */ /* 0x000fe200078ec0ff */
[----:B------:R-:W-:Y:S01]  /*4320*/  FFMA.FTZ R87, R82, R87, -R119 ;  /* 0x0000005752577223 */ /* 0x000fe20000010877 */
[----:B------:R-:W-:-:S02]  /*4330*/  IMAD.U32 R181, R181, 0x10000, RZ ;  /* 0x00010000b5b57824 */ /* 0x000fc400078e00ff */
[----:B------:R-:W-:Y:S01]  /*4340*/  FFMA.FTZ R82, R82, R84, R83 ;  /* 0x0000005452527223 */ /* 0x000fe20000010053 */
[C---:B------:R-:W-:Y:S01]  /*4350*/  FMUL.FTZ R84, R42.reuse, R188 ;  /* 0x000000bc2a547220 */ /* 0x040fe20000410000 */
[----:B------:R-:W-:Y:S01]  /*4360*/  FMUL.FTZ R83, R42, R182 ;  /* 0x000000b62a537220 */ /* 0x000fe20000410000 */
[----:B------:R-:W-:Y:S01]  /*4370*/  FFMA.FTZ R85, R86, R92, -R95 ;  /* 0x0000005c56557223 */ /* 0x000fe2000001085f */
[----:B------:R-:W-:Y:S01]  /*4380*/  FMUL.FTZ R42, R40, R187 ;  /* 0x000000bb282a7220 */ /* 0x000fe20000410000 */
[----:B------:R-:W-:Y:S01]  /*4390*/  FFMA.FTZ R86, R86, R93, R94 ;  /* 0x0000005d56567223 */ /* 0x000fe2000001005e */
[-C--:B------:R-:W-:Y:S01]  /*43a0*/  FMUL.FTZ R40, R40, R181.reuse ;  /* 0x000000b528287220 */ /* 0x080fe20000410000 */
[----:B------:R-:W-:Y:S02]  /*43b0*/  IMAD.U32 R43, R43, 0x10000, RZ ;  /* 0x000100002b2b7824 */ /* 0x000fe400078e00ff */
[C---:B------:R-:W-:Y:S01]  /*43c0*/  FFMA.FTZ R42, R41.reuse, R181, -R42 ;  /* 0x000000b5292a7223 */ /* 0x040fe2000001082a */
[----:B------:R-:W-:Y:S01]  /*43d0*/  F2FP.BF16.F32.PACK_AB R82, R82, R87 ;  /* 0x000000575252723e */ /* 0x000fe200000010ff */
[----:B------:R-:W-:Y:S01]  /*43e0*/  FFMA.FTZ R41, R41, R187, R40 ;  /* 0x000000bb29297223 */ /* 0x000fe20000010028 */
[C---:B------:R-:W-:Y:S01]  /*43f0*/  FFMA.FTZ R84, R43.reuse, R182, -R84 ;  /* 0x000000b62b547223 */ /* 0x040fe20000010854 */
[----:B------:R-:W-:Y:S01]  /*4400*/  FFMA.FTZ R83, R43, R188, R83 ;  /* 0x000000bc2b537223 */ /* 0x000fe20000010053 */
[----:B------:R-:W-:-:S02]  /*4410*/  F2FP.BF16.F32.PACK_AB R85, R86, R85 ;  /* 0x000000555655723e */ /* 0x000fc400000010ff */
[----:B------:R-:W-:Y:S01]  /*4420*/  F2FP.BF16.F32.PACK_AB R40, R41, R42 ;  /* 0x0000002a2928723e */ /* 0x000fe200000010ff */
[----:B------:R-:W-:Y:S01]  /*4430*/  IMAD.MOV.U32 R42, RZ, RZ, R82 ;  /* 0x000000ffff2a7224 */ /* 0x000fe200078e0052 */
[----:B------:R-:W-:Y:S01]  /*4440*/  F2FP.BF16.F32.PACK_AB R43, R83, R84 ;  /* 0x00000054532b723e */ /* 0x000fe200000010ff */
[----:B------:R-:W-:-:S07]  /*4450*/  IMAD.MOV.U32 R41, RZ, RZ, R85 ;  /* 0x000000ffff297224 */ /* 0x000fce00078e0055 */
.L_x_487:
[----:B------:R-:W-:Y:S05]  /*4460*/  BSYNC B2 ;  /* 0x0000000000027941 */ /* 0x000fea0003800000 */
.L_x_486:
[----:B------:R-:W-:Y:S02]  /*4470*/  ULDC.64 UR4, c[0x0][0x208] ;  /* 0x0000820000047ab9 */ /* 0x000fe40000000a00 */
[----:B--2---:R4:W-:Y:S03]  /*4480*/  STG.E.128 desc[UR4][R60.64+0x180], R40 ;  /* 0x000180283c007986 */ /* 0x0049e6000c101d04 */
.L_x_473:
[----:B------:R-:W-:Y:S05]  /*4490*/  BSYNC B1 ;  /* 0x0000000000017941 */ /* 0x000fea0003800000 */
.L_x_472:
[----:B------:R-:W-:Y:S04]  /*44a0*/  BSSY B1, `(.L_x_488) ;  /* 0x00000e3000017945 */ /* 0x000fe80003800000 */
[----:B------:R-:W-:Y:S05]  /*44b0*/  @P4 BRA `(.L_x_489) ;  /* 0x0000000c00844947 */ /* 0x000fea0003800000 */
[----:B------:R-:W-:Y:S01]  /*44c0*/  ISETP.NE.AND P3, PT, R26, RZ, PT ;  /* 0x000000ff1a00720c */ /* 0x000fe20003f65270 */
[----:B------:R-:W-:-:S12]  /*44d0*/  BSSY B2, `(.L_x_490) ;  /* 0x0000037000027945 */ /* 0x000fd80003800000 */
[----:B------:R-:W-:Y:S05]  /*44e0*/  @!P3 BRA `(.L_x_491) ;  /* 0x0000000000d4b947 */ /* 0x000fea0003800000 */
[----:B-1234-:R1:W2:Y:S01]  /*44f0*/  LDS.128 R40, [R4+0x25400] ;  /* 0x0254000004287984 */ /* 0x01e2a20000000c00 */
[----:B------:R-:W-:Y:S01]  /*4500*/  ISETP.GE.AND P3, PT, R22, R116, PT ;  /* 0x000000741600720c */ /* 0x000fe20003f66270 */
[----:B------:R-:W-:-:S12]  /*4510*/  BSSY B3, `(.L_x_492) ;  /* 0x0000030000037945 */ /* 0x000fd80003800000 */
[----:B-1----:R-:W-:Y:S05]  /*4520*/  @P3 BRA `(.L_x_493) ;  /* 0x0000000000b83947 */ /* 0x002fea0003800000 */
[----:B------:R-:W-:Y:S01]  /*4530*/  SHF.R.U64 R83, R78, 0x10, R79 ;  /* 0x000000104e537819 */ /* 0x000fe2000000124f */
[----:B--2---:R-:W-:Y:S01]  /*4540*/  IMAD.U32 R60, R42, 0x10000, RZ ;  /* 0x000100002a3c7824 */ /* 0x004fe200078e00ff */
[--C-:B------:R-:W-:Y:S02]  /*4550*/  SHF.R.U64 R78, R80, 0x10, R81.reuse ;  /* 0x00000010504e7819 */ /* 0x100fe40000001251 */
[----:B------:R-:W-:Y:S02]  /*4560*/  SHF.R.U32.HI R81, RZ, 0x10, R81 ;  /* 0x00000010ff517819 */ /* 0x000fe40000011651 */
[----:B------:R-:W-:Y:S02]  /*4570*/  SHF.R.U32.HI R82, RZ, 0x10, R79 ;  /* 0x00000010ff527819 */ /* 0x000fe4000001164f */
[----:B------:R-:W-:Y:S02]  /*4580*/  PRMT R192, R192, 0x5410, R81 ;  /* 0x00005410c0c07816 */ /* 0x000fe40000000051 */
[----:B------:R-:W-:-:S02]  /*4590*/  PRMT R178, R178, 0x5410, R83 ;  /* 0x00005410b2b27816 */ /* 0x000fc40000000053 */
[----:B------:R-:W-:Y:S01]  /*45a0*/  PRMT R179, R179, 0x5410, R82 ;  /* 0x00005410b3b37816 */ /* 0x000fe20000000052 */
[----:B------:R-:W-:Y:S01]  /*45b0*/  IMAD.U32 R83, R192, 0x10000, RZ ;  /* 0x00010000c0537824 */ /* 0x000fe200078e00ff */
[----:B------:R-:W-:Y:S02]  /*45c0*/  PRMT R191, R191, 0x5410, R78 ;  /* 0x00005410bfbf7816 */ /* 0x000fe4000000004e */
[----:B------:R-:W-:Y:S01]  /*45d0*/  LOP3.LUT R61, R42, 0xffff0000, RZ, 0xc0, !PT ;  /* 0xffff00002a3d7812 */ /* 0x000fe200078ec0ff */
[----:B------:R-:W-:Y:S01]  /*45e0*/  IMAD.U32 R81, R179, 0x10000, RZ ;  /* 0x00010000b3517824 */ /* 0x000fe200078e00ff */
[----:B------:R-:W-:Y:S02]  /*45f0*/  LOP3.LUT R78, R41, 0xffff0000, RZ, 0xc0, !PT ;  /* 0xffff0000294e7812 */ /* 0x000fe400078ec0ff */
[----:B------:R-:W-:Y:S01]  /*4600*/  LOP3.LUT R82, R191, 0xffff0000, RZ, 0xc0, !PT ;  /* 0xffff0000bf527812 */ /* 0x000fe200078ec0ff */
[C---:B------:R-:W-:Y:S01]  /*4610*/  FMUL.FTZ R87, R61.reuse, R83 ;  /* 0x000000533d577220 */ /* 0x040fe20000410000 */
[----:B------:R-:W-:Y:S01]  /*4620*/  LOP3.LUT R80, R178, 0xffff0000, RZ, 0xc0, !PT ;  /* 0xffff0000b2507812 */ /* 0x000fe200078ec0ff */
[-C--:B------:R-:W-:Y:S01]  /*4630*/  FMUL.FTZ R61, R61, R81.reuse ;  /* 0x000000513d3d7220 */ /* 0x080fe20000410000 */
[----:B------:R-:W-:Y:S01]  /*4640*/  SHF.L.U32 R79, R41, 0x10, RZ ;  /* 0x00000010294f7819 */ /* 0x000fe200000006ff */
[C---:B------:R-:W-:Y:S01]  /*4650*/  FMUL.FTZ R84, R78.reuse, R82 ;  /* 0x000000524e547220 */ /* 0x040fe20000410000 */
[----:B------:R-:W-:Y:S01]  /*4660*/  LOP3.LUT R42, R43, 0xffff0000, RZ, 0xc0, !PT ;  /* 0xffff00002b2a7812 */ /* 0x000fe200078ec0ff */
[----:B------:R-:W-:Y:S01]  /*4670*/  FMUL.FTZ R85, R78, R80 ;  /* 0x000000504e557220 */ /* 0x000fe20000410000 */
[----:B------:R-:W-:Y:S01]  /*4680*/  LOP3.LUT R192, R192, 0xffff0000, RZ, 0xc0, !PT ;  /* 0xffff0000c0c07812 */ /* 0x000fe200078ec0ff */
[----:B------:R-:W-:Y:S01]  /*4690*/  IMAD.U32 R191, R191, 0x10000, RZ ;  /* 0x00010000bfbf7824 */ /* 0x000fe200078e00ff */
[----:B------:R-:W-:Y:S01]  /*46a0*/  LOP3.LUT R179, R179, 0xffff0000, RZ, 0xc0, !PT ;  /* 0xffff0000b3b37812 */ /* 0x000fe200078ec0ff */
[C---:B------:R-:W-:Y:S01]  /*46b0*/  IMAD.U32 R41, R40.reuse, 0x10000, RZ ;  /* 0x0001000028297824 */ /* 0x040fe200078e00ff */
[----:B------:R-:W-:Y:S01]  /*46c0*/  LOP3.LUT R78, R40, 0xffff0000, RZ, 0xc0, !PT ;  /* 0xffff0000284e7812 */ /* 0x000fe200078ec0ff */
[----:B------:R-:W-:Y:S01]  /*46d0*/  FFMA.FTZ R87, R60, R81, -R87 ;  /* 0x000000513c577223 */ /* 0x000fe20000010857 */
[----:B------:R-:W-:-:S02]  /*46e0*/  IMAD.U32 R178, R178, 0x10000, RZ ;  /* 0x00010000b2b27824 */ /* 0x000fc400078e00ff */
[C---:B------:R-:W-:Y:S01]  /*46f0*/  FFMA.FTZ R40, R79.reuse, R80, -R84 ;  /* 0x000000504f287223 */ /* 0x040fe20000010854 */
[----:B------:R-:W-:Y:S01]  /*4700*/  FFMA.FTZ R60, R60, R83, R61 ;  /* 0x000000533c3c7223 */ /* 0x000fe2000001003d */
[C---:B------:R-:W-:Y:S01]  /*4710*/  FMUL.FTZ R80, R42.reuse, R192 ;  /* 0x000000c02a507220 */ /* 0x040fe20000410000 */
[----:B------:R-:W-:Y:S01]  /*4720*/  FMUL.FTZ R61, R42, R179 ;  /* 0x000000b32a3d7220 */ /* 0x000fe20000410000 */
[C---:B------:R-:W-:Y:S01]  /*4730*/  FMUL.FTZ R42, R78.reuse, R191 ;  /* 0x000000bf4e2a7220 */ /* 0x040fe20000410000 */
        /* <DEDUP_REMOVED lines=13> */
.L_x_493:
[----:B------:R-:W-:Y:S05]  /*4810*/  BSYNC B3 ;  /* 0x0000000000037941 */ /* 0x000fea0003800000 */
.L_x_492:
[----:B------:R-:W-:Y:S02]  /*4820*/  ULDC.64 UR4, c[0x0][0x208] ;  /* 0x0000820000047ab9 */ /* 0x000fe40000000a00 */
[----:B--2---:R1:W-:Y:S03]  /*4830*/  STG.E.128 desc[UR4][R54.64], R40 ;  /* 0x0000002836007986 */ /* 0x0043e6000c101d04 */
.L_x_491:
[----:B------:R-:W-:Y:S05]  /*4840*/  BSYNC B2 ;  /* 0x0000000000027941 */ /* 0x000fea0003800000 */
.L_x_490:
[----:B------:R-:W-:Y:S01]  /*4850*/  ISETP.NE.AND P3, PT, R10, RZ, PT ;  /* 0x000000ff0a00720c */ /* 0x000fe20003f65270 */
[----:B------:R-:W-:-:S12]  /*4860*/  BSSY B2, `(.L_x_494) ;  /* 0x0000036000027945 */ /* 0x000fd80003800000 */
[----:B------:R-:W-:Y:S05]  /*4870*/  @!P3 BRA `(.L_x_495) ;  /* 0x0000000000d0b947 */ /* 0x000fea0003800000 */
[----:B-1234-:R1:W2:Y:S01]  /*4880*/  LDS.128 R40, [R4+0x27c00] ;  /* 0x027c000004287984 */ /* 0x01e2a20000000c00 */
        /* <DEDUP_REMOVED lines=10> */
[----:B------:R-:W-:Y:S02]  /*4930*/  PRMT R176, R176, 0x5410, R61 ;  /* 0x00005410b0b07816 */ /* 0x000fe4000000003d */
[----:B------:R-:W-:Y:S01]  /*4940*/  LOP3.LUT R75, R42, 0xffff0000, RZ, 0xc0, !PT ;  /* 0xffff00002a4b7812 */ /* 0x000fe200078ec0ff */
[----:B------:R-:W-:Y:S01]  /*4950*/  IMAD.U32 R42, R43, 0x10000, RZ ;  /* 0x000100002b2a7824 */ /* 0x000fe200078e00ff */
[----:B------:R-:W-:Y:S01]  /*4960*/  PRMT R174, R174, 0x5410, R79 ;  /* 0x00005410aeae7816 */ /* 0x000fe2000000004f */
[----:B------:R-:W-:Y:S01]  /*4970*/  IMAD.U32 R79, R177, 0x10000, RZ ;  /* 0x00010000b14f7824 */ /* 0x000fe200078e00ff */
[----:B------:R-:W-:Y:S02]  /*4980*/  LOP3.LUT R61, R41, 0xffff0000, RZ, 0xc0, !PT ;  /* 0xffff0000293d7812 */ /* 0x000fe400078ec0ff */
[C---:B------:R-:W-:Y:S01]  /*4990*/  LOP3.LUT R78, R176.reuse, 0xffff0000, RZ, 0xc0, !PT ;  /* 0xffff0000b04e7812 */ /* 0x040fe200078ec0ff */
[----:B------:R-:W-:Y:S01]  /*49a0*/  FMUL.FTZ R81, R75, R79 ;  /* 0x0000004f4b517220 */ /* 0x000fe20000410000 */
[----:B------:R-:W-:Y:S01]  /*49b0*/  SHF.L.U32 R77, R175, 0x10, RZ ;  /* 0x00000010af4d7819 */ /* 0x000fe200000006ff */
[----:B------:R-:W-:Y:S01]  /*49c0*/  IMAD.U32 R176, R176, 0x10000, RZ ;  /* 0x00010000b0b07824 */ /* 0x000fe200078e00ff */
[----:B------:R-:W-:Y:S01]  /*49d0*/  LOP3.LUT R60, R43, 0xffff0000, RZ, 0xc0, !PT ;  /* 0xffff00002b3c7812 */ /* 0x000fe200078ec0ff */
[----:B------:R-:W-:Y:S01]  /*49e0*/  IMAD.U32 R43, R41, 0x10000, RZ ;  /* 0x00010000292b7824 */ /* 0x000fe200078e00ff */
[----:B------:R-:W-:Y:S01]  /*49f0*/  LOP3.LUT R76, R174, 0xffff0000, RZ, 0xc0, !PT ;  /* 0xffff0000ae4c7812 */ /* 0x000fe200078ec0ff */
[----:B------:R-:W-:Y:S01]  /*4a00*/  FMUL.FTZ R80, R61, R78 ;  /* 0x0000004e3d507220 */ /* 0x000fe20000410000 */
[-C--:B------:R-:W-:Y:S01]  /*4a10*/  FMUL.FTZ R75, R75, R77.reuse ;  /* 0x0000004d4b4b7220 */ /* 0x080fe20000410000 */
[----:B------:R-:W-:Y:S01]  /*4a20*/  LOP3.LUT R177, R177, 0xffff0000, RZ, 0xc0, !PT ;  /* 0xffff0000b1b17812 */ /* 0x000fe200078ec0ff */
[----:B------:R-:W-:Y:S01]  /*4a30*/  IMAD.U32 R41, R40, 0x10000, RZ ;  /* 0x0001000028297824 */ /* 0x000fe200078e00ff */
[----:B------:R-:W-:Y:S01]  /*4a40*/  LOP3.LUT R175, R175, 0xffff0000, RZ, 0xc0, !PT ;  /* 0xffff0000afaf7812 */ /* 0x000fe200078ec0ff */
[----:B------:R-:W-:Y:S01]  /*4a50*/  FFMA.FTZ R81, R74, R77, -R81 ;  /* 0x0000004d4a517223 */ /* 0x000fe20000010851 */
[-C--:B------:R-:W-:Y:S01]  /*4a60*/  FMUL.FTZ R61, R61, R76.reuse ;  /* 0x0000004c3d3d7220 */ /* 0x080fe20000410000 */
[----:B------:R-:W-:Y:S01]  /*4a70*/  LOP3.LUT R40, R40, 0xffff0000, RZ, 0xc0, !PT ;  /* 0xffff000028287812 */ /* 0x000fe200078ec0ff */
[----:B------:R-:W-:Y:S01]  /*4a80*/  FFMA.FTZ R80, R43, R76, -R80 ;  /* 0x0000004c2b507223 */ /* 0x000fe20000010850 */
[----:B------:R-:W-:Y:S01]  /*4a90*/  FFMA.FTZ R74, R74, R79, R75 ;  /* 0x0000004f4a4a7223 */ /* 0x000fe2000001004b */
[----:B------:R-:W-:-:S02]  /*4aa0*/  IMAD.U32 R174, R174, 0x10000, RZ ;  /* 0x00010000aeae7824 */ /* 0x000fc400078e00ff */
[C---:B------:R-:W-:Y:S01]  /*4ab0*/  FMUL.FTZ R75, R60.reuse, R177 ;  /* 0x000000b13c4b7220 */ /* 0x040fe20000410000 */
[-C--:B------:R-:W-:Y:S01]  /*4ac0*/  FMUL.FTZ R76, R60, R175.reuse ;  /* 0x000000af3c4c7220 */ /* 0x080fe20000410000 */
[----:B------:R-:W-:Y:S01]  /*4ad0*/  FFMA.FTZ R61, R43, R78, R61 ;  /* 0x0000004e2b3d7223 */ /* 0x000fe2000001003d */
[C---:B------:R-:W-:Y:S01]  /*4ae0*/  FMUL.FTZ R60, R40.reuse, R176 ;  /* 0x000000b0283c7220 */ /* 0x040fe20000410000 */
[-C--:B------:R-:W-:Y:S01]  /*4af0*/  FMUL.FTZ R43, R40, R174.reuse ;  /* 0x000000ae282b7220 */ /* 0x080fe20000410000 */
[C---:B------:R-:W-:Y:S01]  /*4b00*/  FFMA.FTZ R75, R42.reuse, R175, -R75 ;  /* 0x000000af2a4b7223 */ /* 0x040fe2000001084b */
[----:B------:R-:W-:Y:S01]  /*4b10*/  FFMA.FTZ R76, R42, R177, R76 ;  /* 0x000000b12a4c7223 */ /* 0x000fe2000001004c */
[C---:B------:R-:W-:Y:S01]  /*4b20*/  FFMA.FTZ R60, R41.reuse, R174, -R60 ;  /* 0x000000ae293c7223 */ /* 0x040fe2000001083c */
[----:B------:R-:W-:Y:S01]  /*4b30*/  FFMA.FTZ R43, R41, R176, R43 ;  /* 0x000000b0292b7223 */ /* 0x000fe2000001002b */
[----:B------:R-:W-:Y:S02]  /*4b40*/  F2FP.BF16.F32.PACK_AB R41, R61, R80 ;  /* 0x000000503d29723e */ /* 0x000fe400000010ff */
[----:B------:R-:W-:-:S02]  /*4b50*/  F2FP.BF16.F32.PACK_AB R75, R76, R75 ;  /* 0x0000004b4c4b723e */ /* 0x000fc400000010ff */
[----:B------:R-:W-:Y:S02]  /*4b60*/  F2FP.BF16.F32.PACK_AB R40, R43, R60 ;  /* 0x0000003c2b28723e */ /* 0x000fe400000010ff */
[----:B------:R-:W-:Y:S01]  /*4b70*/  F2FP.BF16.F32.PACK_AB R42, R74, R81 ;  /* 0x000000514a2a723e */ /* 0x000fe200000010ff */
[----:B------:R-:W-:-:S07]  /*4b80*/  IMAD.MOV.U32 R43, RZ, RZ, R75 ;  /* 0x000000ffff2b7224 */ /* 0x000fce00078e004b */
.L_x_497:
[----:B------:R-:W-:Y:S05]  /*4b90*/  BSYNC B3 ;  /* 0x0000000000037941 */ /* 0x000fea0003800000 */
.L_x_496:
[----:B------:R-:W-:Y:S02]  /*4ba0*/  ULDC.64 UR4, c[0x0][0x208] ;  /* 0x0000820000047ab9 */ /* 0x000fe40000000a00 */
[----:B--2---:R1:W-:Y:S03]  /*4bb0*/  STG.E.128 desc[UR4][R54.64+0x80], R40 ;  /* 0x0000802836007986 */ /* 0x0043e6000c101d04 */
.L_x_495:
[----:B------:R-:W-:Y:S05]  /*4bc0*/  BSYNC B2 ;  /* 0x0000000000027941 */ /* 0x000fea0003800000 */
.L_x_494:
[----:B------:R-:W-:Y:S01]  /*4bd0*/  ISETP.NE.AND P3, PT, R9, RZ, PT ;  /* 0x000000ff0900720c */ /* 0x000fe20003f65270 */
[----:B------:R-:W-:-:S12]  /*4be0*/  BSSY B2, `(.L_x_498) ;  /* 0x0000037000027945 */ /* 0x000fd80003800000 */
[----:B------:R-:W-:Y:S05]  /*4bf0*/  @!P3 BRA `(.L_x_499) ;  /* 0x0000000000d4b947 */ /* 0x000fea0003800000 */
[----:B-1234-:R1:W2:Y:S01]  /*4c00*/  LDS.128 R40, [R4+0x2a400] ;  /* 0x02a4000004287984 */ /* 0x01e2a20000000c00 */
[----:B------:R-:W-:Y:S01]  /*4c10*/  ISETP.GE.AND P3, PT, R214, R116, PT ;  /* 0x00000074d600720c */ /* 0x000fe20003f66270 */
[----:B------:R-:W-:-:S12]  /*4c20*/  BSSY B3, `(.L_x_500) ;  /* 0x0000030000037945 */ /* 0x000fd80003800000 */
[----:B-1----:R-:W-:Y:S05]  /*4c30*/  @P3 BRA `(.L_x_501) ;  /* 0x0000000000b83947 */ /* 0x002fea0003800000 */
[--C-:B------:R-:W-:Y:S01]  /*4c40*/  SHF.R.U64 R75, R72, 0x10, R73.reuse ;  /* 0x00000010484b7819 */ /* 0x100fe20000001249 */
[----:B--2---:R-:W-:Y:S01]  /*4c50*/  IMAD.U32 R60, R42, 0x10000, RZ ;  /* 0x000100002a3c7824 */ /* 0x004fe200078e00ff */
[----:B------:R-:W-:Y:S02]  /*4c60*/  SHF.R.U32.HI R72, RZ, 0x10, R73 ;  /* 0x00000010ff487819 */ /* 0x000fe40000011649 */
[--C-:B------:R-:W-:Y:S02]  /*4c70*/  SHF.R.U32.HI R74, RZ, 0x10, R71.reuse ;  /* 0x00000010ff4a7819 */ /* 0x100fe40000011647 */
[----:B------:R-:W-:Y:S01]  /*4c80*/  SHF.R.U64 R76, R70, 0x10, R71 ;  /* 0x00000010464c7819 */ /* 0x000fe20000001247 */
[----:B------:R-:W-:Y:S01]  /*4c90*/  IMAD.U32 R70, R43, 0x10000, RZ ;  /* 0x000100002b467824 */ /* 0x000fe200078e00ff */
[----:B------:R-:W-:Y:S02]  /*4ca0*/  PRMT R173, R173, 0x5410, R72 ;  /* 0x00005410adad7816 */ /* 0x000fe40000000048 */
[----:B------:R-:W-:-:S02]  /*4cb0*/  PRMT R169, R169, 0x5410, R74 ;  /* 0x00005410a9a97816 */ /* 0x000fc4000000004a */
[----:B------:R-:W-:Y:S01]  /*4cc0*/  PRMT R172, R172, 0x5410, R75 ;  /* 0x00005410acac7816 */ /* 0x000fe2000000004b */
[----:B------:R-:W-:Y:S01]  /*4cd0*/  IMAD.U32 R75, R173, 0x10000, RZ ;  /* 0x00010000ad4b7824 */ /* 0x000fe200078e00ff */
[----:B------:R-:W-:Y:S01]  /*4ce0*/  LOP3.LUT R61, R42, 0xffff0000, RZ, 0xc0, !PT ;  /* 0xffff00002a3d7812 */ /* 0x000fe200078ec0ff */
[----:B------:R-:W-:Y:S01]  /*4cf0*/  IMAD.U32 R73, R169, 0x10000, RZ ;  /* 0x00010000a9497824 */ /* 0x000fe200078e00ff */
[----:B------:R-:W-:Y:S01]  /*4d00*/  LOP3.LUT R71, R43, 0xffff0000, RZ, 0xc0, !PT ;  /* 0xffff00002b477812 */ /* 0x000fe200078ec0ff */
[----:B------:R-:W-:Y:S01]  /*4d10*/  IMAD.U32 R42, R41, 0x10000, RZ ;  /* 0x00010000292a7824 */ /* 0x000fe200078e00ff */
[----:B------:R-:W-:Y:S01]  /*4d20*/  PRMT R171, R171, 0x5410, R76 ;  /* 0x00005410abab7816 */ /* 0x000fe2000000004c */
[----:B------:R-:W-:Y:S01]  /*4d30*/  FMUL.FTZ R79, R61, R75 ;  /* 0x0000004b3d4f7220 */ /* 0x000fe20000410000 */
[----:B------:R-:W-:Y:S01]  /*4d40*/  LOP3.LUT R43, R41, 0xffff0000, RZ, 0xc0, !PT ;  /* 0xffff0000292b7812 */ /* 0x000fe200078ec0ff */
[-C--:B------:R-:W-:Y:S01]  /*4d50*/  FMUL.FTZ R61, R61, R73.reuse ;  /* 0x000000493d3d7220 */ /* 0x080fe20000410000 */
[----:B------:R-:W-:Y:S01]  /*4d60*/  LOP3.LUT R74, R172, 0xffff0000, RZ, 0xc0, !PT ;  /* 0xffff0000ac4a7812 */ /* 0x000fe200078ec0ff */
[----:B------:R-:W-:Y:S01]  /*4d70*/  IMAD.U32 R41, R40, 0x10000, RZ ;  /* 0x0001000028297824 */ /* 0x000fe200078e00ff */
[----:B------:R-:W-:Y:S01]  /*4d80*/  LOP3.LUT R72, R171, 0xffff0000, RZ, 0xc0, !PT ;  /* 0xffff0000ab487812 */ /* 0x000fe200078ec0ff */
[----:B------:R-:W-:Y:S01]  /*4d90*/  FFMA.FTZ R79, R60, R73, -R79 ;  /* 0x000000493c4f7223 */ /* 0x000fe2000001084f */
[----:B------:R-:W-:Y:S01]  /*4da0*/  LOP3.LUT R173, R173, 0xffff0000, RZ, 0xc0, !PT ;  /* 0xffff0000adad7812 */ /* 0x000fe200078ec0ff */
[----:B------:R-:W-:Y:S01]  /*4db0*/  FMUL.FTZ R77, R43, R74 ;  /* 0x0000004a2b4d7220 */ /* 0x000fe20000410000 */
[----:B------:R-:W-:Y:S01]  /*4dc0*/  LOP3.LUT R169, R169, 0xffff0000, RZ, 0xc0, !PT ;  /* 0xffff0000a9a97812 */ /* 0x000fe200078ec0ff */
[-C--:B------:R-:W-:Y:S01]  /*4dd0*/  FMUL.FTZ R43, R43, R72.reuse ;  /* 0x000000482b2b7220 */ /* 0x080fe20000410000 */
[----:B------:R-:W-:Y:S01]  /*4de0*/  LOP3.LUT R40, R40, 0xffff0000, RZ, 0xc0, !PT ;  /* 0xffff000028287812 */ /* 0x000fe200078ec0ff */
[----:B------:R-:W-:Y:S01]  /*4df0*/  FFMA.FTZ R77, R42, R72, -R77 ;  /* 0x000000482a4d7223 */ /* 0x000fe2000001084d */
[----:B------:R-:W-:-:S02]  /*4e00*/  IMAD.U32 R172, R172, 0x10000, RZ ;  /* 0x00010000acac7824 */ /* 0x000fc400078e00ff */
[----:B------:R-:W-:Y:S01]  /*4e10*/  FFMA.FTZ R60, R60, R75, R61 ;  /* 0x0000004b3c3c7223 */ /* 0x000fe2000001003d */
[----:B------:R-:W-:Y:S02]  /*4e20*/  IMAD.U32 R171, R171, 0x10000, RZ ;  /* 0x00010000abab7824 */ /* 0x000fe400078e00ff */
[C---:B------:R-:W-:Y:S01]  /*4e30*/  FMUL.FTZ R61, R71.reuse, R173 ;  /* 0x000000ad473d7220 */ /* 0x040fe20000410000 */
[----:B------:R-:W-:Y:S01]  /*4e40*/  FMUL.FTZ R72, R71, R169 ;  /* 0x000000a947487220 */ /* 0x000fe20000410000 */
[----:B------:R-:W-:Y:S01]  /*4e50*/  FFMA.FTZ R74, R42, R74, R43 ;  /* 0x0000004a2a4a7223 */ /* 0x000fe2000001002b */
[CC--:B------:R-:W-:Y:S01]  /*4e60*/  FMUL.FTZ R42, R40.reuse, R172.reuse ;  /* 0x000000ac282a7220 */ /* 0x0c0fe20000410000 */
[----:B------:R-:W-:Y:S01]  /*4e70*/  FMUL.FTZ R43, R40, R171 ;  /* 0x000000ab282b7220 */ /* 0x000fe20000410000 */
[C---:B------:R-:W-:Y:S01]  /*4e80*/  FFMA.FTZ R61, R70.reuse, R169, -R61 ;  /* 0x000000a9463d7223 */ /* 0x040fe2000001083d */
[----:B------:R-:W-:Y:S01]  /*4e90*/  FFMA.FTZ R72, R70, R173, R72 ;  /* 0x000000ad46487223 */ /* 0x000fe20000010048 */
[C---:B------:R-:W-:Y:S01]  /*4ea0*/  FFMA.FTZ R42, R41.reuse, R171, -R42 ;  /* 0x000000ab292a7223 */ /* 0x040fe2000001082a */
[----:B------:R-:W-:Y:S01]  /*4eb0*/  FFMA.FTZ R43, R41, R172, R43 ;  /* 0x000000ac292b7223 */ /* 0x000fe2000001002b */
[----:B------:R-:W-:-:S02]  /*4ec0*/  F2FP.BF16.F32.PACK_AB R60, R60, R79 ;  /* 0x0000004f3c3c723e */ /* 0x000fc400000010ff */
[----:B------:R-:W-:Y:S02]  /*4ed0*/  F2FP.BF16.F32.PACK_AB R61, R72, R61 ;  /* 0x0000003d483d723e */ /* 0x000fe400000010ff */
[----:B------:R-:W-:Y:S01]  /*4ee0*/  F2FP.BF16.F32.PACK_AB R40, R43, R42 ;  /* 0x0000002a2b28723e */ /* 0x000fe200000010ff */
[----:B------:R-:W-:Y:S01]  /*4ef0*/  IMAD.MOV.U32 R42, RZ, RZ, R60 ;  /* 0x000000ffff2a7224 */ /* 0x000fe200078e003c */
[----:B------:R-:W-:Y:S02]  /*4f00*/  F2FP.BF16.F32.PACK_AB R41, R74, R77 ;  /* 0x0000004d4a29723e */ /* 0x000fe400000010ff */
[----:B------:R-:W-:-:S07]  /*4f10*/  MOV R43, R61 ;  /* 0x0000003d002b7202 */ /* 0x000fce0000000f00 */
.L_x_501:
[----:B------:R-:W-:Y:S05]  /*4f20*/  BSYNC B3 ;  /* 0x0000000000037941 */ /* 0x000fea0003800000 */
.L_x_500:
[----:B------:R-:W-:Y:S02]  /*4f30*/  ULDC.64 UR4, c[0x0][0x208] ;  /* 0x0000820000047ab9 */ /* 0x000fe40000000a00 */
[----:B--2---:R1:W-:Y:S03]  /*4f40*/  STG.E.128 desc[UR4][R54.64+0x100], R40 ;  /* 0x0001002836007986 */ /* 0x0043e6000c101d04 */
.L_x_499:
[----:B------:R-:W-:Y:S05]  /*4f50*/  BSYNC B2 ;  /* 0x0000000000027941 */ /* 0x000fea0003800000 */
.L_x_498:
[----:B------:R-:W-:-:S13]  /*4f60*/  ISETP.NE.AND P3, PT, R8, RZ, PT ;  /* 0x000000ff0800720c */ /* 0x000fda0003f65270 */
[----:B------:R-:W-:Y:S05]  /*4f70*/  @!P3 BRA `(.L_x_489) ;  /* 0x0000000000d4b947 */ /* 0x000fea0003800000 */
[----:B-1234-:R1:W2:Y:S01]  /*4f80*/  LDS.128 R40, [R4+0x2cc00] ;  /* 0x02cc000004287984 */ /* 0x01e2a20000000c00 */
[----:B------:R-:W-:Y:S01]  /*4f90*/  ISETP.GE.AND P3, PT, R216, R116, PT ;  /* 0x00000074d800720c */ /* 0x000fe20003f66270 */
[----:B------:R-:W-:-:S12]  /*4fa0*/  BSSY B2, `(.L_x_502) ;  /* 0x0000030000027945 */ /* 0x000fd80003800000 */
[----:B-1----:R-:W-:Y:S05]  /*4fb0*/  @P3 BRA `(.L_x_503) ;  /* 0x0000000000b83947 */ /* 0x002fea0003800000 */
[----:B------:R-:W-:Y:S01]  /*4fc0*/  SHF.R.U64 R68, R68, 0x10, R69 ;  /* 0x0000001044447819 */ /* 0x000fe20000001245 */
[----:B--2---:R-:W-:Y:S01]  /*4fd0*/  IMAD.U32 R60, R42, 0x10000, RZ ;  /* 0x000100002a3c7824 */ /* 0x004fe200078e00ff */
[----:B------:R-:W-:Y:S01]  /*4fe0*/  SHF.R.U64 R70, R66, 0x10, R67 ;  /* 0x0000001042467819 */ /* 0x000fe20000001243 */
[----:B------:R-:W-:Y:S01]  /*4ff0*/  IMAD.U32 R66, R43, 0x10000, RZ ;  /* 0x000100002b427824 */ /* 0x000fe200078e00ff */
[----:B------:R-:W-:Y:S02]  /*5000*/  SHF.R.U32.HI R69, RZ, 0x10, R69 ;  /* 0x00000010ff457819 */ /* 0x000fe40000011645 */
[----:B------:R-:W-:Y:S02]  /*5010*/  SHF.R.U32.HI R71, RZ, 0x10, R67 ;  /* 0x00000010ff477819 */ /* 0x000fe40000011643 */
[----:B------:R-:W-:Y:S02]  /*5020*/  PRMT R165, R165, 0x5410, R68 ;  /* 0x00005410a5a57816 */ /* 0x000fe40000000044 */
[----:B------:R-:W-:-:S02]  /*5030*/  PRMT R167, R167, 0x5410, R70 ;  /* 0x00005410a7a77816 */ /* 0x000fc40000000046 */
[----:B------:R-:W-:Y:S02]  /*5040*/  PRMT R164, R164, 0x5410, R69 ;  /* 0x00005410a4a47816 */ /* 0x000fe40000000045 */
[----:B------:R-:W-:Y:S02]  /*5050*/  LOP3.LUT R67, R43, 0xffff0000, RZ, 0xc0, !PT ;  /* 0xffff00002b437812 */ /* 0x000fe400078ec0ff */
[----:B------:R-:W-:Y:S01]  /*5060*/  PRMT R166, R166, 0x5410, R71 ;  /* 0x00005410a6a67816 */ /* 0x000fe20000000047 */
[----:B------:R-:W-:Y:S01]  /*5070*/  IMAD.U32 R71, R164, 0x10000, RZ ;  /* 0x00010000a4477824 */ /* 0x000fe200078e00ff */
[----:B------:R-:W-:Y:S02]  /*5080*/  LOP3.LUT R43, R41, 0xffff0000, RZ, 0xc0, !PT ;  /* 0xffff0000292b7812 */ /* 0x000fe400078ec0ff */
[----:B------:R-:W-:Y:S01]  /*5090*/  LOP3.LUT R70, R165, 0xffff0000, RZ, 0xc0, !PT ;  /* 0xffff0000a5467812 */ /* 0x000fe200078ec0ff */
[----:B------:R-:W-:Y:S01]  /*50a0*/  IMAD.U32 R69, R166, 0x10000, RZ ;  /* 0x00010000a6457824 */ /* 0x000fe200078e00ff */
[----:B------:R-:W-:Y:S01]  /*50b0*/  LOP3.LUT R68, R167, 0xffff0000, RZ, 0xc0, !PT ;  /* 0xffff0000a7447812 */ /* 0x000fe200078ec0ff */
[----:B------:R-:W-:Y:S01]  /*50c0*/  IMAD.U32 R165, R165, 0x10000, RZ ;  /* 0x00010000a5a57824 */ /* 0x000fe200078e00ff */
[----:B------:R-:W-:Y:S01]  /*50d0*/  LOP3.LUT R61, R42, 0xffff0000, RZ, 0xc0, !PT ;  /* 0xffff00002a3d7812 */ /* 0x000fe200078ec0ff */
[----:B------:R-:W-:-:S02]  /*50e0*/  IMAD.U32 R42, R41, 0x10000, RZ ;  /* 0x00010000292a7824 */ /* 0x000fc400078e00ff */
[C---:B------:R-:W-:Y:S01]  /*50f0*/  FMUL.FTZ R73, R43.reuse, R70 ;  /* 0x000000462b497220 */ /* 0x040fe20000410000 */
[C---:B------:R-:W-:Y:S02]  /*5100*/  IMAD.U32 R41, R40.reuse, 0x10000, RZ ;  /* 0x0001000028297824 */ /* 0x040fe400078e00ff */
[-C--:B------:R-:W-:Y:S01]  /*5110*/  FMUL.FTZ R43, R43, R68.reuse ;  /* 0x000000442b2b7220 */ /* 0x080fe20000410000 */
[----:B------:R-:W-:Y:S01]  /*5120*/  LOP3.LUT R40, R40, 0xffff0000, RZ, 0xc0, !PT ;  /* 0xffff000028287812 */ /* 0x000fe200078ec0ff */
[C---:B------:R-:W-:Y:S01]  /*5130*/  FMUL.FTZ R75, R61.reuse, R71 ;  /* 0x000000473d4b7220 */ /* 0x040fe20000410000 */
[----:B------:R-:W-:Y:S01]  /*5140*/  LOP3.LUT R164, R164, 0xffff0000, RZ, 0xc0, !PT ;  /* 0xffff0000a4a47812 */ /* 0x000fe200078ec0ff */
[-C--:B------:R-:W-:Y:S01]  /*5150*/  FMUL.FTZ R61, R61, R69.reuse ;  /* 0x000000453d3d7220 */ /* 0x080fe20000410000 */
[----:B------:R-:W-:Y:S01]  /*5160*/  LOP3.LUT R166, R166, 0xffff0000, RZ, 0xc0, !PT ;  /* 0xffff0000a6a67812 */ /* 0x000fe200078ec0ff */
[----:B------:R-:W-:Y:S02]  /*5170*/  IMAD.U32 R167, R167, 0x10000, RZ ;  /* 0x00010000a7a77824 */ /* 0x000fe400078e00ff */
[C---:B------:R-:W-:Y:S01]  /*5180*/  FFMA.FTZ R73, R42.reuse, R68, -R73 ;  /* 0x000000442a497223 */ /* 0x040fe20000010849 */
[----:B------:R-:W-:Y:S01]  /*5190*/  FFMA.FTZ R70, R42, R70, R43 ;  /* 0x000000462a467223 */ /* 0x000fe2000001002b */
[----:B------:R-:W-:Y:S01]  /*51a0*/  FFMA.FTZ R75, R60, R69, -R75 ;  /* 0x000000453c4b7223 */ /* 0x000fe2000001084b */
[----:B------:R-:W-:Y:S01]  /*51b0*/  FMUL.FTZ R42, R40, R165 ;  /* 0x000000a5282a7220 */ /* 0x000fe20000410000 */
[----:B------:R-:W-:Y:S01]  /*51c0*/  FFMA.FTZ R60, R60, R71, R61 ;  /* 0x000000473c3c7223 */ /* 0x000fe2000001003d */
[C---:B------:R-:W-:Y:S01]  /*51d0*/  FMUL.FTZ R43, R67.reuse, R164 ;  /* 0x000000a4432b7220 */ /* 0x040fe20000410000 */
[-C--:B------:R-:W-:Y:S01]  /*51e0*/  FMUL.FTZ R40, R40, R167.reuse ;  /* 0x000000a728287220 */ /* 0x080fe20000410000 */
        /* <DEDUP_REMOVED lines=9> */
[----:B------:R-:W-:Y:S01]  /*5280*/  F2FP.BF16.F32.PACK_AB R43, R66, R43 ;  /* 0x0000002b422b723e */ /* 0x000fe200000010ff */
[----:B------:R-:W-:-:S07]  /*5290*/  IMAD.MOV.U32 R42, RZ, RZ, R60 ;  /* 0x000000ffff2a7224 */ /* 0x000fce00078e003c */
.L_x_503:
[----:B------:R-:W-:Y:S05]  /*52a0*/  BSYNC B2 ;  /* 0x0000000000027941 */ /* 0x000fea0003800000 */
.L_x_502:
[----:B------:R-:W-:Y:S02]  /*52b0*/  ULDC.64 UR4, c[0x0][0x208] ;  /* 0x0000820000047ab9 */ /* 0x000fe40000000a00 */
[----:B--2---:R1:W-:Y:S03]  /*52c0*/  STG.E.128 desc[UR4][R54.64+0x180], R40 ;  /* 0x0001802836007986 */ /* 0x0043e6000c101d04 */
.L_x_489:
[----:B------:R-:W-:Y:S05]  /*52d0*/  BSYNC B1 ;  /* 0x0000000000017941 */ /* 0x000fea0003800000 */
.L_x_488:
        /* <DEDUP_REMOVED lines=10> */
[----:B------:R-:W-:Y:S01]  /*5380*/  SHF.R.U32.HI R62, RZ, 0x10, R63 ;  /* 0x00000010ff3e7819 */ /* 0x000fe2000001163f */
[----:B------:R-:W-:Y:S01]  /*5390*/  IMAD.U32 R54, R42, 0x10000, RZ ;  /* 0x000100002a367824 */ /* 0x000fe200078e00ff */
[--C-:B------:R-:W-:Y:S02]  /*53a0*/  SHF.R.U64 R63, R64, 0x10, R65.reuse ;  /* 0x00000010403f7819 */ /* 0x100fe40000001241 */
[----:B------:R-:W-:Y:S02]  /*53b0*/  SHF.R.U32.HI R64, RZ, 0x10, R65 ;  /* 0x00000010ff407819 */ /* 0x000fe40000011641 */
[----:B------:R-:W-:Y:S02]  /*53c0*/  PRMT R153, R153, 0x5410, R62 ;  /* 0x0000541099997816 */ /* 0x000fe4000000003e */
[----:B------:R-:W-:-:S02]  /*53d0*/  PRMT R155, R155, 0x5410, R64 ;  /* 0x000054109b9b7816 */ /* 0x000fc40000000040 */
[----:B------:R-:W-:Y:S01]  /*53e0*/  PRMT R154, R154, 0x5410, R63 ;  /* 0x000054109a9a7816 */ /* 0x000fe2000000003f */
[----:B------:R-:W-:Y:S01]  /*53f0*/  IMAD.U32 R63, R153, 0x10000, RZ ;  /* 0x00010000993f7824 */ /* 0x000fe200078e00ff */
[----:B------:R-:W-:Y:S01]  /*5400*/  LOP3.LUT R55, R42, 0xffff0000, RZ, 0xc0, !PT ;  /* 0xffff00002a377812 */ /* 0x000fe200078ec0ff */
[----:B------:R-:W-:Y:S01]  /*5410*/  IMAD.U32 R65, R155, 0x10000, RZ ;  /* 0x000100009b417824 */ /* 0x000fe200078e00ff */
[----:B------:R-:W-:Y:S02]  /*5420*/  LOP3.LUT R61, R43, 0xffff0000, RZ, 0xc0, !PT ;  /* 0xffff00002b3d7812 */ /* 0x000fe400078ec0ff */
[----:B------:R-:W-:Y:S01]  /*5430*/  PRMT R152, R152, 0x5410, R67 ;  /* 0x0000541098987816 */ /* 0x000fe20000000043 */
[----:B------:R-:W-:Y:S01]  /*5440*/  FMUL.FTZ R69, R55, R65 ;  /* 0x0000004137457220 */ /* 0x000fe20000410000 */
[----:B------:R-:W-:Y:S01]  /*5450*/  LOP3.LUT R43, R41, 0xffff0000, RZ, 0xc0, !PT ;  /* 0xffff0000292b7812 */ /* 0x000fe200078ec0ff */
[-C--:B------:R-:W-:Y:S01]  /*5460*/  FMUL.FTZ R55, R55, R63.reuse ;  /* 0x0000003f37377220 */ /* 0x080fe20000410000 */
[----:B------:R-:W-:Y:S01]  /*5470*/  LOP3.LUT R64, R154, 0xffff0000, RZ, 0xc0, !PT ;  /* 0xffff00009a407812 */ /* 0x000fe200078ec0ff */
[----:B------:R-:W-:Y:S01]  /*5480*/  FFMA.FTZ R69, R54, R63, -R69 ;  /* 0x0000003f36457223 */ /* 0x000fe20000010845 */
[----:B------:R-:W-:Y:S01]  /*5490*/  SHF.L.U32 R42, R41, 0x10, RZ ;  /* 0x00000010292a7819 */ /* 0x000fe200000006ff */
[----:B------:R-:W-:Y:S01]  /*54a0*/  IMAD.U32 R41, R40, 0x10000, RZ ;  /* 0x0001000028297824 */ /* 0x000fe200078e00ff */
[----:B------:R-:W-:Y:S01]  /*54b0*/  LOP3.LUT R62, R152, 0xffff0000, RZ, 0xc0, !PT ;  /* 0xffff0000983e7812 */ /* 0x000fe200078ec0ff */
[----:B------:R-:W-:Y:S01]  /*54c0*/  FMUL.FTZ R67, R43, R64 ;  /* 0x000000402b437220 */ /* 0x000fe20000410000 */
[----:B------:R-:W-:Y:S01]  /*54d0*/  LOP3.LUT R155, R155, 0xffff0000, RZ, 0xc0, !PT ;  /* 0xffff00009b9b7812 */ /* 0x000fe200078ec0ff */
[----:B------:R-:W-:Y:S01]  /*54e0*/  FFMA.FTZ R54, R54, R65, R55 ;  /* 0x0000004136367223 */ /* 0x000fe20000010037 */
[----:B------:R-:W-:Y:S01]  /*54f0*/  LOP3.LUT R153, R153, 0xffff0000, RZ, 0xc0, !PT ;  /* 0xffff000099997812 */ /* 0x000fe200078ec0ff */
[-C--:B------:R-:W-:Y:S01]  /*5500*/  FMUL.FTZ R43, R43, R62.reuse ;  /* 0x0000003e2b2b7220 */ /* 0x080fe20000410000 */
[----:B------:R-:W-:Y:S01]  /*5510*/  LOP3.LUT R40, R40, 0xffff0000, RZ, 0xc0, !PT ;  /* 0xffff000028287812 */ /* 0x000fe200078ec0ff */
[----:B------:R-:W-:Y:S01]  /*5520*/  FFMA.FTZ R67, R42, R62, -R67 ;  /* 0x0000003e2a437223 */ /* 0x000fe20000010843 */
[----:B------:R-:W-:-:S02]  /*5530*/  IMAD.U32 R154, R154, 0x10000, RZ ;  /* 0x000100009a9a7824 */ /* 0x000fc400078e00ff */
[C---:B------:R-:W-:Y:S01]  /*5540*/  FMUL.FTZ R55, R61.reuse, R155 ;  /* 0x0000009b3d377220 */ /* 0x040fe20000410000 */
[----:B------:R-:W-:Y:S02]  /*5550*/  IMAD.U32 R152, R152, 0x10000, RZ ;  /* 0x0001000098987824 */ /* 0x000fe400078e00ff */
        /* <DEDUP_REMOVED lines=12> */
[----:B------:R-:W-:Y:S01]  /*5620*/  F2FP.BF16.F32.PACK_AB R41, R64, R67 ;  /* 0x000000434029723e */ /* 0x000fe200000010ff */
[----:B------:R-:W-:-:S07]  /*5630*/  IMAD.MOV.U32 R43, RZ, RZ, R55 ;  /* 0x000000ffff2b7224 */ /* 0x000fce00078e0037 */
.L_x_508:
[----:B------:R-:W-:Y:S05]  /*5640*/  BSYNC B2 ;  /* 0x0000000000027941 */ /* 0x000fea0003800000 */
.L_x_507:
[----:B------:R-:W-:Y:S02]  /*5650*/  ULDC.64 UR4, c[0x0][0x208] ;  /* 0x0000820000047ab9 */ /* 0x000fe40000000a00 */
[----:B--2---:R1:W-:Y:S03]  /*5660*/  STG.E.128 desc[UR4][R52.64], R40 ;  /* 0x0000002834007986 */ /* 0x0043e6000c101d04 */
.L_x_506:
[----:B------:R-:W-:Y:S05]  /*5670*/  BSYNC B1 ;  /* 0x0000000000017941 */ /* 0x000fea0003800000 */
.L_x_505:
        /* <DEDUP_REMOVED lines=20> */
[C---:B------:R-:W-:Y:S01]  /*57c0*/  LOP3.LUT R60, R145.reuse, 0xffff0000, RZ, 0xc0, !PT ;  /* 0xffff0000913c7812 */ /* 0x040fe200078ec0ff */
[----:B------:R-:W-:Y:S01]  /*57d0*/  IMAD.U32 R145, R145, 0x10000, RZ ;  /* 0x0001000091917824 */ /* 0x000fe200078e00ff */
[C---:B------:R-:W-:Y:S01]  /*57e0*/  LOP3.LUT R58, R138.reuse, 0xffff0000, RZ, 0xc0, !PT ;  /* 0xffff00008a3a7812 */ /* 0x040fe200078ec0ff */
[----:B------:R-:W-:Y:S01]  /*57f0*/  IMAD.U32 R138, R138, 0x10000, RZ ;  /* 0x000100008a8a7824 */ /* 0x000fe200078e00ff */
[----:B------:R-:W-:Y:S01]  /*5800*/  LOP3.LUT R55, R42, 0xffff0000, RZ, 0xc0, !PT ;  /* 0xffff00002a377812 */ /* 0x000fe200078ec0ff */
[----:B------:R-:W-:Y:S01]  /*5810*/  IMAD.U32 R42, R41, 0x10000, RZ ;  /* 0x00010000292a7824 */ /* 0x000fe200078e00ff */
[----:B------:R-:W-:Y:S01]  /*5820*/  SHF.L.U32 R59, R139, 0x10, RZ ;  /* 0x000000108b3b7819 */ /* 0x000fe200000006ff */
[----:B------:R-:W-:-:S02]  /*5830*/  IMAD.U32 R41, R40, 0x10000, RZ ;  /* 0x0001000028297824 */ /* 0x000fc400078e00ff */
[C---:B------:R-:W-:Y:S01]  /*5840*/  FMUL.FTZ R63, R43.reuse, R60 ;  /* 0x0000003c2b3f7220 */ /* 0x040fe20000410000 */
[-C--:B------:R-:W-:Y:S01]  /*5850*/  FMUL.FTZ R43, R43, R58.reuse ;  /* 0x0000003a2b2b7220 */ /* 0x080fe20000410000 */
[----:B------:R-:W-:Y:S01]  /*5860*/  LOP3.LUT R40, R40, 0xffff0000, RZ, 0xc0, !PT ;  /* 0xffff000028287812 */ /* 0x000fe200078ec0ff */
[C---:B------:R-:W-:Y:S01]  /*5870*/  FMUL.FTZ R65, R55.reuse, R61 ;  /* 0x0000003d37417220 */ /* 0x040fe20000410000 */
[----:B------:R-:W-:Y:S01]  /*5880*/  LOP3.LUT R146, R146, 0xffff0000, RZ, 0xc0, !PT ;  /* 0xffff000092927812 */ /* 0x000fe200078ec0ff */
[-C--:B------:R-:W-:Y:S01]  /*5890*/  FMUL.FTZ R55, R55, R59.reuse ;  /* 0x0000003b37377220 */ /* 0x080fe20000410000 */
[----:B------:R-:W-:Y:S01]  /*58a0*/  LOP3.LUT R139, R139, 0xffff0000, RZ, 0xc0, !PT ;  /* 0xffff00008b8b7812 */ /* 0x000fe200078ec0ff */
        /* <DEDUP_REMOVED lines=18> */
.L_x_512:
[----:B------:R-:W-:Y:S05]  /*59d0*/  BSYNC B2 ;  /* 0x0000000000027941 */ /* 0x000fea0003800000 */
.L_x_511:
[----:B------:R-:W-:Y:S02]  /*59e0*/  ULDC.64 UR4, c[0x0][0x208] ;  /* 0x0000820000047ab9 */ /* 0x000fe40000000a00 */
[----:B--2---:R1:W-:Y:S03]  /*59f0*/  STG.E.128 desc[UR4][R52.64+0x80], R40 ;  /* 0x0000802834007986 */ /* 0x0043e6000c101d04 */
.L_x_510:
[----:B------:R-:W-:Y:S05]  /*5a00*/  BSYNC B1 ;  /* 0x0000000000017941 */ /* 0x000fea0003800000 */
.L_x_509:
[----:B------:R-:W-:Y:S01]  /*5a10*/  ISETP.NE.AND P3, PT, R9, RZ, PT ;  /* 0x000000ff0900720c */ /* 0x000fe20003f65270 */
[----:B------:R-:W-:-:S12]  /*5a20*/  BSSY B1, `(.L_x_513) ;  /* 0x0000037000017945 */ /* 0x000fd80003800000 */
[----:B------:R-:W-:Y:S05]  /*5a30*/  @!P3 BRA `(.L_x_514) ;  /* 0x0000000000d4b947 */ /* 0x000fea0003800000 */
[----:B-1234-:R1:W2:Y:S01]  /*5a40*/  LDS.128 R40, [R4+0x2b400] ;  /* 0x02b4000004287984 */ /* 0x01e2a20000000c00 */
[----:B------:R-:W-:Y:S01]  /*5a50*/  ISETP.GE.AND P3, PT, R214, R116, PT ;  /* 0x00000074d600720c */ /* 0x000fe20003f66270 */
[----:B------:R-:W-:-:S12]  /*5a60*/  BSSY B2, `(.L_x_515) ;  /* 0x0000030000027945 */ /* 0x000fd80003800000 */
[----:B-1----:R-:W-:Y:S05]  /*5a70*/  @P3 BRA `(.L_x_516) ;  /* 0x0000000000b83947 */ /* 0x002fea0003800000 */
[----:B------:R-:W-:Y:S02]  /*5a80*/  SHF.R.U32.HI R54, RZ, 0x10, R49 ;  /* 0x00000010ff367819 */ /* 0x000fe40000011631 */
[----:B------:R-:W-:Y:S02]  /*5a90*/  SHF.R.U32.HI R56, RZ, 0x10, R51 ;  /* 0x00000010ff387819 */ /* 0x000fe40000011633 */
[----:B------:R-:W-:Y:S01]  /*5aa0*/  SHF.R.U64 R55, R48, 0x10, R49 ;  /* 0x0000001030377819 */ /* 0x000fe20000001231 */
[----:B--2---:R-:W-:Y:S01]  /*5ab0*/  IMAD.U32 R48, R42, 0x10000, RZ ;  /* 0x000100002a307824 */ /* 0x004fe200078e00ff */
[----:B------:R-:W-:Y:S01]  /*5ac0*/  SHF.R.U64 R57, R50, 0x10, R51 ;  /* 0x0000001032397819 */ /* 0x000fe20000001233 */
[----:B------:R-:W-:Y:S01]  /*5ad0*/  IMAD.U32 R50, R43, 0x10000, RZ ;  /* 0x000100002b327824 */ /* 0x000fe200078e00ff */
[----:B------:R-:W-:Y:S02]  /*5ae0*/  PRMT R137, R137, 0x5410, R54 ;  /* 0x0000541089897816 */ /* 0x000fe40000000036 */
[----:B------:R-:W-:-:S02]  /*5af0*/  PRMT R135, R135, 0x5410, R56 ;  /* 0x0000541087877816 */ /* 0x000fc40000000038 */
[----:B------:R-:W-:Y:S02]  /*5b00*/  PRMT R136, R136, 0x5410, R55 ;  /* 0x0000541088887816 */ /* 0x000fe40000000037 */
[----:B------:R-:W-:Y:S01]  /*5b10*/  LOP3.LUT R49, R42, 0xffff0000, RZ, 0xc0, !PT ;  /* 0xffff00002a317812 */ /* 0x000fe200078ec0ff */
[----:B------:R-:W-:Y:S01]  /*5b20*/  IMAD.U32 R55, R135, 0x10000, RZ ;  /* 0x0001000087377824 */ /* 0x000fe200078e00ff */
[----:B------:R-:W-:Y:S01]  /*5b30*/  LOP3.LUT R51, R43, 0xffff0000, RZ, 0xc0, !PT ;  /* 0xffff00002b337812 */ /* 0x000fe200078ec0ff */
[----:B------:R-:W-:Y:S01]  /*5b40*/  IMAD.U32 R42, R41, 0x10000, RZ ;  /* 0x00010000292a7824 */ /* 0x000fe200078e00ff */
[----:B------:R-:W-:Y:S01]  /*5b50*/  PRMT R134, R134, 0x5410, R57 ;  /* 0x0000541086867816 */ /* 0x000fe20000000039 */
[----:B------:R-:W-:Y:S01]  /*5b60*/  IMAD.U32 R57, R137, 0x10000, RZ ;  /* 0x0001000089397824 */ /* 0x000fe200078e00ff */
[----:B------:R-:W-:Y:S01]  /*5b70*/  LOP3.LUT R43, R41, 0xffff0000, RZ, 0xc0, !PT ;  /* 0xffff0000292b7812 */ /* 0x000fe200078ec0ff */
[----:B------:R-:W-:Y:S01]  /*5b80*/  IMAD.U32 R41, R40, 0x10000, RZ ;  /* 0x0001000028297824 */ /* 0x000fe200078e00ff */
[----:B------:R-:W-:Y:S01]  /*5b90*/  LOP3.LUT R56, R136, 0xffff0000, RZ, 0xc0, !PT ;  /* 0xffff000088387812 */ /* 0x000fe200078ec0ff */
[C---:B------:R-:W-:Y:S01]  /*5ba0*/  FMUL.FTZ R61, R49.reuse, R57 ;  /* 0x00000039313d7220 */ /* 0x040fe20000410000 */
[----:B------:R-:W-:Y:S01]  /*5bb0*/  LOP3.LUT R54, R134, 0xffff0000, RZ, 0xc0, !PT ;  /* 0xffff000086367812 */ /* 0x000fe200078ec0ff */
[-C--:B------:R-:W-:Y:S01]  /*5bc0*/  FMUL.FTZ R49, R49, R55.reuse ;  /* 0x0000003731317220 */ /* 0x080fe20000410000 */
[----:B------:R-:W-:Y:S01]  /*5bd0*/  LOP3.LUT R137, R137, 0xffff0000, RZ, 0xc0, !PT ;  /* 0xffff000089897812 */ /* 0x000fe200078ec0ff */
[----:B------:R-:W-:Y:S01]  /*5be0*/  FMUL.FTZ R59, R43, R56 ;  /* 0x000000382b3b7220 */ /* 0x000fe20000410000 */
        /* <DEDUP_REMOVED lines=19> */
[----:B------:R-:W-:Y:S02]  /*5d20*/  F2FP.BF16.F32.PACK_AB R40, R43, R42 ;  /* 0x0000002a2b28723e */ /* 0x000fe400000010ff */
[----:B------:R-:W-:Y:S01]  /*5d30*/  F2FP.BF16.F32.PACK_AB R41, R56, R59 ;  /* 0x0000003b3829723e */ /* 0x000fe200000010ff */
[----:B------:R-:W-:Y:S01]  /*5d40*/  IMAD.MOV.U32 R43, RZ, RZ, R49 ;  /* 0x000000ffff2b7224 */ /* 0x000fe200078e0031 */
[----:B------:R-:W-:-:S07]  /*5d50*/  MOV R42, R48 ;  /* 0x00000030002a7202 */ /* 0x000fce0000000f00 */
.L_x_516:
[----:B------:R-:W-:Y:S05]  /*5d60*/  BSYNC B2 ;  /* 0x0000000000027941 */ /* 0x000fea0003800000 */
.L_x_515:
[----:B------:R-:W-:Y:S02]  /*5d70*/  ULDC.64 UR4, c[0x0][0x208] ;  /* 0x0000820000047ab9 */ /* 0x000fe40000000a00 */
[----:B--2---:R1:W-:Y:S03]  /*5d80*/  STG.E.128 desc[UR4][R52.64+0x100], R40 ;  /* 0x0001002834007986 */ /* 0x0043e6000c101d04 */
.L_x_514:
[----:B------:R-:W-:Y:S05]  /*5d90*/  BSYNC B1 ;  /* 0x0000000000017941 */ /* 0x000fea0003800000 */
.L_x_513:
[----:B------:R-:W-:-:S13]  /*5da0*/  ISETP.NE.AND P3, PT, R8, RZ, PT ;  /* 0x000000ff0800720c */ /* 0x000fda0003f65270 */
        /* <DEDUP_REMOVED lines=51> */
.L_x_518:
[----:B------:R-:W-:Y:S05]  /*60e0*/  BSYNC B1 ;  /* 0x0000000000017941 */ /* 0x000fea0003800000 */
.L_x_517:
[----:B------:R-:W-:Y:S02]  /*60f0*/  ULDC.64 UR4, c[0x0][0x208] ;  /* 0x0000820000047ab9 */ /* 0x000fe40000000a00 */
[----:B--2---:R1:W-:Y:S01]  /*6100*/  STG.E.128 desc[UR4][R52.64+0x180], R40 ;  /* 0x0001802834007986 */ /* 0x0043e2000c101d04 */
[----:B------:R-:W-:Y:S05]  /*6110*/  BRA `(.L_x_504) ;  /* 0x0000004000ac7947 */ /* 0x000fea0003800000 */
.L_x_462:
        /* <DEDUP_REMOVED lines=14> */
[----:B------:R-:W-:Y:S01]  /*6200*/  IADD3 R40, P4, R102, R88, RZ ;  /* 0x0000005866287210 */ /* 0x000fe20007f9e0ff */
[----:B------:R-:W-:Y:S01]  /*6210*/  ULDC.64 UR6, c[0x0][0x3e0] ;  /* 0x0000f80000067ab9 */ /* 0x000fe20000000a00 */
[----:B------:R-:W-:Y:S01]  /*6220*/  LEA R56, P3, R42, UR4, 0x1 ;  /* 0x000000042a387c11 */ /* 0x000fe2000f8608ff */
[----:B------:R-:W-:Y:S01]  /*6230*/  IMAD.X R43, R0, 0x1, R15, P2 ;  /* 0x00000001002b7824 */ /* 0x000fe200010e060f */
[----:B------:R-:W-:Y:S02]  /*6240*/  IADD3.X R41, R115, R21, RZ, P4, !PT ;  /* 0x0000001573297210 */ /* 0x000fe400027fe4ff */
[----:B------:R-:W-:Y:S02]  /*6250*/  CS2R R46, SRZ ;  /* 0x00000000002e7805 */ /* 0x000fe4000001ff00 */
[----:B------:R-:W-:-:S02]  /*6260*/  ISETP.GE.AND P4, PT, R213, R116, PT ;  /* 0x00000074d500720c */ /* 0x000fc40003f86270 */
[----:B------:R-:W-:Y:S02]  /*6270*/  CS2R R44, SRZ ;  /* 0x00000000002c7805 */ /* 0x000fe4000001ff00 */
[----:B------:R-:W-:Y:S02]  /*6280*/  LEA.HI.X R57, R42, UR5, R43, 0x1, P3 ;  /* 0x000000052a397c11 */ /* 0x000fe400098f0c2b */
[----:B------:R-:W-:Y:S02]  /*6290*/  CS2R R42, SRZ ;  /* 0x00000000002a7805 */ /* 0x000fe4000001ff00 */
[----:B------:R-:W-:Y:S02]  /*62a0*/  ISETP.GE.AND P3, PT, R212, R116, PT ;  /* 0x00000074d400720c */ /* 0x000fe40003f66270 */
[----:B------:R-:W-:Y:S02]  /*62b0*/  CS2R R54, SRZ ;  /* 0x0000000000367805 */ /* 0x000fe4000001ff00 */
[----:B------:R-:W-:-:S02]  /*62c0*/  LEA R60, P2, R40, UR6, 0x1 ;  /* 0x00000006283c7c11 */ /* 0x000fc4000f8408ff */
[----:B------:R-:W-:Y:S02]  /*62d0*/  CS2R R52, SRZ ;  /* 0x0000000000347805 */ /* 0x000fe4000001ff00 */
[----:B------:R-:W-:Y:S02]  /*62e0*/  CS2R R50, SRZ ;  /* 0x0000000000327805 */ /* 0x000fe4000001ff00 */
[----:B------:R-:W-:Y:S02]  /*62f0*/  CS2R R48, SRZ ;  /* 0x0000000000307805 */ /* 0x000fe4000001ff00 */
[----:B------:R-:W-:Y:S02]  /*6300*/  LEA.HI.X R61, R40, UR7, R41, 0x1, P2 ;  /* 0x00000007283d7c11 */ /* 0x000fe400090f0c29 */
[----:B------:R-:W-:Y:S01]  /*6310*/  CS2R R40, SRZ ;  /* 0x0000000000287805 */ /* 0x000fe2000001ff00 */
[----:B------:R-:W-:Y:S02]  /*6320*/  ULDC.64 UR8, c[0x0][0x208] ;  /* 0x0000820000087ab9 */ /* 0x000fe40000000a00 */
[----:B------:R0:W5:Y:S04]  /*6330*/  @!P4 LDG.E.128 R48, desc[UR8][R60.64+0x80] ;  /* 0x000080083c30c981 */ /* 0x000168000c1e1d00 */
[----:B------:R0:W5:Y:S04]  /*6340*/  @!P3 LDG.E.128 R44, desc[UR8][R56.64] ;  /* 0x00000008382cb981 */ /* 0x000168000c1e1d00 */
[----:B------:R0:W5:Y:S04]  /*6350*/  @!P4 LDG.E.128 R40, desc[UR8][R56.64+0x80] ;  /* 0x000080083828c981 */ /* 0x000168000c1e1d00 */
[----:B------:R0:W5:Y:S02]  /*6360*/  @!P3 LDG.E.128 R52, desc[UR8][R60.64] ;  /* 0x000000083c34b981 */ /* 0x000164000c1e1d00 */
.L_x_520:
[----:B------:R-:W-:Y:S05]  /*6370*/  BSYNC B1 ;  /* 0x0000000000017941 */ /* 0x000fea0003800000 */
.L_x_519:
[----:B0----5:R-:W-:Y:S01]  /*6380*/  IMAD.MOV.U32 R56, RZ, RZ, R42 ;  /* 0x000000ffff387224 */ /* 0x021fe200078e002a */
[----:B------:R-:W-:Y:S01]  /*6390*/  ISETP.GE.AND P3, PT, R217, R3, PT ;  /* 0x00000003d900720c */ /* 0x000fe20003f66270 */
[----:B------:R-:W-:Y:S01]  /*63a0*/  IMAD.MOV.U32 R57, RZ, RZ, R43 ;  /* 0x000000ffff397224 */ /* 0x000fe200078e002b */
[----:B------:R-:W-:Y:S01]  /*63b0*/  BSSY B1, `(.L_x_521) ;  /* 0x000003d000017945 */ /* 0x000fe20003800000 */
[----:B------:R-:W-:Y:S01]  /*63c0*/  IMAD.MOV.U32 R60, RZ, RZ, R40 ;  /* 0x000000ffff3c7224 */ /* 0x000fe200078e0028 */
[----:B------:R-:W-:Y:S01]  /*63d0*/  PRMT R179, R179, 0x5410, R56 ;  /* 0x00005410b3b37816 */ /* 0x000fe20000000038 */
[----:B------:R-:W-:Y:S01]  /*63e0*/  IMAD.MOV.U32 R56, RZ, RZ, R41 ;  /* 0x000000ffff387224 */ /* 0x000fe200078e0029 */
[----:B------:R-:W-:Y:S02]  /*63f0*/  CS2R R62, SRZ ;  /* 0x00000000003e7805 */ /* 0x000fe4000001ff00 */
[----:B------:R-:W-:Y:S02]  /*6400*/  CS2R R66, SRZ ;  /* 0x0000000000427805 */ /* 0x000fe4000001ff00 */
[----:B------:R-:W-:Y:S01]  /*6410*/  PRMT R181, R181, 0x5410, R60 ;  /* 0x00005410b5b57816 */ /* 0x000fe2000000003c */
[----:B------:R-:W-:Y:S01]  /*6420*/  IMAD.MOV.U32 R60, RZ, RZ, R44 ;  /* 0x000000ffff3c7224 */ /* 0x000fe200078e002c */
[----:B------:R-:W-:Y:S01]  /*6430*/  PRMT R178, R56, 0x5410, R57 ;  /* 0x0000541038b27816 */ /* 0x000fe20000000039 */
[----:B------:R-:W-:Y:S01]  /*6440*/  IMAD.MOV.U32 R57, RZ, RZ, R46 ;  /* 0x000000ffff397224 */ /* 0x000fe200078e002e */
[----:B------:R-:W-:Y:S01]  /*6450*/  CS2R R64, SRZ ;  /* 0x0000000000407805 */ /* 0x000fe2000001ff00 */
[----:B------:R-:W-:Y:S01]  /*6460*/  IMAD.MOV.U32 R56, RZ, RZ, R47 ;  /* 0x000000ffff387224 */ /* 0x000fe200078e002f */
[----:B------:R-:W-:-:S02]  /*6470*/  CS2R R70, SRZ ;  /* 0x0000000000467805 */ /* 0x000fc4000001ff00 */
[----:B------:R-:W-:Y:S02]  /*6480*/  CS2R R68, SRZ ;  /* 0x0000000000447805 */ /* 0x000fe4000001ff00 */
[----:B------:R-:W-:Y:S01]  /*6490*/  PRMT R169, R57, 0x5410, R60 ;  /* 0x0000541039a97816 */ /* 0x000fe2000000003c */
[----:B------:R-:W-:Y:S01]  /*64a0*/  IMAD.MOV.U32 R57, RZ, RZ, R45 ;  /* 0x000000ffff397224 */ /* 0x000fe200078e002d */
[----:B------:R-:W-:Y:S01]  /*64b0*/  PRMT R168, R56, 0x7610, R168 ;  /* 0x0000761038a87816 */ /* 0x000fe200000000a8 */
[----:B------:R-:W-:Y:S02]  /*64c0*/  IMAD.MOV.U32 R56, RZ, RZ, R50 ;  /* 0x000000ffff387224 */ /* 0x000fe400078e0032 */
[----:B------:R-:W-:Y:S01]  /*64d0*/  IMAD.MOV.U32 R60, RZ, RZ, R48 ;  /* 0x000000ffff3c7224 */ /* 0x000fe200078e0030 */
[----:B------:R-:W-:Y:S01]  /*64e0*/  PRMT R163, R163, 0x5410, R57 ;  /* 0x00005410a3a37816 */ /* 0x000fe20000000039 */
[----:B------:R-:W-:-:S03]  /*64f0*/  IMAD.MOV.U32 R57, RZ, RZ, R51 ;  /* 0x000000ffff397224 */ /* 0x000fc600078e0033 */
[----:B------:R-:W-:Y:S01]  /*6500*/  PRMT R179, R60, 0x7610, R179 ;  /* 0x000076103cb37816 */ /* 0x000fe200000000b3 */
[----:B------:R-:W-:Y:S01]  /*6510*/  IMAD.MOV.U32 R60, RZ, RZ, R52 ;  /* 0x000000ffff3c7224 */ /* 0x000fe200078e0034 */
[----:B------:R-:W-:Y:S01]  /*6520*/  PRMT R177, R56, 0x5410, R57 ;  /* 0x0000541038b17816 */ /* 0x000fe20000000039 */
[----:B------:R-:W-:Y:S01]  /*6530*/  IMAD.MOV.U32 R56, RZ, RZ, R49 ;  /* 0x000000ffff387224 */ /* 0x000fe200078e0031 */
[----:B------:R-:W-:Y:S02]  /*6540*/  MOV R57, R54 ;  /* 0x0000003600397202 */ /* 0x000fe40000000f00 */
[----:B------:R-:W-:Y:S02]  /*6550*/  PRMT R184, R184, 0x5410, R60 ;  /* 0x00005410b8b87816 */ /* 0x000fe4000000003c */
[----:B------:R-:W-:Y:S02]  /*6560*/  CS2R R60, SRZ ;  /* 0x00000000003c7805 */ /* 0x000fe4000001ff00 */
[----:B------:R-:W-:Y:S01]  /*6570*/  PRMT R182, R182, 0x5410, R56 ;  /* 0x00005410b6b67816 */ /* 0x000fe20000000038 */
[----:B------:R-:W-:Y:S01]  /*6580*/  IMAD.MOV.U32 R56, RZ, RZ, R55 ;  /* 0x000000ffff387224 */ /* 0x000fe200078e0037 */
[----:B------:R-:W-:Y:S01]  /*6590*/  PRMT R183, R183, 0x5410, R57 ;  /* 0x00005410b7b77816 */ /* 0x000fe20000000039 */
[----:B------:R-:W-:-:S03]  /*65a0*/  IMAD.MOV.U32 R57, RZ, RZ, R53 ;  /* 0x000000ffff397224 */ /* 0x000fc600078e0035 */
[----:B------:R-:W-:Y:S02]  /*65b0*/  PRMT R181, R56, 0x7610, R181 ;  /* 0x0000761038b57816 */ /* 0x000fe400000000b5 */
[----:B------:R-:W-:Y:S02]  /*65c0*/  PRMT R165, R165, 0x5410, R57 ;  /* 0x00005410a5a57816 */ /* 0x000fe40000000039 */
        /* <DEDUP_REMOVED lines=10> */
[----:B------:R-:W-:Y:S02]  /*6670*/  CS2R R68, SRZ ;  /* 0x0000000000447805 */ /* 0x000fe4000001ff00 */
[----:B------:R-:W-:Y:S02]  /*6680*/  CS2R R66, SRZ ;  /* 0x0000000000427805 */ /* 0x000fe4000001ff00 */
[----:B------:R-:W-:Y:S02]  /*6690*/  IADD3.X R57, R21, R115, R34, P2, P4 ;  /* 0x0000007315397210 */ /* 0x000fe400017e8422 */
[----:B------:R-:W-:Y:S02]  /*66a0*/  CS2R R64, SRZ ;  /* 0x0000000000407805 */ /* 0x000fe4000001ff00 */
[----:B------:R-:W-:Y:S01]  /*66b0*/  LEA R72, P4, R58, UR4, 0x1 ;  /* 0x000000043a487c11 */ /* 0x000fe2000f8808ff */
[----:B------:R-:W-:Y:S01]  /*66c0*/  ULDC.64 UR8, c[0x0][0x208] ;  /* 0x0000820000087ab9 */ /* 0x000fe20000000a00 */
[----:B------:R-:W-:-:S02]  /*66d0*/  LEA R74, P2, R56, UR6, 0x1 ;  /* 0x00000006384a7c11 */ /* 0x000fc4000f8408ff */
[----:B------:R-:W-:Y:S02]  /*66e0*/  LEA.HI.X R73, R58, UR5, R59, 0x1, P4 ;  /* 0x000000053a497c11 */ /* 0x000fe4000a0f0c3b */
[----:B------:R-:W-:Y:S02]  /*66f0*/  CS2R R58, SRZ ;  /* 0x00000000003a7805 */ /* 0x000fe4000001ff00 */
[----:B------:R-:W-:Y:S02]  /*6700*/  LEA.HI.X R75, R56, UR7, R57, 0x1, P2 ;  /* 0x00000007384b7c11 */ /* 0x000fe400090f0c39 */
[----:B------:R-:W-:Y:S02]  /*6710*/  CS2R R56, SRZ ;  /* 0x0000000000387805 */ /* 0x000fe4000001ff00 */
[-C--:B------:R-:W-:Y:S02]  /*6720*/  ISETP.GE.AND P4, PT, R212, R116.reuse, PT ;  /* 0x00000074d400720c */ /* 0x080fe40003f86270 */
[----:B------:R-:W-:-:S11]  /*6730*/  ISETP.GE.AND P2, PT, R213, R116, PT ;  /* 0x00000074d500720c */ /* 0x000fd60003f46270 */
[----:B------:R0:W5:Y:S04]  /*6740*/  @!P4 LDG.E.128 R60, desc[UR8][R72.64] ;  /* 0x00000008483cc981 */ /* 0x000168000c1e1d00 */
[----:B------:R0:W5:Y:S04]  /*6750*/  @!P2 LDG.E.128 R56, desc[UR8][R72.64+0x80] ;  /* 0x000080084838a981 */ /* 0x000168000c1e1d00 */
[----:B------:R0:W5:Y:S04]  /*6760*/  @!P4 LDG.E.128 R68, desc[UR8][R74.64] ;  /* 0x000000084a44c981 */ /* 0x000168000c1e1d00 */
[----:B------:R0:W5:Y:S02]  /*6770*/  @!P2 LDG.E.128 R64, desc[UR8][R74.64+0x80] ;  /* 0x000080084a40a981 */ /* 0x000164000c1e1d00 */
.L_x_522:
[----:B------:R-:W-:Y:S05]  /*6780*/  BSYNC B1 ;  /* 0x0000000000017941 */ /* 0x000fea0003800000 */
.L_x_521:
[----:B------:R-:W-:Y:S01]  /*6790*/  ISETP.GE.AND P4, PT, R218, R3, PT ;  /* 0x00000003da00720c */ /* 0x000fe20003f86270 */
[----:B------:R-:W-:Y:S01]  /*67a0*/  BSSY B1, `(.L_x_523) ;  /* 0x000001f000017945 */ /* 0x000fe20003800000 */
[----:B0-----:R-:W-:Y:S02]  /*67b0*/  CS2R R74, SRZ ;  /* 0x00000000004a7805 */ /* 0x001fe4000001ff00 */
        /* <DEDUP_REMOVED lines=11> */
[----:B------:R-:W-:Y:S01]  /*6870*/  ULDC.64 UR8, c[0x0][0x208] ;  /* 0x0000820000087ab9 */ /* 0x000fe20000000a00 */
[----:B------:R-:W-:Y:S02]  /*6880*/  IADD3.X R73, R15, R29, R0, P2, P6 ;  /* 0x0000001d0f497210 */ /* 0x000fe400017ec400 */
[----:B------:R-:W-:-:S04]  /*6890*/  IADD3 R0, P2, P6, R102, R31, R88 ;  /* 0x0000001f66007210 */ /* 0x000fc80007e5e058 */
[----:B------:R-:W-:Y:S02]  /*68a0*/  IADD3.X R115, R21, R33, R115, P2, P6 ;  /* 0x0000002115737210 */ /* 0x000fe400017ec473 */
[----:B------:R-:W-:-:S04]  /*68b0*/  LEA R88, P2, R90, UR4, 0x1 ;  /* 0x000000045a587c11 */ /* 0x000fc8000f8408ff */
[----:B------:R-:W-:Y:S02]  /*68c0*/  LEA.HI.X R89, R90, UR5, R73, 0x1, P2 ;  /* 0x000000055a597c11 */ /* 0x000fe400090f0c49 */
[----:B------:R-:W-:-:S04]  /*68d0*/  LEA R90, P2, R0, UR6, 0x1 ;  /* 0x00000006005a7c11 */ /* 0x000fc8000f8408ff */
[----:B------:R-:W-:Y:S02]  /*68e0*/  LEA.HI.X R91, R0, UR7, R115, 0x1, P2 ;  /* 0x00000007005b7c11 */ /* 0x000fe400090f0c73 */
[----:B------:R-:W-:Y:S02]  /*68f0*/  ISETP.GE.AND P2, PT, R212, R116, PT ;  /* 0x00000074d400720c */ /* 0x000fe40003f46270 */
[----:B------:R-:W-:Y:S02]  /*6900*/  CS2R R74, SRZ ;  /* 0x00000000004a7805 */ /* 0x000fe4000001ff00 */
[----:B------:R-:W-:Y:S02]  /*6910*/  CS2R R72, SRZ ;  /* 0x0000000000487805 */ /* 0x000fe4000001ff00 */
[----:B------:R-:W-:Y:S02]  /*6920*/  CS2R R82, SRZ ;  /* 0x0000000000527805 */ /* 0x000fe4000001ff00 */
[----:B------:R-:W-:-:S05]  /*6930*/  CS2R R80, SRZ ;  /* 0x0000000000507805 */ /* 0x000fca000001ff00 */
[----:B------:R0:W5:Y:S04]  /*6940*/  @!P2 LDG.E.128 R76, desc[UR8][R88.64] ;  /* 0x00000008584ca981 */ /* 0x000168000c1e1d00 */
[----:B------:R0:W5:Y:S01]  /*6950*/  @!P2 LDG.E.128 R84, desc[UR8][R90.64] ;  /* 0x000000085a54a981 */ /* 0x000162000c1e1d00 */
[----:B------:R-:W-:-:S13]  /*6960*/  ISETP.GE.AND P2, PT, R213, R116, PT ;  /* 0x00000074d500720c */ /* 0x000fda0003f46270 */
[----:B------:R0:W5:Y:S04]  /*6970*/  @!P2 LDG.E.128 R72, desc[UR8][R88.64+0x80] ;  /* 0x000080085848a981 */ /* 0x000168000c1e1d00 */
[----:B------:R0:W5:Y:S02]  /*6980*/  @!P2 LDG.E.128 R80, desc[UR8][R90.64+0x80] ;  /* 0x000080085a50a981 */ /* 0x000164000c1e1d00 */
.L_x_524:
[----:B------:R-:W-:Y:S05]  /*6990*/  BSYNC B1 ;  /* 0x0000000000017941 */ /* 0x000fea0003800000 */
.L_x_523:
[----:B-----5:R-:W-:Y:S01]  /*69a0*/  IMAD.MOV.U32 R0, RZ, RZ, R58 ;  /* 0x000000ffff007224 */ /* 0x020fe200078e003a */
[----:B------:R-:W-:Y:S01]  /*69b0*/  ISETP.NE.AND P2, PT, R221, 0x3, PT ;  /* 0x00000003dd00780c */ /* 0x000fe20003f45270 */
[----:B0-----:R-:W-:Y:S02]  /*69c0*/  IMAD.MOV.U32 R88, RZ, RZ, R59 ;  /* 0x000000ffff587224 */ /* 0x001fe400078e003b */
[----:B------:R-:W-:Y:S02]  /*69d0*/  IMAD.MOV.U32 R89, RZ, RZ, R56 ;  /* 0x000000ffff597224 */ /* 0x000fe400078e0038 */
[----:B------:R-:W-:Y:S01]  /*69e0*/  IMAD.MOV.U32 R90, RZ, RZ, R57 ;  /* 0x000000ffff5a7224 */ /* 0x000fe200078e0039 */
[----:B------:R-:W-:Y:S01]  /*69f0*/  PRMT R160, R0, 0x5410, R88 ;  /* 0x0000541000a07816 */ /* 0x000fe20000000058 */
[----:B------:R-:W-:Y:S02]  /*6a00*/  IMAD.MOV.U32 R0, RZ, RZ, R62 ;  /* 0x000000ffff007224 */ /* 0x000fe400078e003e */
[----:B------:R-:W-:Y:S01]  /*6a10*/  IMAD.MOV.U32 R88, RZ, RZ, R63 ;  /* 0x000000ffff587224 */ /* 0x000fe200078e003f */
[----:B------:R-:W-:Y:S01]  /*6a20*/  PRMT R170, R89, 0x5410, R90 ;  /* 0x0000541059aa7816 */ /* 0x000fe2000000005a */
[----:B------:R-:W-:-:S02]  /*6a30*/  IMAD.MOV.U32 R89, RZ, RZ, R60 ;  /* 0x000000ffff597224 */ /* 0x000fc400078e003c */
[----:B------:R-:W-:Y:S01]  /*6a40*/  IMAD.MOV.U32 R90, RZ, RZ, R61 ;  /* 0x000000ffff5a7224 */ /* 0x000fe200078e003d */
[----:B------:R-:W-:Y:S02]  /*6a50*/  PRMT R173, R88, 0x7610, R173 ;  /* 0x0000761058ad7816 */ /* 0x000fe400000000ad */
[----:B------:R-:W-:Y:S01]  /*6a60*/  PRMT R175, R89, 0x5410, R0 ;  /* 0x0000541059af7816 */ /* 0x000fe20000000000 */
[----:B------:R-:W-:Y:S01]  /*6a70*/  IMAD.MOV.U32 R0, RZ, RZ, R66 ;  /* 0x000000ffff007224 */ /* 0x000fe200078e0042 */
[----:B------:R-:W-:Y:S01]  /*6a80*/  PRMT R176, R90, 0x7610, R176 ;  /* 0x000076105ab07816 */ /* 0x000fe200000000b0 */
[----:B------:R-:W-:Y:S01]  /*6a90*/  IMAD.MOV.U32 R89, RZ, RZ, R64 ;  /* 0x000000ffff597224 */ /* 0x000fe200078e0040 */
[----:B------:R-:W-:Y:S01]  /*6aa0*/  MOV R88, R67 ;  /* 0x0000004300587202 */ /* 0x000fe20000000f00 */
[----:B------:R-:W-:-:S03]  /*6ab0*/  IMAD.MOV.U32 R90, RZ, RZ, R65 ;  /* 0x000000ffff5a7224 */ /* 0x000fc600078e0041 */
[----:B------:R-:W-:Y:S01]  /*6ac0*/  PRMT R171, R0, 0x5410, R88 ;  /* 0x0000541000ab7816 */ /* 0x000fe20000000058 */
[----:B------:R-:W-:Y:S01]  /*6ad0*/  IMAD.MOV.U32 R0, RZ, RZ, R70 ;  /* 0x000000ffff007224 */ /* 0x000fe200078e0046 */
[----:B------:R-:W-:Y:S01]  /*6ae0*/  PRMT R172, R89, 0x5410, R90 ;  /* 0x0000541059ac7816 */ /* 0x000fe2000000005a */
[----:B------:R-:W-:Y:S02]  /*6af0*/  IMAD.MOV.U32 R88, RZ, RZ, R71 ;  /* 0x000000ffff587224 */ /* 0x000fe400078e0047 */
[----:B------:R-:W-:Y:S01]  /*6b00*/  IMAD.MOV.U32 R89, RZ, RZ, R68 ;  /* 0x000000ffff597224 */ /* 0x000fe200078e0044 */
[----:B------:R-:W-:Y:S01]  /*6b10*/  PRMT R173, R173, 0x5410, R0 ;  /* 0x00005410adad7816 */ /* 0x000fe20000000000 */
[----:B------:R-:W-:Y:S02]  /*6b20*/  IMAD.MOV.U32 R90, RZ, RZ, R69 ;  /* 0x000000ffff5a7224 */ /* 0x000fe400078e0045 */
[----:B------:R-:W-:Y:S01]  /*6b30*/  IMAD.MOV.U32 R0, RZ, RZ, R74 ;  /* 0x000000ffff007224 */ /* 0x000fe200078e004a */
[----:B------:R-:W-:Y:S01]  /*6b40*/  PRMT R176, R176, 0x5410, R89 ;  /* 0x00005410b0b07816 */ /* 0x000fe20000000059 */
[----:B------:R-:W-:Y:S01]  /*6b50*/  IMAD.MOV.U32 R89, RZ, RZ, R72 ;  /* 0x000000ffff597224 */ /* 0x000fe200078e0048 */
[----:B------:R-:W-:Y:S01]  /*6b60*/  PRMT R174, R88, 0x5410, R90 ;  /* 0x0000541058ae7816 */ /* 0x000fe2000000005a */
[----:B------:R-:W-:-:S02]  /*6b70*/  IMAD.MOV.U32 R88, RZ, RZ, R75 ;  /* 0x000000ffff587224 */ /* 0x000fc400078e004b */
[----:B------:R-:W-:-:S03]  /*6b80*/  IMAD.MOV.U32 R90, RZ, RZ, R73 ;  /* 0x000000ffff5a7224 */ /* 0x000fc600078e0049 */
        /* <DEDUP_REMOVED lines=10> */
[----:B------:R-:W-:Y:S02]  /*6c30*/  IMAD.MOV.U32 R89, RZ, RZ, R83 ;  /* 0x000000ffff597224 */ /* 0x000fe400078e0053 */
[----:B------:R-:W-:-:S03]  /*6c40*/  IMAD.MOV.U32 R0, RZ, RZ, R81 ;  /* 0x000000ffff007224 */ /* 0x000fc600078e0051 */
[----:B------:R-:W-:Y:S01]  /*6c50*/  PRMT R154, R90, 0x5410, R89 ;  /* 0x000054105a9a7816 */ /* 0x000fe20000000059 */
[----:B------:R-:W-:Y:S01]  /*6c60*/  IMAD.MOV.U32 R90, RZ, RZ, R86 ;  /* 0x000000ffff5a7224 */ /* 0x000fe200078e0056 */
[----:B------:R-:W-:Y:S01]  /*6c70*/  PRMT R155, R88, 0x5410, R0 ;  /* 0x00005410589b7816 */ /* 0x000fe20000000000 */
[----:B------:R-:W-:Y:S02]  /*6c80*/  IMAD.MOV.U32 R89, RZ, RZ, R87 ;  /* 0x000000ffff597224 */ /* 0x000fe400078e0057 */
[----:B------:R-:W-:Y:S02]  /*6c90*/  IMAD.MOV.U32 R88, RZ, RZ, R84 ;  /* 0x000000ffff587224 */ /* 0x000fe400078e0054 */
[----:B------:R-:W-:Y:S01]  /*6ca0*/  IMAD.MOV.U32 R0, RZ, RZ, R85 ;  /* 0x000000ffff007224 */ /* 0x000fe200078e0055 */
[----:B------:R-:W-:-:S04]  /*6cb0*/  PRMT R158, R90, 0x5410, R89 ;  /* 0x000054105a9e7816 */ /* 0x000fc80000000059 */
[----:B------:R-:W-:Y:S01]  /*6cc0*/  PRMT R159, R88, 0x5410, R0 ;  /* 0x00005410589f7816 */ /* 0x000fe20000000000 */
[----:B------:R-:W-:Y:S06]  /*6cd0*/  @!P2 BRA `(.L_x_525) ;  /* 0x000000000004a947 */ /* 0x000fec0003800000 */
[----:B------:R-:W-:Y:S01]  /*6ce0*/  BPT.TRAP 0x1 ;  /* 0x000000040000795c */ /* 0x000fe20000300000 */
.L_x_525:
[----:B------:R-:W-:Y:S01]  /*6cf0*/  IMAD R0, R17, 0x8, R16 ;  /* 0x0000000811007824 */ /* 0x000fe200078e0210 */
[----:B------:R-:W-:Y:S01]  /*6d00*/  SHF.L.U32 R115, R219, 0x1f, RZ ;  /* 0x0000001fdb737819 */ /* 0x000fe200000006ff */
[----:B------:R-:W0:Y:S01]  /*6d10*/  LDC R145, c[0x0][0x2e4] ;  /* 0x0000b900ff917b82 */ /* 0x000e220000000800 */
[----:B------:R-:W-:Y:S02]  /*6d20*/  BSSY B1, `(.L_x_526) ;  /* 0x0000004000017945 */ /* 0x000fe40003800000 */
[----:B------:R-:W1:Y:S05]  /*6d30*/  SYNCS.PHASECHK.TRANS64.TRYWAIT P6, [R0+URZ+0x38890], R115 ;  /* 0x03889073000075a7 */ /* 0x000e6a00080c017f */
[----:B------:R-:W2:Y:S01]  /*6d40*/  LDC.64 R122, c[0x0][0x2f0] ;  /* 0x0000bc00ff7a7b82 */ /* 0x000ea20000000a00 */
[----:B-1----:R-:W-:Y:S05]  /*6d50*/  @!P6 BRA `(.L_x_527) ;  /* 0x000001f40044e947 */ /* 0x002fea0003800000 */
.L_x_787:
[----:B------:R-:W-:Y:S05]  /*6d60*/  BSYNC B1 ;  /* 0x0000000000017941 */ /* 0x000fea0003800000 */
.L_x_526:
[----:B------:R-:W-:Y:S01]  /*6d70*/  BSSY B1, `(.L_x_528) ;  /* 0x0000111000017945 */ /* 0x000fe20003800000 */
[----:B0-----:R-:W-:Y:S02]  /*6d80*/  IMAD.IADD R146, R145, 0x1, -R120 ;  /* 0x0000000191927824 */ /* 0x001fe400078e0a78 */
[----:B------:R-:W-:Y:S01]  /*6d90*/  IMAD.MOV.U32 R125, RZ, RZ, R92 ;  /* 0x000000ffff7d7224 */ /* 0x000fe200078e005c */
[----:B------:R-:W-:Y:S06]  /*6da0*/  @P5 BRA `(.L_x_529) ;  /* 0x0000001000345947 */ /* 0x000fec0003800000 */
[----:B------:R-:W-:Y:S01]  /*6db0*/  ISETP.NE.AND P5, PT, R26, RZ, PT ;  /* 0x000000ff1a00720c */ /* 0x000fe20003fa5270 */
[-C--:B--2---:R-:W-:Y:S01]  /*6dc0*/  IMAD R88, R117, R122.reuse, RZ ;  /* 0x0000007a75587224 */ /* 0x084fe200078e02ff */
[----:B------:R-:W-:Y:S01]  /*6dd0*/  BSSY B2, `(.L_x_530) ;  /* 0x0000086000027945 */ /* 0x000fe20003800000 */
[----:B------:R-:W-:-:S04]  /*6de0*/  IMAD.WIDE.U32 R134, R18, R122, R124 ;  /* 0x0000007a12867225 */ /* 0x000fc800078e007c */
[----:B------:R-:W-:-:S05]  /*6df0*/  IMAD R161, R18, R123, R88 ;  /* 0x0000007b12a17224 */ /* 0x000fca00078e0258 */
[----:B------:R-:W-:Y:S01]  /*6e00*/  IADD3 R161, R161, R135, RZ ;  /* 0x00000087a1a17210 */ /* 0x000fe20007ffe0ff */
[----:B------:R-:W-:Y:S06]  /*6e10*/  @!P5 BRA `(.L_x_531) ;  /* 0x000000080004d947 */ /* 0x000fec0003800000 */
[----:B------:R-:W-:Y:S01]  /*6e20*/  SEL R88, R120, R146, !P0 ;  /* 0x0000009278587207 */ /* 0x000fe20004000000 */
[----:B------:R-:W-:Y:S01]  /*6e30*/  BSSY B3, `(.L_x_532) ;  /* 0x000007c000037945 */ /* 0x000fe20003800000 */
[----:B------:R-:W-:Y:S02]  /*6e40*/  IADD3 R92, P5, P6, R38, R134, R13 ;  /* 0x00000086265c7210 */ /* 0x000fe40007ebe00d */
[----:B------:R-:W-:Y:S02]  /*6e50*/  SHF.R.S32.HI R89, RZ, 0x1f, R88 ;  /* 0x0000001fff597819 */ /* 0x000fe40000011458 */
[----:B------:R-:W-:Y:S02]  /*6e60*/  IADD3.X R93, R37, R161, R7, P5, P6 ;  /* 0x000000a1255d7210 */ /* 0x000fe40002fec407 */
[----:B------:R-:W-:Y:S02]  /*6e70*/  LEA.HI R88, R89, R88, RZ, 0x4 ;  /* 0x0000005859587211 */ /* 0x000fe400078f20ff */
[----:B------:R-:W-:-:S02]  /*6e80*/  P2R R94, PR, RZ, 0x2 ;  /* 0x00000002ff5e7803 */ /* 0x000fc40000000000 */
[----:B------:R-:W-:-:S05]  /*6e90*/  LEA.HI.SX32 R88, R88, R14, 0x1c ;  /* 0x0000000e58587211 */ /* 0x000fca00078fe2ff */
[----:B------:R-:W-:-:S05]  /*6ea0*/  IMAD.SHL.U32 R89, R88, 0x8, RZ ;  /* 0x0000000858597824 */ /* 0x000fca00078e00ff */
[----:B------:R-:W-:-:S13]  /*6eb0*/  ISETP.GE.AND P5, PT, R89, R145, PT ;  /* 0x000000915900720c */ /* 0x000fda0003fa6270 */
[--C-:B------:R-:W-:Y:S02]  /*6ec0*/  @!P5 SHF.R.S32.HI R91, RZ, 0x1f, R89.reuse ;  /* 0x0000001fff5bd819 */ /* 0x100fe40000011459 */
[--C-:B------:R-:W-:Y:S02]  /*6ed0*/  @!P5 IADD3 R90, P1, P6, R38, R134, R89.reuse ;  /* 0x00000086265ad210 */ /* 0x100fe40007e3e059 */
[----:B------:R-:W-:Y:S02]  /*6ee0*/  LOP3.LUT R89, R232, 0x38, R89, 0xf8, !PT ;  /* 0x00000038e8597812 */ /* 0x000fe400078ef859 */
[----:B------:R-:W-:Y:S02]  /*6ef0*/  @!P5 IADD3.X R91, R37, R161, R91, P1, P6 ;  /* 0x000000a1255bd210 */ /* 0x000fe40000fec45b */
[----:B------:R-:W-:Y:S02]  /*6f00*/  LEA R136, P6, R92, R118, 0x1 ;  /* 0x000000765c887211 */ /* 0x000fe400078c08ff */
[----:B------:R-:W-:-:S02]  /*6f10*/  LOP3.LUT R89, R89, R233, RZ, 0x3c, !PT ;  /* 0x000000e959597212 */ /* 0x000fc400078e3cff */
[-C--:B------:R-:W-:Y:S02]  /*6f20*/  LEA.HI.X R137, R92, R119.reuse, R93, 0x1, P6 ;  /* 0x000000775c897211 */ /* 0x080fe400030f0c5d */
[----:B------:R-:W-:Y:S02]  /*6f30*/  @!P5 LEA R138, P6, R90, R118, 0x1 ;  /* 0x000000765a8ad211 */ /* 0x000fe400078c08ff */
[----:B------:R-:W-:Y:S02]  /*6f40*/  ISETP.NE.AND P1, PT, R94, RZ, PT ;  /* 0x000000ff5e00720c */ /* 0x000fe40003f25270 */
[----:B------:R-:W-:Y:S02]  /*6f50*/  @!P5 LEA.HI.X R139, R90, R119, R91, 0x1, P6 ;  /* 0x000000775a8bd211 */ /* 0x000fe400030f0c5b */
[----:B------:R-:W-:Y:S02]  /*6f60*/  SHF.R.S32.HI R90, RZ, 0x1f, R88 ;  /* 0x0000001fff5a7819 */ /* 0x000fe40000011458 */
[----:B------:R-:W-:-:S02]  /*6f70*/  ISETP.GE.AND P6, PT, R212, R116, PT ;  /* 0x00000074d400720c */ /* 0x000fc40003fc6270 */
[----:B------:R-:W-:-:S04]  /*6f80*/  LEA.HI R88, R90, R88, RZ, 0x3 ;  /* 0x000000585a587211 */ /* 0x000fc800078f18ff */
[----:B------:R-:W-:-:S05]  /*6f90*/  SHF.R.S32.HI R88, RZ, 0x3, R88 ;  /* 0x00000003ff587819 */ /* 0x000fca0000011458 */
[----:B------:R-:W-:-:S04]  /*6fa0*/  IMAD R88, R88, 0x1400, R234 ;  /* 0x0000140058587824 */ /* 0x000fc800078e02ea */
[----:B------:R-:W-:Y:S02]  /*6fb0*/  IMAD.IADD R89, R88, 0x1, R89 ;  /* 0x0000000158597824 */ /* 0x000fe400078e0259 */
[C---:B------:R-:W-:Y:S02]  /*6fc0*/  IMAD R88, R17.reuse, 0x5000, R144 ;  /* 0x0000500011587824 */ /* 0x040fe400078e0290 */
[----:B------:R-:W-:Y:S02]  /*6fd0*/  IMAD R92, R17, 0x5000, R89 ;  /* 0x00005000115c7824 */ /* 0x000fe400078e0259 */
[--C-:B------:R-:W-:Y:S02]  /*6fe0*/  IMAD R88, R88, 0x2, R16.reuse ;  /* 0x0000000258587824 */ /* 0x100fe400078e0210 */
[----:B------:R-:W-:-:S04]  /*6ff0*/  IMAD R92, R92, 0x2, R16 ;  /* 0x000000025c5c7824 */ /* 0x000fc800078e0210 */
[----:B------:R-:W0:Y:S04]  /*7000*/  LDS.128 R88, [R88+0x24400] ;  /* 0x0244000058587984 */ /* 0x000e280000000c00 */
[----:B------:R-:W2:Y:S01]  /*7010*/  LDS.128 R92, [R92+0x24400] ;  /* 0x024400005c5c7984 */ /* 0x000ea20000000c00 */
[----:B------:R-:W-:Y:S05]  /*7020*/  @P6 BRA `(.L_x_533) ;  /* 0x0000000400706947 */ /* 0x000fea0003800000 */
[----:B------:R-:W-:Y:S02]  /*7030*/  SHF.R.U32.HI R164, RZ, 0x10, R53 ;  /* 0x00000010ffa47819 */ /* 0x000fe40000011635 */
[--C-:B------:R-:W-:Y:S02]  /*7040*/  SHF.R.U32.HI R162, RZ, 0x10, R45.reuse ;  /* 0x00000010ffa27819 */ /* 0x100fe4000001162d */
[----:B------:R-:W-:Y:S02]  /*7050*/  PRMT R164, R165, 0x5432, R164 ;  /* 0x00005432a5a47816 */ /* 0x000fe400000000a4 */
[----:B------:R-:W-:Y:S02]  /*7060*/  PRMT R162, R163, 0x5432, R162 ;  /* 0x00005432a3a27816 */ /* 0x000fe400000000a2 */
[----:B------:R-:W-:Y:S01]  /*7070*/  SHF.R.U64 R44, R44, 0x10, R45 ;  /* 0x000000102c2c7819 */ /* 0x000fe2000000122d */
[----:B------:R-:W-:Y:S01]  /*7080*/  IMAD.U32 R165, R164, 0x10000, RZ ;  /* 0x00010000a4a57824 */ /* 0x000fe200078e00ff */
[--C-:B------:R-:W-:Y:S01]  /*7090*/  SHF.R.U64 R45, R46, 0x10, R47.reuse ;  /* 0x000000102e2d7819 */ /* 0x100fe2000000122f */
[----:B--2---:R-:W-:Y:S01]  /*70a0*/  IMAD.U32 R46, R93, 0x10000, RZ ;  /* 0x000100005d2e7824 */ /* 0x004fe200078e00ff */
[----:B------:R-:W-:Y:S01]  /*70b0*/  SHF.R.U32.HI R163, RZ, 0x10, R47 ;  /* 0x00000010ffa37819 */ /* 0x000fe2000001162f */
[----:B------:R-:W-:Y:S01]  /*70c0*/  IMAD.U32 R166, R162, 0x10000, RZ ;  /* 0x00010000a2a67824 */ /* 0x000fe200078e00ff */
[----:B------:R-:W-:Y:S01]  /*70d0*/  SHF.R.U64 R52, R52, 0x10, R53 ;  /* 0x0000001034347819 */ /* 0x000fe20000001235 */
[----:B0-----:R-:W-:-:S02]  /*70e0*/  IMAD.U32 R47, R89, 0x10000, RZ ;  /* 0x00010000592f7824 */ /* 0x001fc400078e00ff */
[CC--:B------:R-:W-:Y:S01]  /*70f0*/  FMUL.FTZ R53, R46.reuse, R165.reuse ;  /* 0x000000a52e357220 */ /* 0x0c0fe20000410000 */
[-C--:B------:R-:W-:Y:S01]  /*7100*/  FMUL.FTZ R167, R46, R166.reuse ;  /* 0x000000a62ea77220 */ /* 0x080fe20000410000 */
[----:B------:R-:W-:Y:S02]  /*7110*/  LOP3.LUT R93, R93, 0xffff0000, RZ, 0xc0, !PT ;  /* 0xffff00005d5d7812 */ /* 0x000fe400078ec0ff */
[C---:B------:R-:W-:Y:S01]  /*7120*/  FFMA.FTZ R53, R47.reuse, R166, -R53 ;  /* 0x000000a62f357223 */ /* 0x040fe20000010835 */
[----:B------:R-:W-:Y:S01]  /*7130*/  FFMA.FTZ R47, R47, R165, R167 ;  /* 0x000000a52f2f7223 */ /* 0x000fe200000100a7 */
[----:B------:R-:W-:Y:S01]  /*7140*/  LOP3.LUT R164, R164, 0xffff0000, RZ, 0xc0, !PT ;  /* 0xffff0000a4a47812 */ /* 0x000fe200078ec0ff */
[----:B------:R-:W-:Y:S01]  /*7150*/  IMAD.U32 R167, R91, 0x10000, RZ ;  /* 0x000100005ba77824 */ /* 0x000fe200078e00ff */
[----:B------:R-:W-:Y:S02]  /*7160*/  LOP3.LUT R165, R162, 0xffff0000, RZ, 0xc0, !PT ;  /* 0xffff0000a2a57812 */ /* 0x000fe400078ec0ff */
[--C-:B------:R-:W-:Y:S01]  /*7170*/  SHF.R.U64 R46, R54, 0x10, R55.reuse ;  /* 0x00000010362e7819 */ /* 0x100fe20000001237 */
[----:B------:R-:W-:Y:S01]  /*7180*/  IMAD.U32 R54, R88, 0x10000, RZ ;  /* 0x0001000058367824 */ /* 0x000fe200078e00ff */
[----:B------:R-:W-:Y:S01]  /*7190*/  SHF.R.U32.HI R55, RZ, 0x10, R55 ;  /* 0x00000010ff377819 */ /* 0x000fe20000011637 */
[----:B------:R-:W-:Y:S01]  /*71a0*/  FMUL.FTZ R166, R93, R165 ;  /* 0x000000a55da67220 */ /* 0x000fe20000410000 */
[----:B------:R-:W-:Y:S01]  /*71b0*/  LOP3.LUT R162, R89, 0xffff0000, RZ, 0xc0, !PT ;  /* 0xffff000059a27812 */ /* 0x000fe200078ec0ff */
[----:B------:R-:W-:Y:S01]  /*71c0*/  FMUL.FTZ R89, R93, R164 ;  /* 0x000000a45d597220 */ /* 0x000fe20000410000 */
[----:B------:R-:W-:-:S02]  /*71d0*/  PRMT R93, R181, 0x5410, R55 ;  /* 0x00005410b55d7816 */ /* 0x000fc40000000037 */
[----:B------:R-:W-:Y:S01]  /*71e0*/  PRMT R163, R168, 0x5410, R163 ;  /* 0x00005410a8a37816 */ /* 0x000fe200000000a3 */
[C---:B------:R-:W-:Y:S01]  /*71f0*/  FFMA.FTZ R55, R162.reuse, R164, R166 ;  /* 0x000000a4a2377223 */ /* 0x040fe200000100a6 */
[----:B------:R-:W-:Y:S01]  /*7200*/  FFMA.FTZ R89, R162, R165, -R89 ;  /* 0x000000a5a2597223 */ /* 0x000fe20000010859 */
[C---:B------:R-:W-:Y:S01]  /*7210*/  IMAD.U32 R166, R95.reuse, 0x10000, RZ ;  /* 0x000100005fa67824 */ /* 0x040fe200078e00ff */
[----:B------:R-:W-:Y:S01]  /*7220*/  LOP3.LUT R95, R95, 0xffff0000, RZ, 0xc0, !PT ;  /* 0xffff00005f5f7812 */ /* 0x000fe200078ec0ff */
[C---:B------:R-:W-:Y:S01]  /*7230*/  IMAD.U32 R164, R93.reuse, 0x10000, RZ ;  /* 0x000100005da47824 */ /* 0x040fe200078e00ff */
[----:B------:R-:W-:Y:S01]  /*7240*/  LOP3.LUT R93, R93, 0xffff0000, RZ, 0xc0, !PT ;  /* 0xffff00005d5d7812 */ /* 0x000fe200078ec0ff */
[----:B------:R-:W-:Y:S01]  /*7250*/  IMAD.U32 R165, R163, 0x10000, RZ ;  /* 0x00010000a3a57824 */ /* 0x000fe200078e00ff */
[----:B------:R-:W-:Y:S01]  /*7260*/  PRMT R52, R184, 0x5432, R52 ;  /* 0x00005432b8347816 */ /* 0x000fe20000000034 */
[CC--:B------:R-:W-:Y:S01]  /*7270*/  FMUL.FTZ R168, R166.reuse, R164.reuse ;  /* 0x000000a4a6a87220 */ /* 0x0c0fe20000410000 */
[----:B------:R-:W-:Y:S01]  /*7280*/  PRMT R44, R169, 0x5432, R44 ;  /* 0x00005432a92c7816 */ /* 0x000fe2000000002c */
[-C--:B------:R-:W-:Y:S01]  /*7290*/  FMUL.FTZ R166, R166, R165.reuse ;  /* 0x000000a5a6a67220 */ /* 0x080fe20000410000 */
[----:B------:R-:W-:Y:S01]  /*72a0*/  SHF.L.U32 R162, R92, 0x10, RZ ;  /* 0x000000105ca27819 */ /* 0x000fe200000006ff */
[----:B------:R-:W-:Y:S01]  /*72b0*/  FFMA.FTZ R165, R167, R165, -R168 ;  /* 0x000000a5a7a57223 */ /* 0x000fe200000108a8 */
[----:B------:R-:W-:Y:S01]  /*72c0*/  FMUL.FTZ R168, R95, R93 ;  /* 0x0000005d5fa87220 */ /* 0x000fe20000410000 */
[----:B------:R-:W-:Y:S01]  /*72d0*/  FFMA.FTZ R164, R167, R164, R166 ;  /* 0x000000a4a7a47223 */ /* 0x000fe200000100a6 */
[----:B------:R-:W-:Y:S01]  /*72e0*/  LOP3.LUT R167, R163, 0xffff0000, RZ, 0xc0, !PT ;  /* 0xffff0000a3a77812 */ /* 0x000fe200078ec0ff */
[----:B------:R-:W-:Y:S01]  /*72f0*/  IMAD.U32 R163, R94, 0x10000, RZ ;  /* 0x000100005ea37824 */ /* 0x000fe200078e00ff */
[----:B------:R-:W-:Y:S01]  /*7300*/  LOP3.LUT R166, R91, 0xffff0000, RZ, 0xc0, !PT ;  /* 0xffff00005ba67812 */ /* 0x000fe200078ec0ff */
[----:B------:R-:W-:Y:S01]  /*7310*/  IMAD.U32 R91, R90, 0x10000, RZ ;  /* 0x000100005a5b7824 */ /* 0x000fe200078e00ff */
[----:B------:R-:W-:Y:S01]  /*7320*/  LOP3.LUT R92, R92, 0xffff0000, RZ, 0xc0, !PT ;  /* 0xffff00005c5c7812 */ /* 0x000fe200078ec0ff */
[-C--:B------:R-:W-:Y:S01]  /*7330*/  FMUL.FTZ R95, R95, R167.reuse ;  /* 0x000000a75f5f7220 */ /* 0x080fe20000410000 */
[----:B------:R-:W-:Y:S01]  /*7340*/  PRMT R46, R183, 0x5432, R46 ;  /* 0x00005432b72e7816 */ /* 0x000fe2000000002e */
[----:B------:R-:W-:Y:S01]  /*7350*/  FFMA.FTZ R168, R166, R167, -R168 ;  /* 0x000000a7a6a87223 */ /* 0x000fe200000108a8 */
[----:B------:R-:W-:Y:S01]  /*7360*/  LOP3.LUT R167, R44, 0xffff0000, RZ, 0xc0, !PT ;  /* 0xffff00002ca77812 */ /* 0x000fe200078ec0ff */
[----:B------:R-:W-:Y:S01]  /*7370*/  FFMA.FTZ R95, R166, R93, R95 ;  /* 0x0000005da65f7223 */ /* 0x000fe2000001005f */
[C---:B------:R-:W-:Y:S01]  /*7380*/  IMAD.U32 R166, R52.reuse, 0x10000, RZ ;  /* 0x0001000034a67824 */ /* 0x040fe200078e00ff */
[----:B------:R-:W-:Y:S01]  /*7390*/  LOP3.LUT R52, R52, 0xffff0000, RZ, 0xc0, !PT ;  /* 0xffff000034347812 */ /* 0x000fe200078ec0ff */
[----:B------:R-:W-:Y:S01]  /*73a0*/  IMAD.U32 R93, R44, 0x10000, RZ ;  /* 0x000100002c5d7824 */ /* 0x000fe200078e00ff */
[----:B------:R-:W-:Y:S01]  /*73b0*/  PRMT R45, R169, 0x5410, R45 ;  /* 0x00005410a92d7816 */ /* 0x000fe2000000002d */
[----:B------:R-:W-:Y:S01]  /*73c0*/  FMUL.FTZ R44, R162, R166 ;  /* 0x000000a6a22c7220 */ /* 0x000fe20000410000 */
[----:B------:R-:W-:Y:S01]  /*73d0*/  LOP3.LUT R88, R88, 0xffff0000, RZ, 0xc0, !PT ;  /* 0xffff000058587812 */ /* 0x000fe200078ec0ff */
[-C--:B------:R-:W-:Y:S01]  /*73e0*/  FMUL.FTZ R162, R162, R93.reuse ;  /* 0x0000005da2a27220 */ /* 0x080fe20000410000 */
[----:B------:R-:W-:Y:S01]  /*73f0*/  FMUL.FTZ R169, R92, R52 ;  /* 0x000000345ca97220 */ /* 0x000fe20000410000 */
[----:B------:R-:W-:Y:S01]  /*7400*/  FFMA.FTZ R44, R54, R93, -R44 ;  /* 0x0000005d362c7223 */ /* 0x000fe2000001082c */
[----:B------:R-:W-:Y:S01]  /*7410*/  LOP3.LUT R94, R94, 0xffff0000, RZ, 0xc0, !PT ;  /* 0xffff00005e5e7812 */ /* 0x000fe200078ec0ff */
[----:B------:R-:W-:Y:S01]  /*7420*/  FFMA.FTZ R162, R54, R166, R162 ;  /* 0x000000a636a27223 */ /* 0x000fe200000100a2 */
[----:B------:R-:W-:-:S02]  /*7430*/  IMAD.U32 R54, R46, 0x10000, RZ ;  /* 0x000100002e367824 */ /* 0x000fc400078e00ff */
[-C--:B------:R-:W-:Y:S01]  /*7440*/  FMUL.FTZ R92, R92, R167.reuse ;  /* 0x000000a75c5c7220 */ /* 0x080fe20000410000 */
[----:B------:R-:W-:Y:S01]  /*7450*/  LOP3.LUT R46, R46, 0xffff0000, RZ, 0xc0, !PT ;  /* 0xffff00002e2e7812 */ /* 0x000fe200078ec0ff */
[C---:B------:R-:W-:Y:S01]  /*7460*/  IMAD.U32 R93, R45.reuse, 0x10000, RZ ;  /* 0x000100002d5d7824 */ /* 0x040fe200078e00ff */
[----:B------:R-:W-:Y:S01]  /*7470*/  LOP3.LUT R90, R90, 0xffff0000, RZ, 0xc0, !PT ;  /* 0xffff00005a5a7812 */ /* 0x000fe200078ec0ff */
[C---:B------:R-:W-:Y:S01]  /*7480*/  FFMA.FTZ R169, R88.reuse, R167, -R169 ;  /* 0x000000a758a97223 */ /* 0x040fe200000108a9 */
[----:B------:R-:W-:Y:S01]  /*7490*/  LOP3.LUT R45, R45, 0xffff0000, RZ, 0xc0, !PT ;  /* 0xffff00002d2d7812 */ /* 0x000fe200078ec0ff */
[----:B------:R-:W-:Y:S01]  /*74a0*/  FFMA.FTZ R92, R88, R52, R92 ;  /* 0x00000034585c7223 */ /* 0x000fe2000001005c */
[C---:B------:R-:W-:Y:S01]  /*74b0*/  FMUL.FTZ R52, R163.reuse, R54 ;  /* 0x00000036a3347220 */ /* 0x040fe20000410000 */
[C---:B------:R-:W-:Y:S01]  /*74c0*/  FMUL.FTZ R88, R94.reuse, R46 ;  /* 0x0000002e5e587220 */ /* 0x040fe20000410000 */
[----:B------:R-:W-:Y:S01]  /*74d0*/  FMUL.FTZ R163, R163, R93 ;  /* 0x0000005da3a37220 */ /* 0x000fe20000410000 */
[----:B------:R-:W-:Y:S01]  /*74e0*/  FMUL.FTZ R94, R94, R45 ;  /* 0x0000002d5e5e7220 */ /* 0x000fe20000410000 */
        /* <DEDUP_REMOVED lines=9> */
[----:B------:R-:W-:Y:S01]  /*7580*/  IMAD.MOV.U32 R93, RZ, RZ, R47 ;  /* 0x000000ffff5d7224 */ /* 0x000fe200078e002f */
[----:B------:R-:W-:Y:S01]  /*7590*/  F2FP.BF16.F32.PACK_AB R89, R89, R53 ;  /* 0x000000355959723e */ /* 0x000fe200000010ff */
[----:B------:R-:W-:Y:S01]  /*75a0*/  IMAD.MOV.U32 R88, RZ, RZ, R44 ;  /* 0x000000ffff587224 */ /* 0x000fe200078e002c */
[----:B------:R-:W-:Y:S01]  /*75b0*/  F2FP.BF16.F32.PACK_AB R95, R95, R164 ;  /* 0x000000a45f5f723e */ /* 0x000fe200000010ff */
[----:B------:R-:W-:Y:S01]  /*75c0*/  IMAD.MOV.U32 R90, RZ, RZ, R52 ;  /* 0x000000ffff5a7224 */ /* 0x000fe200078e0034 */
[----:B------:R-:W-:-:S02]  /*75d0*/  F2FP.BF16.F32.PACK_AB R92, R92, R162 ;  /* 0x000000a25c5c723e */ /* 0x000fc400000010ff */
[----:B------:R-:W-:-:S07]  /*75e0*/  F2FP.BF16.F32.PACK_AB R94, R94, R163 ;  /* 0x000000a35e5e723e */ /* 0x000fce00000010ff */
.L_x_533:
[----:B------:R-:W-:Y:S05]  /*75f0*/  BSYNC B3 ;  /* 0x0000000000037941 */ /* 0x000fea0003800000 */
.L_x_532:
[----:B------:R-:W-:Y:S02]  /*7600*/  ULDC.64 UR4, c[0x0][0x208] ;  /* 0x0000820000047ab9 */ /* 0x000fe40000000a00 */
[----:B0-----:R0:W-:Y:S04]  /*7610*/  STG.E.128 desc[UR4][R136.64], R88 ;  /* 0x0000005888007986 */ /* 0x0011e8000c101d04 */
[----:B--2---:R0:W-:Y:S02]  /*7620*/  @!P5 STG.E.128 desc[UR4][R138.64], R92 ;  /* 0x0000005c8a00d986 */ /* 0x0041e4000c101d04 */
.L_x_531:
[----:B------:R-:W-:Y:S05]  /*7630*/  BSYNC B2 ;  /* 0x0000000000027941 */ /* 0x000fea0003800000 */
.L_x_530:
[----:B------:R-:W-:-:S13]  /*7640*/  ISETP.NE.AND P5, PT, R10, RZ, PT ;  /* 0x000000ff0a00720c */ /* 0x000fda0003fa5270 */
[----:B------:R-:W-:Y:S05]  /*7650*/  @!P5 BRA `(.L_x_529) ;  /* 0x000000080008d947 */ /* 0x000fea0003800000 */
        /* <DEDUP_REMOVED lines=11> */
[----:B------:R-:W-:-:S04]  /*7710*/  @!P5 IADD3 R134, P0, P6, R38, R134, R45 ;  /* 0x000000862686d210 */ /* 0x000fc80007e1e02d */
[----:B------:R-:W-:Y:S02]  /*7720*/  @!P5 IADD3.X R161, R37, R161, R54, P0, P6 ;  /* 0x000000a125a1d210 */ /* 0x000fe400007ec436 */
[CC--:B0-----:R-:W-:Y:S02]  /*7730*/  LEA R88, P6, R47.reuse, R118.reuse, 0x1 ;  /* 0x000000762f587211 */ /* 0x0c1fe400078c08ff */
[----:B------:R-:W-:Y:S02]  /*7740*/  ISETP.NE.AND P0, PT, R52, RZ, PT ;  /* 0x000000ff3400720c */ /* 0x000fe40003f05270 */
[----:B------:R-:W-:Y:S02]  /*7750*/  LEA.HI.X R89, R47, R119, R46, 0x1, P6 ;  /* 0x000000772f597211 */ /* 0x000fe400030f0c2e */
[----:B------:R-:W-:Y:S02]  /*7760*/  SHF.R.S32.HI R47, RZ, 0x1f, R44 ;  /* 0x0000001fff2f7819 */ /* 0x000fe4000001142c */
[----:B------:R-:W-:-:S02]  /*7770*/  @!P5 LEA R90, P6, R134, R118, 0x1 ;  /* 0x00000076865ad211 */ /* 0x000fc400078c08ff */
[----:B------:R-:W-:Y:S02]  /*7780*/  LEA.HI R47, R47, R44, RZ, 0x3 ;  /* 0x0000002c2f2f7211 */ /* 0x000fe400078f18ff */
[----:B------:R-:W-:Y:S02]  /*7790*/  LOP3.LUT R44, R232, 0x38, R45, 0xf8, !PT ;  /* 0x00000038e82c7812 */ /* 0x000fe400078ef82d */
[----:B------:R-:W-:Y:S02]  /*77a0*/  SHF.R.S32.HI R47, RZ, 0x3, R47 ;  /* 0x00000003ff2f7819 */ /* 0x000fe4000001142f */
[----:B------:R-:W-:Y:S02]  /*77b0*/  LOP3.LUT R44, R44, R233, RZ, 0x3c, !PT ;  /* 0x000000e92c2c7212 */ /* 0x000fe400078e3cff */
[----:B------:R-:W-:Y:S01]  /*77c0*/  @!P5 LEA.HI.X R91, R134, R119, R161, 0x1, P6 ;  /* 0x00000077865bd211 */ /* 0x000fe200030f0ca1 */
[----:B------:R-:W-:Y:S01]  /*77d0*/  IMAD R47, R47, 0x1400, R234 ;  /* 0x000014002f2f7824 */ /* 0x000fe200078e02ea */
[----:B------:R-:W-:-:S04]  /*77e0*/  ISETP.GE.AND P6, PT, R213, R116, PT ;  /* 0x00000074d500720c */ /* 0x000fc80003fc6270 */
[----:B------:R-:W-:Y:S01]  /*77f0*/  IADD3 R44, R47, R44, RZ ;  /* 0x0000002c2f2c7210 */ /* 0x000fe20007ffe0ff */
[----:B------:R-:W-:-:S04]  /*7800*/  IMAD R47, R17, 0x5000, R143 ;  /* 0x00005000112f7824 */ /* 0x000fc800078e028f */
[----:B------:R-:W-:Y:S02]  /*7810*/  IMAD R45, R17, 0x5000, R44 ;  /* 0x00005000112d7824 */ /* 0x000fe400078e022c */
[--C-:B------:R-:W-:Y:S02]  /*7820*/  IMAD R44, R47, 0x2, R16.reuse ;  /* 0x000000022f2c7824 */ /* 0x100fe400078e0210 */
[----:B------:R-:W-:-:S04]  /*7830*/  IMAD R52, R45, 0x2, R16 ;  /* 0x000000022d347824 */ /* 0x000fc800078e0210 */
[----:B------:R-:W0:Y:S04]  /*7840*/  LDS.128 R44, [R44+0x24400] ;  /* 0x024400002c2c7984 */ /* 0x000e280000000c00 */
[----:B------:R-:W2:Y:S01]  /*7850*/  LDS.128 R52, [R52+0x24400] ;  /* 0x0244000034347984 */ /* 0x000ea20000000c00 */
[----:B------:R-:W-:Y:S05]  /*7860*/  @P6 BRA `(.L_x_535) ;  /* 0x0000000400746947 */ /* 0x000fea0003800000 */
[--C-:B------:R-:W-:Y:S01]  /*7870*/  SHF.R.U64 R42, R42, 0x10, R43.reuse ;  /* 0x000000102a2a7819 */ /* 0x100fe2000000122b */
[----:B--2---:R-:W-:Y:S01]  /*7880*/  IMAD.U32 R94, R53, 0x10000, RZ ;  /* 0x00010000355e7824 */ /* 0x004fe200078e00ff */
[----:B------:R-:W-:Y:S01]  /*7890*/  SHF.R.U32.HI R92, RZ, 0x10, R43 ;  /* 0x00000010ff5c7819 */ /* 0x000fe2000001162b */
[----:B------:R-:W-:Y:S01]  /*78a0*/  IMAD.U32 R137, R55, 0x10000, RZ ;  /* 0x0001000037897824 */ /* 0x000fe200078e00ff */
[--C-:B------:R-:W-:Y:S01]  /*78b0*/  SHF.R.U64 R43, R48, 0x10, R49.reuse ;  /* 0x00000010302b7819 */ /* 0x100fe20000001231 */
[----:B0-----:R-:W-:Y:S01]  /*78c0*/  IMAD.U32 R135, R47, 0x10000, RZ ;  /* 0x000100002f877824 */ /* 0x001fe200078e00ff */
[----:B------:R-:W-:Y:S01]  /*78d0*/  SHF.R.U32.HI R48, RZ, 0x10, R49 ;  /* 0x00000010ff307819 */ /* 0x000fe20000011631 */
[----:B------:R-:W-:Y:S01]  /*78e0*/  IMAD.U32 R134, R46, 0x10000, RZ ;  /* 0x000100002e867824 */ /* 0x000fe200078e00ff */
[--C-:B------:R-:W-:Y:S02]  /*78f0*/  SHF.R.U64 R40, R40, 0x10, R41.reuse ;  /* 0x0000001028287819 */ /* 0x100fe40000001229 */
[----:B------:R-:W-:-:S02]  /*7900*/  SHF.R.U32.HI R41, RZ, 0x10, R41 ;  /* 0x00000010ff297819 */ /* 0x000fc40000011629 */
[----:B------:R-:W-:Y:S02]  /*7910*/  PRMT R48, R182, 0x5432, R48 ;  /* 0x00005432b6307816 */ /* 0x000fe40000000030 */
[----:B------:R-:W-:Y:S02]  /*7920*/  SHF.R.U64 R49, R50, 0x10, R51 ;  /* 0x0000001032317819 */ /* 0x000fe40000001233 */
[----:B------:R-:W-:Y:S01]  /*7930*/  PRMT R41, R178, 0x5410, R41 ;  /* 0x00005410b2297816 */ /* 0x000fe20000000029 */
[----:B------:R-:W-:Y:S01]  /*7940*/  IMAD.U32 R138, R48, 0x10000, RZ ;  /* 0x00010000308a7824 */ /* 0x000fe200078e00ff */
[----:B------:R-:W-:Y:S01]  /*7950*/  SHF.R.U32.HI R50, RZ, 0x10, R51 ;  /* 0x00000010ff327819 */ /* 0x000fe20000011633 */
[----:B------:R-:W-:Y:S01]  /*7960*/  IMAD.U32 R51, R45, 0x10000, RZ ;  /* 0x000100002d337824 */ /* 0x000fe200078e00ff */
[----:B------:R-:W-:Y:S01]  /*7970*/  PRMT R161, R177, 0x5410, R49 ;  /* 0x00005410b1a17816 */ /* 0x000fe20000000031 */
[----:B------:R-:W-:Y:S01]  /*7980*/  IMAD.U32 R139, R41, 0x10000, RZ ;  /* 0x00010000298b7824 */ /* 0x000fe200078e00ff */
[----:B------:R-:W-:Y:S01]  /*7990*/  LOP3.LUT R95, R53, 0xffff0000, RZ, 0xc0, !PT ;  /* 0xffff0000355f7812 */ /* 0x000fe200078ec0ff */
[----:B------:R-:W-:Y:S01]  /*79a0*/  FMUL.FTZ R49, R94, R138 ;  /* 0x0000008a5e317220 */ /* 0x000fe20000410000 */
[----:B------:R-:W-:Y:S01]  /*79b0*/  LOP3.LUT R48, R48, 0xffff0000, RZ, 0xc0, !PT ;  /* 0xffff000030307812 */ /* 0x000fe200078ec0ff */
[-C--:B------:R-:W-:Y:S01]  /*79c0*/  FMUL.FTZ R94, R94, R139.reuse ;  /* 0x0000008b5e5e7220 */ /* 0x080fe20000410000 */
[----:B------:R-:W-:Y:S01]  /*79d0*/  PRMT R50, R177, 0x5432, R50 ;  /* 0x00005432b1327816 */ /* 0x000fe20000000032 */
[----:B------:R-:W-:Y:S01]  /*79e0*/  FFMA.FTZ R49, R51, R139, -R49 ;  /* 0x0000008b33317223 */ /* 0x000fe20000010831 */
[----:B------:R-:W-:Y:S01]  /*79f0*/  LOP3.LUT R41, R41, 0xffff0000, RZ, 0xc0, !PT ;  /* 0xffff000029297812 */ /* 0x000fe200078ec0ff */
[----:B------:R-:W-:Y:S01]  /*7a00*/  FMUL.FTZ R162, R95, R48 ;  /* 0x000000305fa27220 */ /* 0x000fe20000410000 */
[----:B------:R-:W-:Y:S01]  /*7a10*/  LOP3.LUT R93, R45, 0xffff0000, RZ, 0xc0, !PT ;  /* 0xffff00002d5d7812 */ /* 0x000fe200078ec0ff */
[----:B------:R-:W-:Y:S01]  /*7a20*/  FFMA.FTZ R94, R51, R138, R94 ;  /* 0x0000008a335e7223 */ /* 0x000fe2000001005e */
[----:B------:R-:W-:Y:S01]  /*7a30*/  PRMT R92, R178, 0x5432, R92 ;  /* 0x00005432b25c7816 */ /* 0x000fe2000000005c */
[-C--:B------:R-:W-:Y:S01]  /*7a40*/  FMUL.FTZ R95, R95, R41.reuse ;  /* 0x000000295f5f7220 */ /* 0x080fe20000410000 */
[----:B------:R-:W-:Y:S01]  /*7a50*/  SHF.L.U32 R139, R50, 0x10, RZ ;  /* 0x00000010328b7819 */ /* 0x000fe200000006ff */
[----:B------:R-:W-:Y:S01]  /*7a60*/  FFMA.FTZ R162, R93, R41, -R162 ;  /* 0x000000295da27223 */ /* 0x000fe200000108a2 */
[----:B------:R-:W-:Y:S01]  /*7a70*/  LOP3.LUT R55, R55, 0xffff0000, RZ, 0xc0, !PT ;  /* 0xffff000037377812 */ /* 0x000fe200078ec0ff */
[----:B------:R-:W-:Y:S01]  /*7a80*/  IMAD.U32 R51, R92, 0x10000, RZ ;  /* 0x000100005c337824 */ /* 0x000fe200078e00ff */
[----:B------:R-:W-:Y:S01]  /*7a90*/  LOP3.LUT R50, R50, 0xffff0000, RZ, 0xc0, !PT ;  /* 0xffff000032327812 */ /* 0x000fe200078ec0ff */
[----:B------:R-:W-:Y:S01]  /*7aa0*/  FMUL.FTZ R41, R137, R139 ;  /* 0x0000008b89297220 */ /* 0x000fe20000410000 */
[----:B------:R-:W-:Y:S01]  /*7ab0*/  PRMT R43, R179, 0x5410, R43 ;  /* 0x00005410b32b7816 */ /* 0x000fe2000000002b */
[----:B------:R-:W-:Y:S01]  /*7ac0*/  FFMA.FTZ R95, R93, R48, R95 ;  /* 0x000000305d5f7223 */ /* 0x000fe2000001005f */
[----:B------:R-:W-:Y:S01]  /*7ad0*/  PRMT R40, R181, 0x5432, R40 ;  /* 0x00005432b5287816 */ /* 0x000fe20000000028 */
[----:B------:R-:W-:Y:S01]  /*7ae0*/  FMUL.FTZ R93, R55, R50 ;  /* 0x00000032375d7220 */ /* 0x000fe20000410000 */
[----:B------:R-:W-:Y:S01]  /*7af0*/  LOP3.LUT R47, R47, 0xffff0000, RZ, 0xc0, !PT ;  /* 0xffff00002f2f7812 */ /* 0x000fe200078ec0ff */
[-C--:B------:R-:W-:Y:S01]  /*7b00*/  FMUL.FTZ R137, R137, R51.reuse ;  /* 0x0000003389897220 */ /* 0x080fe20000410000 */
[----:B------:R-:W-:Y:S01]  /*7b10*/  LOP3.LUT R92, R92, 0xffff0000, RZ, 0xc0, !PT ;  /* 0xffff00005c5c7812 */ /* 0x000fe200078ec0ff */
[----:B------:R-:W-:Y:S01]  /*7b20*/  FFMA.FTZ R41, R135, R51, -R41 ;  /* 0x0000003387297223 */ /* 0x000fe20000010829 */
[C---:B------:R-:W-:Y:S01]  /*7b30*/  IMAD.U32 R53, R52.reuse, 0x10000, RZ ;  /* 0x0001000034357824 */ /* 0x040fe200078e00ff */
[----:B------:R-:W-:Y:S01]  /*7b40*/  LOP3.LUT R52, R52, 0xffff0000, RZ, 0xc0, !PT ;  /* 0xffff000034347812 */ /* 0x000fe200078ec0ff */
[----:B------:R-:W-:-:S02]  /*7b50*/  IMAD.U32 R51, R43, 0x10000, RZ ;  /* 0x000100002b337824 */ /* 0x000fc400078e00ff */
[-C--:B------:R-:W-:Y:S01]  /*7b60*/  FMUL.FTZ R55, R55, R92.reuse ;  /* 0x0000005c37377220 */ /* 0x080fe20000410000 */
[C---:B------:R-:W-:Y:S02]  /*7b70*/  IMAD.U32 R48, R40.reuse, 0x10000, RZ ;  /* 0x0001000028307824 */ /* 0x040fe400078e00ff */
[----:B------:R-:W-:Y:S01]  /*7b80*/  FFMA.FTZ R93, R47, R92, -R93 ;  /* 0x0000005c2f5d7223 */ /* 0x000fe2000001085d */
[----:B------:R-:W-:Y:S01]  /*7b90*/  LOP3.LUT R92, R40, 0xffff0000, RZ, 0xc0, !PT ;  /* 0xffff0000285c7812 */ /* 0x000fe200078ec0ff */
[-C--:B------:R-:W-:Y:S01]  /*7ba0*/  FMUL.FTZ R40, R53, R51.reuse ;  /* 0x0000003335287220 */ /* 0x080fe20000410000 */
[----:B------:R-:W-:Y:S01]  /*7bb0*/  IMAD.U32 R45, R44, 0x10000, RZ ;  /* 0x000100002c2d7824 */ /* 0x000fe200078e00ff */
[----:B------:R-:W-:Y:S01]  /*7bc0*/  LOP3.LUT R43, R43, 0xffff0000, RZ, 0xc0, !PT ;  /* 0xffff00002b2b7812 */ /* 0x000fe200078ec0ff */
[----:B------:R-:W-:Y:S01]  /*7bd0*/  FMUL.FTZ R53, R53, R48 ;  /* 0x0000003035357220 */ /* 0x000fe20000410000 */
[----:B------:R-:W-:Y:S01]  /*7be0*/  LOP3.LUT R136, R46, 0xffff0000, RZ, 0xc0, !PT ;  /* 0xffff00002e887812 */ /* 0x000fe200078ec0ff */
[----:B------:R-:W-:Y:S01]  /*7bf0*/  FFMA.FTZ R55, R47, R50, R55 ;  /* 0x000000322f377223 */ /* 0x000fe20000010037 */
[----:B------:R-:W-:Y:S01]  /*7c00*/  PRMT R42, R179, 0x5432, R42 ;  /* 0x00005432b32a7816 */ /* 0x000fe2000000002a */
[C---:B------:R-:W-:Y:S01]  /*7c10*/  FFMA.FTZ R40, R45.reuse, R48, -R40 ;  /* 0x000000302d287223 */ /* 0x040fe20000010828 */
[----:B------:R-:W-:Y:S01]  /*7c20*/  FFMA.FTZ R53, R45, R51, R53 ;  /* 0x000000332d357223 */ /* 0x000fe20000010035 */
[----:B------:R-:W-:Y:S01]  /*7c30*/  LOP3.LUT R44, R44, 0xffff0000, RZ, 0xc0, !PT ;  /* 0xffff00002c2c7812 */ /* 0x000fe200078ec0ff */
[----:B------:R-:W-:-:S02]  /*7c40*/  IMAD.U32 R46, R54, 0x10000, RZ ;  /* 0x00010000362e7824 */ /* 0x000fc400078e00ff */
[-C--:B------:R-:W-:Y:S01]  /*7c50*/  FMUL.FTZ R47, R52, R43.reuse ;  /* 0x0000002b342f7220 */ /* 0x080fe20000410000 */
[C---:B------:R-:W-:Y:S01]  /*7c60*/  IMAD.U32 R45, R161.reuse, 0x10000, RZ ;  /* 0x00010000a12d7824 */ /* 0x040fe200078e00ff */
[----:B------:R-:W-:Y:S01]  /*7c70*/  LOP3.LUT R54, R54, 0xffff0000, RZ, 0xc0, !PT ;  /* 0xffff000036367812 */ /* 0x000fe200078ec0ff */
[-C--:B------:R-:W-:Y:S01]  /*7c80*/  FMUL.FTZ R52, R52, R92.reuse ;  /* 0x0000005c34347220 */ /* 0x080fe20000410000 */
[----:B------:R-:W-:Y:S01]  /*7c90*/  LOP3.LUT R161, R161, 0xffff0000, RZ, 0xc0, !PT ;  /* 0xffff0000a1a17812 */ /* 0x000fe200078ec0ff */
[----:B------:R-:W-:Y:S02]  /*7ca0*/  IMAD.U32 R48, R42, 0x10000, RZ ;  /* 0x000100002a307824 */ /* 0x000fe400078e00ff */
[----:B------:R-:W-:Y:S01]  /*7cb0*/  FFMA.FTZ R47, R44, R92, -R47 ;  /* 0x0000005c2c2f7223 */ /* 0x000fe2000001082f */
[----:B------:R-:W-:Y:S01]  /*7cc0*/  LOP3.LUT R42, R42, 0xffff0000, RZ, 0xc0, !PT ;  /* 0xffff00002a2a7812 */ /* 0x000fe200078ec0ff */
[----:B------:R-:W-:Y:S01]  /*7cd0*/  FFMA.FTZ R52, R44, R43, R52 ;  /* 0x0000002b2c347223 */ /* 0x000fe20000010034 */
[----:B------:R-:W-:Y:S01]  /*7ce0*/  FMUL.FTZ R43, R46, R45 ;  /* 0x0000002d2e2b7220 */ /* 0x000fe20000410000 */
[----:B------:R-:W-:Y:S01]  /*7cf0*/  FMUL.FTZ R44, R54, R161 ;  /* 0x000000a1362c7220 */ /* 0x000fe20000410000 */
[----:B------:R-:W-:Y:S01]  /*7d00*/  FMUL.FTZ R46, R46, R48 ;  /* 0x000000302e2e7220 */ /* 0x000fe20000410000 */
[----:B------:R-:W-:Y:S01]  /*7d10*/  FMUL.FTZ R54, R54, R42 ;  /* 0x0000002a36367220 */ /* 0x000fe20000410000 */
[----:B------:R-:W-:Y:S01]  /*7d20*/  FFMA.FTZ R43, R134, R48, -R43 ;  /* 0x00000030862b7223 */ /* 0x000fe2000001082b */
[----:B------:R-:W-:Y:S01]  /*7d30*/  FFMA.FTZ R44, R136, R42, -R44 ;  /* 0x0000002a882c7223 */ /* 0x000fe2000001082c */
[----:B------:R-:W-:Y:S01]  /*7d40*/  FFMA.FTZ R46, R134, R45, R46 ;  /* 0x0000002d862e7223 */ /* 0x000fe2000001002e */
[----:B------:R-:W-:Y:S01]  /*7d50*/  FFMA.FTZ R54, R136, R161, R54 ;  /* 0x000000a188367223 */ /* 0x000fe20000010036 */
[----:B------:R-:W-:Y:S01]  /*7d60*/  F2FP.BF16.F32.PACK_AB R48, R47, R40 ;  /* 0x000000282f30723e */ /* 0x000fe200000010ff */
        /* <DEDUP_REMOVED lines=11> */
[----:B------:R-:W-:Y:S01]  /*7e20*/  F2FP.BF16.F32.PACK_AB R55, R55, R137 ;  /* 0x000000893737723e */ /* 0x000fe200000010ff */
[----:B------:R-:W-:-:S07]  /*7e30*/  IMAD.MOV.U32 R47, RZ, RZ, R41 ;  /* 0x000000ffff2f7224 */ /* 0x000fce00078e0029 */
.L_x_535:
[----:B------:R-:W-:Y:S05]  /*7e40*/  BSYNC B2 ;  /* 0x0000000000027941 */ /* 0x000fea0003800000 */
.L_x_534:
[----:B------:R-:W-:Y:S02]  /*7e50*/  ULDC.64 UR4, c[0x0][0x208] ;  /* 0x0000820000047ab9 */ /* 0x000fe40000000a00 */
[----:B0-----:R3:W-:Y:S04]  /*7e60*/  STG.E.128 desc[UR4][R88.64], R44 ;  /* 0x0000002c58007986 */ /* 0x0017e8000c101d04 */
[----:B--2---:R3:W-:Y:S02]  /*7e70*/  @!P5 STG.E.128 desc[UR4][R90.64], R52 ;  /* 0x000000345a00d986 */ /* 0x0047e4000c101d04 */
.L_x_529:
[----:B------:R-:W-:Y:S05]  /*7e80*/  BSYNC B1 ;  /* 0x0000000000017941 */ /* 0x000fea0003800000 */
.L_x_528:
[----:B------:R-:W-:Y:S04]  /*7e90*/  BSSY B1, `(.L_x_536) ;  /* 0x000010c000017945 */ /* 0x000fe80003800000 */
[----:B------:R-:W-:Y:S05]  /*7ea0*/  @P3 BRA `(.L_x_537) ;  /* 0x0000001000283947 */ /* 0x000fea0003800000 */
[----:B------:R-:W4:Y:S01]  /*7eb0*/  LDL R40, [R1+0x58] ;  /* 0x0000580001287983 */ /* 0x000f220000100800 */
[----:B------:R-:W-:Y:S01]  /*7ec0*/  ISETP.NE.AND P3, PT, R26, RZ, PT ;  /* 0x000000ff1a00720c */ /* 0x000fe20003f65270 */
[-C--:B--2---:R-:W-:Y:S01]  /*7ed0*/  IMAD.WIDE.U32 R48, R217, R122.reuse, R124 ;  /* 0x0000007ad9307225 */ /* 0x084fe200078e007c */
[----:B------:R-:W-:Y:S03]  /*7ee0*/  BSSY B2, `(.L_x_538) ;  /* 0x0000086000027945 */ /* 0x000fe60003800000 */
[----:B----4-:R-:W-:-:S04]  /*7ef0*/  IMAD R40, R40, R122, RZ ;  /* 0x0000007a28287224 */ /* 0x010fc800078e02ff */
[----:B------:R-:W-:-:S04]  /*7f00*/  IMAD R41, R217, R123, R40 ;  /* 0x0000007bd9297224 */ /* 0x000fc800078e0228 */
[----:B---3--:R-:W-:Y:S01]  /*7f10*/  IMAD.IADD R54, R49, 0x1, R41 ;  /* 0x0000000131367824 */ /* 0x008fe200078e0229 */
[----:B------:R-:W-:Y:S06]  /*7f20*/  @!P3 BRA `(.L_x_539) ;  /* 0x000000080004b947 */ /* 0x000fec0003800000 */
[----:B------:R-:W-:Y:S01]  /*7f30*/  SEL R40, R120, R146, !P0 ;  /* 0x0000009278287207 */ /* 0x000fe20004000000 */
[----:B------:R-:W-:Y:S01]  /*7f40*/  BSSY B3, `(.L_x_540) ;  /* 0x000007c000037945 */ /* 0x000fe20003800000 */
[----:B------:R-:W-:Y:S02]  /*7f50*/  IADD3 R42, P3, P5, R38, R48, R13 ;  /* 0x00000030262a7210 */ /* 0x000fe40007d7e00d */
[----:B------:R-:W-:Y:S02]  /*7f60*/  SHF.R.S32.HI R41, RZ, 0x1f, R40 ;  /* 0x0000001fff297819 */ /* 0x000fe40000011428 */
[----:B------:R-:W-:Y:S02]  /*7f70*/  IADD3.X R43, R37, R54, R7, P3, P5 ;  /* 0x00000036252b7210 */ /* 0x000fe40001fea407 */
[----:B------:R-:W-:-:S04]  /*7f80*/  LEA.HI R41, R41, R40, RZ, 0x4 ;  /* 0x0000002829297211 */ /* 0x000fc800078f20ff */
[----:B------:R-:W-:-:S04]  /*7f90*/  LEA.HI.SX32 R44, R41, R14, 0x1c ;  /* 0x0000000e292c7211 */ /* 0x000fc800078fe2ff */
[----:B------:R-:W-:Y:S01]  /*7fa0*/  SHF.R.S32.HI R47, RZ, 0x1f, R44 ;  /* 0x0000001fff2f7819 */ /* 0x000fe2000001142c */
[----:B------:R-:W-:-:S03]  /*7fb0*/  IMAD.SHL.U32 R45, R44, 0x8, RZ ;  /* 0x000000082c2d7824 */ /* 0x000fc600078e00ff */
[----:B------:R-:W-:Y:S02]  /*7fc0*/  LEA.HI R47, R47, R44, RZ, 0x3 ;  /* 0x0000002c2f2f7211 */ /* 0x000fe400078f18ff */
[----:B------:R-:W-:Y:S02]  /*7fd0*/  ISETP.GE.AND P3, PT, R45, R145, PT ;  /* 0x000000912d00720c */ /* 0x000fe40003f66270 */
[----:B------:R-:W-:-:S05]  /*7fe0*/  SHF.R.S32.HI R44, RZ, 0x3, R47 ;  /* 0x00000003ff2c7819 */ /* 0x000fca000001142f */
[----:B------:R-:W-:-:S06]  /*7ff0*/  IMAD R44, R44, 0x1400, R231 ;  /* 0x000014002c2c7824 */ /* 0x000fcc00078e02e7 */
[--C-:B------:R-:W-:Y:S02]  /*8000*/  @!P3 SHF.R.S32.HI R41, RZ, 0x1f, R45.reuse ;  /* 0x0000001fff29b819 */ /* 0x100fe4000001142d */
[--C-:B------:R-:W-:Y:S02]  /*8010*/  @!P3 IADD3 R40, P5, P6, R38, R48, R45.reuse ;  /* 0x000000302628b210 */ /* 0x100fe40007ebe02d */
[----:B------:R-:W-:Y:S02]  /*8020*/  LOP3.LUT R45, R227, 0x38, R45, 0xf8, !PT ;  /* 0x00000038e32d7812 */ /* 0x000fe400078ef82d */
[----:B------:R-:W-:Y:S02]  /*8030*/  @!P3 IADD3.X R41, R37, R54, R41, P5, P6 ;  /* 0x000000362529b210 */ /* 0x000fe40002fec429 */
[----:B------:R-:W-:Y:S02]  /*8040*/  LOP3.LUT R45, R45, R230, RZ, 0x3c, !PT ;  /* 0x000000e62d2d7212 */ /* 0x000fe400078e3cff */
[----:B------:R-:W-:-:S02]  /*8050*/  LEA R50, P5, R42, R118, 0x1 ;  /* 0x000000762a327211 */ /* 0x000fc400078a08ff */
[----:B------:R-:W-:Y:S01]  /*8060*/  IADD3 R44, R44, R45, RZ ;  /* 0x0000002d2c2c7210 */ /* 0x000fe20007ffe0ff */
[C---:B------:R-:W-:Y:S01]  /*8070*/  IMAD R45, R17.reuse, 0x5000, R142 ;  /* 0x00005000112d7824 */ /* 0x040fe200078e028e */
[-C--:B------:R-:W-:Y:S02]  /*8080*/  LEA.HI.X R51, R42, R119.reuse, R43, 0x1, P5 ;  /* 0x000000772a337211 */ /* 0x080fe400028f0c2b */
[C---:B------:R-:W-:Y:S01]  /*8090*/  @!P3 LEA R52, P5, R40.reuse, R118, 0x1 ;  /* 0x000000762834b211 */ /* 0x040fe200078a08ff */
[----:B------:R-:W-:Y:S02]  /*80a0*/  IMAD R47, R17, 0x5000, R44 ;  /* 0x00005000112f7824 */ /* 0x000fe400078e022c */
[--C-:B------:R-:W-:Y:S01]  /*80b0*/  IMAD R42, R45, 0x2, R16.reuse ;  /* 0x000000022d2a7824 */ /* 0x100fe200078e0210 */
[----:B------:R-:W-:Y:S01]  /*80c0*/  @!P3 LEA.HI.X R53, R40, R119, R41, 0x1, P5 ;  /* 0x000000772835b211 */ /* 0x000fe200028f0c29 */
[----:B------:R-:W-:Y:S01]  /*80d0*/  IMAD R47, R47, 0x2, R16 ;  /* 0x000000022f2f7824 */ /* 0x000fe200078e0210 */
[----:B------:R-:W-:-:S03]  /*80e0*/  ISETP.GE.AND P5, PT, R212, R116, PT ;  /* 0x00000074d400720c */ /* 0x000fc60003fa6270 */
[----:B------:R-:W2:Y:S04]  /*80f0*/  LDS.128 R40, [R42+0x24400] ;  /* 0x024400002a287984 */ /* 0x000ea80000000c00 */
[----:B------:R-:W3:Y:S06]  /*8100*/  LDS.128 R44, [R47+0x24400] ;  /* 0x024400002f2c7984 */ /* 0x000eec0000000c00 */
[----:B------:R-:W-:Y:S05]  /*8110*/  @P5 BRA `(.L_x_541) ;  /* 0x0000000400785947 */ /* 0x000fea0003800000 */
[--C-:B------:R-:W-:Y:S01]  /*8120*/  SHF.R.U64 R55, R60, 0x10, R61.reuse ;  /* 0x000000103c377819 */ /* 0x100fe2000000123d */
[----:B0--3--:R-:W-:Y:S01]  /*8130*/  IMAD.U32 R89, R45, 0x10000, RZ ;  /* 0x000100002d597824 */ /* 0x009fe200078e00ff */
[----:B------:R-:W-:Y:S01]  /*8140*/  SHF.R.U32.HI R60, RZ, 0x10, R61 ;  /* 0x00000010ff3c7819 */ /* 0x000fe2000001163d */
[----:B------:R-:W-:Y:S01]  /*8150*/  IMAD.U32 R93, R47, 0x10000, RZ ;  /* 0x000100002f5d7824 */ /* 0x000fe200078e00ff */
[----:B------:R-:W-:Y:S01]  /*8160*/  SHF.R.U64 R61, R62, 0x10, R63 ;  /* 0x000000103e3d7819 */ /* 0x000fe2000000123f */
[----:B--2---:R-:W-:Y:S01]  /*8170*/  IMAD.U32 R92, R43, 0x10000, RZ ;  /* 0x000100002b5c7824 */ /* 0x004fe200078e00ff */
[--C-:B------:R-:W-:Y:S01]  /*8180*/  SHF.R.U64 R62, R68, 0x10, R69.reuse ;  /* 0x00000010443e7819 */ /* 0x100fe20000001245 */
[----:B------:R-:W-:Y:S01]  /*8190*/  IMAD.U32 R94, R46, 0x10000, RZ ;  /* 0x000100002e5e7824 */ /* 0x000fe200078e00ff */
[----:B------:R-:W-:Y:S01]  /*81a0*/  SHF.R.U32.HI R68, RZ, 0x10, R69 ;  /* 0x00000010ff447819 */ /* 0x000fe20000011645 */
[----:B------:R-:W-:Y:S01]  /*81b0*/  IMAD.U32 R91, R42, 0x10000, RZ ;  /* 0x000100002a5b7824 */ /* 0x000fe200078e00ff */
[----:B------:R-:W-:-:S02]  /*81c0*/  PRMT R60, R176, 0x5410, R60 ;  /* 0x00005410b03c7816 */ /* 0x000fc4000000003c */
[----:B------:R-:W-:Y:S02]  /*81d0*/  PRMT R68, R174, 0x5432, R68 ;  /* 0x00005432ae447816 */ /* 0x000fe40000000044 */
[--C-:B------:R-:W-:Y:S01]  /*81e0*/  SHF.R.U64 R69, R70, 0x10, R71.reuse ;  /* 0x0000001046457819 */ /* 0x100fe20000001247 */
[----:B------:R-:W-:Y:S01]  /*81f0*/  IMAD.U32 R136, R60, 0x10000, RZ ;  /* 0x000100003c887824 */ /* 0x000fe200078e00ff */
[----:B------:R-:W-:Y:S01]  /*8200*/  SHF.R.U32.HI R70, RZ, 0x10, R71 ;  /* 0x00000010ff467819 */ /* 0x000fe20000011647 */
[C---:B------:R-:W-:Y:S01]  /*8210*/  IMAD.U32 R134, R68.reuse, 0x10000, RZ ;  /* 0x0001000044867824 */ /* 0x040fe200078e00ff */
[----:B------:R-:W-:Y:S01]  /*8220*/  LOP3.LUT R90, R45, 0xffff0000, RZ, 0xc0, !PT ;  /* 0xffff00002d5a7812 */ /* 0x000fe200078ec0ff */
[----:B------:R-:W-:Y:S01]  /*8230*/  IMAD.U32 R71, R41, 0x10000, RZ ;  /* 0x0001000029477824 */ /* 0x000fe200078e00ff */
[----:B------:R-:W-:Y:S01]  /*8240*/  LOP3.LUT R95, R68, 0xffff0000, RZ, 0xc0, !PT ;  /* 0xffff0000445f7812 */ /* 0x000fe200078ec0ff */
[C---:B------:R-:W-:Y:S01]  /*8250*/  FMUL.FTZ R138, R89.reuse, R134 ;  /* 0x00000086598a7220 */ /* 0x040fe20000410000 */
[----:B------:R-:W-:Y:S01]  /*8260*/  SHF.R.U32.HI R63, RZ, 0x10, R63 ;  /* 0x00000010ff3f7819 */ /* 0x000fe2000001163f */
[-C--:B------:R-:W-:Y:S01]  /*8270*/  FMUL.FTZ R68, R89, R136.reuse ;  /* 0x0000008859447220 */ /* 0x080fe20000410000 */
[----:B------:R-:W-:Y:S01]  /*8280*/  PRMT R174, R174, 0x5410, R70 ;  /* 0x00005410aeae7816 */ /* 0x000fe20000000046 */
[----:B------:R-:W-:Y:S01]  /*8290*/  FMUL.FTZ R89, R90, R95 ;  /* 0x0000005f5a597220 */ /* 0x000fe20000410000 */
[----:B------:R-:W-:Y:S01]  /*82a0*/  LOP3.LUT R88, R41, 0xffff0000, RZ, 0xc0, !PT ;  /* 0xffff000029587812 */ /* 0x000fe200078ec0ff */
[C---:B------:R-:W-:Y:S01]  /*82b0*/  FFMA.FTZ R138, R71.reuse, R136, -R138 ;  /* 0x00000088478a7223 */ /* 0x040fe2000001088a */
[----:B------:R-:W-:Y:S01]  /*82c0*/  LOP3.LUT R135, R60, 0xffff0000, RZ, 0xc0, !PT ;  /* 0xffff00003c877812 */ /* 0x000fe200078ec0ff */
[----:B------:R-:W-:Y:S01]  /*82d0*/  FFMA.FTZ R68, R71, R134, R68 ;  /* 0x0000008647447223 */ /* 0x000fe20000010044 */
[----:B------:R-:W-:Y:S01]  /*82e0*/  PRMT R63, R173, 0x5410, R63 ;  /* 0x00005410ad3f7816 */ /* 0x000fe2000000003f */
[----:B------:R-:W-:Y:S01]  /*82f0*/  IMAD.U32 R45, R44, 0x10000, RZ ;  /* 0x000100002c2d7824 */ /* 0x000fe200078e00ff */
[----:B------:R-:W-:Y:S01]  /*8300*/  SHF.L.U32 R60, R174, 0x10, RZ ;  /* 0x00000010ae3c7819 */ /* 0x000fe200000006ff */
[-C--:B------:R-:W-:Y:S01]  /*8310*/  FMUL.FTZ R71, R90, R135.reuse ;  /* 0x000000875a477220 */ /* 0x080fe20000410000 */
[----:B------:R-:W-:Y:S01]  /*8320*/  FFMA.FTZ R89, R88, R135, -R89 ;  /* 0x0000008758597223 */ /* 0x000fe20000010859 */
[----:B------:R-:W-:Y:S01]  /*8330*/  IMAD.U32 R70, R63, 0x10000, RZ ;  /* 0x000100003f467824 */ /* 0x000fe200078e00ff */
[----:B------:R-:W-:Y:S01]  /*8340*/  PRMT R62, R176, 0x5432, R62 ;  /* 0x00005432b03e7816 */ /* 0x000fe2000000003e */
[----:B------:R-:W-:Y:S01]  /*8350*/  FMUL.FTZ R135, R93, R60 ;  /* 0x0000003c5d877220 */ /* 0x000fe20000410000 */
[----:B------:R-:W-:Y:S01]  /*8360*/  PRMT R55, R175, 0x5410, R55 ;  /* 0x00005410af377816 */ /* 0x000fe20000000037 */
[-C--:B------:R-:W-:Y:S01]  /*8370*/  FMUL.FTZ R93, R93, R70.reuse ;  /* 0x000000465d5d7220 */ /* 0x080fe20000410000 */
[----:B------:R-:W-:Y:S01]  /*8380*/  LOP3.LUT R47, R47, 0xffff0000, RZ, 0xc0, !PT ;  /* 0xffff00002f2f7812 */ /* 0x000fe200078ec0ff */
[----:B------:R-:W-:Y:S01]  /*8390*/  FFMA.FTZ R135, R92, R70, -R135 ;  /* 0x000000465c877223 */ /* 0x000fe20000010887 */
[----:B------:R-:W-:Y:S01]  /*83a0*/  LOP3.LUT R174, R174, 0xffff0000, RZ, 0xc0, !PT ;  /* 0xffff0000aeae7812 */ /* 0x000fe200078ec0ff */
[----:B------:R-:W-:Y:S01]  /*83b0*/  FFMA.FTZ R71, R88, R95, R71 ;  /* 0x0000005f58477223 */ /* 0x000fe20000010047 */
[----:B------:R-:W-:Y:S01]  /*83c0*/  LOP3.LUT R70, R63, 0xffff0000, RZ, 0xc0, !PT ;  /* 0xffff00003f467812 */ /* 0x000fe200078ec0ff */
[----:B------:R-:W-:-:S02]  /*83d0*/  IMAD.U32 R88, R62, 0x10000, RZ ;  /* 0x000100003e587824 */ /* 0x000fc400078e00ff */
[----:B------:R-:W-:Y:S01]  /*83e0*/  FFMA.FTZ R60, R92, R60, R93 ;  /* 0x0000003c5c3c7223 */ /* 0x000fe2000001005d */
[----:B------:R-:W-:Y:S02]  /*83f0*/  IMAD.U32 R90, R55, 0x10000, RZ ;  /* 0x00010000375a7824 */ /* 0x000fe400078e00ff */
[C---:B------:R-:W-:Y:S01]  /*8400*/  FMUL.FTZ R134, R47.reuse, R174 ;  /* 0x000000ae2f867220 */ /* 0x040fe20000410000 */
[----:B------:R-:W-:Y:S01]  /*8410*/  FMUL.FTZ R92, R47, R70 ;  /* 0x000000462f5c7220 */ /* 0x000fe20000410000 */
[----:B------:R-:W-:Y:S01]  /*8420*/  LOP3.LUT R44, R44, 0xffff0000, RZ, 0xc0, !PT ;  /* 0xffff00002c2c7812 */ /* 0x000fe200078ec0ff */
[----:B------:R-:W-:Y:S01]  /*8430*/  IMAD.U32 R41, R40, 0x10000, RZ ;  /* 0x0001000028297824 */ /* 0x000fe200078e00ff */
[----:B------:R-:W-:Y:S01]  /*8440*/  LOP3.LUT R47, R62, 0xffff0000, RZ, 0xc0, !PT ;  /* 0xffff00003e2f7812 */ /* 0x000fe200078ec0ff */
[----:B------:R-:W-:Y:S01]  /*8450*/  FMUL.FTZ R62, R45, R88 ;  /* 0x000000582d3e7220 */ /* 0x000fe20000410000 */
[----:B------:R-:W-:Y:S01]  /*8460*/  LOP3.LUT R55, R55, 0xffff0000, RZ, 0xc0, !PT ;  /* 0xffff000037377812 */ /* 0x000fe200078ec0ff */
[-C--:B------:R-:W-:Y:S01]  /*8470*/  FMUL.FTZ R45, R45, R90.reuse ;  /* 0x0000005a2d2d7220 */ /* 0x080fe20000410000 */
[----:B------:R-:W-:Y:S01]  /*8480*/  PRMT R69, R173, 0x5432, R69 ;  /* 0x00005432ad457816 */ /* 0x000fe20000000045 */
[----:B------:R-:W-:Y:S01]  /*8490*/  FMUL.FTZ R63, R44, R47 ;  /* 0x0000002f2c3f7220 */ /* 0x000fe20000410000 */
[----:B------:R-:W-:Y:S01]  /*84a0*/  PRMT R61, R175, 0x5432, R61 ;  /* 0x00005432af3d7816 */ /* 0x000fe2000000003d */
[----:B------:R-:W-:Y:S01]  /*84b0*/  FFMA.FTZ R90, R41, R90, -R62 ;  /* 0x0000005a295a7223 */ /* 0x000fe2000001083e */
[----:B------:R-:W-:Y:S01]  /*84c0*/  LOP3.LUT R40, R40, 0xffff0000, RZ, 0xc0, !PT ;  /* 0xffff000028287812 */ /* 0x000fe200078ec0ff */
[-C--:B------:R-:W-:Y:S01]  /*84d0*/  FMUL.FTZ R93, R44, R55.reuse ;  /* 0x000000372c5d7220 */ /* 0x080fe20000410000 */
[----:B------:R-:W-:Y:S01]  /*84e0*/  LOP3.LUT R43, R43, 0xffff0000, RZ, 0xc0, !PT ;  /* 0xffff00002b2b7812 */ /* 0x000fe200078ec0ff */
[----:B------:R-:W-:Y:S01]  /*84f0*/  FFMA.FTZ R41, R41, R88, R45 ;  /* 0x0000005829297223 */ /* 0x000fe2000001002d */
[----:B------:R-:W-:Y:S01]  /*8500*/  IMAD.U32 R44, R69, 0x10000, RZ ;  /* 0x00010000452c7824 */ /* 0x000fe200078e00ff */
[----:B------:R-:W-:Y:S01]  /*8510*/  LOP3.LUT R46, R46, 0xffff0000, RZ, 0xc0, !PT ;  /* 0xffff00002e2e7812 */ /* 0x000fe200078ec0ff */
[----:B------:R-:W-:Y:S01]  /*8520*/  IMAD.U32 R45, R61, 0x10000, RZ ;  /* 0x000100003d2d7824 */ /* 0x000fe200078e00ff */
[----:B------:R-:W-:Y:S01]  /*8530*/  LOP3.LUT R69, R69, 0xffff0000, RZ, 0xc0, !PT ;  /* 0xffff000045457812 */ /* 0x000fe200078ec0ff */
[C---:B------:R-:W-:Y:S01]  /*8540*/  FFMA.FTZ R55, R40.reuse, R55, -R63 ;  /* 0x0000003728377223 */ /* 0x040fe2000001083f */
[----:B------:R-:W-:Y:S01]  /*8550*/  LOP3.LUT R61, R61, 0xffff0000, RZ, 0xc0, !PT ;  /* 0xffff00003d3d7812 */ /* 0x000fe200078ec0ff */
[C---:B------:R-:W-:Y:S01]  /*8560*/  FFMA.FTZ R70, R43.reuse, R70, -R134 ;  /* 0x000000462b467223 */ /* 0x040fe20000010886 */
[----:B------:R-:W-:Y:S01]  /*8570*/  FFMA.FTZ R40, R40, R47, R93 ;  /* 0x0000002f28287223 */ /* 0x000fe2000001005d */
[----:B------:R-:W-:Y:S01]  /*8580*/  LOP3.LUT R42, R42, 0xffff0000, RZ, 0xc0, !PT ;  /* 0xffff00002a2a7812 */ /* 0x000fe200078ec0ff */
[----:B------:R-:W-:Y:S01]  /*8590*/  FFMA.FTZ R43, R43, R174, R92 ;  /* 0x000000ae2b2b7223 */ /* 0x000fe2000001005c */
[C---:B------:R-:W-:Y:S01]  /*85a0*/  FMUL.FTZ R47, R94.reuse, R45 ;  /* 0x0000002d5e2f7220 */ /* 0x040fe20000410000 */
[-C--:B------:R-:W-:Y:S01]  /*85b0*/  FMUL.FTZ R62, R94, R44.reuse ;  /* 0x0000002c5e3e7220 */ /* 0x080fe20000410000 */
[C---:B------:R-:W-:Y:S01]  /*85c0*/  FMUL.FTZ R63, R46.reuse, R69 ;  /* 0x000000452e3f7220 */ /* 0x040fe20000410000 */
[----:B------:R-:W-:Y:S01]  /*85d0*/  FMUL.FTZ R46, R46, R61 ;  /* 0x0000003d2e2e7220 */ /* 0x000fe20000410000 */
[C---:B------:R-:W-:Y:S01]  /*85e0*/  FFMA.FTZ R47, R91.reuse, R44, R47 ;  /* 0x0000002c5b2f7223 */ /* 0x040fe2000001002f */
[----:B------:R-:W-:Y:S01]  /*85f0*/  FFMA.FTZ R45, R91, R45, -R62 ;  /* 0x0000002d5b2d7223 */ /* 0x000fe2000001083e */
[C---:B------:R-:W-:Y:S01]  /*8600*/  FFMA.FTZ R44, R42.reuse, R61, -R63 ;  /* 0x0000003d2a2c7223 */ /* 0x040fe2000001083f */
[----:B------:R-:W-:Y:S01]  /*8610*/  F2FP.BF16.F32.PACK_AB R60, R43, R60 ;  /* 0x0000003c2b3c723e */ /* 0x000fe200000010ff */
[----:B------:R-:W-:Y:S01]  /*8620*/  FFMA.FTZ R46, R42, R69, R46 ;  /* 0x000000452a2e7223 */ /* 0x000fe2000001002e */
[----:B------:R-:W-:-:S02]  /*8630*/  F2FP.BF16.F32.PACK_AB R43, R40, R41 ;  /* 0x00000029282b723e */ /* 0x000fc400000010ff */
[----:B------:R-:W-:Y:S02]  /*8640*/  F2FP.BF16.F32.PACK_AB R89, R89, R138 ;  /* 0x0000008a5959723e */ /* 0x000fe400000010ff */
[----:B------:R-:W-:Y:S02]  /*8650*/  F2FP.BF16.F32.PACK_AB R70, R70, R135 ;  /* 0x000000874646723e */ /* 0x000fe400000010ff */
[----:B------:R-:W-:Y:S01]  /*8660*/  F2FP.BF16.F32.PACK_AB R68, R71, R68 ;  /* 0x000000444744723e */ /* 0x000fe200000010ff */
[----:B------:R-:W-:Y:S01]  /*8670*/  IMAD.MOV.U32 R41, RZ, RZ, R89 ;  /* 0x000000ffff297224 */ /* 0x000fe200078e0059 */
[----:B------:R-:W-:Y:S02]  /*8680*/  F2FP.BF16.F32.PACK_AB R88, R55, R90 ;  /* 0x0000005a3758723e */ /* 0x000fe400000010ff */
[----:B------:R-:W-:Y:S01]  /*8690*/  F2FP.BF16.F32.PACK_AB R42, R44, R45 ;  /* 0x0000002d2c2a723e */ /* 0x000fe200000010ff */
[----:B------:R-:W-:Y:S01]  /*86a0*/  IMAD.MOV.U32 R44, RZ, RZ, R43 ;  /* 0x000000ffff2c7224 */ /* 0x000fe200078e002b */
[----:B------:R-:W-:Y:S01]  /*86b0*/  F2FP.BF16.F32.PACK_AB R46, R46, R47 ;  /* 0x0000002f2e2e723e */ /* 0x000fe200000010ff */
[----:B------:R-:W-:-:S02]  /*86c0*/  IMAD.MOV.U32 R40, RZ, RZ, R88 ;  /* 0x000000ffff287224 */ /* 0x000fc400078e0058 */
[----:B------:R-:W-:Y:S02]  /*86d0*/  IMAD.MOV.U32 R45, RZ, RZ, R68 ;  /* 0x000000ffff2d7224 */ /* 0x000fe400078e0044 */
[----:B------:R-:W-:Y:S02]  /*86e0*/  IMAD.MOV.U32 R43, RZ, RZ, R70 ;  /* 0x000000ffff2b7224 */ /* 0x000fe400078e0046 */
[----:B------:R-:W-:-:S07]  /*86f0*/  IMAD.MOV.U32 R47, RZ, RZ, R60 ;  /* 0x000000ffff2f7224 */ /* 0x000fce00078e003c */
.L_x_541:
[----:B------:R-:W-:Y:S05]  /*8700*/  BSYNC B3 ;  /* 0x0000000000037941 */ /* 0x000fea0003800000 */
.L_x_540:
[----:B------:R-:W-:Y:S02]  /*8710*/  ULDC.64 UR4, c[0x0][0x208] ;  /* 0x0000820000047ab9 */ /* 0x000fe40000000a00 */
[----:B--2---:R2:W-:Y:S04]  /*8720*/  STG.E.128 desc[UR4][R50.64], R40 ;  /* 0x0000002832007986 */ /* 0x0045e8000c101d04 */
[----:B---3--:R2:W-:Y:S02]  /*8730*/  @!P3 STG.E.128 desc[UR4][R52.64], R44 ;  /* 0x0000002c3400b986 */ /* 0x0085e4000c101d04 */
.L_x_539:
[----:B------:R-:W-:Y:S05]  /*8740*/  BSYNC B2 ;  /* 0x0000000000027941 */ /* 0x000fea0003800000 */
.L_x_538:
[----:B------:R-:W-:-:S13]  /*8750*/  ISETP.NE.AND P3, PT, R10, RZ, PT ;  /* 0x000000ff0a00720c */ /* 0x000fda0003f65270 */
[----:B------:R-:W-:Y:S05]  /*8760*/  @!P3 BRA `(.L_x_537) ;  /* 0x0000000400f8b947 */ /* 0x000fea0003800000 */
[----:B--2---:R-:W-:Y:S01]  /*8770*/  SEL R40, R120, R146, !P1 ;  /* 0x0000009278287207 */ /* 0x004fe20004800000 */
        /* <DEDUP_REMOVED lines=10> */
[----:B------:R-:W-:Y:S02]  /*8820*/  SHF.R.S32.HI R46, RZ, 0x3, R46 ;  /* 0x00000003ff2e7819 */ /* 0x000fe4000001142e */
[----:B------:R-:W-:-:S04]  /*8830*/  LOP3.LUT R41, R227, 0x38, R40, 0xf8, !PT ;  /* 0x00000038e3297812 */ /* 0x000fc800078ef828 */
[----:B------:R-:W-:-:S05]  /*8840*/  LOP3.LUT R41, R41, R230, RZ, 0x3c, !PT ;  /* 0x000000e629297212 */ /* 0x000fca00078e3cff */
[--C-:B------:R-:W-:Y:S02]  /*8850*/  @!P3 SHF.R.S32.HI R43, RZ, 0x1f, R40.reuse ;  /* 0x0000001fff2bb819 */ /* 0x100fe40000011428 */
[----:B------:R-:W-:Y:S01]  /*8860*/  @!P3 IADD3 R42, P5, P6, R38, R48, R40 ;  /* 0x00000030262ab210 */ /* 0x000fe20007ebe028 */
[----:B------:R-:W-:-:S03]  /*8870*/  IMAD R40, R46, 0x1400, R231 ;  /* 0x000014002e287824 */ /* 0x000fc600078e02e7 */
[----:B------:R-:W-:Y:S02]  /*8880*/  @!P3 IADD3.X R54, R37, R54, R43, P5, P6 ;  /* 0x000000362536b210 */ /* 0x000fe40002fec42b */
[----:B------:R-:W-:Y:S01]  /*8890*/  IADD3 R40, R40, R41, RZ ;  /* 0x0000002928287210 */ /* 0x000fe20007ffe0ff */
[----:B------:R-:W-:Y:S01]  /*88a0*/  IMAD R41, R17, 0x5000, R141 ;  /* 0x0000500011297824 */ /* 0x000fe200078e028d */
[----:B------:R-:W-:-:S03]  /*88b0*/  LEA R48, P5, R44, R118, 0x1 ;  /* 0x000000762c307211 */ /* 0x000fc600078a08ff */
[----:B------:R-:W-:Y:S01]  /*88c0*/  IMAD R43, R17, 0x5000, R40 ;  /* 0x00005000112b7824 */ /* 0x000fe200078e0228 */
[----:B------:R-:W-:Y:S01]  /*88d0*/  LEA.HI.X R49, R44, R119, R45, 0x1, P5 ;  /* 0x000000772c317211 */ /* 0x000fe200028f0c2d */
[--C-:B------:R-:W-:Y:S01]  /*88e0*/  IMAD R41, R41, 0x2, R16.reuse ;  /* 0x0000000229297824 */ /* 0x100fe200078e0210 */
[----:B------:R-:W-:Y:S01]  /*88f0*/  @!P3 LEA R50, P5, R42, R118, 0x1 ;  /* 0x000000762a32b211 */ /* 0x000fe200078a08ff */
[----:B------:R-:W-:-:S03]  /*8900*/  IMAD R44, R43, 0x2, R16 ;  /* 0x000000022b2c7824 */ /* 0x000fc600078e0210 */
[----:B------:R-:W-:Y:S02]  /*8910*/  @!P3 LEA.HI.X R51, R42, R119, R54, 0x1, P5 ;  /* 0x000000772a33b211 */ /* 0x000fe400028f0c36 */
[----:B------:R-:W2:Y:S01]  /*8920*/  LDS.128 R40, [R41+0x24400] ;  /* 0x0244000029287984 */ /* 0x000ea20000000c00 */
[----:B------:R-:W-:-:S03]  /*8930*/  ISETP.GE.AND P5, PT, R213, R116, PT ;  /* 0x00000074d500720c */ /* 0x000fc60003fa6270 */
[----:B------:R-:W3:Y:S10]  /*8940*/  LDS.128 R44, [R44+0x24400] ;  /* 0x024400002c2c7984 */ /* 0x000ef40000000c00 */
[----:B------:R-:W-:Y:S05]  /*8950*/  @P5 BRA `(.L_x_543) ;  /* 0x00000004006c5947 */ /* 0x000fea0003800000 */
[--C-:B------:R-:W-:Y:S01]  /*8960*/  SHF.R.U64 R61, R64, 0x10, R65.reuse ;  /* 0x00000010403d7819 */ /* 0x100fe20000001241 */
[----:B---3--:R-:W-:Y:S01]  /*8970*/  IMAD.U32 R63, R45, 0x10000, RZ ;  /* 0x000100002d3f7824 */ /* 0x008fe200078e00ff */
[----:B------:R-:W-:Y:S01]  /*8980*/  SHF.R.U32.HI R65, RZ, 0x10, R65 ;  /* 0x00000010ff417819 */ /* 0x000fe20000011641 */
[----:B------:R-:W-:Y:S01]  /*8990*/  IMAD.U32 R62, R47, 0x10000, RZ ;  /* 0x000100002f3e7824 */ /* 0x000fe200078e00ff */
[--C-:B0-----:R-:W-:Y:S01]  /*89a0*/  SHF.R.U64 R89, R56, 0x10, R57.reuse ;  /* 0x0000001038597819 */ /* 0x101fe20000001239 */
[----:B--2---:R-:W-:Y:S01]  /*89b0*/  IMAD.U32 R55, R43, 0x10000, RZ ;  /* 0x000100002b377824 */ /* 0x004fe200078e00ff */
[----:B------:R-:W-:Y:S02]  /*89c0*/  SHF.R.U32.HI R71, RZ, 0x10, R57 ;  /* 0x00000010ff477819 */ /* 0x000fe40000011639 */
[----:B------:R-:W-:Y:S02]  /*89d0*/  PRMT R64, R172, 0x5432, R65 ;  /* 0x00005432ac407816 */ /* 0x000fe40000000041 */
[----:B------:R-:W-:-:S02]  /*89e0*/  PRMT R56, R170, 0x5410, R89 ;  /* 0x00005410aa387816 */ /* 0x000fc40000000059 */
[----:B------:R-:W-:Y:S01]  /*89f0*/  PRMT R170, R170, 0x5432, R71 ;  /* 0x00005432aaaa7816 */ /* 0x000fe20000000047 */
[----:B------:R-:W-:Y:S01]  /*8a00*/  IMAD.U32 R65, R64, 0x10000, RZ ;  /* 0x0001000040417824 */ /* 0x000fe200078e00ff */
[--C-:B------:R-:W-:Y:S02]  /*8a10*/  SHF.R.U64 R60, R66, 0x10, R67.reuse ;  /* 0x00000010423c7819 */ /* 0x100fe40000001243 */
[----:B------:R-:W-:Y:S01]  /*8a20*/  SHF.R.U32.HI R66, RZ, 0x10, R67 ;  /* 0x00000010ff427819 */ /* 0x000fe20000011643 */
[----:B------:R-:W-:Y:S01]  /*8a30*/  FMUL.FTZ R67, R63, R65 ;  /* 0x000000413f437220 */ /* 0x000fe20000410000 */
[----:B------:R-:W-:Y:S01]  /*8a40*/  PRMT R172, R172, 0x5410, R61 ;  /* 0x00005410acac7816 */ /* 0x000fe2000000003d */
[----:B------:R-:W-:Y:S01]  /*8a50*/  IMAD.U32 R61, R170, 0x10000, RZ ;  /* 0x00010000aa3d7824 */ /* 0x000fe200078e00ff */
[--C-:B------:R-:W-:Y:S02]  /*8a60*/  SHF.R.U32.HI R69, RZ, 0x10, R59.reuse ;  /* 0x00000010ff457819 */ /* 0x100fe4000001163b */
[----:B------:R-:W-:Y:S01]  /*8a70*/  SHF.R.U64 R57, R58, 0x10, R59 ;  /* 0x000000103a397819 */ /* 0x000fe2000000123b */
[----:B------:R-:W-:Y:S01]  /*8a80*/  IMAD.U32 R58, R41, 0x10000, RZ ;  /* 0x00010000293a7824 */ /* 0x000fe200078e00ff */
[----:B------:R-:W-:Y:S01]  /*8a90*/  PRMT R60, R171, 0x5410, R60 ;  /* 0x00005410ab3c7816 */ /* 0x000fe2000000003c */
[-C--:B------:R-:W-:Y:S01]  /*8aa0*/  FMUL.FTZ R63, R63, R61.reuse ;  /* 0x0000003d3f3f7220 */ /* 0x080fe20000410000 */
[----:B------:R-:W-:Y:S01]  /*8ab0*/  PRMT R171, R171, 0x5432, R66 ;  /* 0x00005432abab7816 */ /* 0x000fe20000000042 */
[----:B------:R-:W-:Y:S01]  /*8ac0*/  FFMA.FTZ R61, R58, R61, -R67 ;  /* 0x0000003d3a3d7223 */ /* 0x000fe20000010843 */
[----:B------:R-:W-:Y:S01]  /*8ad0*/  PRMT R69, R160, 0x5432, R69 ;  /* 0x00005432a0457816 */ /* 0x000fe20000000045 */
[----:B------:R-:W-:Y:S01]  /*8ae0*/  FFMA.FTZ R58, R58, R65, R63 ;  /* 0x000000413a3a7223 */ /* 0x000fe2000001003f */
[----:B------:R-:W-:Y:S01]  /*8af0*/  LOP3.LUT R59, R45, 0xffff0000, RZ, 0xc0, !PT ;  /* 0xffff00002d3b7812 */ /* 0x000fe200078ec0ff */
[----:B------:R-:W-:Y:S01]  /*8b00*/  IMAD.U32 R45, R44, 0x10000, RZ ;  /* 0x000100002c2d7824 */ /* 0x000fe200078e00ff */
[----:B------:R-:W-:Y:S01]  /*8b10*/  LOP3.LUT R66, R64, 0xffff0000, RZ, 0xc0, !PT ;  /* 0xffff000040427812 */ /* 0x000fe200078ec0ff */
[----:B------:R-:W-:Y:S01]  /*8b20*/  IMAD.U32 R63, R69, 0x10000, RZ ;  /* 0x00010000453f7824 */ /* 0x000fe200078e00ff */
[----:B------:R-:W-:-:S02]  /*8b30*/  LOP3.LUT R64, R170, 0xffff0000, RZ, 0xc0, !PT ;  /* 0xffff0000aa407812 */ /* 0x000fc400078ec0ff */
[----:B------:R-:W-:Y:S01]  /*8b40*/  SHF.L.U32 R67, R171, 0x10, RZ ;  /* 0x00000010ab437819 */ /* 0x000fe200000006ff */
[----:B------:R-:W-:Y:S01]  /*8b50*/  FMUL.FTZ R71, R59, R66 ;  /* 0x000000423b477220 */ /* 0x000fe20000410000 */
[----:B------:R-:W-:Y:S01]  /*8b60*/  LOP3.LUT R54, R41, 0xffff0000, RZ, 0xc0, !PT ;  /* 0xffff000029367812 */ /* 0x000fe200078ec0ff */
        /* <DEDUP_REMOVED lines=8> */
[----:B------:R-:W-:Y:S01]  /*8bf0*/  LOP3.LUT R52, R43, 0xffff0000, RZ, 0xc0, !PT ;  /* 0xffff00002b347812 */ /* 0x000fe200078ec0ff */
[C---:B------:R-:W-:Y:S01]  /*8c00*/  FFMA.FTZ R54, R55.reuse, R63, -R68 ;  /* 0x0000003f37367223 */ /* 0x040fe20000010844 */
[----:B------:R-:W-:Y:S01]  /*8c10*/  FFMA.FTZ R55, R55, R67, R62 ;  /* 0x0000004337377223 */ /* 0x000fe2000001003e */
[----:B------:R-:W-:Y:S01]  /*8c20*/  FMUL.FTZ R63, R47, R171 ;  /* 0x000000ab2f3f7220 */ /* 0x000fe20000410000 */
[----:B------:R-:W-:-:S02]  /*8c30*/  IMAD.U32 R66, R172, 0x10000, RZ ;  /* 0x00010000ac427824 */ /* 0x000fc400078e00ff */
[-C--:B------:R-:W-:Y:S01]  /*8c40*/  FMUL.FTZ R65, R47, R69.reuse ;  /* 0x000000452f417220 */ /* 0x080fe20000410000 */
[C---:B------:R-:W-:Y:S01]  /*8c50*/  IMAD.U32 R62, R56.reuse, 0x10000, RZ ;  /* 0x00010000383e7824 */ /* 0x040fe200078e00ff */
[----:B------:R-:W-:Y:S01]  /*8c60*/  LOP3.LUT R47, R56, 0xffff0000, RZ, 0xc0, !PT ;  /* 0xffff0000382f7812 */ /* 0x000fe200078ec0ff */
[----:B------:R-:W-:Y:S01]  /*8c70*/  FFMA.FTZ R69, R52, R69, -R63 ;  /* 0x0000004534457223 */ /* 0x000fe2000001083f */
[C---:B------:R-:W-:Y:S01]  /*8c80*/  FMUL.FTZ R56, R45.reuse, R66 ;  /* 0x000000422d387220 */ /* 0x040fe20000410000 */
[----:B------:R-:W-:Y:S01]  /*8c90*/  IMAD.U32 R41, R40, 0x10000, RZ ;  /* 0x0001000028297824 */ /* 0x000fe200078e00ff */
[----:B------:R-:W-:Y:S01]  /*8ca0*/  LOP3.LUT R44, R44, 0xffff0000, RZ, 0xc0, !PT ;  /* 0xffff00002c2c7812 */ /* 0x000fe200078ec0ff */
[-C--:B------:R-:W-:Y:S01]  /*8cb0*/  FMUL.FTZ R45, R45, R62.reuse ;  /* 0x0000003e2d2d7220 */ /* 0x080fe20000410000 */
[----:B------:R-:W-:Y:S01]  /*8cc0*/  PRMT R57, R160, 0x5410, R57 ;  /* 0x00005410a0397816 */ /* 0x000fe20000000039 */
[----:B------:R-:W-:Y:S01]  /*8cd0*/  IMAD.U32 R43, R42, 0x10000, RZ ;  /* 0x000100002a2b7824 */ /* 0x000fe200078e00ff */
[----:B------:R-:W-:Y:S01]  /*8ce0*/  LOP3.LUT R63, R172, 0xffff0000, RZ, 0xc0, !PT ;  /* 0xffff0000ac3f7812 */ /* 0x000fe200078ec0ff */
[----:B------:R-:W-:Y:S01]  /*8cf0*/  FFMA.FTZ R68, R52, R171, R65 ;  /* 0x000000ab34447223 */ /* 0x000fe20000010041 */
[----:B------:R-:W-:Y:S01]  /*8d00*/  LOP3.LUT R40, R40, 0xffff0000, RZ, 0xc0, !PT ;  /* 0xffff000028287812 */ /* 0x000fe200078ec0ff */
[C---:B------:R-:W-:Y:S01]  /*8d10*/  FFMA.FTZ R56, R41.reuse, R62, -R56 ;  /* 0x0000003e29387223 */ /* 0x040fe20000010838 */
[----:B------:R-:W-:Y:S01]  /*8d20*/  LOP3.LUT R53, R42, 0xffff0000, RZ, 0xc0, !PT ;  /* 0xffff00002a357812 */ /* 0x000fe200078ec0ff */
[----:B------:R-:W-:Y:S01]  /*8d30*/  FFMA.FTZ R45, R41, R66, R45 ;  /* 0x00000042292d7223 */ /* 0x000fe2000001002d */
[----:B------:R-:W-:-:S02]  /*8d40*/  IMAD.U32 R42, R46, 0x10000, RZ ;  /* 0x000100002e2a7824 */ /* 0x000fc400078e00ff */
[C---:B------:R-:W-:Y:S01]  /*8d50*/  FMUL.FTZ R65, R44.reuse, R63 ;  /* 0x0000003f2c417220 */ /* 0x040fe20000410000 */
[-C--:B------:R-:W-:Y:S01]  /*8d60*/  FMUL.FTZ R67, R44, R47.reuse ;  /* 0x0000002f2c437220 */ /* 0x080fe20000410000 */
[C---:B------:R-:W-:Y:S01]  /*8d70*/  IMAD.U32 R41, R57.reuse, 0x10000, RZ ;  /* 0x0001000039297824 */ /* 0x040fe200078e00ff */
[----:B------:R-:W-:Y:S01]  /*8d80*/  LOP3.LUT R46, R46, 0xffff0000, RZ, 0xc0, !PT ;  /* 0xffff00002e2e7812 */ /* 0x000fe200078ec0ff */
[----:B------:R-:W-:Y:S01]  /*8d90*/  IMAD.U32 R44, R60, 0x10000, RZ ;  /* 0x000100003c2c7824 */ /* 0x000fe200078e00ff */
[----:B------:R-:W-:Y:S01]  /*8da0*/  LOP3.LUT R57, R57, 0xffff0000, RZ, 0xc0, !PT ;  /* 0xffff000039397812 */ /* 0x000fe200078ec0ff */
[----:B------:R-:W-:Y:S01]  /*8db0*/  FFMA.FTZ R65, R40, R47, -R65 ;  /* 0x0000002f28417223 */ /* 0x000fe20000010841 */
[----:B------:R-:W-:Y:S01]  /*8dc0*/  LOP3.LUT R60, R60, 0xffff0000, RZ, 0xc0, !PT ;  /* 0xffff00003c3c7812 */ /* 0x000fe200078ec0ff */
[----:B------:R-:W-:Y:S01]  /*8dd0*/  FFMA.FTZ R40, R40, R63, R67 ;  /* 0x0000003f28287223 */ /* 0x000fe20000010043 */
[C---:B------:R-:W-:Y:S01]  /*8de0*/  FMUL.FTZ R52, R42.reuse, R44 ;  /* 0x0000002c2a347220 */ /* 0x040fe20000410000 */
[----:B------:R-:W-:Y:S01]  /*8df0*/  FMUL.FTZ R47, R42, R41 ;  /* 0x000000292a2f7220 */ /* 0x000fe20000410000 */
[C---:B------:R-:W-:Y:S01]  /*8e00*/  FMUL.FTZ R63, R46.reuse, R57 ;  /* 0x000000392e3f7220 */ /* 0x040fe20000410000 */
[----:B------:R-:W-:Y:S01]  /*8e10*/  FMUL.FTZ R42, R46, R60 ;  /* 0x0000003c2e2a7220 */ /* 0x000fe20000410000 */
[C---:B------:R-:W-:Y:S01]  /*8e20*/  FFMA.FTZ R52, R43.reuse, R41, -R52 ;  /* 0x000000292b347223 */ /* 0x040fe20000010834 */
[----:B------:R-:W-:Y:S01]  /*8e30*/  FFMA.FTZ R47, R43, R44, R47 ;  /* 0x0000002c2b2f7223 */ /* 0x000fe2000001002f */
[C---:B------:R-:W-:Y:S01]  /*8e40*/  FFMA.FTZ R60, R53.reuse, R60, R63 ;  /* 0x0000003c353c7223 */ /* 0x040fe2000001003f */
[----:B------:R-:W-:Y:S01]  /*8e50*/  FFMA.FTZ R57, R53, R57, -R42 ;  /* 0x0000003935397223 */ /* 0x000fe2000001082a */
[----:B------:R-:W-:-:S02]  /*8e60*/  F2FP.BF16.F32.PACK_AB R58, R59, R58 ;  /* 0x0000003a3b3a723e */ /* 0x000fc400000010ff */
[----:B------:R-:W-:Y:S02]  /*8e70*/  F2FP.BF16.F32.PACK_AB R55, R68, R55 ;  /* 0x000000374437723e */ /* 0x000fe400000010ff */
[----:B------:R-:W-:Y:S02]  /*8e80*/  F2FP.BF16.F32.PACK_AB R56, R65, R56 ;  /* 0x000000384138723e */ /* 0x000fe400000010ff */
        /* <DEDUP_REMOVED lines=8> */
.L_x_543:
[----:B------:R-:W-:Y:S05]  /*8f10*/  BSYNC B2 ;  /* 0x0000000000027941 */ /* 0x000fea0003800000 */
.L_x_542:
[----:B------:R-:W-:Y:S02]  /*8f20*/  ULDC.64 UR4, c[0x0][0x208] ;  /* 0x0000820000047ab9 */ /* 0x000fe40000000a00 */
[----:B--2---:R4:W-:Y:S04]  /*8f30*/  STG.E.128 desc[UR4][R48.64], R40 ;  /* 0x0000002830007986 */ /* 0x0049e8000c101d04 */
[----:B---3--:R4:W-:Y:S02]  /*8f40*/  @!P3 STG.E.128 desc[UR4][R50.64], R44 ;  /* 0x0000002c3200b986 */ /* 0x0089e4000c101d04 */
.L_x_537:
[----:B------:R-:W-:Y:S05]  /*8f50*/  BSYNC B1 ;  /* 0x0000000000017941 */ /* 0x000fea0003800000 */
.L_x_536:
[-C--:B--2-4-:R-:W-:Y:S02]  /*8f60*/  IMAD R40, R237, R122.reuse, RZ ;  /* 0x0000007aed287224 */ /* 0x094fe400078e02ff */
[----:B------:R-:W-:-:S04]  /*8f70*/  IMAD.WIDE.U32 R124, R218, R122, R124 ;  /* 0x0000007ada7c7225 */ /* 0x000fc800078e007c */
[----:B------:R-:W-:Y:S01]  /*8f80*/  IMAD R123, R218, R123, R40 ;  /* 0x0000007bda7b7224 */ /* 0x000fe200078e0228 */
[----:B------:R-:W-:Y:S06]  /*8f90*/  @P4 BRA `(.L_x_504) ;  /* 0x00000014000c4947 */ /* 0x000fec0003800000 */
[----:B------:R-:W-:Y:S01]  /*8fa0*/  ISETP.NE.AND P3, PT, R26, RZ, PT ;  /* 0x000000ff1a00720c */ /* 0x000fe20003f65270 */
[----:B------:R-:W-:Y:S01]  /*8fb0*/  BSSY B1, `(.L_x_544) ;  /* 0x0000082000017945 */ /* 0x000fe20003800000 */
[----:B---3--:R-:W-:-:S11]  /*8fc0*/  IMAD.IADD R52, R125, 0x1, R123 ;  /* 0x000000017d347824 */ /* 0x008fd600078e027b */
[----:B------:R-:W-:Y:S05]  /*8fd0*/  @!P3 BRA `(.L_x_545) ;  /* 0x0000000400fcb947 */ /* 0x000fea0003800000 */
[----:B------:R-:W-:Y:S01]  /*8fe0*/  SEL R40, R120, R146, !P0 ;  /* 0x0000009278287207 */ /* 0x000fe20004000000 */
[----:B------:R-:W-:Y:S01]  /*8ff0*/  BSSY B2, `(.L_x_546) ;  /* 0x000007a000027945 */ /* 0x000fe20003800000 */
[----:B------:R-:W-:Y:S02]  /*9000*/  IADD3 R42, P4, P5, R38, R124, R13 ;  /* 0x0000007c262a7210 */ /* 0x000fe40007d9e00d */
[----:B------:R-:W-:Y:S02]  /*9010*/  SHF.R.S32.HI R41, RZ, 0x1f, R40 ;  /* 0x0000001fff297819 */ /* 0x000fe40000011428 */
[----:B------:R-:W-:Y:S02]  /*9020*/  IADD3.X R43, R37, R52, R7, P4, P5 ;  /* 0x00000034252b7210 */ /* 0x000fe400027ea407 */
[----:B------:R-:W-:Y:S02]  /*9030*/  LEA.HI R41, R41, R40, RZ, 0x4 ;  /* 0x0000002829297211 */ /* 0x000fe400078f20ff */
[----:B------:R-:W-:-:S02]  /*9040*/  LEA R48, P4, R42, R118, 0x1 ;  /* 0x000000762a307211 */ /* 0x000fc400078808ff */
[----:B------:R-:W-:Y:S02]  /*9050*/  LEA.HI.SX32 R41, R41, R14, 0x1c ;  /* 0x0000000e29297211 */ /* 0x000fe400078fe2ff */
[----:B------:R-:W-:Y:S02]  /*9060*/  LEA.HI.X R49, R42, R119, R43, 0x1, P4 ;  /* 0x000000772a317211 */ /* 0x000fe400020f0c2b */
[----:B------:R-:W-:Y:S01]  /*9070*/  SHF.R.S32.HI R40, RZ, 0x1f, R41 ;  /* 0x0000001fff287819 */ /* 0x000fe20000011429 */
[----:B------:R-:W-:-:S03]  /*9080*/  IMAD.SHL.U32 R51, R41, 0x8, RZ ;  /* 0x0000000829337824 */ /* 0x000fc600078e00ff */
[----:B------:R-:W-:Y:S02]  /*9090*/  LEA.HI R40, R40, R41, RZ, 0x3 ;  /* 0x0000002928287211 */ /* 0x000fe400078f18ff */
[----:B------:R-:W-:Y:S02]  /*90a0*/  LOP3.LUT R41, R226, 0x38, R51, 0xf8, !PT ;  /* 0x00000038e2297812 */ /* 0x000fe400078ef833 */
[----:B------:R-:W-:Y:S02]  /*90b0*/  SHF.R.S32.HI R40, RZ, 0x3, R40 ;  /* 0x00000003ff287819 */ /* 0x000fe40000011428 */
[----:B------:R-:W-:Y:S02]  /*90c0*/  LOP3.LUT R41, R41, R228, RZ, 0x3c, !PT ;  /* 0x000000e429297212 */ /* 0x000fe400078e3cff */
[----:B------:R-:W-:Y:S01]  /*90d0*/  ISETP.GE.AND P3, PT, R51, R145, PT ;  /* 0x000000913300720c */ /* 0x000fe20003f66270 */
[----:B------:R-:W-:-:S04]  /*90e0*/  IMAD R40, R40, 0x1400, R229 ;  /* 0x0000140028287824 */ /* 0x000fc800078e02e5 */
[----:B------:R-:W-:Y:S02]  /*90f0*/  IMAD.IADD R40, R40, 0x1, R41 ;  /* 0x0000000128287824 */ /* 0x000fe400078e0229 */
[C---:B------:R-:W-:Y:S02]  /*9100*/  IMAD R41, R17.reuse, 0x5000, R140 ;  /* 0x0000500011297824 */ /* 0x040fe400078e028c */
[----:B------:R-:W-:Y:S02]  /*9110*/  IMAD R43, R17, 0x5000, R40 ;  /* 0x00005000112b7824 */ /* 0x000fe400078e0228 */
[----:B------:R-:W-:Y:S02]  /*9120*/  IMAD R41, R41, 0x2, R16 ;  /* 0x0000000229297824 */ /* 0x000fe400078e0210 */
[----:B------:R-:W-:Y:S02]  /*9130*/  @!P3 SHF.R.S32.HI R54, RZ, 0x1f, R51 ;  /* 0x0000001fff36b819 */ /* 0x000fe40000011433 */
[----:B------:R-:W-:-:S02]  /*9140*/  LEA R44, R43, R16, 0x1 ;  /* 0x000000102b2c7211 */ /* 0x000fc400078e08ff */
[----:B------:R-:W2:Y:S01]  /*9150*/  LDS.128 R40, [R41+0x24400] ;  /* 0x0244000029287984 */ /* 0x000ea20000000c00 */
[----:B------:R-:W-:-:S03]  /*9160*/  @!P3 IADD3 R51, P4, P5, R38, R124, R51 ;  /* 0x0000007c2633b210 */ /* 0x000fc60007d9e033 */
[----:B------:R-:W3:Y:S01]  /*9170*/  LDS.128 R44, [R44+0x24400] ;  /* 0x024400002c2c7984 */ /* 0x000ee20000000c00 */
[----:B------:R-:W-:Y:S02]  /*9180*/  @!P3 IADD3.X R54, R37, R52, R54, P4, P5 ;  /* 0x000000342536b210 */ /* 0x000fe400027ea436 */
[----:B------:R-:W-:Y:S02]  /*9190*/  ISETP.GE.AND P5, PT, R212, R116, PT ;  /* 0x00000074d400720c */ /* 0x000fe40003fa6270 */
[----:B------:R-:W-:-:S04]  /*91a0*/  @!P3 LEA R50, P4, R51, R118, 0x1 ;  /* 0x000000763332b211 */ /* 0x000fc800078808ff */
[----:B------:R-:W-:-:S07]  /*91b0*/  @!P3 LEA.HI.X R51, R51, R119, R54, 0x1, P4 ;  /* 0x000000773333b211 */ /* 0x000fce00020f0c36 */
[----:B------:R-:W-:Y:S05]  /*91c0*/  @P5 BRA `(.L_x_547) ;  /* 0x0000000400705947 */ /* 0x000fea0003800000 */
[--C-:B------:R-:W-:Y:S01]  /*91d0*/  SHF.R.U64 R64, R84, 0x10, R85.reuse ;  /* 0x0000001054407819 */ /* 0x100fe20000001255 */
[----:B---3--:R-:W-:Y:S01]  /*91e0*/  IMAD.U32 R59, R45, 0x10000, RZ ;  /* 0x000100002d3b7824 */ /* 0x008fe200078e00ff */
[----:B------:R-:W-:Y:S01]  /*91f0*/  SHF.R.U32.HI R84, RZ, 0x10, R85 ;  /* 0x00000010ff547819 */ /* 0x000fe20000011655 */
[----:B--2---:R-:W-:Y:S01]  /*9200*/  IMAD.U32 R55, R41, 0x10000, RZ ;  /* 0x0001000029377824 */ /* 0x004fe200078e00ff */
[--C-:B------:R-:W-:Y:S01]  /*9210*/  SHF.R.U64 R66, R76, 0x10, R77.reuse ;  /* 0x000000104c427819 */ /* 0x100fe2000000124d */
[----:B------:R-:W-:Y:S01]  /*9220*/  IMAD.U32 R61, R47, 0x10000, RZ ;  /* 0x000100002f3d7824 */ /* 0x000fe200078e00ff */
[----:B------:R-:W-:Y:S01]  /*9230*/  LOP3.LUT R60, R45, 0xffff0000, RZ, 0xc0, !PT ;  /* 0xffff00002d3c7812 */ /* 0x000fe200078ec0ff */
[----:B------:R-:W-:Y:S01]  /*9240*/  IMAD.U32 R58, R43, 0x10000, RZ ;  /* 0x000100002b3a7824 */ /* 0x000fe200078e00ff */
[----:B------:R-:W-:Y:S01]  /*9250*/  SHF.R.U32.HI R76, RZ, 0x10, R77 ;  /* 0x00000010ff4c7819 */ /* 0x000fe2000001164d */
[----:B------:R-:W-:Y:S01]  /*9260*/  IMAD.U32 R54, R44, 0x10000, RZ ;  /* 0x000100002c367824 */ /* 0x000fe200078e00ff */
[----:B------:R-:W-:Y:S01]  /*9270*/  PRMT R45, R159, 0x5432, R84 ;  /* 0x000054329f2d7816 */ /* 0x000fe20000000054 */
[----:B------:R-:W-:Y:S01]  /*9280*/  IMAD.U32 R53, R40, 0x10000, RZ ;  /* 0x0001000028357824 */ /* 0x000fe200078e00ff */
[----:B------:R-:W-:-:S02]  /*9290*/  PRMT R63, R157, 0x5410, R66 ;  /* 0x000054109d3f7816 */ /* 0x000fc40000000042 */
[--C-:B------:R-:W-:Y:S01]  /*92a0*/  SHF.R.U64 R67, R86, 0x10, R87.reuse ;  /* 0x0000001056437819 */ /* 0x100fe20000001257 */
[----:B------:R-:W-:Y:S01]  /*92b0*/  IMAD.U32 R66, R45, 0x10000, RZ ;  /* 0x000100002d427824 */ /* 0x000fe200078e00ff */
[----:B------:R-:W-:Y:S02]  /*92c0*/  PRMT R157, R157, 0x5432, R76 ;  /* 0x000054329d9d7816 */ /* 0x000fe4000000004c */
[----:B------:R-:W-:Y:S01]  /*92d0*/  SHF.R.U32.HI R87, RZ, 0x10, R87 ;  /* 0x00000010ff577819 */ /* 0x000fe20000011657 */
[----:B------:R-:W-:Y:S01]  /*92e0*/  FMUL.FTZ R68, R59, R66 ;  /* 0x000000423b447220 */ /* 0x000fe20000410000 */
[--C-:B------:R-:W-:Y:S02]  /*92f0*/  SHF.R.U64 R65, R78, 0x10, R79.reuse ;  /* 0x000000104e417819 */ /* 0x100fe4000000124f */
[----:B------:R-:W-:Y:S02]  /*9300*/  SHF.R.U32.HI R79, RZ, 0x10, R79 ;  /* 0x00000010ff4f7819 */ /* 0x000fe4000001164f */
[----:B------:R-:W-:Y:S01]  /*9310*/  PRMT R159, R159, 0x5410, R64 ;  /* 0x000054109f9f7816 */ /* 0x000fe20000000040 */
[----:B------:R-:W-:Y:S01]  /*9320*/  IMAD.U32 R64, R157, 0x10000, RZ ;  /* 0x000100009d407824 */ /* 0x000fe200078e00ff */
[----:B------:R-:W-:-:S02]  /*9330*/  PRMT R67, R158, 0x5410, R67 ;  /* 0x000054109e437816 */ /* 0x000fc40000000043 */
[----:B------:R-:W-:Y:S01]  /*9340*/  LOP3.LUT R62, R47, 0xffff0000, RZ, 0xc0, !PT ;  /* 0xffff00002f3e7812 */ /* 0x000fe200078ec0ff */
[-C--:B------:R-:W-:Y:S01]  /*9350*/  FMUL.FTZ R70, R59, R64.reuse ;  /* 0x000000403b467220 */ /* 0x080fe20000410000 */
[----:B------:R-:W-:Y:S02]  /*9360*/  PRMT R158, R158, 0x5432, R87 ;  /* 0x000054329e9e7816 */ /* 0x000fe40000000057 */
[C---:B------:R-:W-:Y:S02]  /*9370*/  PRMT R47, R156.reuse, 0x5410, R65 ;  /* 0x000054109c2f7816 */ /* 0x040fe40000000041 */
[----:B------:R-:W-:Y:S02]  /*9380*/  PRMT R156, R156, 0x5432, R79 ;  /* 0x000054329c9c7816 */ /* 0x000fe4000000004f */
[----:B------:R-:W-:Y:S01]  /*9390*/  LOP3.LUT R65, R45, 0xffff0000, RZ, 0xc0, !PT ;  /* 0xffff00002d417812 */ /* 0x000fe200078ec0ff */
[----:B------:R-:W-:Y:S01]  /*93a0*/  FFMA.FTZ R45, R55, R64, -R68 ;  /* 0x00000040372d7223 */ /* 0x000fe20000010844 */
[----:B------:R-:W-:Y:S01]  /*93b0*/  IMAD.U32 R64, R158, 0x10000, RZ ;  /* 0x000100009e407824 */ /* 0x000fe200078e00ff */
[----:B------:R-:W-:Y:S01]  /*93c0*/  LOP3.LUT R157, R157, 0xffff0000, RZ, 0xc0, !PT ;  /* 0xffff00009d9d7812 */ /* 0x000fe200078ec0ff */
[----:B------:R-:W-:Y:S01]  /*93d0*/  IMAD.U32 R59, R156, 0x10000, RZ ;  /* 0x000100009c3b7824 */ /* 0x000fe200078e00ff */
[----:B------:R-:W-:Y:S01]  /*93e0*/  LOP3.LUT R57, R41, 0xffff0000, RZ, 0xc0, !PT ;  /* 0xffff000029397812 */ /* 0x000fe200078ec0ff */
[C---:B------:R-:W-:Y:S01]  /*93f0*/  FMUL.FTZ R71, R61.reuse, R64 ;  /* 0x000000403d477220 */ /* 0x040fe20000410000 */
[C---:B------:R-:W-:Y:S01]  /*9400*/  FMUL.FTZ R68, R60.reuse, R65 ;  /* 0x000000413c447220 */ /* 0x040fe20000410000 */
[----:B------:R-:W-:Y:S01]  /*9410*/  FMUL.FTZ R60, R60, R157 ;  /* 0x0000009d3c3c7220 */ /* 0x000fe20000410000 */
[----:B------:R-:W-:Y:S01]  /*9420*/  LOP3.LUT R69, R158, 0xffff0000, RZ, 0xc0, !PT ;  /* 0xffff00009e457812 */ /* 0x000fe200078ec0ff */
[-C--:B------:R-:W-:Y:S01]  /*9430*/  FMUL.FTZ R61, R61, R59.reuse ;  /* 0x0000003b3d3d7220 */ /* 0x080fe20000410000 */
[----:B------:R-:W-:Y:S01]  /*9440*/  FFMA.FTZ R71, R58, R59, -R71 ;  /* 0x0000003b3a477223 */ /* 0x000fe20000010847 */
[----:B------:R-:W-:Y:S01]  /*9450*/  FFMA.FTZ R55, R55, R66, R70 ;  /* 0x0000004237377223 */ /* 0x000fe20000010046 */
[----:B------:R-:W-:Y:S01]  /*9460*/  LOP3.LUT R59, R156, 0xffff0000, RZ, 0xc0, !PT ;  /* 0xffff00009c3b7812 */ /* 0x000fe200078ec0ff */
[----:B------:R-:W-:Y:S01]  /*9470*/  FFMA.FTZ R68, R57, R157, -R68 ;  /* 0x0000009d39447223 */ /* 0x000fe20000010844 */
[----:B------:R-:W-:Y:S01]  /*9480*/  LOP3.LUT R56, R43, 0xffff0000, RZ, 0xc0, !PT ;  /* 0xffff00002b387812 */ /* 0x000fe200078ec0ff */
[----:B------:R-:W-:Y:S01]  /*9490*/  FFMA.FTZ R66, R57, R65, R60 ;  /* 0x0000004139427223 */ /* 0x000fe2000001003c */
[----:B------:R-:W-:Y:S01]  /*94a0*/  FFMA.FTZ R64, R58, R64, R61 ;  /* 0x000000403a407223 */ /* 0x000fe2000001003d */
[----:B------:R-:W-:Y:S01]  /*94b0*/  FMUL.FTZ R61, R62, R69 ;  /* 0x000000453e3d7220 */ /* 0x000fe20000410000 */
[----:B------:R-:W-:Y:S01]  /*94c0*/  SHF.L.U32 R57, R63, 0x10, RZ ;  /* 0x000000103f397819 */ /* 0x000fe200000006ff */
[----:B------:R-:W-:-:S02]  /*94d0*/  IMAD.U32 R58, R159, 0x10000, RZ ;  /* 0x000100009f3a7824 */ /* 0x000fc400078e00ff */
[-C--:B------:R-:W-:Y:S01]  /*94e0*/  FMUL.FTZ R65, R62, R59.reuse ;  /* 0x0000003b3e417220 */ /* 0x080fe20000410000 */
[----:B------:R-:W-:Y:S01]  /*94f0*/  FFMA.FTZ R62, R56, R59, -R61 ;  /* 0x0000003b383e7223 */ /* 0x000fe2000001083d */
[----:B------:R-:W-:Y:S01]  /*9500*/  LOP3.LUT R44, R44, 0xffff0000, RZ, 0xc0, !PT ;  /* 0xffff00002c2c7812 */ /* 0x000fe200078ec0ff */
[CC--:B------:R-:W-:Y:S01]  /*9510*/  FMUL.FTZ R60, R54.reuse, R58.reuse ;  /* 0x0000003a363c7220 */ /* 0x0c0fe20000410000 */
[-C--:B------:R-:W-:Y:S01]  /*9520*/  FMUL.FTZ R59, R54, R57.reuse ;  /* 0x00000039363b7220 */ /* 0x080fe20000410000 */
[----:B------:R-:W-:Y:S01]  /*9530*/  LOP3.LUT R159, R159, 0xffff0000, RZ, 0xc0, !PT ;  /* 0xffff00009f9f7812 */ /* 0x000fe200078ec0ff */
[C---:B------:R-:W-:Y:S01]  /*9540*/  IMAD.U32 R41, R42.reuse, 0x10000, RZ ;  /* 0x000100002a297824 */ /* 0x040fe200078e00ff */
[----:B------:R-:W-:Y:S01]  /*9550*/  LOP3.LUT R63, R63, 0xffff0000, RZ, 0xc0, !PT ;  /* 0xffff00003f3f7812 */ /* 0x000fe200078ec0ff */
[C---:B------:R-:W-:Y:S01]  /*9560*/  FFMA.FTZ R60, R53.reuse, R57, -R60 ;  /* 0x00000039353c7223 */ /* 0x040fe2000001083c */
[----:B------:R-:W-:Y:S01]  /*9570*/  LOP3.LUT R43, R42, 0xffff0000, RZ, 0xc0, !PT ;  /* 0xffff00002a2b7812 */ /* 0x000fe200078ec0ff */
[----:B------:R-:W-:Y:S01]  /*9580*/  FFMA.FTZ R59, R53, R58, R59 ;  /* 0x0000003a353b7223 */ /* 0x000fe2000001003b */
[C---:B------:R-:W-:Y:S01]  /*9590*/  IMAD.U32 R42, R46.reuse, 0x10000, RZ ;  /* 0x000100002e2a7824 */ /* 0x040fe200078e00ff */
[----:B------:R-:W-:Y:S01]  /*95a0*/  LOP3.LUT R46, R46, 0xffff0000, RZ, 0xc0, !PT ;  /* 0xffff00002e2e7812 */ /* 0x000fe200078ec0ff */
[C---:B------:R-:W-:Y:S01]  /*95b0*/  IMAD.U32 R53, R67.reuse, 0x10000, RZ ;  /* 0x0001000043357824 */ /* 0x040fe200078e00ff */
[----:B------:R-:W-:Y:S01]  /*95c0*/  LOP3.LUT R67, R67, 0xffff0000, RZ, 0xc0, !PT ;  /* 0xffff000043437812 */ /* 0x000fe200078ec0ff */
[C---:B------:R-:W-:Y:S01]  /*95d0*/  FMUL.FTZ R61, R44.reuse, R159 ;  /* 0x0000009f2c3d7220 */ /* 0x040fe20000410000 */
[----:B------:R-:W-:Y:S01]  /*95e0*/  FMUL.FTZ R57, R44, R63 ;  /* 0x0000003f2c397220 */ /* 0x000fe20000410000 */
[C---:B------:R-:W-:Y:S01]  /*95f0*/  IMAD.U32 R44, R47.reuse, 0x10000, RZ ;  /* 0x000100002f2c7824 */ /* 0x040fe200078e00ff */
[----:B------:R-:W-:Y:S01]  /*9600*/  LOP3.LUT R47, R47, 0xffff0000, RZ, 0xc0, !PT ;  /* 0xffff00002f2f7812 */ /* 0x000fe200078ec0ff */
[----:B------:R-:W-:Y:S01]  /*9610*/  FFMA.FTZ R65, R56, R69, R65 ;  /* 0x0000004538417223 */ /* 0x000fe20000010041 */
[----:B------:R-:W-:Y:S01]  /*9620*/  LOP3.LUT R40, R40, 0xffff0000, RZ, 0xc0, !PT ;  /* 0xffff000028287812 */ /* 0x000fe200078ec0ff */
[----:B------:R-:W-:Y:S01]  /*9630*/  FMUL.FTZ R54, R42, R53 ;  /* 0x000000352a367220 */ /* 0x000fe20000410000 */
[C---:B------:R-:W-:Y:S01]  /*9640*/  FMUL.FTZ R56, R46.reuse, R67 ;  /* 0x000000432e387220 */ /* 0x040fe20000410000 */
[-C--:B------:R-:W-:Y:S01]  /*9650*/  FMUL.FTZ R46, R46, R47.reuse ;  /* 0x0000002f2e2e7220 */ /* 0x080fe20000410000 */
[-C--:B------:R-:W-:Y:S01]  /*9660*/  FMUL.FTZ R42, R42, R44.reuse ;  /* 0x0000002c2a2a7220 */ /* 0x080fe20000410000 */
[----:B------:R-:W-:Y:S01]  /*9670*/  FFMA.FTZ R54, R41, R44, -R54 ;  /* 0x0000002c29367223 */ /* 0x000fe20000010836 */
[----:B------:R-:W-:Y:S01]  /*9680*/  FFMA.FTZ R47, R43, R47, -R56 ;  /* 0x0000002f2b2f7223 */ /* 0x000fe20000010838 */
[C---:B------:R-:W-:Y:S01]  /*9690*/  FFMA.FTZ R61, R40.reuse, R63, -R61 ;  /* 0x0000003f283d7223 */ /* 0x040fe2000001083d */
[----:B------:R-:W-:Y:S01]  /*96a0*/  FFMA.FTZ R42, R41, R53, R42 ;  /* 0x00000035292a7223 */ /* 0x000fe2000001002a */
[----:B------:R-:W-:Y:S01]  /*96b0*/  FFMA.FTZ R43, R43, R67, R46 ;  /* 0x000000432b2b7223 */ /* 0x000fe2000001002e */
[----:B------:R-:W-:Y:S01]  /*96c0*/  FFMA.FTZ R40, R40, R159, R57 ;  /* 0x0000009f28287223 */ /* 0x000fe20000010039 */
[----:B------:R-:W-:-:S02]  /*96d0*/  F2FP.BF16.F32.PACK_AB R47, R47, R54 ;  /* 0x000000362f2f723e */ /* 0x000fc400000010ff */
[----:B------:R-:W-:Y:S02]  /*96e0*/  F2FP.BF16.F32.PACK_AB R62, R62, R71 ;  /* 0x000000473e3e723e */ /* 0x000fe400000010ff */
        /* <DEDUP_REMOVED lines=10> */
.L_x_547:
[----:B------:R-:W-:Y:S05]  /*9790*/  BSYNC B2 ;  /* 0x0000000000027941 */ /* 0x000fea0003800000 */
.L_x_546:
[----:B------:R-:W-:Y:S02]  /*97a0*/  ULDC.64 UR4, c[0x0][0x208] ;  /* 0x0000820000047ab9 */ /* 0x000fe40000000a00 */
[----:B--2---:R2:W-:Y:S04]  /*97b0*/  STG.E.128 desc[UR4][R48.64], R40 ;  /* 0x0000002830007986 */ /* 0x0045e8000c101d04 */
[----:B---3--:R2:W-:Y:S02]  /*97c0*/  @!P3 STG.E.128 desc[UR4][R50.64], R44 ;  /* 0x0000002c3200b986 */ /* 0x0085e4000c101d04 */
.L_x_545:
[----:B------:R-:W-:Y:S05]  /*97d0*/  BSYNC B1 ;  /* 0x0000000000017941 */ /* 0x000fea0003800000 */
.L_x_544:
[----:B------:R-:W-:-:S13]  /*97e0*/  ISETP.NE.AND P3, PT, R10, RZ, PT ;  /* 0x000000ff0a00720c */ /* 0x000fda0003f65270 */
[----:B------:R-:W-:Y:S05]  /*97f0*/  @!P3 BRA `(.L_x_504) ;  /* 0x0000000800f4b947 */ /* 0x000fea0003800000 */
[----:B------:R-:W-:Y:S01]  /*9800*/  SEL R146, R120, R146, !P1 ;  /* 0x0000009278927207 */ /* 0x000fe20004800000 */
[----:B------:R-:W-:Y:S01]  /*9810*/  BSSY B1, `(.L_x_548) ;  /* 0x0000073000017945 */ /* 0x000fe20003800000 */
[----:B--2---:R-:W-:Y:S02]  /*9820*/  IADD3 R49, P3, P4, R38, R124, R11 ;  /* 0x0000007c26317210 */ /* 0x004fe40007c7e00b */
[----:B------:R-:W-:Y:S02]  /*9830*/  SHF.R.S32.HI R41, RZ, 0x1f, R146 ;  /* 0x0000001fff297819 */ /* 0x000fe40000011492 */
[----:B------:R-:W-:Y:S02]  /*9840*/  IADD3.X R50, R37, R52, R6, P3, P4 ;  /* 0x0000003425327210 */ /* 0x000fe40001fe8406 */
[----:B------:R-:W-:Y:S02]  /*9850*/  LEA.HI R41, R41, R146, RZ, 0x4 ;  /* 0x0000009229297211 */ /* 0x000fe400078f20ff */
[----:B------:R-:W-:-:S02]  /*9860*/  ISETP.GE.AND P4, PT, R213, R116, PT ;  /* 0x00000074d500720c */ /* 0x000fc40003f86270 */
[----:B------:R-:W-:Y:S02]  /*9870*/  LEA.HI.SX32 R41, R41, R12, 0x1c ;  /* 0x0000000c29297211 */ /* 0x000fe400078fe2ff */
[----:B------:R-:W-:Y:S02]  /*9880*/  LEA R48, P3, R49, R118, 0x1 ;  /* 0x0000007631307211 */ /* 0x000fe400078608ff */
[----:B------:R-:W-:Y:S01]  /*9890*/  SHF.R.S32.HI R40, RZ, 0x1f, R41 ;  /* 0x0000001fff287819 */ /* 0x000fe20000011429 */
[----:B------:R-:W-:Y:S01]  /*98a0*/  IMAD.SHL.U32 R51, R41, 0x8, RZ ;  /* 0x0000000829337824 */ /* 0x000fe200078e00ff */
[----:B------:R-:W-:Y:S02]  /*98b0*/  LEA.HI.X R49, R49, R119, R50, 0x1, P3 ;  /* 0x0000007731317211 */ /* 0x000fe400018f0c32 */
[----:B------:R-:W-:Y:S02]  /*98c0*/  LEA.HI R40, R40, R41, RZ, 0x3 ;  /* 0x0000002928287211 */ /* 0x000fe400078f18ff */
[----:B------:R-:W-:-:S02]  /*98d0*/  LOP3.LUT R41, R226, 0x38, R51, 0xf8, !PT ;  /* 0x00000038e2297812 */ /* 0x000fc400078ef833 */
[----:B------:R-:W-:Y:S02]  /*98e0*/  SHF.R.S32.HI R40, RZ, 0x3, R40 ;  /* 0x00000003ff287819 */ /* 0x000fe40000011428 */
[----:B------:R-:W-:-:S03]  /*98f0*/  LOP3.LUT R41, R41, R228, RZ, 0x3c, !PT ;  /* 0x000000e429297212 */ /* 0x000fc600078e3cff */
[----:B------:R-:W-:-:S04]  /*9900*/  IMAD R40, R40, 0x1400, R229 ;  /* 0x0000140028287824 */ /* 0x000fc800078e02e5 */
[----:B------:R-:W-:Y:S02]  /*9910*/  IMAD.IADD R40, R40, 0x1, R41 ;  /* 0x0000000128287824 */ /* 0x000fe400078e0229 */
[C---:B------:R-:W-:Y:S02]  /*9920*/  IMAD R41, R17.reuse, 0x5000, R133 ;  /* 0x0000500011297824 */ /* 0x040fe400078e0285 */
[----:B------:R-:W-:Y:S02]  /*9930*/  IMAD R43, R17, 0x5000, R40 ;  /* 0x00005000112b7824 */ /* 0x000fe400078e0228 */
[--C-:B------:R-:W-:Y:S02]  /*9940*/  IMAD R41, R41, 0x2, R16.reuse ;  /* 0x0000000229297824 */ /* 0x100fe400078e0210 */
[----:B------:R-:W-:-:S04]  /*9950*/  IMAD R44, R43, 0x2, R16 ;  /* 0x000000022b2c7824 */ /* 0x000fc800078e0210 */
[----:B------:R-:W2:Y:S04]  /*9960*/  LDS.128 R40, [R41+0x24400] ;  /* 0x0244000029287984 */ /* 0x000ea80000000c00 */
[----:B------:R-:W3:Y:S01]  /*9970*/  LDS.128 R44, [R44+0x24400] ;  /* 0x024400002c2c7984 */ /* 0x000ee20000000c00 */
[----:B------:R-:W-:Y:S05]  /*9980*/  @P4 BRA `(.L_x_549) ;  /* 0x00000004006c4947 */ /* 0x000fea0003800000 */
[--C-:B------:R-:W-:Y:S01]  /*9990*/  SHF.R.U64 R66, R80, 0x10, R81.reuse ;  /* 0x0000001050427819 */ /* 0x100fe20000001251 */
[----:B---3--:R-:W-:Y:S01]  /*99a0*/  IMAD.U32 R56, R45, 0x10000, RZ ;  /* 0x000100002d387824 */ /* 0x008fe200078e00ff */
[----:B------:R-:W-:Y:S01]  /*99b0*/  SHF.R.U32.HI R80, RZ, 0x10, R81 ;  /* 0x00000010ff507819 */ /* 0x000fe20000011651 */
[----:B--2---:R-:W-:Y:S01]  /*99c0*/  IMAD.U32 R53, R41, 0x10000, RZ ;  /* 0x0001000029357824 */ /* 0x004fe200078e00ff */
[--C-:B------:R-:W-:Y:S01]  /*99d0*/  SHF.R.U64 R60, R72, 0x10, R73.reuse ;  /* 0x00000010483c7819 */ /* 0x100fe20000001249 */
[----:B------:R-:W-:Y:S01]  /*99e0*/  IMAD.U32 R58, R47, 0x10000, RZ ;  /* 0x000100002f3a7824 */ /* 0x000fe200078e00ff */
[----:B------:R-:W-:Y:S02]  /*99f0*/  SHF.R.U32.HI R72, RZ, 0x10, R73 ;  /* 0x00000010ff487819 */ /* 0x000fe40000011649 */
[----:B------:R-:W-:Y:S02]  /*9a00*/  PRMT R63, R155, 0x5432, R80 ;  /* 0x000054329b3f7816 */ /* 0x000fe40000000050 */
[----:B------:R-:W-:-:S02]  /*9a10*/  PRMT R60, R153, 0x5410, R60 ;  /* 0x00005410993c7816 */ /* 0x000fc4000000003c */
[----:B------:R-:W-:Y:S01]  /*9a20*/  SHF.R.U64 R61, R74, 0x10, R75 ;  /* 0x000000104a3d7819 */ /* 0x000fe2000000124b */
[----:B------:R-:W-:Y:S01]  /*9a30*/  IMAD.U32 R64, R63, 0x10000, RZ ;  /* 0x000100003f407824 */ /* 0x000fe200078e00ff */
[--C-:B------:R-:W-:Y:S02]  /*9a40*/  SHF.R.U64 R65, R82, 0x10, R83.reuse ;  /* 0x0000001052417819 */ /* 0x100fe40000001253 */
[----:B------:R-:W-:Y:S02]  /*9a50*/  PRMT R153, R153, 0x5432, R72 ;  /* 0x0000543299997816 */ /* 0x000fe40000000048 */
[----:B------:R-:W-:Y:S02]  /*9a60*/  SHF.R.U32.HI R83, RZ, 0x10, R83 ;  /* 0x00000010ff537819 */ /* 0x000fe40000011653 */
[----:B------:R-:W-:Y:S01]  /*9a70*/  PRMT R62, R152, 0x5410, R61 ;  /* 0x00005410983e7816 */ /* 0x000fe2000000003d */
[----:B------:R-:W-:Y:S01]  /*9a80*/  IMAD.U32 R61, R153, 0x10000, RZ ;  /* 0x00010000993d7824 */ /* 0x000fe200078e00ff */
[----:B------:R-:W-:Y:S01]  /*9a90*/  PRMT R155, R155, 0x5410, R66 ;  /* 0x000054109b9b7816 */ /* 0x000fe20000000042 */
[-C--:B------:R-:W-:Y:S01]  /*9aa0*/  FMUL.FTZ R66, R56, R64.reuse ;  /* 0x0000004038427220 */ /* 0x080fe20000410000 */
[----:B------:R-:W-:Y:S01]  /*9ab0*/  PRMT R65, R154, 0x5410, R65 ;  /* 0x000054109a417816 */ /* 0x000fe20000000041 */
[-C--:B------:R-:W-:Y:S01]  /*9ac0*/  FMUL.FTZ R56, R56, R61.reuse ;  /* 0x0000003d38387220 */ /* 0x080fe20000410000 */
[----:B------:R-:W-:Y:S01]  /*9ad0*/  SHF.R.U32.HI R75, RZ, 0x10, R75 ;  /* 0x00000010ff4b7819 */ /* 0x000fe2000001164b */
[C---:B------:R-:W-:Y:S01]  /*9ae0*/  FFMA.FTZ R66, R53.reuse, R61, -R66 ;  /* 0x0000003d35427223 */ /* 0x040fe20000010842 */
[----:B------:R-:W-:Y:S01]  /*9af0*/  PRMT R154, R154, 0x5432, R83 ;  /* 0x000054329a9a7816 */ /* 0x000fe20000000053 */
[----:B------:R-:W-:Y:S01]  /*9b00*/  FFMA.FTZ R64, R53, R64, R56 ;  /* 0x0000004035407223 */ /* 0x000fe20000010038 */
[----:B------:R-:W-:-:S02]  /*9b10*/  PRMT R152, R152, 0x5432, R75 ;  /* 0x0000543298987816 */ /* 0x000fc4000000004b */
[----:B------:R-:W-:Y:S01]  /*9b20*/  LOP3.LUT R57, R45, 0xffff0000, RZ, 0xc0, !PT ;  /* 0xffff00002d397812 */ /* 0x000fe200078ec0ff */
[----:B------:R-:W-:Y:S01]  /*9b30*/  IMAD.U32 R61, R154, 0x10000, RZ ;  /* 0x000100009a3d7824 */ /* 0x000fe200078e00ff */
[----:B------:R-:W-:Y:S01]  /*9b40*/  LOP3.LUT R63, R63, 0xffff0000, RZ, 0xc0, !PT ;  /* 0xffff00003f3f7812 */ /* 0x000fe200078ec0ff */
[----:B------:R-:W-:Y:S01]  /*9b50*/  IMAD.U32 R45, R44, 0x10000, RZ ;  /* 0x000100002c2d7824 */ /* 0x000fe200078e00ff */
[----:B------:R-:W-:Y:S01]  /*9b60*/  LOP3.LUT R153, R153, 0xffff0000, RZ, 0xc0, !PT ;  /* 0xffff000099997812 */ /* 0x000fe200078ec0ff */
[----:B------:R-:W-:Y:S01]  /*9b70*/  IMAD.U32 R53, R152, 0x10000, RZ ;  /* 0x0001000098357824 */ /* 0x000fe200078e00ff */
[----:B------:R-:W-:Y:S01]  /*9b80*/  LOP3.LUT R55, R44, 0xffff0000, RZ, 0xc0, !PT ;  /* 0xffff00002c377812 */ /* 0x000fe200078ec0ff */
[----:B------:R-:W-:Y:S02]  /*9b90*/  IMAD.U32 R44, R43, 0x10000, RZ ;  /* 0x000100002b2c7824 */ /* 0x000fe400078e00ff */
[----:B------:R-:W-:Y:S01]  /*9ba0*/  FMUL.FTZ R69, R58, R61 ;  /* 0x0000003d3a457220 */ /* 0x000fe20000410000 */
[----:B------:R-:W-:Y:S01]  /*9bb0*/  LOP3.LUT R54, R41, 0xffff0000, RZ, 0xc0, !PT ;  /* 0xffff000029367812 */ /* 0x000fe200078ec0ff */
[----:B------:R-:W-:Y:S01]  /*9bc0*/  FMUL.FTZ R67, R57, R63 ;  /* 0x0000003f39437220 */ /* 0x000fe20000410000 */
[----:B------:R-:W-:Y:S01]  /*9bd0*/  LOP3.LUT R59, R47, 0xffff0000, RZ, 0xc0, !PT ;  /* 0xffff00002f3b7812 */ /* 0x000fe200078ec0ff */
[----:B------:R-:W-:Y:S01]  /*9be0*/  FMUL.FTZ R57, R57, R153 ;  /* 0x0000009939397220 */ /* 0x000fe20000410000 */
[----:B------:R-:W-:Y:S01]  /*9bf0*/  LOP3.LUT R154, R154, 0xffff0000, RZ, 0xc0, !PT ;  /* 0xffff00009a9a7812 */ /* 0x000fe200078ec0ff */
[-C--:B------:R-:W-:Y:S01]  /*9c00*/  FMUL.FTZ R58, R58, R53.reuse ;  /* 0x000000353a3a7220 */ /* 0x080fe20000410000 */
[----:B------:R-:W-:Y:S01]  /*9c10*/  FFMA.FTZ R69, R44, R53, -R69 ;  /* 0x000000352c457223 */ /* 0x000fe20000010845 */
[----:B------:R-:W-:Y:S01]  /*9c20*/  LOP3.LUT R152, R152, 0xffff0000, RZ, 0xc0, !PT ;  /* 0xffff000098987812 */ /* 0x000fe200078ec0ff */
[----:B------:R-:W-:Y:S01]  /*9c30*/  IMAD.U32 R53, R155, 0x10000, RZ ;  /* 0x000100009b357824 */ /* 0x000fe200078e00ff */
[----:B------:R-:W-:Y:S01]  /*9c40*/  LOP3.LUT R43, R43, 0xffff0000, RZ, 0xc0, !PT ;  /* 0xffff00002b2b7812 */ /* 0x000fe200078ec0ff */
[C---:B------:R-:W-:Y:S01]  /*9c50*/  FFMA.FTZ R67, R54.reuse, R153, -R67 ;  /* 0x0000009936437223 */ /* 0x040fe20000010843 */
[----:B------:R-:W-:Y:S01]  /*9c60*/  FFMA.FTZ R63, R54, R63, R57 ;  /* 0x0000003f363f7223 */ /* 0x000fe20000010039 */
[----:B------:R-:W-:Y:S01]  /*9c70*/  FMUL.FTZ R54, R59, R154 ;  /* 0x0000009a3b367220 */ /* 0x000fe20000410000 */
[----:B------:R-:W-:Y:S01]  /*9c80*/  SHF.L.U32 R50, R40, 0x10, RZ ;  /* 0x0000001028327819 */ /* 0x000fe200000006ff */
[----:B------:R-:W-:Y:S01]  /*9c90*/  FFMA.FTZ R61, R44, R61, R58 ;  /* 0x0000003d2c3d7223 */ /* 0x000fe2000001003a */
[----:B------:R-:W-:-:S02]  /*9ca0*/  IMAD.U32 R44, R60, 0x10000, RZ ;  /* 0x000100003c2c7824 */ /* 0x000fc400078e00ff */
[-C--:B------:R-:W-:Y:S01]  /*9cb0*/  FMUL.FTZ R57, R45, R53.reuse ;  /* 0x000000352d397220 */ /* 0x080fe20000410000 */
[-C--:B------:R-:W-:Y:S01]  /*9cc0*/  FMUL.FTZ R58, R59, R152.reuse ;  /* 0x000000983b3a7220 */ /* 0x080fe20000410000 */
[----:B------:R-:W-:Y:S01]  /*9cd0*/  FFMA.FTZ R152, R43, R152, -R54 ;  /* 0x000000982b987223 */ /* 0x000fe20000010836 */
[----:B------:R-:W-:Y:S01]  /*9ce0*/  LOP3.LUT R54, R155, 0xffff0000, RZ, 0xc0, !PT ;  /* 0xffff00009b367812 */ /* 0x000fe200078ec0ff */
[-C--:B------:R-:W-:Y:S01]  /*9cf0*/  FMUL.FTZ R56, R45, R44.reuse ;  /* 0x0000002c2d387220 */ /* 0x080fe20000410000 */
[----:B------:R-:W-:Y:S01]  /*9d00*/  FFMA.FTZ R57, R50, R44, -R57 ;  /* 0x0000002c32397223 */ /* 0x000fe20000010839 */
[----:B------:R-:W-:Y:S01]  /*9d10*/  IMAD.U32 R47, R46, 0x10000, RZ ;  /* 0x000100002e2f7824 */ /* 0x000fe200078e00ff */
[----:B------:R-:W-:Y:S01]  /*9d20*/  LOP3.LUT R60, R60, 0xffff0000, RZ, 0xc0, !PT ;  /* 0xffff00003c3c7812 */ /* 0x000fe200078ec0ff */
[----:B------:R-:W-:Y:S01]  /*9d30*/  FFMA.FTZ R154, R43, R154, R58 ;  /* 0x0000009a2b9a7223 */ /* 0x000fe2000001003a */
[----:B------:R-:W-:Y:S01]  /*9d40*/  SHF.L.U32 R44, R65, 0x10, RZ ;  /* 0x00000010412c7819 */ /* 0x000fe200000006ff */
[----:B------:R-:W-:Y:S01]  /*9d50*/  IMAD.U32 R43, R62, 0x10000, RZ ;  /* 0x000100003e2b7824 */ /* 0x000fe200078e00ff */
[----:B------:R-:W-:Y:S01]  /*9d60*/  LOP3.LUT R46, R46, 0xffff0000, RZ, 0xc0, !PT ;  /* 0xffff00002e2e7812 */ /* 0x000fe200078ec0ff */
[----:B------:R-:W-:Y:S01]  /*9d70*/  FMUL.FTZ R58, R55, R54 ;  /* 0x00000036373a7220 */ /* 0x000fe20000410000 */
[----:B------:R-:W-:Y:S01]  /*9d80*/  LOP3.LUT R65, R65, 0xffff0000, RZ, 0xc0, !PT ;  /* 0xffff000041417812 */ /* 0x000fe200078ec0ff */
[----:B------:R-:W-:Y:S01]  /*9d90*/  FFMA.FTZ R56, R50, R53, R56 ;  /* 0x0000003532387223 */ /* 0x000fe20000010038 */
[----:B------:R-:W-:Y:S01]  /*9da0*/  LOP3.LUT R41, R40, 0xffff0000, RZ, 0xc0, !PT ;  /* 0xffff000028297812 */ /* 0x000fe200078ec0ff */
[----:B------:R-:W-:Y:S01]  /*9db0*/  IMAD.U32 R40, R42, 0x10000, RZ ;  /* 0x000100002a287824 */ /* 0x000fe200078e00ff */
[----:B------:R-:W-:Y:S01]  /*9dc0*/  LOP3.LUT R45, R62, 0xffff0000, RZ, 0xc0, !PT ;  /* 0xffff00003e2d7812 */ /* 0x000fe200078ec0ff */
[----:B------:R-:W-:Y:S01]  /*9dd0*/  FMUL.FTZ R50, R55, R60 ;  /* 0x0000003c37327220 */ /* 0x000fe20000410000 */
[C---:B------:R-:W-:Y:S01]  /*9de0*/  FMUL.FTZ R53, R47.reuse, R44 ;  /* 0x0000002c2f357220 */ /* 0x040fe20000410000 */
[----:B------:R-:W-:Y:S01]  /*9df0*/  LOP3.LUT R42, R42, 0xffff0000, RZ, 0xc0, !PT ;  /* 0xffff00002a2a7812 */ /* 0x000fe200078ec0ff */
[----:B------:R-:W-:Y:S01]  /*9e00*/  FMUL.FTZ R47, R47, R43 ;  /* 0x0000002b2f2f7220 */ /* 0x000fe20000410000 */
[C---:B------:R-:W-:Y:S01]  /*9e10*/  FMUL.FTZ R55, R46.reuse, R65 ;  /* 0x000000412e377220 */ /* 0x040fe20000410000 */
[C---:B------:R-:W-:Y:S01]  /*9e20*/  FFMA.FTZ R58, R41.reuse, R60, -R58 ;  /* 0x0000003c293a7223 */ /* 0x040fe2000001083a */
[----:B------:R-:W-:Y:S01]  /*9e30*/  FMUL.FTZ R46, R46, R45 ;  /* 0x0000002d2e2e7220 */ /* 0x000fe20000410000 */
[C---:B------:R-:W-:Y:S01]  /*9e40*/  FFMA.FTZ R53, R40.reuse, R43, -R53 ;  /* 0x0000002b28357223 */ /* 0x040fe20000010835 */
[----:B------:R-:W-:Y:S01]  /*9e50*/  FFMA.FTZ R47, R40, R44, R47 ;  /* 0x0000002c282f7223 */ /* 0x000fe2000001002f */
        /* <DEDUP_REMOVED lines=14> */
.L_x_549:
[----:B------:R-:W-:Y:S05]  /*9f40*/  BSYNC B1 ;  /* 0x0000000000017941 */ /* 0x000fea0003800000 */
.L_x_548:
[----:B------:R-:W-:Y:S01]  /*9f50*/  ISETP.GE.AND P3, PT, R51, R145, PT ;  /* 0x000000913300720c */ /* 0x000fe20003f66270 */
[----:B------:R-:W-:Y:S02]  /*9f60*/  ULDC.64 UR4, c[0x0][0x208] ;  /* 0x0000820000047ab9 */ /* 0x000fe40000000a00 */
[----:B--2---:R2:W-:Y:S10]  /*9f70*/  STG.E.128 desc[UR4][R48.64], R40 ;  /* 0x0000002830007986 */ /* 0x0045f4000c101d04 */
[----:B------:R-:W-:Y:S05]  /*9f80*/  @P3 BRA `(.L_x_504) ;  /* 0x0000000400103947 */ /* 0x000fea0003800000 */
[--C-:B------:R-:W-:Y:S01]  /*9f90*/  IADD3 R124, P3, P4, R38, R124, R51.reuse ;  /* 0x0000007c267c7210 */ /* 0x100fe20007c7e033 */
[----:B------:R-:W-:Y:S01]  /*9fa0*/  ULDC.64 UR4, c[0x0][0x208] ;  /* 0x0000820000047ab9 */ /* 0x000fe20000000a00 */
[----:B------:R-:W-:-:S04]  /*9fb0*/  SHF.R.S32.HI R51, RZ, 0x1f, R51 ;  /* 0x0000001fff337819 */ /* 0x000fc80000011433 */
[----:B------:R-:W-:Y:S02]  /*9fc0*/  IADD3.X R52, R37, R52, R51, P3, P4 ;  /* 0x0000003425347210 */ /* 0x000fe40001fe8433 */
[----:B------:R-:W-:-:S04]  /*9fd0*/  LEA R118, P3, R124, R118, 0x1 ;  /* 0x000000767c767211 */ /* 0x000fc800078608ff */
[----:B------:R-:W-:-:S05]  /*9fe0*/  LEA.HI.X R119, R124, R119, R52, 0x1, P3 ;  /* 0x000000777c777211 */ /* 0x000fca00018f0c34 */
[----:B---3--:R3:W-:Y:S01]  /*9ff0*/  STG.E.128 desc[UR4][R118.64], R44 ;  /* 0x0000002c76007986 */ /* 0x0087e2000c101d04 */
[----:B------:R-:W-:Y:S05]  /*a000*/  BRA `(.L_x_504) ;  /* 0x0000000000f07947 */ /* 0x000fea0003800000 */
.L_x_461:
[----:B------:R-:W-:-:S13]  /*a010*/  ISETP.NE.AND P2, PT, R221, 0x3, PT ;  /* 0x00000003dd00780c */ /* 0x000fda0003f45270 */
[----:B------:R-:W-:Y:S05]  /*a020*/  @!P2 BRA `(.L_x_550) ;  /* 0x000000000004a947 */ /* 0x000fea0003800000 */
[----:B------:R-:W-:Y:S01]  /*a030*/  BPT.TRAP 0x1 ;  /* 0x000000040000795c */ /* 0x000fe20000300000 */
.L_x_550:
[----:B------:R-:W-:Y:S01]  /*a040*/  IMAD R0, R17, 0x8, R16 ;  /* 0x0000000811007824 */ /* 0x000fe200078e0210 */
[----:B------:R-:W-:Y:S01]  /*a050*/  SHF.L.U32 R115, R219, 0x1f, RZ ;  /* 0x0000001fdb737819 */ /* 0x000fe200000006ff */
[----:B------:R-:W-:Y:S01]  /*a060*/  IMAD R3, R24, -0x50, R2 ;  /* 0xffffffb018037824 */ /* 0x000fe200078e0202 */
[----:B------:R-:W-:Y:S02]  /*a070*/  BSSY B1, `(.L_x_551) ;  /* 0x0000005000017945 */ /* 0x000fe40003800000 */
[----:B------:R-:W0:Y:S02]  /*a080*/  SYNCS.PHASECHK.TRANS64.TRYWAIT P3, [R0+URZ+0x38890], R115 ;  /* 0x03889073000075a7 */ /* 0x000e24000806017f */
[----:B------:R-:W-:-:S04]  /*a090*/  VIMNMX R3, R3, 0x50, PT ;  /* 0x0000005003037848 */ /* 0x000fc80003fe0100 */
[----:B------:R-:W-:Y:S01]  /*a0a0*/  ISETP.GE.AND P4, PT, R18, R3, PT ;  /* 0x000000031200720c */ /* 0x000fe20003f86270 */
[----:B0-----:R-:W-:-:S12]  /*a0b0*/  @!P3 BRA `(.L_x_552) ;  /* 0x000001c00080b947 */ /* 0x001fd80003800000 */
.L_x_788:
[----:B------:R-:W-:Y:S05]  /*a0c0*/  BSYNC B1 ;  /* 0x0000000000017941 */ /* 0x000fea0003800000 */
.L_x_551:
[----:B------:R-:W-:Y:S04]  /*a0d0*/  BSSY B1, `(.L_x_553) ;  /* 0x000000f000017945 */ /* 0x000fe80003800000 */
[----:B------:R-:W-:Y:S05]  /*a0e0*/  @P4 BRA `(.L_x_554) ;  /* 0x0000000000344947 */ /* 0x000fea0003800000 */
[----:B------:R-:W-:Y:S01]  /*a0f0*/  ISETP.NE.AND P5, PT, R26, RZ, PT ;  /* 0x000000ff1a00720c */ /* 0x000fe20003fa5270 */
[----:B------:R-:W-:Y:S01]  /*a100*/  ULDC.64 UR4, c[0x0][0x208] ;  /* 0x0000820000047ab9 */ /* 0x000fe20000000a00 */
[----:B------:R-:W-:Y:S02]  /*a110*/  ISETP.NE.AND P4, PT, R10, RZ, PT ;  /* 0x000000ff0a00720c */ /* 0x000fe40003f85270 */
[----:B------:R-:W-:-:S09]  /*a120*/  ISETP.NE.AND P3, PT, R9, RZ, PT ;  /* 0x000000ff0900720c */ /* 0x000fd20003f65270 */
[----:B------:R-:W1:Y:S04]  /*a130*/  @P5 LDS.128 R40, [R4+0x24400] ;  /* 0x0244000004285984 */ /* 0x000e680000000c00 */
[----:B------:R-:W2:Y:S04]  /*a140*/  @P3 LDS.128 R44, [R4+0x29400] ;  /* 0x02940000042c3984 */ /* 0x000ea80000000c00 */
[----:B-1----:R-:W-:Y:S01]  /*a150*/  @P5 STG.E.128 desc[UR4][R60.64], R40 ;  /* 0x000000283c005986 */ /* 0x002fe2000c101d04 */
[----:B------:R-:W-:-:S03]  /*a160*/  ISETP.NE.AND P5, PT, R8, RZ, PT ;  /* 0x000000ff0800720c */ /* 0x000fc60003fa5270 */
[----:B------:R-:W1:Y:S04]  /*a170*/  @P4 LDS.128 R40, [R4+0x26c00] ;  /* 0x026c000004284984 */ /* 0x000e680000000c00 */
[----:B--2---:R-:W-:Y:S06]  /*a180*/  @P3 STG.E.128 desc[UR4][R60.64+0x100], R44 ;  /* 0x0001002c3c003986 */ /* 0x004fec000c101d04 */
[----:B------:R-:W2:Y:S04]  /*a190*/  @P5 LDS.128 R48, [R4+0x2bc00] ;  /* 0x02bc000004305984 */ /* 0x000ea80000000c00 */
[----:B-1----:R1:W-:Y:S04]  /*a1a0*/  @P4 STG.E.128 desc[UR4][R60.64+0x80], R40 ;  /* 0x000080283c004986 */ /* 0x0023e8000c101d04 */
[----:B--2---:R1:W-:Y:S02]  /*a1b0*/  @P5 STG.E.128 desc[UR4][R60.64+0x180], R48 ;  /* 0x000180303c005986 */ /* 0x0043e4000c101d04 */
.L_x_554:
[----:B------:R-:W-:Y:S05]  /*a1c0*/  BSYNC B1 ;  /* 0x0000000000017941 */ /* 0x000fea0003800000 */
.L_x_553:
[----:B------:R-:W-:Y:S01]  /*a1d0*/  ISETP.GE.AND P3, PT, R217, R3, PT ;  /* 0x00000003d900720c */ /* 0x000fe20003f66270 */
[----:B------:R-:W-:-:S12]  /*a1e0*/  BSSY B1, `(.L_x_555) ;  /* 0x000000f000017945 */ /* 0x000fd80003800000 */
[----:B------:R-:W-:Y:S05]  /*a1f0*/  @P3 BRA `(.L_x_556) ;  /* 0x0000000000343947 */ /* 0x000fea0003800000 */
[----:B------:R-:W-:Y:S01]  /*a200*/  ISETP.NE.AND P5, PT, R26, RZ, PT ;  /* 0x000000ff1a00720c */ /* 0x000fe20003fa5270 */
[----:B------:R-:W-:Y:S01]  /*a210*/  ULDC.64 UR4, c[0x0][0x208] ;  /* 0x0000820000047ab9 */ /* 0x000fe20000000a00 */
[----:B------:R-:W-:Y:S02]  /*a220*/  ISETP.NE.AND P4, PT, R10, RZ, PT ;  /* 0x000000ff0a00720c */ /* 0x000fe40003f85270 */
[----:B------:R-:W-:-:S09]  /*a230*/  ISETP.NE.AND P3, PT, R9, RZ, PT ;  /* 0x000000ff0900720c */ /* 0x000fd20003f65270 */
[----:B-1----:R-:W1:Y:S04]  /*a240*/  @P5 LDS.128 R40, [R4+0x25400] ;  /* 0x0254000004285984 */ /* 0x002e680000000c00 */
        /* <DEDUP_REMOVED lines=8> */
.L_x_556:
[----:B------:R-:W-:Y:S05]  /*a2d0*/  BSYNC B1 ;  /* 0x0000000000017941 */ /* 0x000fea0003800000 */
.L_x_555:
[----:B------:R-:W-:-:S13]  /*a2e0*/  ISETP.GE.AND P3, PT, R218, R3, PT ;  /* 0x00000003da00720c */ /* 0x000fda0003f66270 */
[----:B------:R-:W-:Y:S05]  /*a2f0*/  @P3 BRA `(.L_x_504) ;  /* 0x0000000000343947 */ /* 0x000fea0003800000 */
[----:B------:R-:W-:Y:S01]  /*a300*/  ISETP.NE.AND P5, PT, R26, RZ, PT ;  /* 0x000000ff1a00720c */ /* 0x000fe20003fa5270 */
[----:B------:R-:W-:Y:S01]  /*a310*/  ULDC.64 UR4, c[0x0][0x208] ;  /* 0x0000820000047ab9 */ /* 0x000fe20000000a00 */
[----:B------:R-:W-:Y:S02]  /*a320*/  ISETP.NE.AND P4, PT, R10, RZ, PT ;  /* 0x000000ff0a00720c */ /* 0x000fe40003f85270 */
[----:B------:R-:W-:-:S09]  /*a330*/  ISETP.NE.AND P3, PT, R9, RZ, PT ;  /* 0x000000ff0900720c */ /* 0x000fd20003f65270 */
[----:B-1-3--:R-:W1:Y:S04]  /*a340*/  @P5 LDS.128 R40, [R4+0x26400] ;  /* 0x0264000004285984 */ /* 0x00ae680000000c00 */
        /* <DEDUP_REMOVED lines=8> */
.L_x_504:
[----:B------:R-:W-:Y:S05]  /*a3d0*/  BSYNC B0 ;  /* 0x0000000000007941 */ /* 0x000fea0003800000 */
.L_x_460:
[----:B-1234-:R-:W1:Y:S01]  /*a3e0*/  S2R R40, SR_TID.X ;  /* 0x0000000000287919 */ /* 0x01ee620000002100 */
[----:B------:R-:W-:Y:S01]  /*a3f0*/  @!PT LDS RZ, [RZ] ;  /* 0x00000000fffff984 */ /* 0x000fe20000000800 */
[----:B------:R-:W-:Y:S01]  /*a400*/  @!PT LDS RZ, [RZ] ;  /* 0x00000000fffff984 */ /* 0x000fe20000000800 */
[----:B------:R-:W-:Y:S01]  /*a410*/  @!PT LDS RZ, [RZ] ;  /* 0x00000000fffff984 */ /* 0x000fe20000000800 */
[----:B------:R-:W-:Y:S01]  /*a420*/  @!PT LDS RZ, [RZ] ;  /* 0x00000000fffff984 */ /* 0x000fe20000000800 */
[----:B------:R2:W-:Y:S06]  /*a430*/  MEMBAR.ALL.CTA ;  /* 0x0000000000007992 */ /* 0x0005ec0000008000 */
[----:B--2---:R-:W2:Y:S01]  /*a440*/  FENCE.VIEW.ASYNC.S ;  /* 0x00000000000073c6 */ /* 0x004ea20000000000 */
[----:B------:R-:W-:Y:S05]  /*a450*/  WARPSYNC.ALL ;  /* 0x0000000000007948 */ /* 0x000fea0003800000 */
[----:B------:R-:W-:Y:S01]  /*a460*/  BSSY B0, `(.L_x_557) ;  /* 0x0000009000007945 */ /* 0x000fe20003800000 */
[----:B-1----:R-:W-:Y:S01]  /*a470*/  LOP3.LUT R40, R40, 0x7f, RZ, 0xc0, !PT ;  /* 0x0000007f28287812 */ /* 0x002fe200078ec0ff */
[----:B--2---:R1:W-:Y:S03]  /*a480*/  BAR.SYNC.DEFER_BLOCKING R150, 0x80 ;  /* 0x000200960000751d */ /* 0x0043e60000010000 */
[----:B------:R-:W-:-:S13]  /*a490*/  ISETP.NE.AND P3, PT, R40, RZ, PT ;  /* 0x000000ff2800720c */ /* 0x000fda0003f65270 */
[----:B------:R-:W-:-:S05]  /*a4a0*/  @!P3 VIADD R40, R0, 0x388a0 ;  /* 0x000388a00028b836 */ /* 0x000fca0000000000 */
[----:B------:R-:W-:-:S04]  /*a4b0*/  @!P3 PRMT R40, RZ, 0x654, R40 ;  /* 0x00000654ff28b816 */ /* 0x000fc80000000028 */
[----:B------:R1:W-:Y:S01]  /*a4c0*/  @!P3 SYNCS.ARRIVE.TRANS64.RED.A1T0 RZ, [R40+URZ], RZ ;  /* 0x000000ff28ffb9a7 */ /* 0x0003e2000810043f */
[----:B------:R-:W-:Y:S05]  /*a4d0*/  @!P2 BRA `(.L_x_558) ;  /* 0x000000000004a947 */ /* 0x000fea0003800000 */
[----:B------:R-:W-:Y:S01]  /*a4e0*/  BPT.TRAP 0x1 ;  /* 0x000000040000795c */ /* 0x000fe20000300000 */
.L_x_558:
[----:B------:R-:W-:Y:S05]  /*a4f0*/  BSYNC B0 ;  /* 0x0000000000007941 */ /* 0x000fea0003800000 */
.L_x_557:
[----:B------:R-:W2:Y:S01]  /*a500*/  SYNCS.PHASECHK.TRANS64.TRYWAIT P2, [R0+URZ+0x388b0], R115 ;  /* 0x0388b073000075a7 */ /* 0x000ea2000804017f */
[----:B------:R-:W-:Y:S01]  /*a510*/  ULDC UR60, c[0x0][0x2e4] ;  /* 0x0000b900003c7ab9 */ /* 0x000fe20000000800 */
[----:B------:R-:W-:Y:S01]  /*a520*/  ULDC.64 UR56, c[0x0][0x318] ;  /* 0x0000c60000387ab9 */ /* 0x000fe20000000a00 */
[----:B------:R-:W-:Y:S01]  /*a530*/  ULDC.64 UR58, c[0x0][0x308] ;  /* 0x0000c200003a7ab9 */ /* 0x000fe20000000a00 */
[----:B------:R-:W-:Y:S01]  /*a540*/  BSSY B0, `(.L_x_559) ;  /* 0x0000004000007945 */ /* 0x000fe20003800000 */
[----:B------:R-:W-:Y:S01]  /*a550*/  ISETP.GE.AND P4, PT, R18, R3, PT ;  /* 0x000000031200720c */ /* 0x000fe20003f86270 */
[----:B------:R-:W-:Y:S02]  /*a560*/  IMAD.WIDE R52, R24, 0x50, R112 ;  /* 0x0000005018347825 */ /* 0x000fe400078e0270 */
[----:B--2---:R-:W-:Y:S10]  /*a570*/  @!P2 BRA `(.L_x_560) ;  /* 0x000001bc0064a947 */ /* 0x004ff40003800000 */
.L_x_789:
[----:B------:R-:W-:Y:S05]  /*a580*/  BSYNC B0 ;  /* 0x0000000000007941 */ /* 0x000fea0003800000 */
.L_x_559:
[----:B------:R-:W-:Y:S04]  /*a590*/  BSSY B0, `(.L_x_561) ;  /* 0x0000017000007945 */ /* 0x000fe80003800000 */
[----:B------:R-:W-:Y:S05]  /*a5a0*/  @P4 BRA `(.L_x_562) ;  /* 0x0000000000544947 */ /* 0x000fea0003800000 */
[----:B------:R-:W-:Y:S01]  /*a5b0*/  ISETP.GE.AND P5, PT, R212, UR60, PT ;  /* 0x0000003cd4007c0c */ /* 0x000fe2000bfa6270 */
[----:B------:R-:W-:Y:S01]  /*a5c0*/  IMAD R47, R53, UR56, RZ ;  /* 0x00000038352f7c24 */ /* 0x000fe2000f8e02ff */
[----:B------:R-:W-:Y:S01]  /*a5d0*/  ULDC.64 UR4, c[0x0][0x208] ;  /* 0x0000820000047ab9 */ /* 0x000fe20000000a00 */
[----:B------:R-:W-:Y:S01]  /*a5e0*/  IMAD.MOV.U32 R44, RZ, RZ, R96 ;  /* 0x000000ffff2c7224 */ /* 0x000fe200078e0060 */
[----:B------:R-:W-:Y:S01]  /*a5f0*/  ISETP.GE.AND P4, PT, R213, UR60, PT ;  /* 0x0000003cd5007c0c */ /* 0x000fe2000bf86270 */
[----:B------:R-:W-:Y:S02]  /*a600*/  IMAD.MOV.U32 R45, RZ, RZ, R5 ;  /* 0x000000ffff2d7224 */ /* 0x000fe400078e0005 */
[C---:B------:R-:W-:Y:S02]  /*a610*/  IMAD R47, R52.reuse, UR57, R47 ;  /* 0x00000039342f7c24 */ /* 0x040fe4000f8e022f */
[----:B------:R-:W-:-:S04]  /*a620*/  IMAD.WIDE.U32 R44, R52, UR56, R44 ;  /* 0x00000038342c7c25 */ /* 0x000fc8000f8e002c */
[----:B-1----:R-:W1:Y:S01]  /*a630*/  @!P5 LDS.128 R40, [R4+0x400] ;  /* 0x000400000428d984 */ /* 0x002e620000000c00 */
[----:B------:R-:W-:Y:S01]  /*a640*/  IMAD.IADD R45, R45, 0x1, R47 ;  /* 0x000000012d2d7824 */ /* 0x000fe200078e022f */
[----:B------:R-:W-:-:S04]  /*a650*/  LEA R54, P2, R44, UR58, 0x1 ;  /* 0x0000003a2c367c11 */ /* 0x000fc8000f8408ff */
[----:B------:R-:W-:Y:S02]  /*a660*/  LEA.HI.X R55, R44, UR59, R45, 0x1, P2 ;  /* 0x0000003b2c377c11 */ /* 0x000fe400090f0c2d */
[----:B------:R-:W-:-:S13]  /*a670*/  ISETP.GE.AND P2, PT, R225, UR60, PT ;  /* 0x0000003ce1007c0c */ /* 0x000fda000bf46270 */
[----:B------:R-:W3:Y:S04]  /*a680*/  @!P2 LDS.128 R44, [R4+0x5400] ;  /* 0x00540000042ca984 */ /* 0x000ee80000000c00 */
[----:B-1----:R-:W-:Y:S01]  /*a690*/  @!P5 STG.E.128 desc[UR4][R54.64], R40 ;  /* 0x000000283600d986 */ /* 0x002fe2000c101d04 */
[----:B------:R-:W-:-:S03]  /*a6a0*/  ISETP.GE.AND P5, PT, R224, UR60, PT ;  /* 0x0000003ce0007c0c */ /* 0x000fc6000bfa6270 */
[----:B------:R-:W1:Y:S10]  /*a6b0*/  @!P4 LDS.128 R40, [R4+0x2c00] ;  /* 0x002c00000428c984 */ /* 0x000e740000000c00 */
[----:B------:R-:W4:Y:S04]  /*a6c0*/  @!P5 LDS.128 R48, [R4+0x7c00] ;  /* 0x007c00000430d984 */ /* 0x000f280000000c00 */
[----:B---3--:R3:W-:Y:S04]  /*a6d0*/  @!P2 STG.E.128 desc[UR4][R54.64+0x100], R44 ;  /* 0x0001002c3600a986 */ /* 0x0087e8000c101d04 */
[----:B-1----:R3:W-:Y:S04]  /*a6e0*/  @!P4 STG.E.128 desc[UR4][R54.64+0x80], R40 ;  /* 0x000080283600c986 */ /* 0x0027e8000c101d04 */
[----:B----4-:R3:W-:Y:S02]  /*a6f0*/  @!P5 STG.E.128 desc[UR4][R54.64+0x180], R48 ;  /* 0x000180303600d986 */ /* 0x0107e4000c101d04 */
.L_x_562:
[----:B------:R-:W-:Y:S05]  /*a700*/  BSYNC B0 ;  /* 0x0000000000007941 */ /* 0x000fea0003800000 */
.L_x_561:
[----:B------:R-:W-:Y:S01]  /*a710*/  ISETP.GE.AND P2, PT, R217, R3, PT ;  /* 0x00000003d900720c */ /* 0x000fe20003f46270 */
[----:B------:R-:W-:-:S12]  /*a720*/  BSSY B0, `(.L_x_563) ;  /* 0x0000019000007945 */ /* 0x000fd80003800000 */
[----:B------:R-:W-:Y:S05]  /*a730*/  @P2 BRA `(.L_x_564) ;  /* 0x00000000005c2947 */ /* 0x000fea0003800000 */
[----:B------:R-:W-:Y:S01]  /*a740*/  ISETP.GE.AND P2, PT, R212, UR60, PT ;  /* 0x0000003cd4007c0c */ /* 0x000fe2000bf46270 */
[----:B---3--:R-:W-:Y:S01]  /*a750*/  IMAD.MOV.U32 R45, RZ, RZ, R5 ;  /* 0x000000ffff2d7224 */ /* 0x008fe200078e0005 */
[----:B------:R-:W-:Y:S01]  /*a760*/  IADD3 R47, P4, R52, 0x20, RZ ;  /* 0x00000020342f7810 */ /* 0x000fe20007f9e0ff */
[----:B------:R-:W-:Y:S01]  /*a770*/  ULDC.64 UR4, c[0x0][0x208] ;  /* 0x0000820000047ab9 */ /* 0x000fe20000000a00 */
[----:B------:R-:W-:-:S03]  /*a780*/  ISETP.GE.AND P5, PT, R213, UR60, PT ;  /* 0x0000003cd5007c0c */ /* 0x000fc6000bfa6270 */
[----:B------:R-:W-:-:S04]  /*a790*/  IMAD.X R44, RZ, RZ, R53, P4 ;  /* 0x000000ffff2c7224 */ /* 0x000fc800020e0635 */
[----:B------:R-:W-:Y:S02]  /*a7a0*/  IMAD R46, R44, UR56, RZ ;  /* 0x000000382c2e7c24 */ /* 0x000fe4000f8e02ff */
[----:B-1----:R-:W1:Y:S01]  /*a7b0*/  @!P2 LDS.128 R40, [R4+0x1400] ;  /* 0x001400000428a984 */ /* 0x002e620000000c00 */
[----:B------:R-:W-:-:S04]  /*a7c0*/  IMAD.MOV.U32 R44, RZ, RZ, R96 ;  /* 0x000000ffff2c7224 */ /* 0x000fc800078e0060 */
[----:B------:R-:W-:-:S04]  /*a7d0*/  IMAD.WIDE.U32 R44, R47, UR56, R44 ;  /* 0x000000382f2c7c25 */ /* 0x000fc8000f8e002c */
[----:B------:R-:W-:Y:S01]  /*a7e0*/  IMAD R47, R47, UR57, R46 ;  /* 0x000000392f2f7c24 */ /* 0x000fe2000f8e022e */
[----:B------:R-:W-:-:S04]  /*a7f0*/  LEA R54, P4, R44, UR58, 0x1 ;  /* 0x0000003a2c367c11 */ /* 0x000fc8000f8808ff */
[----:B------:R-:W-:-:S04]  /*a800*/  IADD3 R45, R45, R47, RZ ;  /* 0x0000002f2d2d7210 */ /* 0x000fc80007ffe0ff */
        /* <DEDUP_REMOVED lines=10> */
.L_x_564:
[----:B------:R-:W-:Y:S05]  /*a8b0*/  BSYNC B0 ;  /* 0x0000000000007941 */ /* 0x000fea0003800000 */
.L_x_563:
[----:B------:R-:W-:Y:S01]  /*a8c0*/  ISETP.GE.AND P2, PT, R218, R3, PT ;  /* 0x00000003da00720c */ /* 0x000fe20003f46270 */
[----:B------:R-:W-:-:S12]  /*a8d0*/  BSSY B0, `(.L_x_565) ;  /* 0x0000019000007945 */ /* 0x000fd80003800000 */
[----:B------:R-:W-:Y:S05]  /*a8e0*/  @P2 BRA `(.L_x_566) ;  /* 0x00000000005c2947 */ /* 0x000fea0003800000 */
[----:B------:R-:W-:Y:S01]  /*a8f0*/  ISETP.GE.AND P2, PT, R212, UR60, PT ;  /* 0x0000003cd4007c0c */ /* 0x000fe2000bf46270 */
[----:B---3--:R-:W-:Y:S01]  /*a900*/  IMAD.MOV.U32 R44, RZ, RZ, R96 ;  /* 0x000000ffff2c7224 */ /* 0x008fe200078e0060 */
[----:B------:R-:W-:Y:S01]  /*a910*/  IADD3 R3, P4, R52, 0x40, RZ ;  /* 0x0000004034037810 */ /* 0x000fe20007f9e0ff */
[----:B------:R-:W-:Y:S01]  /*a920*/  IMAD.MOV.U32 R45, RZ, RZ, R5 ;  /* 0x000000ffff2d7224 */ /* 0x000fe200078e0005 */
[----:B------:R-:W-:Y:S01]  /*a930*/  ULDC.64 UR4, c[0x0][0x208] ;  /* 0x0000820000047ab9 */ /* 0x000fe20000000a00 */
[----:B------:R-:W-:Y:S02]  /*a940*/  ISETP.GE.AND P5, PT, R213, UR60, PT ;  /* 0x0000003cd5007c0c */ /* 0x000fe4000bfa6270 */
[----:B------:R-:W-:Y:S02]  /*a950*/  IMAD.X R52, RZ, RZ, R53, P4 ;  /* 0x000000ffff347224 */ /* 0x000fe400020e0635 */
[----:B------:R-:W-:-:S04]  /*a960*/  IMAD.WIDE.U32 R44, R3, UR56, R44 ;  /* 0x00000038032c7c25 */ /* 0x000fc8000f8e002c */
[----:B-1----:R-:W1:Y:S01]  /*a970*/  @!P2 LDS.128 R40, [R4+0x2400] ;  /* 0x002400000428a984 */ /* 0x002e620000000c00 */
[----:B------:R-:W-:-:S04]  /*a980*/  IMAD R52, R52, UR56, RZ ;  /* 0x0000003834347c24 */ /* 0x000fc8000f8e02ff */
[----:B------:R-:W-:Y:S01]  /*a990*/  IMAD R3, R3, UR57, R52 ;  /* 0x0000003903037c24 */ /* 0x000fe2000f8e0234 */
[----:B------:R-:W-:-:S03]  /*a9a0*/  LEA R52, P4, R44, UR58, 0x1 ;  /* 0x0000003a2c347c11 */ /* 0x000fc6000f8808ff */
[----:B------:R-:W-:-:S05]  /*a9b0*/  IMAD.IADD R3, R45, 0x1, R3 ;  /* 0x000000012d037824 */ /* 0x000fca00078e0203 */
[----:B------:R-:W-:Y:S02]  /*a9c0*/  LEA.HI.X R53, R44, UR59, R3, 0x1, P4 ;  /* 0x0000003b2c357c11 */ /* 0x000fe4000a0f0c03 */
[----:B------:R-:W-:Y:S01]  /*a9d0*/  ISETP.GE.AND P4, PT, R225, UR60, PT ;  /* 0x0000003ce1007c0c */ /* 0x000fe2000bf86270 */
[----:B------:R-:W3:Y:S04]  /*a9e0*/  @!P5 LDS.128 R44, [R4+0x4c00] ;  /* 0x004c0000042cd984 */ /* 0x000ee80000000c00 */
[----:B-1----:R-:W-:Y:S01]  /*a9f0*/  @!P2 STG.E.128 desc[UR4][R52.64], R40 ;  /* 0x000000283400a986 */ /* 0x002fe2000c101d04 */
[----:B------:R-:W-:-:S07]  /*aa00*/  ISETP.GE.AND P2, PT, R224, UR60, PT ;  /* 0x0000003ce0007c0c */ /* 0x000fce000bf46270 */
[----:B------:R-:W1:Y:S06]  /*aa10*/  @!P4 LDS.128 R40, [R4+0x7400] ;  /* 0x007400000428c984 */ /* 0x000e6c0000000c00 */
[----:B------:R-:W4:Y:S04]  /*aa20*/  @!P2 LDS.128 R48, [R4+0x9c00] ;  /* 0x009c00000430a984 */ /* 0x000f280000000c00 */
[----:B---3--:R3:W-:Y:S04]  /*aa30*/  @!P5 STG.E.128 desc[UR4][R52.64+0x80], R44 ;  /* 0x0000802c3400d986 */ /* 0x0087e8000c101d04 */
[----:B-1----:R3:W-:Y:S04]  /*aa40*/  @!P4 STG.E.128 desc[UR4][R52.64+0x100], R40 ;  /* 0x000100283400c986 */ /* 0x0027e8000c101d04 */
[----:B----4-:R3:W-:Y:S02]  /*aa50*/  @!P2 STG.E.128 desc[UR4][R52.64+0x180], R48 ;  /* 0x000180303400a986 */ /* 0x0107e4000c101d04 */
.L_x_566:
[----:B------:R-:W-:Y:S05]  /*aa60*/  BSYNC B0 ;  /* 0x0000000000007941 */ /* 0x000fea0003800000 */
.L_x_565:
[----:B------:R-:W-:Y:S01]  /*aa70*/  @!PT LDS RZ, [RZ] ;  /* 0x00000000fffff984 */ /* 0x000fe20000000800 */
[----:B------:R-:W-:Y:S01]  /*aa80*/  @!PT LDS RZ, [RZ] ;  /* 0x00000000fffff984 */ /* 0x000fe20000000800 */
[----:B------:R-:W-:Y:S01]  /*aa90*/  @!PT LDS RZ, [RZ] ;  /* 0x00000000fffff984 */ /* 0x000fe20000000800 */
[----:B------:R-:W-:Y:S01]  /*aaa0*/  @!PT LDS RZ, [RZ] ;  /* 0x00000000fffff984 */ /* 0x000fe20000000800 */
[----:B------:R4:W-:Y:S06]  /*aab0*/  MEMBAR.ALL.CTA ;  /* 0x0000000000007992 */ /* 0x0009ec0000008000 */
[----:B----4-:R-:W4:Y:S01]  /*aac0*/  FENCE.VIEW.ASYNC.S ;  /* 0x00000000000073c6 */ /* 0x010f220000000000 */
[----:B0-2---:R-:W-:Y:S01]  /*aad0*/  @!P3 VIADD R0, R0, 0x388c0 ;  /* 0x000388c00000b836 */ /* 0x005fe20000000000 */
[----:B----4-:R0:W-:Y:S01]  /*aae0*/  BAR.SYNC.DEFER_BLOCKING R150, 0x80 ;  /* 0x000200960000751d */ /* 0x0101e20000010000 */
[----:B------:R-:W-:Y:S01]  /*aaf0*/  ISETP.NE.AND P4, PT, R114, RZ, PT ;  /* 0x000000ff7200720c */ /* 0x000fe20003f85270 */
[----:B------:R-:W-:-:S02]  /*ab00*/  VIADD R17, R17, 0x1 ;  /* 0x0000000111117836 */ /* 0x000fc40000000000 */
[----:B------:R-:W-:Y:S02]  /*ab10*/  @!P3 PRMT R0, RZ, 0x654, R0 ;  /* 0x00000654ff00b816 */ /* 0x000fe40000000000 */
[----:B------:R-:W-:Y:S02]  /*ab20*/  PLOP3.LUT P2, PT, PT, PT, PT, 0x8, 0x0 ;  /* 0x000000000000781c */ /* 0x000fe40003f4e170 */
[----:B------:R2:W-:Y:S01]  /*ab30*/  @!P3 SYNCS.ARRIVE.TRANS64.RED.A1T0 RZ, [R0+URZ], RZ ;  /* 0x000000ff00ffb9a7 */ /* 0x0005e2000810043f */
[----:B------:R-:W-:-:S04]  /*ab40*/  ISETP.NE.AND P3, PT, R17, 0x2, PT ;  /* 0x000000021100780c */ /* 0x000fc80003f65270 */
[----:B------:R-:W-:Y:S02]  /*ab50*/  SEL R17, R17, RZ, P3 ;  /* 0x000000ff11117207 */ /* 0x000fe40001800000 */
[----:B--2---:R-:W-:-:S04]  /*ab60*/  SEL R0, RZ, 0x1, P3 ;  /* 0x00000001ff007807 */ /* 0x004fc80001800000 */
[----:B------:R-:W-:Y:S01]  /*ab70*/  LOP3.LUT R219, R219, R0, RZ, 0x3c, !PT ;  /* 0x00000000dbdb7212 */ /* 0x000fe200078e3cff */
[----:B0-----:R-:W-:Y:S06]  /*ab80*/  @P4 BRA `(.L_x_567) ;  /* 0xffffff7800744947 */ /* 0x001fec000383ffff */
.L_x_455:
[----:B------:R-:W-:Y:S01]  /*ab90*/  BSSY B0, `(.L_x_568) ;  /* 0x000004a000007945 */ /* 0x000fe20003800000 */
[----:B------:R-:W-:Y:S02]  /*aba0*/  ISETP.GE.AND P1, PT, R148, 0x1, PT ;  /* 0x000000019400780c */ /* 0x000fe40003f26270 */
[----:B------:R-:W-:Y:S02]  /*abb0*/  CS2R R2, SRZ ;  /* 0x0000000000027805 */ /* 0x000fe4000001ff00 */
[----:B------:R-:W-:Y:S01]  /*abc0*/  PLOP3.LUT P0, PT, PT, PT, PT, 0x80, 0x0 ;  /* 0x000000000000781c */ /* 0x000fe20003f0f070 */
[----:B------:R-:W-:Y:S01]  /*abd0*/  IMAD.MOV.U32 R0, RZ, RZ, RZ ;  /* 0x000000ffff007224 */ /* 0x000fe200078e00ff */
[----:B------:R-:W-:Y:S02]  /*abe0*/  CS2R R76, SRZ ;  /* 0x00000000004c7805 */ /* 0x000fe4000001ff00 */
[----:B------:R-:W-:Y:S02]  /*abf0*/  CS2R R72, SRZ ;  /* 0x0000000000487805 */ /* 0x000fe4000001ff00 */
[----:B------:R-:W-:-:S02]  /*ac00*/  CS2R R12, SRZ ;  /* 0x00000000000c7805 */ /* 0x000fc4000001ff00 */
[----:B------:R-:W-:Y:S01]  /*ac10*/  CS2R R68, SRZ ;  /* 0x0000000000447805 */ /* 0x000fe2000001ff00 */
[----:B------:R-:W-:Y:S01]  /*ac20*/  IMAD.MOV.U32 R146, RZ, RZ, RZ ;  /* 0x000000ffff927224 */ /* 0x000fe200078e00ff */
        /* <DEDUP_REMOVED lines=18> */
[----:B---3--:R-:W-:Y:S02]  /*ad50*/  CS2R R54, SRZ ;  /* 0x0000000000367805 */ /* 0x008fe4000001ff00 */
[----:B------:R-:W-:Y:S02]  /*ad60*/  CS2R R176, SRZ ;  /* 0x0000000000b07805 */ /* 0x000fe4000001ff00 */
[----:B------:R-:W-:Y:S02]  /*ad70*/  CS2R R52, SRZ ;  /* 0x0000000000347805 */ /* 0x000fe4000001ff00 */
[----:B------:R-:W-:Y:S02]  /*ad80*/  CS2R R48, SRZ ;  /* 0x0000000000307805 */ /* 0x000fe4000001ff00 */
[----:B------:R-:W-:-:S02]  /*ad90*/  CS2R R154, SRZ ;  /* 0x00000000009a7805 */ /* 0x000fc4000001ff00 */
[----:B------:R-:W-:Y:S02]  /*ada0*/  CS2R R42, SRZ ;  /* 0x00000000002a7805 */ /* 0x000fe4000001ff00 */
[----:B-1----:R-:W-:Y:S02]  /*adb0*/  CS2R R40, SRZ ;  /* 0x0000000000287805 */ /* 0x002fe4000001ff00 */
        /* <DEDUP_REMOVED lines=20> */
[----:B------:R-:W-:Y:S01]  /*af00*/  IMAD.MOV.U32 R31, RZ, RZ, RZ ;  /* 0x000000ffff1f7224 */ /* 0x000fe200078e00ff */
[----:B------:R-:W-:Y:S02]  /*af10*/  CS2R R58, SRZ ;  /* 0x00000000003a7805 */ /* 0x000fe4000001ff00 */
[----:B------:R-:W-:Y:S01]  /*af20*/  CS2R R162, SRZ ;  /* 0x0000000000a27805 */ /* 0x000fe2000001ff00 */
[----:B------:R-:W-:Y:S01]  /*af30*/  IMAD.MOV.U32 R27, RZ, RZ, RZ ;  /* 0x000000ffff1b7224 */ /* 0x000fe200078e00ff */
[----:B------:R-:W-:-:S02]  /*af40*/  CS2R R50, SRZ ;  /* 0x0000000000327805 */ /* 0x000fc4000001ff00 */
[----:B------:R-:W-:Y:S01]  /*af50*/  CS2R R160, SRZ ;  /* 0x0000000000a07805 */ /* 0x000fe2000001ff00 */
[----:B------:R-:W-:Y:S01]  /*af60*/  IMAD.MOV.U32 R47, RZ, RZ, RZ ;  /* 0x000000ffff2f7224 */ /* 0x000fe200078e00ff */
[----:B------:R-:W-:Y:S02]  /*af70*/  CS2R R10, SRZ ;  /* 0x00000000000a7805 */ /* 0x000fe4000001ff00 */
[----:B------:R-:W-:Y:S02]  /*af80*/  CS2R R8, SRZ ;  /* 0x0000000000087805 */ /* 0x000fe4000001ff00 */
[----:B------:R-:W-:Y:S01]  /*af90*/  CS2R R38, SRZ ;  /* 0x0000000000267805 */ /* 0x000fe2000001ff00 */
[----:B------:R-:W-:Y:S01]  /*afa0*/  IMAD.MOV.U32 R24, RZ, RZ, RZ ;  /* 0x000000ffff187224 */ /* 0x000fe200078e00ff */
[----:B------:R-:W-:Y:S02]  /*afb0*/  CS2R R34, SRZ ;  /* 0x0000000000227805 */ /* 0x000fe4000001ff00 */
[----:B------:R-:W-:-:S02]  /*afc0*/  CS2R R32, SRZ ;  /* 0x0000000000207805 */ /* 0x000fc4000001ff00 */
[----:B------:R-:W-:Y:S02]  /*afd0*/  MOV R7, RZ ;  /* 0x000000ff00077202 */ /* 0x000fe40000000f00 */
[----:B------:R-:W-:Y:S01]  /*afe0*/  CS2R R28, SRZ ;  /* 0x00000000001c7805 */ /* 0x000fe2000001ff00 */
[----:B------:R-:W-:Y:S01]  /*aff0*/  IMAD.MOV.U32 R5, RZ, RZ, RZ ;  /* 0x000000ffff057224 */ /* 0x000fe200078e00ff */
[----:B------:R-:W-:Y:S06]  /*b000*/  @P2 BRA `(.L_x_569) ;  /* 0x0000000000082947 */ /* 0x000fec0003800000 */
[----:B------:R-:W0:Y:S02]  /*b010*/  FENCE.VIEW.ASYNC.G ;  /* 0x00000000000073c6 */ /* 0x000e240000000100 */
[----:B0-----:R-:W-:Y:S06]  /*b020*/  BAR.ARV 0xc, 0x120 ;  /* 0x0304800000007b1d */ /* 0x001fec0000002000 */
.L_x_569:
[----:B------:R-:W-:Y:S05]  /*b030*/  BSYNC B0 ;  /* 0x0000000000007941 */ /* 0x000fea0003800000 */
.L_x_568:
[----:B------:R-:W-:Y:S02]  /*b040*/  IMAD.MOV.U32 R25, RZ, RZ, RZ ;  /* 0x000000ffff197224 */ /* 0x000fe400078e00ff */
[----:B------:R-:W-:Y:S01]  /*b050*/  IMAD.MOV.U32 R4, RZ, RZ, RZ ;  /* 0x000000ffff047224 */ /* 0x000fe200078e00ff */
[----:B------:R-:W-:Y:S06]  /*b060*/  @!P1 BRA `(.L_x_570) ;  /* 0x0000012400309947 */ /* 0x000fec0003800000 */
[----:B------:R-:W2:Y:S04]  /*b070*/  LDL R14, [R1+0x88] ;  /* 0x00008800010e7983 */ /* 0x000ea80000100800 */
[----:B------:R-:W3:Y:S04]  /*b080*/  LDL R6, [R1+0x64] ;  /* 0x0000640001067983 */ /* 0x000ee80000100800 */
[----:B--2---:R-:W0:Y:S01]  /*b090*/  SHFL.IDX PT, R0, R14, RZ, 0x1f ;  /* 0x00001fff0e007589 */ /* 0x004e2200000e0000 */
[----:B---3--:R-:W-:Y:S02]  /*b0a0*/  LOP3.LUT P0, RZ, R6, 0x9f, RZ, 0xc0, !PT ;  /* 0x0000009f06ff7812 */ /* 0x008fe4000780c0ff */
[----:B0-----:R-:W-:-:S04]  /*b0b0*/  LEA.HI R2, R0, R0, RZ, 0x1 ;  /* 0x0000000000027211 */ /* 0x001fc800078f08ff */
[----:B------:R-:W-:-:S05]  /*b0c0*/  LOP3.LUT R3, R2, 0x1e, RZ, 0xc0, !PT ;  /* 0x0000001e02037812 */ /* 0x000fca00078ec0ff */
[----:B------:R-:W-:-:S04]  /*b0d0*/  IMAD.IADD R3, R0, 0x1, -R3 ;  /* 0x0000000100037824 */ /* 0x000fc800078e0a03 */
[----:B------:R-:W-:-:S05]  /*b0e0*/  IMAD R3, R3, 0x2000, R6 ;  /* 0x0000200003037824 */ /* 0x000fca00078e0206 */
[----:B------:R-:W-:-:S04]  /*b0f0*/  SHF.R.U32.HI R2, RZ, 0x4, R3 ;  /* 0x00000004ff027819 */ /* 0x000fc80000011603 */
[----:B------:R-:W-:Y:S01]  /*b100*/  LOP3.LUT R2, R2, 0x3fff, RZ, 0xc0, !PT ;  /* 0x00003fff02027812 */ /* 0x000fe200078ec0ff */
[----:B------:R-:W-:Y:S06]  /*b110*/  @!P0 BRA `(.L_x_571) ;  /* 0x0000000000408947 */ /* 0x000fec0003800000 */
        /* <DEDUP_REMOVED lines=16> */
.L_x_571:
[----:B------:R-:W-:Y:S02]  /*b220*/  ULDC UR4, c[0x0][0x3d4] ;  /* 0x0000f50000047ab9 */ /* 0x000fe40000000800 */
[----:B------:R-:W-:-:S13]  /*b230*/  ISETP.LT.AND P0, PT, RZ, UR4, PT ;  /* 0x00000004ff007c0c */ /* 0x000fda000bf01270 */
[----:B------:R-:W-:Y:S05]  /*b240*/  @P0 BRA `(.L_x_572) ;  /* 0x0000000000400947 */ /* 0x000fea0003800000 */
[----:B------:R-:W2:Y:S02]  /*b250*/  LDL R20, [R1+0x68] ;  /* 0x0000680001147983 */ /* 0x000ea40000100800 */
[----:B--2---:R-:W-:-:S04]  /*b260*/  LEA.HI R0, R20, R20, RZ, 0x1 ;  /* 0x0000001414007211 */ /* 0x004fc800078f08ff */
[----:B------:R-:W-:-:S05]  /*b270*/  LOP3.LUT R0, R0, 0xfffffffe, RZ, 0xc0, !PT ;  /* 0xfffffffe00007812 */ /* 0x000fca00078ec0ff */
[----:B------:R-:W-:-:S05]  /*b280*/  IMAD.IADD R0, R20, 0x1, -R0 ;  /* 0x0000000114007824 */ /* 0x000fca00078e0a00 */
[----:B------:R-:W-:-:S04]  /*b290*/  SHF.L.U32 R3, R0, 0x1f, RZ ;  /* 0x0000001f00037819 */ /* 0x000fc800000006ff */
[----:B------:R0:W1:Y:S03]  /*b2a0*/  SYNCS.PHASECHK.TRANS64.TRYWAIT P0, [R16+URZ+0x38800], R3 ;  /* 0x03880003100075a7 */ /* 0x000066000800017f */
[----:B-1----:R-:W-:Y:S05]  /*b2b0*/  @!P0 NANOSLEEP.SYNCS 0x989680 ;  /* 0x009896800000895d */ /* 0x002fea0003900000 */
[----:B------:R-:W1:Y:S01]  /*b2c0*/  @!P0 SYNCS.PHASECHK.TRANS64 P0, [R16+URZ+0x38800], R3 ;  /* 0x03880003100085a7 */ /* 0x000e62000800007f */
[----:B------:R-:W-:Y:S04]  /*b2d0*/  BSSY B0, `(.L_x_573) ;  /* 0x0000006000007945 */ /* 0x000fe80003800000 */
[----:B-1----:R-:W-:Y:S05]  /*b2e0*/  @P0 BRA `(.L_x_574) ;  /* 0x0000000000100947 */ /* 0x002fea0003800000 */
.L_x_575:
[----:B-1----:R1:W2:Y:S02]  /*b2f0*/  SYNCS.PHASECHK.TRANS64.TRYWAIT P0, [R16+URZ+0x38800], R3 ;  /* 0x03880003100075a7 */ /* 0x0022a4000800017f */
[----:B--2---:R-:W-:Y:S05]  /*b300*/  @!P0 NANOSLEEP.SYNCS 0x989680 ;  /* 0x009896800000895d */ /* 0x004fea0003900000 */
[----:B------:R-:W2:Y:S02]  /*b310*/  @!P0 SYNCS.PHASECHK.TRANS64 P0, [R16+URZ+0x38800], R3 ;  /* 0x03880003100085a7 */ /* 0x000ea4000800007f */
[----:B--2---:R-:W-:Y:S05]  /*b320*/  @!P0 BRA `(.L_x_575) ;  /* 0xfffffffc00f08947 */ /* 0x004fea000383ffff */
.L_x_574:
[----:B------:R-:W-:Y:S05]  /*b330*/  BSYNC B0 ;  /* 0x0000000000007941 */ /* 0x000fea0003800000 */
.L_x_573:
[----:B------:R-:W-:Y:S05]  /*b340*/  BRA `(.L_x_576) ;  /* 0x0000006800d07947 */ /* 0x000fea0003800000 */
.L_x_572:
[----:B------:R-:W2:Y:S01]  /*b350*/  LDL R24, [R1+0x64] ;  /* 0x0000640001187983 */ /* 0x000ea20000100800 */
[----:B-----5:R-:W-:Y:S01]  /*b360*/  SHF.R.S32.HI R0, RZ, 0x1f, R147 ;  /* 0x0000001fff007819 */ /* 0x020fe20000011493 */
[----:B------:R-:W-:Y:S01]  /*b370*/  ULDC.64 UR4, c[0x0][0x3d8] ;  /* 0x0000f60000047ab9 */ /* 0x000fe20000000a00 */
[----:B------:R-:W-:Y:S01]  /*b380*/  ULDC.64 UR6, c[0x0][0x3e8] ;  /* 0x0000fa0000067ab9 */ /* 0x000fe20000000a00 */
[----:B------:R-:W-:Y:S01]  /*b390*/  IMAD.WIDE.U32 R4, R147, UR4, RZ ;  /* 0x0000000493047c25 */ /* 0x000fe2000f8e00ff */
[----:B------:R-:W-:Y:S02]  /*b3a0*/  SHF.R.S32.HI R10, RZ, 0x1f, R22 ;  /* 0x0000001fff0a7819 */ /* 0x000fe40000011416 */
[----:B------:R-:W-:Y:S01]  /*b3b0*/  SHF.R.S32.HI R12, RZ, 0x1f, R212 ;  /* 0x0000001fff0c7819 */ /* 0x000fe200000114d4 */
[----:B------:R-:W-:-:S04]  /*b3c0*/  IMAD R6, R0, UR4, RZ ;  /* 0x0000000400067c24 */ /* 0x000fc8000f8e02ff */
[----:B------:R-:W-:Y:S01]  /*b3d0*/  IMAD R9, R147, UR5, R6 ;  /* 0x0000000593097c24 */ /* 0x000fe2000f8e0206 */
[----:B------:R-:W-:Y:S01]  /*b3e0*/  ULDC.64 UR4, c[0x0][0x3c8] ;  /* 0x0000f20000047ab9 */ /* 0x000fe20000000a00 */
[----:B------:R-:W-:Y:S01]  /*b3f0*/  IMAD R6, R0, UR6, RZ ;  /* 0x0000000600067c24 */ /* 0x000fe2000f8e02ff */
[-C--:B------:R-:W-:Y:S01]  /*b400*/  IADD3 R0, P0, R22, R4.reuse, RZ ;  /* 0x0000000416007210 */ /* 0x080fe20007f1e0ff */
[----:B------:R-:W-:Y:S01]  /*b410*/  IMAD.IADD R9, R9, 0x1, R5 ;  /* 0x0000000109097824 */ /* 0x000fe200078e0205 */
[----:B------:R-:W-:Y:S01]  /*b420*/  LEA R28, P1, R4, UR4, 0x1 ;  /* 0x00000004041c7c11 */ /* 0x000fe2000f8208ff */
[C---:B------:R-:W-:Y:S01]  /*b430*/  IMAD R31, R147.reuse, UR7, R6 ;  /* 0x00000007931f7c24 */ /* 0x040fe2000f8e0206 */
[----:B------:R-:W-:Y:S01]  /*b440*/  LEA R26, P2, R0, UR4, 0x1 ;  /* 0x00000004001a7c11 */ /* 0x000fe2000f8408ff */
[--C-:B------:R-:W-:Y:S01]  /*b450*/  IMAD.X R3, R10, 0x1, R9.reuse, P0 ;  /* 0x000000010a037824 */ /* 0x100fe200000e0609 */
[----:B------:R-:W-:Y:S01]  /*b460*/  LEA.HI.X R29, R4, UR5, R9, 0x1, P1 ;  /* 0x00000005041d7c11 */ /* 0x000fe200088f0c09 */
[----:B------:R-:W-:Y:S01]  /*b470*/  IMAD.WIDE.U32 R6, R147, UR6, RZ ;  /* 0x0000000693067c25 */ /* 0x000fe2000f8e00ff */
[----:B------:R-:W-:Y:S01]  /*b480*/  IADD3 R5, P0, R212, R4, RZ ;  /* 0x00000004d4057210 */ /* 0x000fe20007f1e0ff */
[----:B------:R-:W-:Y:S01]  /*b490*/  ULDC.64 UR6, c[0x0][0x3e0] ;  /* 0x0000f80000067ab9 */ /* 0x000fe20000000a00 */
[----:B------:R-:W-:Y:S01]  /*b4a0*/  LEA.HI.X R27, R0, UR5, R3, 0x1, P2 ;  /* 0x00000005001b7c11 */ /* 0x000fe200090f0c03 */
[----:B------:R-:W-:Y:S01]  /*b4b0*/  IMAD.IADD R31, R31, 0x1, R7 ;  /* 0x000000011f1f7824 */ /* 0x000fe200078e0207 */
[-C--:B------:R-:W-:Y:S01]  /*b4c0*/  IADD3 R8, P4, R22, R6.reuse, RZ ;  /* 0x0000000616087210 */ /* 0x080fe20007f9e0ff */
[----:B------:R-:W-:Y:S01]  /*b4d0*/  IMAD.X R4, R12, 0x1, R9, P0 ;  /* 0x000000010c047824 */ /* 0x000fe200000e0609 */
[----:B------:R-:W-:-:S02]  /*b4e0*/  IADD3 R0, P5, R212, R6, RZ ;  /* 0x00000006d4007210 */ /* 0x000fc40007fbe0ff */
[----:B------:R-:W-:Y:S01]  /*b4f0*/  LEA R32, P2, R8, UR6, 0x1 ;  /* 0x0000000608207c11 */ /* 0x000fe2000f8408ff */
[--C-:B------:R-:W-:Y:S01]  /*b500*/  IMAD.X R7, R10, 0x1, R31.reuse, P4 ;  /* 0x000000010a077824 */ /* 0x100fe200020e061f */
[C---:B------:R-:W-:Y:S01]  /*b510*/  LEA R34, P3, R5.reuse, UR4, 0x1 ;  /* 0x0000000405227c11 */ /* 0x040fe2000f8608ff */
[----:B------:R-:W-:Y:S01]  /*b520*/  IMAD.X R3, R12, 0x1, R31, P5 ;  /* 0x000000010c037824 */ /* 0x000fe200028e061f */
[----:B------:R-:W-:Y:S02]  /*b530*/  LEA R36, P4, R0, UR6, 0x1 ;  /* 0x0000000600247c11 */ /* 0x000fe4000f8808ff */
[----:B------:R-:W-:Y:S02]  /*b540*/  LEA R30, P0, R6, UR6, 0x1 ;  /* 0x00000006061e7c11 */ /* 0x000fe4000f8008ff */
[----:B------:R-:W-:Y:S02]  /*b550*/  LEA.HI.X R33, R8, UR7, R7, 0x1, P2 ;  /* 0x0000000708217c11 */ /* 0x000fe400090f0c07 */
[----:B------:R-:W-:-:S02]  /*b560*/  LEA.HI.X R35, R5, UR5, R4, 0x1, P3 ;  /* 0x0000000505237c11 */ /* 0x000fc400098f0c04 */
[----:B------:R-:W-:Y:S02]  /*b570*/  LEA.HI.X R37, R0, UR7, R3, 0x1, P4 ;  /* 0x0000000700257c11 */ /* 0x000fe4000a0f0c03 */
[----:B------:R-:W-:Y:S02]  /*b580*/  LEA.HI.X R31, R6, UR7, R31, 0x1, P0 ;  /* 0x00000007061f7c11 */ /* 0x000fe400080f0c1f */
[----:B--2---:R-:W-:-:S13]  /*b590*/  LOP3.LUT P1, RZ, R24, 0x3ff, RZ, 0xc0, !PT ;  /* 0x000003ff18ff7812 */ /* 0x004fda000782c0ff */
        /* <DEDUP_REMOVED lines=9> */
[----:B------:R-:W-:Y:S01]  /*b630*/  MOV R10, UR4 ;  /* 0x00000004000a7c02 */ /* 0x000fe20008000f00 */
[----:B------:R-:W-:Y:S02]  /*b640*/  IMAD.U32 R7, RZ, RZ, UR7 ;  /* 0x00000007ff077e24 */ /* 0x000fe4000f8e00ff */
[----:B------:R-:W-:-:S02]  /*b650*/  IMAD.U32 R11, RZ, RZ, UR5 ;  /* 0x00000005ff0b7e24 */ /* 0x000fc4000f8e00ff */
[----:B------:R-:W-:Y:S02]  /*b660*/  IMAD.MOV.U32 R8, RZ, RZ, 0x70 ;  /* 0x00000070ff087424 */ /* 0x000fe400078e00ff */
[----:B------:R-:W-:Y:S02]  /*b670*/  IMAD.MOV.U32 R12, RZ, RZ, 0x1 ;  /* 0x00000001ff0c7424 */ /* 0x000fe400078e00ff */
[----:B0-----:R-:W-:-:S07]  /*b680*/  IMAD.MOV.U32 R13, RZ, RZ, RZ ;  /* 0x000000ffff0d7224 */ /* 0x001fce00078e00ff */
[----:B------:R-:W-:-:S07]  /*b690*/  LEPC R20, `(.L_x_577) ;  /* 0x000000001014794e */ /* 0x000fce0000000000 */
[----:B-1----:R-:W-:Y:S05]  /*b6a0*/  CALL.ABS.NOINC R14 ;  /* 0x000000000e007343 */ /* 0x002fea0003c00000 */
.L_x_577:
[----:B------:R-:W-:Y:S01]  /*b6b0*/  ULDC.U8 UR4, c[0x0][0x3f0] ;  /* 0x0000fc0000047ab9 */ /* 0x000fe20000000000 */
[----:B------:R-:W-:Y:S01]  /*b6c0*/  IMAD R0, R149, -0x80, R151 ;  /* 0xffffff8095007824 */ /* 0x000fe200078e0297 */
[----:B------:R-:W-:Y:S01]  /*b6d0*/  ISETP.NE.AND P0, PT, RZ, UR4, PT ;  /* 0x00000004ff007c0c */ /* 0x000fe2000bf05270 */
[----:B------:R-:W-:Y:S01]  /*b6e0*/  BSSY B0, `(.L_x_578) ;  /* 0x0000672000007945 */ /* 0x000fe20003800000 */
[----:B------:R-:W-:Y:S02]  /*b6f0*/  IMAD R3, R236, 0x2, R24 ;  /* 0x00000002ec037824 */ /* 0x000fe400078e0218 */
[----:B------:R-:W-:-:S09]  /*b700*/  VIMNMX R0, R0, 0x80, PT ;  /* 0x0000008000007848 */ /* 0x000fd20003fe0100 */
[----:B------:R-:W-:Y:S05]  /*b710*/  @!P0 BRA `(.L_x_579) ;  /* 0x0000003000388947 */ /* 0x000fea0003800000 */
        /* <DEDUP_REMOVED lines=11> */
[----:B------:R-:W-:Y:S01]  /*b7d0*/  ULDC UR4, c[0x0][0x3d4] ;  /* 0x0000f50000047ab9 */ /* 0x000fe20000000800 */
[----:B------:R-:W-:Y:S02]  /*b7e0*/  CS2R R12, SRZ ;  /* 0x00000000000c7805 */ /* 0x000fe4000001ff00 */
[----:B------:R-:W-:Y:S02]  /*b7f0*/  ISETP.GE.AND P1, PT, R22, UR4, PT ;  /* 0x0000000416007c0c */ /* 0x000fe4000bf26270 */
[----:B------:R-:W-:Y:S02]  /*b800*/  CS2R R14, SRZ ;  /* 0x00000000000e7805 */ /* 0x000fe4000001ff00 */
[----:B------:R-:W-:Y:S02]  /*b810*/  ISETP.GE.AND P2, PT, R215, UR4, PT ;  /* 0x00000004d7007c0c */ /* 0x000fe4000bf46270 */
[----:B------:R-:W-:Y:S02]  /*b820*/  CS2R R20, SRZ ;  /* 0x0000000000147805 */ /* 0x000fe4000001ff00 */
[----:B------:R-:W-:-:S02]  /*b830*/  ISETP.GE.AND P3, PT, R214, UR4, PT ;  /* 0x00000004d6007c0c */ /* 0x000fc4000bf66270 */
[----:B------:R-:W-:Y:S02]  /*b840*/  CS2R R24, SRZ ;  /* 0x0000000000187805 */ /* 0x000fe4000001ff00 */
[----:B------:R-:W-:Y:S02]  /*b850*/  ISETP.GE.AND P4, PT, R216, UR4, PT ;  /* 0x00000004d8007c0c */ /* 0x000fe4000bf86270 */
[----:B------:R-:W-:Y:S02]  /*b860*/  CS2R R10, SRZ ;  /* 0x00000000000a7805 */ /* 0x000fe4000001ff00 */
[----:B------:R-:W-:Y:S02]  /*b870*/  CS2R R8, SRZ ;  /* 0x0000000000087805 */ /* 0x000fe4000001ff00 */
[----:B------:R-:W-:Y:S02]  /*b880*/  CS2R R6, SRZ ;  /* 0x0000000000067805 */ /* 0x000fe4000001ff00 */
[----:B------:R-:W-:Y:S01]  /*b890*/  CS2R R4, SRZ ;  /* 0x0000000000047805 */ /* 0x000fe2000001ff00 */
[----:B------:R-:W-:-:S02]  /*b8a0*/  ULDC.64 UR6, c[0x0][0x208] ;  /* 0x0000820000067ab9 */ /* 0x000fc40000000a00 */
[----:B------:R0:W5:Y:S04]  /*b8b0*/  @!P1 LDG.E.64 R12, desc[UR6][R26.64] ;  /* 0x000000061a0c9981 */ /* 0x000168000c1e1b00 */
[----:B------:R0:W5:Y:S04]  /*b8c0*/  @!P2 LDG.E.64 R14, desc[UR6][R26.64+0x40] ;  /* 0x000040061a0ea981 */ /* 0x000168000c1e1b00 */
[----:B------:R0:W5:Y:S04]  /*b8d0*/  @!P3 LDG.E.64 R20, desc[UR6][R26.64+0x80] ;  /* 0x000080061a14b981 */ /* 0x000168000c1e1b00 */
[----:B------:R0:W5:Y:S04]  /*b8e0*/  @!P4 LDG.E.64 R24, desc[UR6][R26.64+0xc0] ;  /* 0x0000c0061a18c981 */ /* 0x000168000c1e1b00 */
[----:B------:R0:W5:Y:S04]  /*b8f0*/  @!P1 LDG.E.64 R10, desc[UR6][R32.64] ;  /* 0x00000006200a9981 */ /* 0x000168000c1e1b00 */
[----:B------:R0:W5:Y:S04]  /*b900*/  @!P2 LDG.E.64 R8, desc[UR6][R32.64+0x40] ;  /* 0x000040062008a981 */ /* 0x000168000c1e1b00 */
[----:B------:R0:W5:Y:S04]  /*b910*/  @!P3 LDG.E.64 R6, desc[UR6][R32.64+0x80] ;  /* 0x000080062006b981 */ /* 0x000168000c1e1b00 */
[----:B------:R0:W5:Y:S02]  /*b920*/  @!P4 LDG.E.64 R4, desc[UR6][R32.64+0xc0] ;  /* 0x0000c0062004c981 */ /* 0x000164000c1e1b00 */
.L_x_581:
[----:B------:R-:W-:Y:S05]  /*b930*/  BSYNC B1 ;  /* 0x0000000000017941 */ /* 0x000fea0003800000 */
.L_x_580:
[----:B------:R-:W2:Y:S01]  /*b940*/  LDL R56, [R1+0x68] ;  /* 0x0000680001387983 */ /* 0x000ea20000100800 */
[----:B------:R-:W-:Y:S01]  /*b950*/  UMOV UR4, 0xffffffff ;  /* 0xffffffff00047882 */ /* 0x000fe20000000000 */
[----:B-----5:R-:W-:Y:S01]  /*b960*/  IMAD.MOV.U32 R40, RZ, RZ, R24 ;  /* 0x000000ffff287224 */ /* 0x020fe200078e0018 */
[----:B------:R-:W-:Y:S01]  /*b970*/  MOV R41, R25 ;  /* 0x0000001900297202 */ /* 0x000fe20000000f00 */
[----:B0-----:R-:W-:Y:S01]  /*b980*/  IMAD.MOV.U32 R32, RZ, RZ, R6 ;  /* 0x000000ffff207224 */ /* 0x001fe200078e0006 */
[--C-:B------:R-:W-:Y:S01]  /*b990*/  SHF.R.U64 R48, R24, 0x10, R25.reuse ;  /* 0x0000001018307819 */ /* 0x100fe20000001219 */
[----:B------:R-:W-:Y:S01]  /*b9a0*/  IMAD.MOV.U32 R26, RZ, RZ, R12 ;  /* 0x000000ffff1a7224 */ /* 0x000fe200078e000c */
[----:B------:R-:W-:Y:S01]  /*b9b0*/  SHF.R.U32.HI R49, RZ, 0x10, R25 ;  /* 0x00000010ff317819 */ /* 0x000fe20000011619 */
[----:B------:R-:W-:Y:S01]  /*b9c0*/  IMAD.MOV.U32 R27, RZ, RZ, R13 ;  /* 0x000000ffff1b7224 */ /* 0x000fe200078e000d */
[----:B------:R-:W-:Y:S01]  /*b9d0*/  SHF.R.U64 R54, R6, 0x10, R7 ;  /* 0x0000001006367819 */ /* 0x000fe20000001207 */
[----:B------:R-:W-:Y:S01]  /*b9e0*/  IMAD.MOV.U32 R36, RZ, RZ, R14 ;  /* 0x000000ffff247224 */ /* 0x000fe200078e000e */
[----:B------:R-:W-:Y:S01]  /*b9f0*/  SHF.R.U64 R42, R12, 0x10, R13 ;  /* 0x000000100c2a7819 */ /* 0x000fe2000000120d */
[----:B------:R-:W-:Y:S01]  /*ba00*/  IMAD.MOV.U32 R37, RZ, RZ, R15 ;  /* 0x000000ffff257224 */ /* 0x000fe200078e000f */
[----:B------:R-:W-:Y:S01]  /*ba10*/  SHF.R.U32.HI R43, RZ, 0x10, R13 ;  /* 0x00000010ff2b7819 */ /* 0x000fe2000001160d */
        /* <DEDUP_REMOVED lines=13> */
[----:B------:R-:W-:-:S02]  /*baf0*/  SHF.R.U64 R52, R8, 0x10, R9 ;  /* 0x0000001008347819 */ /* 0x000fc40000001209 */
[----:B------:R-:W-:Y:S02]  /*bb00*/  SHF.R.U32.HI R53, RZ, 0x10, R9 ;  /* 0x00000010ff357819 */ /* 0x000fe40000011609 */
[----:B------:R-:W-:Y:S02]  /*bb10*/  SHF.R.U32.HI R55, RZ, 0x10, R7 ;  /* 0x00000010ff377819 */ /* 0x000fe40000011607 */
[----:B--2---:R-:W-:Y:S01]  /*bb20*/  LEA.HI R6, R56, R56, RZ, 0x1 ;  /* 0x0000003838067211 */ /* 0x004fe200078f08ff */
[----:B------:R-:W-:Y:S06]  /*bb30*/  BRA.DIV UR4, `(.L_x_582) ;  /* 0x000001aa04087947 */ /* 0x000fec000b800000 */
.L_x_792:
[----:B------:R-:W-:Y:S01]  /*bb40*/  UMOV UR4, 0xffffffff ;  /* 0xffffffff00047882 */ /* 0x000fe20000000000 */
[----:B------:R-:W-:Y:S02]  /*bb50*/  LOP3.LUT R6, R6, 0xfffffffe, RZ, 0xc0, !PT ;  /* 0xfffffffe06067812 */ /* 0x000fe400078ec0ff */
[----:B------:R-:W-:Y:S05]  /*bb60*/  BRA.DIV UR4, `(.L_x_583) ;  /* 0x000001aa04247947 */ /* 0x000fea000b800000 */
.L_x_795:
[----:B------:R-:W-:Y:S01]  /*bb70*/  UMOV UR4, 0xffffffff ;  /* 0xffffffff00047882 */ /* 0x000fe20000000000 */
[----:B------:R-:W-:Y:S02]  /*bb80*/  IMAD.IADD R6, R56, 0x1, -R6 ;  /* 0x0000000138067824 */ /* 0x000fe400078e0a06 */
[----:B------:R-:W-:Y:S05]  /*bb90*/  BRA.DIV UR4, `(.L_x_584) ;  /* 0x000001aa04407947 */ /* 0x000fea000b800000 */
.L_x_798:
[----:B------:R-:W-:Y:S01]  /*bba0*/  UMOV UR4, 0xffffffff ;  /* 0xffffffff00047882 */ /* 0x000fe20000000000 */
[----:B------:R-:W-:Y:S02]  /*bbb0*/  SHF.L.U32 R7, R6, 0x1f, RZ ;  /* 0x0000001f06077819 */ /* 0x000fe400000006ff */
[----:B------:R-:W-:Y:S05]  /*bbc0*/  BRA.DIV UR4, `(.L_x_585) ;  /* 0x000001aa045c7947 */ /* 0x000fea000b800000 */
.L_x_801:
[----:B------:R-:W0:Y:S01]  /*bbd0*/  SYNCS.PHASECHK.TRANS64.TRYWAIT P1, [R16+URZ+0x38800], R7 ;  /* 0x03880007100075a7 */ /* 0x000e22000802017f */
[----:B------:R-:W-:Y:S01]  /*bbe0*/  IMAD.MOV.U32 R10, RZ, RZ, R4 ;  /* 0x000000ffff0a7224 */ /* 0x000fe200078e0004 */
[--C-:B------:R-:W-:Y:S01]  /*bbf0*/  SHF.R.U64 R4, R4, 0x10, R5.reuse ;  /* 0x0000001004047819 */ /* 0x100fe20000001205 */
[--C-:B------:R-:W-:Y:S01]  /*bc00*/  IMAD.MOV.U32 R11, RZ, RZ, R5.reuse ;  /* 0x000000ffff0b7224 */ /* 0x100fe200078e0005 */
[----:B------:R-:W-:Y:S01]  /*bc10*/  SHF.R.U32.HI R5, RZ, 0x10, R5 ;  /* 0x00000010ff057819 */ /* 0x000fe20000011605 */
[----:B------:R-:W-:Y:S01]  /*bc20*/  BSSY B1, `(.L_x_586) ;  /* 0x0000012000017945 */ /* 0x000fe20003800000 */
[----:B------:R-:W-:Y:S02]  /*bc30*/  PRMT R26, R26, 0x5410, R42 ;  /* 0x000054101a1a7816 */ /* 0x000fe4000000002a */
[----:B------:R-:W-:Y:S02]  /*bc40*/  PRMT R27, R27, 0x5410, R43 ;  /* 0x000054101b1b7816 */ /* 0x000fe4000000002b */
[----:B------:R-:W-:-:S02]  /*bc50*/  PRMT R20, R36, 0x5410, R44 ;  /* 0x0000541024147816 */ /* 0x000fc4000000002c */
[----:B------:R-:W-:Y:S02]  /*bc60*/  PRMT R21, R37, 0x5410, R45 ;  /* 0x0000541025157816 */ /* 0x000fe4000000002d */
[----:B------:R-:W-:Y:S02]  /*bc70*/  PRMT R12, R38, 0x5410, R46 ;  /* 0x00005410260c7816 */ /* 0x000fe4000000002e */
[----:B------:R-:W-:Y:S02]  /*bc80*/  PRMT R13, R39, 0x5410, R47 ;  /* 0x00005410270d7816 */ /* 0x000fe4000000002f */
        /* <DEDUP_REMOVED lines=9> */
[----:B------:R-:W-:Y:S01]  /*bd20*/  PRMT R11, R11, 0x5410, R5 ;  /* 0x000054100b0b7816 */ /* 0x000fe20000000005 */
[----:B0-----:R-:W-:Y:S06]  /*bd30*/  @!P1 BRA `(.L_x_587) ;  /* 0x000001a800289947 */ /* 0x001fec0003800000 */
.L_x_802:
[----:B------:R-:W-:Y:S05]  /*bd40*/  BSYNC B1 ;  /* 0x0000000000017941 */ /* 0x000fea0003800000 */
.L_x_586:
[----:B------:R-:W-:Y:S04]  /*bd50*/  BSSY B1, `(.L_x_588) ;  /* 0x00000a9000017945 */ /* 0x000fe80003800000 */
[----:B------:R-:W-:Y:S05]  /*bd60*/  @P0 BRA `(.L_x_589) ;  /* 0x00000008009c0947 */ /* 0x000fea0003800000 */
[----:B------:R-:W1:Y:S01]  /*bd70*/  LDC R5, c[0x0][0x3d4] ;  /* 0x0000f500ff057b82 */ /* 0x000e620000000800 */
[----:B------:R-:W-:Y:S01]  /*bd80*/  BSSY B2, `(.L_x_590) ;  /* 0x000002c000027945 */ /* 0x000fe20003800000 */
[-C--:B-1----:R-:W-:Y:S02]  /*bd90*/  ISETP.GE.AND P0, PT, R22, R5.reuse, PT ;  /* 0x000000051600720c */ /* 0x082fe40003f06270 */
[-C--:B------:R-:W-:Y:S02]  /*bda0*/  ISETP.GE.AND P1, PT, R215, R5.reuse, PT ;  /* 0x00000005d700720c */ /* 0x080fe40003f26270 */
[-C--:B------:R-:W-:Y:S02]  /*bdb0*/  ISETP.GE.AND P2, PT, R214, R5.reuse, PT ;  /* 0x00000005d600720c */ /* 0x080fe40003f46270 */
[----:B------:R-:W-:-:S07]  /*bdc0*/  ISETP.GE.AND P3, PT, R216, R5, PT ;  /* 0x00000005d800720c */ /* 0x000fce0003f66270 */
[----:B------:R-:W-:Y:S06]  /*bdd0*/  @P0 BRA `(.L_x_591) ;  /* 0x0000000000980947 */ /* 0x000fec0003800000 */
[----:B0-----:R-:W0:Y:S01]  /*bde0*/  LDS.128 R4, [R3] ;  /* 0x0000000003047984 */ /* 0x001e220000000c00 */
[----:B------:R-:W-:Y:S01]  /*bdf0*/  SHF.L.U32 R37, R28, 0x10, RZ ;  /* 0x000000101c257819 */ /* 0x000fe200000006ff */
[----:B------:R-:W-:Y:S01]  /*be00*/  IMAD.U32 R35, R26, 0x10000, RZ ;  /* 0x000100001a237824 */ /* 0x000fe200078e00ff */
[----:B------:R-:W-:Y:S02]  /*be10*/  LOP3.LUT R36, R28, 0xffff0000, RZ, 0xc0, !PT ;  /* 0xffff00001c247812 */ /* 0x000fe400078ec0ff */
[----:B------:R-:W-:Y:S01]  /*be20*/  LOP3.LUT R34, R26, 0xffff0000, RZ, 0xc0, !PT ;  /* 0xffff00001a227812 */ /* 0x000fe200078ec0ff */
[C---:B0-----:R-:W-:Y:S01]  /*be30*/  IMAD.U32 R30, R4.reuse, 0x10000, RZ ;  /* 0x00010000041e7824 */ /* 0x041fe200078e00ff */
[----:B------:R-:W-:Y:S01]  /*be40*/  LOP3.LUT R4, R4, 0xffff0000, RZ, 0xc0, !PT ;  /* 0xffff000004047812 */ /* 0x000fe200078ec0ff */
[C---:B------:R-:W-:Y:S01]  /*be50*/  IMAD.U32 R31, R5.reuse, 0x10000, RZ ;  /* 0x00010000051f7824 */ /* 0x040fe200078e00ff */
[----:B------:R-:W-:Y:S01]  /*be60*/  LOP3.LUT R5, R5, 0xffff0000, RZ, 0xc0, !PT ;  /* 0xffff000005057812 */ /* 0x000fe200078ec0ff */
[C---:B------:R-:W-:Y:S01]  /*be70*/  IMAD.U32 R32, R6.reuse, 0x10000, RZ ;  /* 0x0001000006207824 */ /* 0x040fe200078e00ff */
[----:B------:R-:W-:Y:S01]  /*be80*/  LOP3.LUT R6, R6, 0xffff0000, RZ, 0xc0, !PT ;  /* 0xffff000006067812 */ /* 0x000fe200078ec0ff */
[C---:B------:R-:W-:Y:S01]  /*be90*/  FMUL.FTZ R39, R4.reuse, R37 ;  /* 0x0000002504277220 */ /* 0x040fe20000410000 */
[----:B------:R-:W-:Y:S01]  /*bea0*/  FMUL.FTZ R4, R4, R35 ;  /* 0x0000002304047220 */ /* 0x000fe20000410000 */
[----:B------:R-:W-:-:S02]  /*beb0*/  IMAD.U32 R33, R7, 0x10000, RZ ;  /* 0x0001000007217824 */ /* 0x000fc400078e00ff */
[----:B------:R-:W-:Y:S01]  /*bec0*/  FMUL.FTZ R40, R5, R36 ;  /* 0x0000002405287220 */ /* 0x000fe20000410000 */
[C---:B------:R-:W-:Y:S01]  /*bed0*/  FFMA.FTZ R39, R30.reuse, R35, -R39 ;  /* 0x000000231e277223 */ /* 0x040fe20000010827 */
[----:B------:R-:W-:Y:S01]  /*bee0*/  FFMA.FTZ R38, R30, R37, R4 ;  /* 0x000000251e267223 */ /* 0x000fe20000010004 */
[----:B------:R-:W-:Y:S01]  /*bef0*/  LOP3.LUT R7, R7, 0xffff0000, RZ, 0xc0, !PT ;  /* 0xffff000007077812 */ /* 0x000fe200078ec0ff */
[-C--:B------:R-:W-:Y:S01]  /*bf00*/  FMUL.FTZ R42, R5, R34.reuse ;  /* 0x00000022052a7220 */ /* 0x080fe20000410000 */
[C---:B------:R-:W-:Y:S01]  /*bf10*/  LOP3.LUT R30, R29.reuse, 0xffff0000, RZ, 0xc0, !PT ;  /* 0xffff00001d1e7812 */ /* 0x040fe200078ec0ff */
[----:B------:R-:W-:Y:S01]  /*bf20*/  IMAD.U32 R35, R29, 0x10000, RZ ;  /* 0x000100001d237824 */ /* 0x000fe200078e00ff */
[C---:B------:R-:W-:Y:S01]  /*bf30*/  LOP3.LUT R4, R27.reuse, 0xffff0000, RZ, 0xc0, !PT ;  /* 0xffff00001b047812 */ /* 0x040fe200078ec0ff */
[----:B------:R-:W-:Y:S02]  /*bf40*/  IMAD.U32 R5, R27, 0x10000, RZ ;  /* 0x000100001b057824 */ /* 0x000fe400078e00ff */
[C---:B------:R-:W-:Y:S01]  /*bf50*/  FFMA.FTZ R40, R31.reuse, R34, -R40 ;  /* 0x000000221f287223 */ /* 0x040fe20000010828 */
[----:B------:R-:W-:Y:S01]  /*bf60*/  FFMA.FTZ R31, R31, R36, R42 ;  /* 0x000000241f1f7223 */ /* 0x000fe2000001002a */
[C---:B------:R-:W-:Y:S01]  /*bf70*/  FMUL.FTZ R37, R6.reuse, R35 ;  /* 0x0000002306257220 */ /* 0x040fe20000410000 */
[-C--:B------:R-:W-:Y:S01]  /*bf80*/  FMUL.FTZ R34, R6, R5.reuse ;  /* 0x0000000506227220 */ /* 0x080fe20000410000 */
        /* <DEDUP_REMOVED lines=9> */
[----:B------:R-:W-:-:S05]  /*c020*/  F2FP.BF16.F32.PACK_AB R7, R30, R7 ;  /* 0x000000071e07723e */ /* 0x000fca00000010ff */
[----:B------:R1:W-:Y:S02]  /*c030*/  STS.128 [R3], R4 ;  /* 0x0000000403007388 */ /* 0x0003e40000000c00 */
.L_x_591:
[----:B------:R-:W-:Y:S05]  /*c040*/  BSYNC B2 ;  /* 0x0000000000027941 */ /* 0x000fea0003800000 */
.L_x_590:
[----:B------:R-:W-:Y:S04]  /*c050*/  BSSY B2, `(.L_x_592) ;  /* 0x0000028000027945 */ /* 0x000fe80003800000 */
[----:B------:R-:W-:Y:S05]  /*c060*/  @P1 BRA `(.L_x_593) ;  /* 0x0000000000981947 */ /* 0x000fea0003800000 */
[----:B01----:R-:W0:Y:S01]  /*c070*/  LDS.128 R4, [R3+0x4000] ;  /* 0x0040000003047984 */ /* 0x003e220000000c00 */
[C---:B------:R-:W-:Y:S01]  /*c080*/  IMAD.U32 R37, R24.reuse, 0x10000, RZ ;  /* 0x0001000018257824 */ /* 0x040fe200078e00ff */
[----:B------:R-:W-:Y:S01]  /*c090*/  LOP3.LUT R36, R24, 0xffff0000, RZ, 0xc0, !PT ;  /* 0xffff000018247812 */ /* 0x000fe200078ec0ff */
[C---:B------:R-:W-:Y:S01]  /*c0a0*/  IMAD.U32 R35, R20.reuse, 0x10000, RZ ;  /* 0x0001000014237824 */ /* 0x040fe200078e00ff */
        /* <DEDUP_REMOVED lines=33> */
[----:B------:R2:W-:Y:S02]  /*c2c0*/  STS.128 [R3+0x4000], R4 ;  /* 0x0040000403007388 */ /* 0x0005e40000000c00 */
.L_x_593:
[----:B------:R-:W-:Y:S05]  /*c2d0*/  BSYNC B2 ;  /* 0x0000000000027941 */ /* 0x000fea0003800000 */
.L_x_592:
[----:B------:R-:W-:Y:S04]  /*c2e0*/  BSSY B2, `(.L_x_594) ;  /* 0x0000028000027945 */ /* 0x000fe80003800000 */
[----:B------:R-:W-:Y:S05]  /*c2f0*/  @P2 BRA `(.L_x_595) ;  /* 0x0000000000982947 */ /* 0x000fea0003800000 */
[----:B012---:R-:W0:Y:S01]  /*c300*/  LDS.128 R4, [R3+0x8000] ;  /* 0x0080000003047984 */ /* 0x007e220000000c00 */
[C---:B------:R-:W-:Y:S01]  /*c310*/  IMAD.U32 R37, R14.reuse, 0x10000, RZ ;  /* 0x000100000e257824 */ /* 0x040fe200078e00ff */
[----:B------:R-:W-:Y:S01]  /*c320*/  LOP3.LUT R36, R14, 0xffff0000, RZ, 0xc0, !PT ;  /* 0xffff00000e247812 */ /* 0x000fe200078ec0ff */
[C---:B------:R-:W-:Y:S01]  /*c330*/  IMAD.U32 R35, R12.reuse, 0x10000, RZ ;  /* 0x000100000c237824 */ /* 0x040fe200078e00ff */
[----:B------:R-:W-:Y:S02]  /*c340*/  LOP3.LUT R34, R12, 0xffff0000, RZ, 0xc0, !PT ;  /* 0xffff00000c227812 */ /* 0x000fe400078ec0ff */
[C---:B0-----:R-:W-:Y:S01]  /*c350*/  SHF.L.U32 R30, R4.reuse, 0x10, RZ ;  /* 0x00000010041e7819 */ /* 0x041fe200000006ff */
[C---:B------:R-:W-:Y:S01]  /*c360*/  IMAD.U32 R31, R5.reuse, 0x10000, RZ ;  /* 0x00010000051f7824 */ /* 0x040fe200078e00ff */
[----:B------:R-:W-:Y:S01]  /*c370*/  LOP3.LUT R4, R4, 0xffff0000, RZ, 0xc0, !PT ;  /* 0xffff000004047812 */ /* 0x000fe200078ec0ff */
[C---:B------:R-:W-:Y:S01]  /*c380*/  IMAD.U32 R32, R6.reuse, 0x10000, RZ ;  /* 0x0001000006207824 */ /* 0x040fe200078e00ff */
[----:B------:R-:W-:Y:S01]  /*c390*/  LOP3.LUT R5, R5, 0xffff0000, RZ, 0xc0, !PT ;  /* 0xffff000005057812 */ /* 0x000fe200078ec0ff */
[----:B------:R-:W-:Y:S01]  /*c3a0*/  IMAD.U32 R33, R7, 0x10000, RZ ;  /* 0x0001000007217824 */ /* 0x000fe200078e00ff */
[----:B------:R-:W-:Y:S01]  /*c3b0*/  LOP3.LUT R6, R6, 0xffff0000, RZ, 0xc0, !PT ;  /* 0xffff000006067812 */ /* 0x000fe200078ec0ff */
[C---:B------:R-:W-:Y:S01]  /*c3c0*/  FMUL.FTZ R39, R4.reuse, R37 ;  /* 0x0000002504277220 */ /* 0x040fe20000410000 */
[-C--:B------:R-:W-:Y:S01]  /*c3d0*/  FMUL.FTZ R4, R4, R35.reuse ;  /* 0x0000002304047220 */ /* 0x080fe20000410000 */
[----:B------:R-:W-:Y:S01]  /*c3e0*/  FMUL.FTZ R40, R5, R36 ;  /* 0x0000002405287220 */ /* 0x000fe20000410000 */
[----:B------:R-:W-:Y:S01]  /*c3f0*/  LOP3.LUT R7, R7, 0xffff0000, RZ, 0xc0, !PT ;  /* 0xffff000007077812 */ /* 0x000fe200078ec0ff */
[C---:B------:R-:W-:Y:S01]  /*c400*/  FFMA.FTZ R39, R30.reuse, R35, -R39 ;  /* 0x000000231e277223 */ /* 0x040fe20000010827 */
[----:B------:R-:W-:Y:S01]  /*c410*/  FFMA.FTZ R38, R30, R37, R4 ;  /* 0x000000251e267223 */ /* 0x000fe20000010004 */
[----:B------:R-:W-:Y:S01]  /*c420*/  FMUL.FTZ R42, R5, R34 ;  /* 0x00000022052a7220 */ /* 0x000fe20000410000 */
[C---:B------:R-:W-:Y:S01]  /*c430*/  LOP3.LUT R30, R15.reuse, 0xffff0000, RZ, 0xc0, !PT ;  /* 0xffff00000f1e7812 */ /* 0x040fe200078ec0ff */
[----:B------:R-:W-:Y:S01]  /*c440*/  IMAD.U32 R35, R15, 0x10000, RZ ;  /* 0x000100000f237824 */ /* 0x000fe200078e00ff */
[C---:B------:R-:W-:Y:S01]  /*c450*/  LOP3.LUT R4, R13.reuse, 0xffff0000, RZ, 0xc0, !PT ;  /* 0xffff00000d047812 */ /* 0x040fe200078ec0ff */
[----:B------:R-:W-:-:S02]  /*c460*/  IMAD.U32 R5, R13, 0x10000, RZ ;  /* 0x000100000d057824 */ /* 0x000fc400078e00ff */
        /* <DEDUP_REMOVED lines=15> */
.L_x_595:
[----:B------:R-:W-:Y:S05]  /*c560*/  BSYNC B2 ;  /* 0x0000000000027941 */ /* 0x000fea0003800000 */
.L_x_594:
[----:B------:R-:W-:Y:S05]  /*c570*/  @P3 BRA `(.L_x_589) ;  /* 0x0000000000983947 */ /* 0x000fea0003800000 */
[----:B0123--:R-:W0:Y:S01]  /*c580*/  LDS.128 R4, [R3+0xc000] ;  /* 0x00c0000003047984 */ /* 0x00fe220000000c00 */
        /* <DEDUP_REMOVED lines=8> */
[----:B------:R-:W-:Y:S01]  /*c610*/  IMAD.U32 R32, R6, 0x10000, RZ ;  /* 0x0001000006207824 */ /* 0x000fe200078e00ff */
[----:B------:R-:W-:Y:S01]  /*c620*/  SHF.L.U32 R33, R7, 0x10, RZ ;  /* 0x0000001007217819 */ /* 0x000fe200000006ff */
[C---:B------:R-:W-:Y:S01]  /*c630*/  FMUL.FTZ R39, R4.reuse, R37 ;  /* 0x0000002504277220 */ /* 0x040fe20000410000 */
[-C--:B------:R-:W-:Y:S01]  /*c640*/  FMUL.FTZ R4, R4, R35.reuse ;  /* 0x0000002304047220 */ /* 0x080fe20000410000 */
[----:B------:R-:W-:Y:S01]  /*c650*/  FMUL.FTZ R40, R5, R36 ;  /* 0x0000002405287220 */ /* 0x000fe20000410000 */
[----:B------:R-:W-:Y:S01]  /*c660*/  LOP3.LUT R6, R6, 0xffff0000, RZ, 0xc0, !PT ;  /* 0xffff000006067812 */ /* 0x000fe200078ec0ff */
[C---:B------:R-:W-:Y:S01]  /*c670*/  FFMA.FTZ R39, R30.reuse, R35, -R39 ;  /* 0x000000231e277223 */ /* 0x040fe20000010827 */
[----:B------:R-:W-:Y:S01]  /*c680*/  FFMA.FTZ R38, R30, R37, R4 ;  /* 0x000000251e267223 */ /* 0x000fe20000010004 */
[----:B------:R-:W-:Y:S01]  /*c690*/  LOP3.LUT R7, R7, 0xffff0000, RZ, 0xc0, !PT ;  /* 0xffff000007077812 */ /* 0x000fe200078ec0ff */
        /* <DEDUP_REMOVED lines=20> */
.L_x_589:
[----:B------:R-:W-:Y:S05]  /*c7e0*/  BSYNC B1 ;  /* 0x0000000000017941 */ /* 0x000fea0003800000 */
.L_x_588:
[----:B------:R-:W-:Y:S01]  /*c7f0*/  ISETP.GE.AND P0, PT, R217, R0, PT ;  /* 0x00000000d900720c */ /* 0x000fe20003f06270 */
[----:B------:R-:W-:-:S12]  /*c800*/  BSSY B1, `(.L_x_596) ;  /* 0x00000a9000017945 */ /* 0x000fd80003800000 */
[----:B------:R-:W-:Y:S05]  /*c810*/  @P0 BRA `(.L_x_597) ;  /* 0x00000008009c0947 */ /* 0x000fea0003800000 */
[----:B-1234-:R-:W1:Y:S01]  /*c820*/  LDC R5, c[0x0][0x3d4] ;  /* 0x0000f500ff057b82 */ /* 0x01ee620000000800 */
[----:B------:R-:W-:Y:S01]  /*c830*/  BSSY B2, `(.L_x_598) ;  /* 0x000002c000027945 */ /* 0x000fe20003800000 */
[-C--:B-1----:R-:W-:Y:S02]  /*c840*/  ISETP.GE.AND P0, PT, R22, R5.reuse, PT ;  /* 0x000000051600720c */ /* 0x082fe40003f06270 */
[-C--:B------:R-:W-:Y:S02]  /*c850*/  ISETP.GE.AND P1, PT, R215, R5.reuse, PT ;  /* 0x00000005d700720c */ /* 0x080fe40003f26270 */
[-C--:B------:R-:W-:Y:S02]  /*c860*/  ISETP.GE.AND P2, PT, R214, R5.reuse, PT ;  /* 0x00000005d600720c */ /* 0x080fe40003f46270 */
[----:B------:R-:W-:-:S07]  /*c870*/  ISETP.GE.AND P3, PT, R216, R5, PT ;  /* 0x00000005d800720c */ /* 0x000fce0003f66270 */
[----:B------:R-:W-:Y:S06]  /*c880*/  @P0 BRA `(.L_x_599) ;  /* 0x0000000000980947 */ /* 0x000fec0003800000 */
[----:B0-----:R-:W0:Y:S01]  /*c890*/  LDS.128 R4, [R3+0x1000] ;  /* 0x0010000003047984 */ /* 0x001e220000000c00 */
[----:B------:R-:W-:Y:S01]  /*c8a0*/  IMAD.U32 R36, R26, 0x10000, RZ ;  /* 0x000100001a247824 */ /* 0x000fe200078e00ff */
[C---:B------:R-:W-:Y:S01]  /*c8b0*/  LOP3.LUT R41, R28.reuse, 0xffff0000, RZ, 0xc0, !PT ;  /* 0xffff00001c297812 */ /* 0x040fe200078ec0ff */
[----:B------:R-:W-:Y:S01]  /*c8c0*/  IMAD.U32 R38, R28, 0x10000, RZ ;  /* 0x000100001c267824 */ /* 0x000fe200078e00ff */
        /* <DEDUP_REMOVED lines=9> */
[-C--:B------:R-:W-:Y:S01]  /*c960*/  FMUL.FTZ R35, R38, R4.reuse ;  /* 0x0000000426237220 */ /* 0x080fe20000410000 */
[----:B------:R-:W-:Y:S01]  /*c970*/  FMUL.FTZ R37, R36, R4 ;  /* 0x0000000424257220 */ /* 0x000fe20000410000 */
[----:B------:R-:W-:Y:S01]  /*c980*/  FMUL.FTZ R34, R41, R5 ;  /* 0x0000000529227220 */ /* 0x000fe20000410000 */
[----:B------:R-:W-:-:S02]  /*c990*/  IMAD.U32 R33, R7, 0x10000, RZ ;  /* 0x0001000007217824 */ /* 0x000fc400078e00ff */
[-C--:B------:R-:W-:Y:S01]  /*c9a0*/  FFMA.FTZ R4, R36, R30.reuse, -R35 ;  /* 0x0000001e24047223 */ /* 0x080fe20000010823 */
[----:B------:R-:W-:Y:S01]  /*c9b0*/  FFMA.FTZ R37, R38, R30, R37 ;  /* 0x0000001e26257223 */ /* 0x000fe20000010025 */
[C---:B------:R-:W-:Y:S01]  /*c9c0*/  FMUL.FTZ R30, R39.reuse, R5 ;  /* 0x00000005271e7220 */ /* 0x040fe20000410000 */
[-C--:B------:R-:W-:Y:S01]  /*c9d0*/  FFMA.FTZ R5, R39, R31.reuse, -R34 ;  /* 0x0000001f27057223 */ /* 0x080fe20000010822 */
[----:B------:R-:W-:Y:S01]  /*c9e0*/  LOP3.LUT R7, R7, 0xffff0000, RZ, 0xc0, !PT ;  /* 0xffff000007077812 */ /* 0x000fe200078ec0ff */
[C---:B------:R-:W-:Y:S01]  /*c9f0*/  IMAD.U32 R38, R27.reuse, 0x10000, RZ ;  /* 0x000100001b267824 */ /* 0x040fe200078e00ff */
[----:B------:R-:W-:Y:S01]  /*ca00*/  LOP3.LUT R39, R27, 0xffff0000, RZ, 0xc0, !PT ;  /* 0xffff00001b277812 */ /* 0x000fe200078ec0ff */
[----:B------:R-:W-:Y:S01]  /*ca10*/  FFMA.FTZ R30, R41, R31, R30 ;  /* 0x0000001f291e7223 */ /* 0x000fe2000001001e */
[-C--:B------:R-:W-:Y:S01]  /*ca20*/  FMUL.FTZ R31, R40, R6.reuse ;  /* 0x00000006281f7220 */ /* 0x080fe20000410000 */
[C---:B------:R-:W-:Y:S01]  /*ca30*/  FMUL.FTZ R35, R38.reuse, R6 ;  /* 0x0000000626237220 */ /* 0x040fe20000410000 */
[-C--:B------:R-:W-:Y:S01]  /*ca40*/  FMUL.FTZ R34, R43, R7.reuse ;  /* 0x000000072b227220 */ /* 0x080fe20000410000 */
[C---:B------:R-:W-:Y:S01]  /*ca50*/  FMUL.FTZ R36, R39.reuse, R7 ;  /* 0x0000000727247220 */ /* 0x040fe20000410000 */
[-C--:B------:R-:W-:Y:S01]  /*ca60*/  FFMA.FTZ R6, R38, R32.reuse, -R31 ;  /* 0x0000002026067223 */ /* 0x080fe2000001081f */
[----:B------:R-:W-:Y:S01]  /*ca70*/  FFMA.FTZ R35, R40, R32, R35 ;  /* 0x0000002028237223 */ /* 0x000fe20000010023 */
[-C--:B------:R-:W-:Y:S01]  /*ca80*/  FFMA.FTZ R7, R39, R33.reuse, -R34 ;  /* 0x0000002127077223 */ /* 0x080fe20000010822 */
[----:B------:R-:W-:Y:S01]  /*ca90*/  FFMA.FTZ R36, R43, R33, R36 ;  /* 0x000000212b247223 */ /* 0x000fe20000010024 */
[----:B------:R-:W-:-:S02]  /*caa0*/  F2FP.BF16.F32.PACK_AB R4, R37, R4 ;  /* 0x000000042504723e */ /* 0x000fc400000010ff */
[----:B------:R-:W-:Y:S02]  /*cab0*/  F2FP.BF16.F32.PACK_AB R5, R30, R5 ;  /* 0x000000051e05723e */ /* 0x000fe400000010ff */
[----:B------:R-:W-:Y:S02]  /*cac0*/  F2FP.BF16.F32.PACK_AB R6, R35, R6 ;  /* 0x000000062306723e */ /* 0x000fe400000010ff */
[----:B------:R-:W-:-:S05]  /*cad0*/  F2FP.BF16.F32.PACK_AB R7, R36, R7 ;  /* 0x000000072407723e */ /* 0x000fca00000010ff */
[----:B------:R1:W-:Y:S02]  /*cae0*/  STS.128 [R3+0x1000], R4 ;  /* 0x0010000403007388 */ /* 0x0003e40000000c00 */
.L_x_599:
[----:B------:R-:W-:Y:S05]  /*caf0*/  BSYNC B2 ;  /* 0x0000000000027941 */ /* 0x000fea0003800000 */
.L_x_598:
[----:B------:R-:W-:Y:S04]  /*cb00*/  BSSY B2, `(.L_x_600) ;  /* 0x0000028000027945 */ /* 0x000fe80003800000 */
[----:B------:R-:W-:Y:S05]  /*cb10*/  @P1 BRA `(.L_x_601) ;  /* 0x0000000000981947 */ /* 0x000fea0003800000 */
[----:B01----:R-:W0:Y:S01]  /*cb20*/  LDS.128 R4, [R3+0x5000] ;  /* 0x0050000003047984 */ /* 0x003e220000000c00 */
[----:B------:R-:W-:Y:S01]  /*cb30*/  SHF.L.U32 R36, R20, 0x10, RZ ;  /* 0x0000001014247819 */ /* 0x000fe200000006ff */
[C---:B------:R-:W-:Y:S01]  /*cb40*/  IMAD.U32 R38, R24.reuse, 0x10000, RZ ;  /* 0x0001000018267824 */ /* 0x040fe200078e00ff */
[----:B------:R-:W-:Y:S01]  /*cb50*/  LOP3.LUT R41, R24, 0xffff0000, RZ, 0xc0, !PT ;  /* 0xffff000018297812 */ /* 0x000fe200078ec0ff */
[C---:B------:R-:W-:Y:S01]  /*cb60*/  IMAD.U32 R40, R25.reuse, 0x10000, RZ ;  /* 0x0001000019287824 */ /* 0x040fe200078e00ff */
        /* <DEDUP_REMOVED lines=33> */
.L_x_601:
[----:B------:R-:W-:Y:S05]  /*cd80*/  BSYNC B2 ;  /* 0x0000000000027941 */ /* 0x000fea0003800000 */
.L_x_600:
[----:B------:R-:W-:Y:S04]  /*cd90*/  BSSY B2, `(.L_x_602) ;  /* 0x0000028000027945 */ /* 0x000fe80003800000 */
[----:B------:R-:W-:Y:S05]  /*cda0*/  @P2 BRA `(.L_x_603) ;  /* 0x0000000000982947 */ /* 0x000fea0003800000 */
[----:B012---:R-:W0:Y:S01]  /*cdb0*/  LDS.128 R4, [R3+0x9000] ;  /* 0x0090000003047984 */ /* 0x007e220000000c00 */
        /* <DEDUP_REMOVED lines=20> */
[----:B------:R-:W-:Y:S02]  /*cf00*/  LOP3.LUT R7, R7, 0xffff0000, RZ, 0xc0, !PT ;  /* 0xffff000007077812 */ /* 0x000fe400078ec0ff */
[----:B------:R-:W-:Y:S01]  /*cf10*/  SHF.L.U32 R38, R13, 0x10, RZ ;  /* 0x000000100d267819 */ /* 0x000fe200000006ff */
[----:B------:R-:W-:Y:S01]  /*cf20*/  FFMA.FTZ R30, R41, R31, R30 ;  /* 0x0000001f291e7223 */ /* 0x000fe2000001001e */
[----:B------:R-:W-:Y:S01]  /*cf30*/  LOP3.LUT R39, R13, 0xffff0000, RZ, 0xc0, !PT ;  /* 0xffff00000d277812 */ /* 0x000fe200078ec0ff */
[-C--:B------:R-:W-:Y:S01]  /*cf40*/  FMUL.FTZ R31, R40, R6.reuse ;  /* 0x00000006281f7220 */ /* 0x080fe20000410000 */
[-C--:B------:R-:W-:Y:S01]  /*cf50*/  FMUL.FTZ R34, R43, R7.reuse ;  /* 0x000000072b227220 */ /* 0x080fe20000410000 */
[C---:B------:R-:W-:Y:S01]  /*cf60*/  FMUL.FTZ R35, R38.reuse, R6 ;  /* 0x0000000626237220 */ /* 0x040fe20000410000 */
[----:B------:R-:W-:Y:S01]  /*cf70*/  F2FP.BF16.F32.PACK_AB R4, R37, R4 ;  /* 0x000000042504723e */ /* 0x000fe200000010ff */
[C---:B------:R-:W-:Y:S01]  /*cf80*/  FMUL.FTZ R36, R39.reuse, R7 ;  /* 0x0000000727247220 */ /* 0x040fe20000410000 */
[-C--:B------:R-:W-:Y:S01]  /*cf90*/  FFMA.FTZ R6, R38, R32.reuse, -R31 ;  /* 0x0000002026067223 */ /* 0x080fe2000001081f */
[----:B------:R-:W-:Y:S01]  /*cfa0*/  FFMA.FTZ R35, R40, R32, R35 ;  /* 0x0000002028237223 */ /* 0x000fe20000010023 */
[-C--:B------:R-:W-:Y:S01]  /*cfb0*/  FFMA.FTZ R7, R39, R33.reuse, -R34 ;  /* 0x0000002127077223 */ /* 0x080fe20000010822 */
[----:B------:R-:W-:Y:S01]  /*cfc0*/  FFMA.FTZ R36, R43, R33, R36 ;  /* 0x000000212b247223 */ /* 0x000fe20000010024 */
[----:B------:R-:W-:-:S02]  /*cfd0*/  F2FP.BF16.F32.PACK_AB R5, R30, R5 ;  /* 0x000000051e05723e */ /* 0x000fc400000010ff */
[----:B------:R-:W-:Y:S02]  /*cfe0*/  F2FP.BF16.F32.PACK_AB R6, R35, R6 ;  /* 0x000000062306723e */ /* 0x000fe400000010ff */
[----:B------:R-:W-:-:S05]  /*cff0*/  F2FP.BF16.F32.PACK_AB R7, R36, R7 ;  /* 0x000000072407723e */ /* 0x000fca00000010ff */
[----:B------:R3:W-:Y:S02]  /*d000*/  STS.128 [R3+0x9000], R4 ;  /* 0x0090000403007388 */ /* 0x0007e40000000c00 */
.L_x_603:
[----:B------:R-:W-:Y:S05]  /*d010*/  BSYNC B2 ;  /* 0x0000000000027941 */ /* 0x000fea0003800000 */
.L_x_602:
[----:B------:R-:W-:Y:S05]  /*d020*/  @P3 BRA `(.L_x_597) ;  /* 0x0000000000983947 */ /* 0x000fea0003800000 */
[----:B0123--:R-:W0:Y:S01]  /*d030*/  LDS.128 R4, [R3+0xd000] ;  /* 0x00d0000003047984 */ /* 0x00fe220000000c00 */
        /* <DEDUP_REMOVED lines=37> */
.L_x_597:
[----:B------:R-:W-:Y:S05]  /*d290*/  BSYNC B1 ;  /* 0x0000000000017941 */ /* 0x000fea0003800000 */
.L_x_596:
[----:B------:R-:W-:Y:S01]  /*d2a0*/  ISETP.GE.AND P0, PT, R218, R0, PT ;  /* 0x00000000da00720c */ /* 0x000fe20003f06270 */
[----:B------:R-:W-:-:S12]  /*d2b0*/  BSSY B1, `(.L_x_604) ;  /* 0x00000a9000017945 */ /* 0x000fd80003800000 */
[----:B------:R-:W-:Y:S05]  /*d2c0*/  @P0 BRA `(.L_x_605) ;  /* 0x00000008009c0947 */ /* 0x000fea0003800000 */
[----:B01234-:R-:W0:Y:S01]  /*d2d0*/  LDC R5, c[0x0][0x3d4] ;  /* 0x0000f500ff057b82 */ /* 0x01fe220000000800 */
[----:B------:R-:W-:Y:S01]  /*d2e0*/  BSSY B2, `(.L_x_606) ;  /* 0x000002c000027945 */ /* 0x000fe20003800000 */
[-C--:B0-----:R-:W-:Y:S02]  /*d2f0*/  ISETP.GE.AND P0, PT, R22, R5.reuse, PT ;  /* 0x000000051600720c */ /* 0x081fe40003f06270 */
[-C--:B------:R-:W-:Y:S02]  /*d300*/  ISETP.GE.AND P1, PT, R215, R5.reuse, PT ;  /* 0x00000005d700720c */ /* 0x080fe40003f26270 */
[-C--:B------:R-:W-:Y:S02]  /*d310*/  ISETP.GE.AND P2, PT, R214, R5.reuse, PT ;  /* 0x00000005d600720c */ /* 0x080fe40003f46270 */
[----:B------:R-:W-:-:S07]  /*d320*/  ISETP.GE.AND P3, PT, R216, R5, PT ;  /* 0x00000005d800720c */ /* 0x000fce0003f66270 */
[----:B------:R-:W-:Y:S06]  /*d330*/  @P0 BRA `(.L_x_607) ;  /* 0x0000000000980947 */ /* 0x000fec0003800000 */
[----:B------:R-:W0:Y:S01]  /*d340*/  LDS.128 R4, [R3+0x2000] ;  /* 0x0020000003047984 */ /* 0x000e220000000c00 */
        /* <DEDUP_REMOVED lines=12> */
[-C--:B------:R-:W-:Y:S01]  /*d410*/  FMUL.FTZ R35, R38, R4.reuse ;  /* 0x0000000426237220 */ /* 0x080fe20000410000 */
[----:B------:R-:W-:Y:S01]  /*d420*/  FMUL.FTZ R37, R36, R4 ;  /* 0x0000000424257220 */ /* 0x000fe20000410000 */
[-C--:B------:R-:W-:Y:S01]  /*d430*/  FMUL.FTZ R34, R41, R5.reuse ;  /* 0x0000000529227220 */ /* 0x080fe20000410000 */
[----:B------:R-:W-:Y:S01]  /*d440*/  LOP3.LUT R6, R6, 0xffff0000, RZ, 0xc0, !PT ;  /* 0xffff000006067812 */ /* 0x000fe200078ec0ff */
        /* <DEDUP_REMOVED lines=21> */
.L_x_607:
[----:B------:R-:W-:Y:S05]  /*d5a0*/  BSYNC B2 ;  /* 0x0000000000027941 */ /* 0x000fea0003800000 */
.L_x_606:
[----:B------:R-:W-:Y:S04]  /*d5b0*/  BSSY B2, `(.L_x_608) ;  /* 0x0000028000027945 */ /* 0x000fe80003800000 */
[----:B------:R-:W-:Y:S05]  /*d5c0*/  @P1 BRA `(.L_x_609) ;  /* 0x0000000000981947 */ /* 0x000fea0003800000 */
        /* <DEDUP_REMOVED lines=38> */
.L_x_609:
[----:B------:R-:W-:Y:S05]  /*d830*/  BSYNC B2 ;  /* 0x0000000000027941 */ /* 0x000fea0003800000 */
.L_x_608:
[----:B------:R-:W-:Y:S04]  /*d840*/  BSSY B2, `(.L_x_610) ;  /* 0x0000028000027945 */ /* 0x000fe80003800000 */
[----:B------:R-:W-:Y:S05]  /*d850*/  @P2 BRA `(.L_x_611) ;  /* 0x0000000000982947 */ /* 0x000fea0003800000 */
[----:B01----:R-:W0:Y:S01]  /*d860*/  LDS.128 R4, [R3+0xa000] ;  /* 0x00a0000003047984 */ /* 0x003e220000000c00 */
        /* <DEDUP_REMOVED lines=8> */
[----:B------:R-:W-:Y:S01]  /*d8f0*/  IMAD.U32 R32, R6, 0x10000, RZ ;  /* 0x0001000006207824 */ /* 0x000fe200078e00ff */
[----:B------:R-:W-:Y:S01]  /*d900*/  SHF.L.U32 R31, R5, 0x10, RZ ;  /* 0x00000010051f7819 */ /* 0x000fe200000006ff */
[----:B------:R-:W-:Y:S01]  /*d910*/  IMAD.U32 R33, R7, 0x10000, RZ ;  /* 0x0001000007217824 */ /* 0x000fe200078e00ff */
[----:B------:R-:W-:Y:S01]  /*d920*/  LOP3.LUT R5, R5, 0xffff0000, RZ, 0xc0, !PT ;  /* 0xffff000005057812 */ /* 0x000fe200078ec0ff */
[-C--:B------:R-:W-:Y:S01]  /*d930*/  FMUL.FTZ R35, R38, R4.reuse ;  /* 0x0000000426237220 */ /* 0x080fe20000410000 */
[----:B------:R-:W-:Y:S01]  /*d940*/  FMUL.FTZ R37, R36, R4 ;  /* 0x0000000424257220 */ /* 0x000fe20000410000 */
[----:B------:R-:W-:-:S02]  /*d950*/  LOP3.LUT R6, R6, 0xffff0000, RZ, 0xc0, !PT ;  /* 0xffff000006067812 */ /* 0x000fc400078ec0ff */
[-C--:B------:R-:W-:Y:S01]  /*d960*/  FMUL.FTZ R34, R41, R5.reuse ;  /* 0x0000000529227220 */ /* 0x080fe20000410000 */
        /* <DEDUP_REMOVED lines=21> */
.L_x_611:
[----:B------:R-:W-:Y:S05]  /*dac0*/  BSYNC B2 ;  /* 0x0000000000027941 */ /* 0x000fea0003800000 */
.L_x_610:
[----:B------:R-:W-:Y:S05]  /*dad0*/  @P3 BRA `(.L_x_605) ;  /* 0x0000000000983947 */ /* 0x000fea0003800000 */
[----:B012---:R-:W0:Y:S01]  /*dae0*/  LDS.128 R4, [R3+0xe000] ;  /* 0x00e0000003047984 */ /* 0x007e220000000c00 */
[----:B------:R-:W-:Y:S01]  /*daf0*/  IMAD.U32 R36, R8, 0x10000, RZ ;  /* 0x0001000008247824 */ /* 0x000fe200078e00ff */
[C---:B------:R-:W-:Y:S01]  /*db00*/  LOP3.LUT R41, R10.reuse, 0xffff0000, RZ, 0xc0, !PT ;  /* 0xffff00000a297812 */ /* 0x040fe200078ec0ff */
[----:B------:R-:W-:Y:S01]  /*db10*/  IMAD.U32 R38, R10, 0x10000, RZ ;  /* 0x000100000a267824 */ /* 0x000fe200078e00ff */
[----:B------:R-:W-:Y:S02]  /*db20*/  LOP3.LUT R39, R8, 0xffff0000, RZ, 0xc0, !PT ;  /* 0xffff000008277812 */ /* 0x000fe400078ec0ff */
[C---:B------:R-:W-:Y:S02]  /*db30*/  SHF.L.U32 R40, R11.reuse, 0x10, RZ ;  /* 0x000000100b287819 */ /* 0x040fe400000006ff */
        /* <DEDUP_REMOVED lines=32> */
.L_x_605:
[----:B------:R-:W-:Y:S05]  /*dd40*/  BSYNC B1 ;  /* 0x0000000000017941 */ /* 0x000fea0003800000 */
.L_x_604:
[----:B01234-:R-:W2:Y:S02]  /*dd50*/  LDL R4, [R1+0x74] ;  /* 0x0000740001047983 */ /* 0x01fea40000100800 */
[----:B--2---:R-:W-:-:S13]  /*dd60*/  ISETP.GE.AND P0, PT, R4, R0, PT ;  /* 0x000000000400720c */ /* 0x004fda0003f06270 */
[----:B------:R-:W-:Y:S05]  /*dd70*/  @P0 BRA `(.L_x_612) ;  /* 0x0000004000200947 */ /* 0x000fea0003800000 */
[----:B------:R-:W0:Y:S01]  /*dd80*/  LDC R5, c[0x0][0x3d4] ;  /* 0x0000f500ff057b82 */ /* 0x000e220000000800 */
        /* <DEDUP_REMOVED lines=24> */
[C---:B------:R-:W-:Y:S01]  /*df10*/  LOP3.LUT R36, R29.reuse, 0xffff0000, RZ, 0xc0, !PT ;  /* 0xffff00001d247812 */ /* 0x040fe200078ec0ff */
[-C--:B------:R-:W-:Y:S01]  /*df20*/  FFMA.FTZ R5, R34, R30.reuse, -R35 ;  /* 0x0000001e22057223 */ /* 0x080fe20000010823 */
[----:B------:R-:W-:Y:S01]  /*df30*/  LOP3.LUT R6, R6, 0xffff0000, RZ, 0xc0, !PT ;  /* 0xffff000006067812 */ /* 0x000fe200078ec0ff */
[----:B------:R-:W-:Y:S01]  /*df40*/  IMAD.U32 R34, R29, 0x10000, RZ ;  /* 0x000100001d227824 */ /* 0x000fe200078e00ff */
[C---:B------:R-:W-:Y:S01]  /*df50*/  LOP3.LUT R32, R27.reuse, 0xffff0000, RZ, 0xc0, !PT ;  /* 0xffff00001b207812 */ /* 0x040fe200078ec0ff */
[----:B------:R-:W-:Y:S02]  /*df60*/  IMAD.U32 R0, R27, 0x10000, RZ ;  /* 0x000100001b007824 */ /* 0x000fe400078e00ff */
[----:B------:R-:W-:Y:S01]  /*df70*/  FFMA.FTZ R30, R38, R30, R31 ;  /* 0x0000001e261e7223 */ /* 0x000fe2000001001f */
[-C--:B------:R-:W-:Y:S01]  /*df80*/  FMUL.FTZ R31, R36, R7.reuse ;  /* 0x00000007241f7220 */ /* 0x080fe20000410000 */
[-C--:B------:R-:W-:Y:S01]  /*df90*/  FMUL.FTZ R27, R34, R6.reuse ;  /* 0x00000006221b7220 */ /* 0x080fe20000410000 */
[----:B------:R-:W-:Y:S01]  /*dfa0*/  FMUL.FTZ R29, R0, R6 ;  /* 0x00000006001d7220 */ /* 0x000fe20000410000 */
[C---:B------:R-:W-:Y:S01]  /*dfb0*/  FMUL.FTZ R35, R32.reuse, R7 ;  /* 0x0000000720237220 */ /* 0x040fe20000410000 */
[----:B------:R-:W-:Y:S01]  /*dfc0*/  FFMA.FTZ R7, R32, R28, -R31 ;  /* 0x0000001c20077223 */ /* 0x000fe2000001081f */
[-C--:B------:R-:W-:Y:S01]  /*dfd0*/  FFMA.FTZ R6, R0, R26.reuse, -R27 ;  /* 0x0000001a00067223 */ /* 0x080fe2000001081b */
[----:B------:R-:W-:Y:S01]  /*dfe0*/  FFMA.FTZ R29, R34, R26, R29 ;  /* 0x0000001a221d7223 */ /* 0x000fe2000001001d */
[----:B------:R-:W-:Y:S01]  /*dff0*/  FFMA.FTZ R28, R36, R28, R35 ;  /* 0x0000001c241c7223 */ /* 0x000fe20000010023 */
[----:B------:R-:W-:-:S02]  /*e000*/  F2FP.BF16.F32.PACK_AB R4, R33, R4 ;  /* 0x000000042104723e */ /* 0x000fc400000010ff */
[----:B------:R-:W-:Y:S02]  /*e010*/  F2FP.BF16.F32.PACK_AB R5, R30, R5 ;  /* 0x000000051e05723e */ /* 0x000fe400000010ff */
[----:B------:R-:W-:Y:S02]  /*e020*/  F2FP.BF16.F32.PACK_AB R6, R29, R6 ;  /* 0x000000061d06723e */ /* 0x000fe400000010ff */
[----:B------:R-:W-:-:S05]  /*e030*/  F2FP.BF16.F32.PACK_AB R7, R28, R7 ;  /* 0x000000071c07723e */ /* 0x000fca00000010ff */
[----:B------:R0:W-:Y:S02]  /*e040*/  STS.128 [R3+0x3000], R4 ;  /* 0x0030000403007388 */ /* 0x0001e40000000c00 */
.L_x_614:
[----:B------:R-:W-:Y:S05]  /*e050*/  BSYNC B1 ;  /* 0x0000000000017941 */ /* 0x000fea0003800000 */
.L_x_613:
[----:B------:R-:W-:Y:S04]  /*e060*/  BSSY B1, `(.L_x_615) ;  /* 0x0000028000017945 */ /* 0x000fe80003800000 */
[----:B------:R-:W-:Y:S05]  /*e070*/  @P1 BRA `(.L_x_616) ;  /* 0x0000000000981947 */ /* 0x000fea0003800000 */
[----:B0-----:R-:W0:Y:S01]  /*e080*/  LDS.128 R4, [R3+0x7000] ;  /* 0x0070000003047984 */ /* 0x001e220000000c00 */
        /* <DEDUP_REMOVED lines=37> */
.L_x_616:
[----:B------:R-:W-:Y:S05]  /*e2e0*/  BSYNC B1 ;  /* 0x0000000000017941 */ /* 0x000fea0003800000 */
.L_x_615:
[----:B------:R-:W-:Y:S04]  /*e2f0*/  BSSY B1, `(.L_x_617) ;  /* 0x0000028000017945 */ /* 0x000fe80003800000 */
[----:B------:R-:W-:Y:S05]  /*e300*/  @P2 BRA `(.L_x_618) ;  /* 0x0000000000982947 */ /* 0x000fea0003800000 */
[----:B01----:R-:W0:Y:S01]  /*e310*/  LDS.128 R4, [R3+0xb000] ;  /* 0x00b0000003047984 */ /* 0x003e220000000c00 */
        /* <DEDUP_REMOVED lines=37> */
.L_x_618:
[----:B------:R-:W-:Y:S05]  /*e570*/  BSYNC B1 ;  /* 0x0000000000017941 */ /* 0x000fea0003800000 */
.L_x_617:
[----:B------:R-:W-:Y:S05]  /*e580*/  @P3 BRA `(.L_x_612) ;  /* 0x00000038001c3947 */ /* 0x000fea0003800000 */
[----:B012---:R-:W0:Y:S01]  /*e590*/  LDS.128 R4, [R3+0xf000] ;  /* 0x00f0000003047984 */ /* 0x007e220000000c00 */
[----:B------:R-:W-:Y:S01]  /*e5a0*/  IMAD.U32 R14, R8, 0x10000, RZ ;  /* 0x00010000080e7824 */ /* 0x000fe200078e00ff */
[C---:B------:R-:W-:Y:S01]  /*e5b0*/  LOP3.LUT R26, R10.reuse, 0xffff0000, RZ, 0xc0, !PT ;  /* 0xffff00000a1a7812 */ /* 0x040fe200078ec0ff */
[----:B------:R-:W-:Y:S01]  /*e5c0*/  IMAD.U32 R24, R10, 0x10000, RZ ;  /* 0x000100000a187824 */ /* 0x000fe200078e00ff */
[----:B------:R-:W-:Y:S02]  /*e5d0*/  LOP3.LUT R20, R8, 0xffff0000, RZ, 0xc0, !PT ;  /* 0xffff000008147812 */ /* 0x000fe400078ec0ff */
[C---:B0-----:R-:W-:Y:S01]  /*e5e0*/  SHF.L.U32 R0, R4.reuse, 0x10, RZ ;  /* 0x0000001004007819 */ /* 0x041fe200000006ff */
[----:B------:R-:W-:Y:S01]  /*e5f0*/  IMAD.U32 R12, R5, 0x10000, RZ ;  /* 0x00010000050c7824 */ /* 0x000fe200078e00ff */
[----:B------:R-:W-:Y:S01]  /*e600*/  LOP3.LUT R4, R4, 0xffff0000, RZ, 0xc0, !PT ;  /* 0xffff000004047812 */ /* 0x000fe200078ec0ff */
[----:B------:R-:W-:Y:S01]  /*e610*/  IMAD.U32 R10, R7, 0x10000, RZ ;  /* 0x00010000070a7824 */ /* 0x000fe200078e00ff */
[----:B------:R-:W-:Y:S01]  /*e620*/  LOP3.LUT R5, R5, 0xffff0000, RZ, 0xc0, !PT ;  /* 0xffff000005057812 */ /* 0x000fe200078ec0ff */
[----:B------:R-:W-:Y:S01]  /*e630*/  IMAD.U32 R8, R6, 0x10000, RZ ;  /* 0x0001000006087824 */ /* 0x000fe200078e00ff */
[----:B------:R-:W-:Y:S01]  /*e640*/  LOP3.LUT R7, R7, 0xffff0000, RZ, 0xc0, !PT ;  /* 0xffff000007077812 */ /* 0x000fe200078ec0ff */
[-C--:B------:R-:W-:Y:S01]  /*e650*/  FMUL.FTZ R13, R24, R4.reuse ;  /* 0x00000004180d7220 */ /* 0x080fe20000410000 */
[----:B------:R-:W-:Y:S01]  /*e660*/  FMUL.FTZ R15, R14, R4 ;  /* 0x000000040e0f7220 */ /* 0x000fe20000410000 */
[-C--:B------:R-:W-:Y:S01]  /*e670*/  FMUL.FTZ R21, R26, R5.reuse ;  /* 0x000000051a157220 */ /* 0x080fe20000410000 */
[----:B------:R-:W-:Y:S01]  /*e680*/  LOP3.LUT R6, R6, 0xffff0000, RZ, 0xc0, !PT ;  /* 0xffff000006067812 */ /* 0x000fe200078ec0ff */
[-C--:B------:R-:W-:Y:S01]  /*e690*/  FFMA.FTZ R4, R14, R0.reuse, -R13 ;  /* 0x000000000e047223 */ /* 0x080fe2000001080d */
[----:B------:R-:W-:Y:S01]  /*e6a0*/  FFMA.FTZ R15, R24, R0, R15 ;  /* 0x00000000180f7223 */ /* 0x000fe2000001000f */
[C---:B------:R-:W-:Y:S01]  /*e6b0*/  FMUL.FTZ R13, R20.reuse, R5 ;  /* 0x00000005140d7220 */ /* 0x040fe20000410000 */
[----:B------:R-:W-:Y:S01]  /*e6c0*/  LOP3.LUT R24, R11, 0xffff0000, RZ, 0xc0, !PT ;  /* 0xffff00000b187812 */ /* 0x000fe200078ec0ff */
[----:B------:R-:W-:Y:S01]  /*e6d0*/  FFMA.FTZ R5, R20, R12, -R21 ;  /* 0x0000000c14057223 */ /* 0x000fe20000010815 */
[----:B------:R-:W-:Y:S01]  /*e6e0*/  LOP3.LUT R14, R9, 0xffff0000, RZ, 0xc0, !PT ;  /* 0xffff0000090e7812 */ /* 0x000fe200078ec0ff */
[----:B------:R-:W-:-:S02]  /*e6f0*/  IMAD.U32 R20, R11, 0x10000, RZ ;  /* 0x000100000b147824 */ /* 0x000fc400078e00ff */
[----:B------:R-:W-:Y:S01]  /*e700*/  FFMA.FTZ R12, R26, R12, R13 ;  /* 0x0000000c1a0c7223 */ /* 0x000fe2000001000d */
[----:B------:R-:W-:Y:S02]  /*e710*/  IMAD.U32 R0, R9, 0x10000, RZ ;  /* 0x0001000009007824 */ /* 0x000fe400078e00ff */
[-C--:B------:R-:W-:Y:S01]  /*e720*/  FMUL.FTZ R13, R24, R7.reuse ;  /* 0x00000007180d7220 */ /* 0x080fe20000410000 */
[-C--:B------:R-:W-:Y:S01]  /*e730*/  FMUL.FTZ R9, R20, R6.reuse ;  /* 0x0000000614097220 */ /* 0x080fe20000410000 */
[----:B------:R-:W-:Y:S01]  /*e740*/  FMUL.FTZ R21, R14, R7 ;  /* 0x000000070e157220 */ /* 0x000fe20000410000 */
[----:B------:R-:W-:Y:S01]  /*e750*/  FMUL.FTZ R11, R0, R6 ;  /* 0x00000006000b7220 */ /* 0x000fe20000410000 */
[----:B------:R-:W-:Y:S01]  /*e760*/  FFMA.FTZ R7, R14, R10, -R13 ;  /* 0x0000000a0e077223 */ /* 0x000fe2000001080d */
[----:B------:R-:W-:Y:S01]  /*e770*/  FFMA.FTZ R6, R0, R8, -R9 ;  /* 0x0000000800067223 */ /* 0x000fe20000010809 */
[----:B------:R-:W-:Y:S01]  /*e780*/  FFMA.FTZ R10, R24, R10, R21 ;  /* 0x0000000a180a7223 */ /* 0x000fe20000010015 */
[----:B------:R-:W-:Y:S01]  /*e790*/  FFMA.FTZ R11, R20, R8, R11 ;  /* 0x00000008140b7223 */ /* 0x000fe2000001000b */
[----:B------:R-:W-:-:S02]  /*e7a0*/  F2FP.BF16.F32.PACK_AB R4, R15, R4 ;  /* 0x000000040f04723e */ /* 0x000fc400000010ff */
[----:B------:R-:W-:Y:S02]  /*e7b0*/  F2FP.BF16.F32.PACK_AB R5, R12, R5 ;  /* 0x000000050c05723e */ /* 0x000fe400000010ff */
[----:B------:R-:W-:Y:S02]  /*e7c0*/  F2FP.BF16.F32.PACK_AB R6, R11, R6 ;  /* 0x000000060b06723e */ /* 0x000fe400000010ff */
[----:B------:R-:W-:-:S05]  /*e7d0*/  F2FP.BF16.F32.PACK_AB R7, R10, R7 ;  /* 0x000000070a07723e */ /* 0x000fca00000010ff */
[----:B------:R3:W-:Y:S01]  /*e7e0*/  STS.128 [R3+0xf000], R4 ;  /* 0x00f0000403007388 */ /* 0x0007e20000000c00 */
[----:B------:R-:W-:Y:S05]  /*e7f0*/  BRA `(.L_x_612) ;  /* 0x0000003400807947 */ /* 0x000fea0003800000 */
.L_x_579:
        /* <DEDUP_REMOVED lines=17> */
[----:B------:R-:W-:-:S02]  /*e910*/  CS2R R26, SRZ ;  /* 0x00000000001a7805 */ /* 0x000fc4000001ff00 */
[----:B------:R-:W-:Y:S02]  /*e920*/  CS2R R4, SRZ ;  /* 0x0000000000047805 */ /* 0x000fe4000001ff00 */
[----:B------:R-:W-:Y:S02]  /*e930*/  CS2R R6, SRZ ;  /* 0x0000000000067805 */ /* 0x000fe4000001ff00 */
[----:B------:R-:W-:Y:S02]  /*e940*/  CS2R R8, SRZ ;  /* 0x0000000000087805 */ /* 0x000fe4000001ff00 */
[----:B------:R-:W-:Y:S01]  /*e950*/  CS2R R10, SRZ ;  /* 0x00000000000a7805 */ /* 0x000fe2000001ff00 */
[----:B------:R-:W-:Y:S02]  /*e960*/  ULDC.64 UR6, c[0x0][0x208] ;  /* 0x0000820000067ab9 */ /* 0x000fe40000000a00 */
[----:B------:R0:W5:Y:S04]  /*e970*/  @!P0 LDG.E.128 R12, desc[UR6][R34.64] ;  /* 0x00000006220c8981 */ /* 0x000168000c1e1d00 */
[----:B------:R0:W5:Y:S04]  /*e980*/  @!P2 LDG.E.128 R24, desc[UR6][R34.64+0x80] ;  /* 0x000080062218a981 */ /* 0x000168000c1e1d00 */
[----:B------:R0:W5:Y:S04]  /*e990*/  @!P0 LDG.E.128 R4, desc[UR6][R36.64] ;  /* 0x0000000624048981 */ /* 0x000168000c1e1d00 */
[----:B------:R0:W5:Y:S02]  /*e9a0*/  @!P2 LDG.E.128 R8, desc[UR6][R36.64+0x80] ;  /* 0x000080062408a981 */ /* 0x000164000c1e1d00 */
.L_x_620:
[----:B------:R-:W-:Y:S05]  /*e9b0*/  BSYNC B1 ;  /* 0x0000000000017941 */ /* 0x000fea0003800000 */
.L_x_619:
[----:B------:R-:W2:Y:S01]  /*e9c0*/  LDL R54, [R1+0x68] ;  /* 0x0000680001367983 */ /* 0x000ea20000100800 */
[----:B------:R-:W-:Y:S01]  /*e9d0*/  UMOV UR4, 0xffffffff ;  /* 0xffffffff00047882 */ /* 0x000fe20000000000 */
[----:B-----5:R-:W-:Y:S01]  /*e9e0*/  IMAD.MOV.U32 R33, RZ, RZ, R6 ;  /* 0x000000ffff217224 */ /* 0x020fe200078e0006 */
[----:B------:R-:W-:Y:S01]  /*e9f0*/  SHF.R.U64 R52, R6, 0x10, R7 ;  /* 0x0000001006347819 */ /* 0x000fe20000001207 */
[----:B------:R-:W-:Y:S01]  /*ea00*/  IMAD.MOV.U32 R39, RZ, RZ, R24 ;  /* 0x000000ffff277224 */ /* 0x000fe200078e0018 */
[--C-:B------:R-:W-:Y:S01]  /*ea10*/  SHF.R.U64 R47, R24, 0x10, R25.reuse ;  /* 0x00000010182f7819 */ /* 0x100fe20000001219 */
[----:B------:R-:W-:Y:S01]  /*ea20*/  IMAD.MOV.U32 R6, RZ, RZ, R8 ;  /* 0x000000ffff067224 */ /* 0x000fe200078e0008 */
[----:B------:R-:W-:Y:S01]  /*ea30*/  MOV R40, R25 ;  /* 0x0000001900287202 */ /* 0x000fe20000000f00 */
[----:B------:R-:W-:Y:S01]  /*ea40*/  IMAD.MOV.U32 R41, RZ, RZ, R26 ;  /* 0x000000ffff297224 */ /* 0x000fe200078e001a */
[----:B------:R-:W-:Y:S01]  /*ea50*/  SHF.R.U32.HI R48, RZ, 0x10, R25 ;  /* 0x00000010ff307819 */ /* 0x000fe20000011619 */
[----:B------:R-:W-:Y:S01]  /*ea60*/  IMAD.MOV.U32 R20, RZ, RZ, R4 ;  /* 0x000000ffff147224 */ /* 0x000fe200078e0004 */
[----:B------:R-:W-:Y:S01]  /*ea70*/  SHF.R.U64 R50, R4, 0x10, R5 ;  /* 0x0000001004327819 */ /* 0x000fe20000001205 */
[----:B0-----:R-:W-:Y:S01]  /*ea80*/  IMAD.MOV.U32 R34, RZ, RZ, R7 ;  /* 0x000000ffff227224 */ /* 0x001fe200078e0007 */
[--C-:B------:R-:W-:Y:S01]  /*ea90*/  SHF.R.U64 R8, R8, 0x10, R9.reuse ;  /* 0x0000001008087819 */ /* 0x100fe20000001209 */
[----:B------:R-:W-:Y:S01]  /*eaa0*/  IMAD.MOV.U32 R21, RZ, RZ, R9 ;  /* 0x000000ffff157224 */ /* 0x000fe200078e0009 */
[--C-:B------:R-:W-:Y:S01]  /*eab0*/  SHF.R.U64 R43, R12, 0x10, R13.reuse ;  /* 0x000000100c2b7819 */ /* 0x100fe2000000120d */
        /* <DEDUP_REMOVED lines=9> */
[--C-:B------:R-:W-:Y:S01]  /*eb50*/  SHF.R.U32.HI R49, RZ, 0x10, R27.reuse ;  /* 0x00000010ff317819 */ /* 0x100fe2000001161b */
[----:B------:R-:W-:Y:S01]  /*eb60*/  IMAD.MOV.U32 R42, RZ, RZ, R27 ;  /* 0x000000ffff2a7224 */ /* 0x000fe200078e001b */
[--C-:B------:R-:W-:Y:S01]  /*eb70*/  SHF.R.U32.HI R51, RZ, 0x10, R5.reuse ;  /* 0x00000010ff337819 */ /* 0x100fe20000011605 */
[----:B------:R-:W-:Y:S01]  /*eb80*/  IMAD.MOV.U32 R32, RZ, RZ, R5 ;  /* 0x000000ffff207224 */ /* 0x000fe200078e0005 */
[----:B------:R-:W-:Y:S01]  /*eb90*/  SHF.R.U32.HI R7, RZ, 0x10, R7 ;  /* 0x00000010ff077819 */ /* 0x000fe20000011607 */
[----:B------:R-:W-:Y:S01]  /*eba0*/  IMAD.MOV.U32 R25, RZ, RZ, R11 ;  /* 0x000000ffff197224 */ /* 0x000fe200078e000b */
[----:B------:R-:W-:-:S02]  /*ebb0*/  SHF.R.U32.HI R9, RZ, 0x10, R9 ;  /* 0x00000010ff097819 */ /* 0x000fc40000011609 */
[--C-:B------:R-:W-:Y:S02]  /*ebc0*/  SHF.R.U64 R10, R10, 0x10, R11.reuse ;  /* 0x000000100a0a7819 */ /* 0x100fe4000000120b */
[----:B------:R-:W-:Y:S02]  /*ebd0*/  SHF.R.U32.HI R53, RZ, 0x10, R11 ;  /* 0x00000010ff357819 */ /* 0x000fe4000001160b */
[----:B--2---:R-:W-:Y:S01]  /*ebe0*/  LEA.HI R4, R54, R54, RZ, 0x1 ;  /* 0x0000003636047211 */ /* 0x004fe200078f08ff */
[----:B------:R-:W-:Y:S06]  /*ebf0*/  BRA.DIV UR4, `(.L_x_621) ;  /* 0x0000017a048c7947 */ /* 0x000fec000b800000 */
.L_x_805:
[----:B------:R-:W-:Y:S01]  /*ec00*/  UMOV UR4, 0xffffffff ;  /* 0xffffffff00047882 */ /* 0x000fe20000000000 */
[----:B------:R-:W-:Y:S02]  /*ec10*/  LOP3.LUT R4, R4, 0xfffffffe, RZ, 0xc0, !PT ;  /* 0xfffffffe04047812 */ /* 0x000fe400078ec0ff */
[----:B------:R-:W-:Y:S05]  /*ec20*/  BRA.DIV UR4, `(.L_x_622) ;  /* 0x0000017a04a87947 */ /* 0x000fea000b800000 */
.L_x_808:
[----:B------:R-:W-:Y:S01]  /*ec30*/  UMOV UR4, 0xffffffff ;  /* 0xffffffff00047882 */ /* 0x000fe20000000000 */
[----:B------:R-:W-:Y:S02]  /*ec40*/  IMAD.IADD R4, R54, 0x1, -R4 ;  /* 0x0000000136047824 */ /* 0x000fe400078e0a04 */
[----:B------:R-:W-:Y:S05]  /*ec50*/  BRA.DIV UR4, `(.L_x_623) ;  /* 0x0000017a04c47947 */ /* 0x000fea000b800000 */
.L_x_811:
[----:B------:R-:W-:Y:S01]  /*ec60*/  UMOV UR4, 0xffffffff ;  /* 0xffffffff00047882 */ /* 0x000fe20000000000 */
[----:B------:R-:W-:Y:S02]  /*ec70*/  SHF.L.U32 R5, R4, 0x1f, RZ ;  /* 0x0000001f04057819 */ /* 0x000fe400000006ff */
[----:B------:R-:W-:Y:S05]  /*ec80*/  BRA.DIV UR4, `(.L_x_624) ;  /* 0x0000017a04e07947 */ /* 0x000fea000b800000 */
.L_x_814:
[----:B------:R-:W0:Y:S01]  /*ec90*/  SYNCS.PHASECHK.TRANS64.TRYWAIT P0, [R16+URZ+0x38800], R5 ;  /* 0x03880005100075a7 */ /* 0x000e22000800017f */
[----:B------:R-:W-:Y:S01]  /*eca0*/  PRMT R28, R36, 0x5410, R44 ;  /* 0x00005410241c7816 */ /* 0x000fe2000000002c */
[----:B------:R-:W-:Y:S01]  /*ecb0*/  BSSY B1, `(.L_x_625) ;  /* 0x0000013000017945 */ /* 0x000fe20003800000 */
[----:B------:R-:W-:Y:S02]  /*ecc0*/  SHF.R.S32.HI R36, RZ, 0x1f, R213 ;  /* 0x0000001fff247819 */ /* 0x000fe400000114d5 */
        /* <DEDUP_REMOVED lines=15> */
[----:B------:R-:W-:Y:S01]  /*edc0*/  LEA.HI R35, R36, R213, RZ, 0x3 ;  /* 0x000000d524237211 */ /* 0x000fe200078f18ff */
[----:B0-----:R-:W-:Y:S06]  /*edd0*/  @!P0 BRA `(.L_x_626) ;  /* 0x0000017800b48947 */ /* 0x001fec0003800000 */
.L_x_815:
[----:B------:R-:W-:Y:S05]  /*ede0*/  BSYNC B1 ;  /* 0x0000000000017941 */ /* 0x000fea0003800000 */
.L_x_625:
[----:B------:R-:W-:Y:S01]  /*edf0*/  BSSY B1, `(.L_x_627) ;  /* 0x00000be000017945 */ /* 0x000fe20003800000 */
[----:B------:R-:W-:-:S03]  /*ee00*/  SHF.R.S32.HI R26, RZ, 0x3, R35 ;  /* 0x00000003ff1a7819 */ /* 0x000fc60000011423 */
[----:B------:R-:W-:Y:S05]  /*ee10*/  @P1 BRA `(.L_x_628) ;  /* 0x0000000800ec1947 */ /* 0x000fea0003800000 */
[----:B------:R-:W1:Y:S01]  /*ee20*/  LDC R61, c[0x0][0x3d4] ;  /* 0x0000f500ff3d7b82 */ /* 0x000e620000000800 */
[----:B------:R-:W-:Y:S01]  /*ee30*/  BSSY B2, `(.L_x_629) ;  /* 0x000005a000027945 */ /* 0x000fe20003800000 */
[-C--:B-1----:R-:W-:Y:S02]  /*ee40*/  ISETP.GE.AND P0, PT, R212, R61.reuse, PT ;  /* 0x0000003dd400720c */ /* 0x082fe40003f06270 */
[----:B------:R-:W-:-:S11]  /*ee50*/  ISETP.GE.AND P1, PT, R213, R61, PT ;  /* 0x0000003dd500720c */ /* 0x000fd60003f26270 */
[----:B------:R-:W-:Y:S05]  /*ee60*/  @P0 BRA `(.L_x_630) ;  /* 0x0000000400580947 */ /* 0x000fea0003800000 */
[----:B------:R-:W-:Y:S01]  /*ee70*/  LEA.HI R4, R61, R220, RZ, 0x1d ;  /* 0x000000dc3d047211 */ /* 0x000fe200078fe8ff */
[C---:B------:R-:W-:Y:S01]  /*ee80*/  IMAD.U32 R49, R31.reuse, 0x10000, RZ ;  /* 0x000100001f317824 */ /* 0x040fe200078e00ff */
[----:B------:R-:W-:Y:S01]  /*ee90*/  LOP3.LUT R51, R31, 0xffff0000, RZ, 0xc0, !PT ;  /* 0xffff00001f337812 */ /* 0x000fe200078ec0ff */
[----:B------:R-:W-:Y:S01]  /*eea0*/  IMAD.U32 R47, R27, 0x10000, RZ ;  /* 0x000100001b2f7824 */ /* 0x000fe200078e00ff */
[----:B------:R-:W-:Y:S01]  /*eeb0*/  SHF.R.S32.HI R7, RZ, 0x1f, R4 ;  /* 0x0000001fff077819 */ /* 0x000fe20000011404 */
[----:B0-----:R-:W-:-:S03]  /*eec0*/  IMAD.SHL.U32 R5, R4, 0x8, RZ ;  /* 0x0000000804057824 */ /* 0x001fc600078e00ff */
[----:B------:R-:W-:Y:S02]  /*eed0*/  LEA.HI R7, R7, R4, RZ, 0x3 ;  /* 0x0000000407077211 */ /* 0x000fe400078f18ff */
[----:B------:R-:W-:Y:S02]  /*eee0*/  LOP3.LUT R4, R232, 0x38, R5, 0xf8, !PT ;  /* 0x00000038e8047812 */ /* 0x000fe400078ef805 */
[----:B------:R-:W-:Y:S02]  /*eef0*/  SHF.L.U32 R7, R7, 0xa, RZ ;  /* 0x0000000a07077819 */ /* 0x000fe400000006ff */
[----:B------:R-:W-:Y:S02]  /*ef00*/  LOP3.LUT R4, R4, R233, RZ, 0x3c, !PT ;  /* 0x000000e904047212 */ /* 0x000fe400078e3cff */
[----:B------:R-:W-:-:S04]  /*ef10*/  LOP3.LUT R7, R7, 0x7fffe000, RZ, 0xc0, !PT ;  /* 0x7fffe00007077812 */ /* 0x000fc800078ec0ff */
[----:B------:R-:W-:Y:S02]  /*ef20*/  IADD3 R9, R4, R7, R234 ;  /* 0x0000000704097210 */ /* 0x000fe40007ffe0ea */
[----:B------:R-:W0:Y:S03]  /*ef30*/  LDS.128 R4, [R3] ;  /* 0x0000000003047984 */ /* 0x000e260000000c00 */
[----:B------:R-:W-:-:S05]  /*ef40*/  IMAD R37, R9, 0x2, R16 ;  /* 0x0000000209257824 */ /* 0x000fca00078e0210 */
[----:B------:R-:W1:Y:S01]  /*ef50*/  LDS.128 R8, [R37+0x14400] ;  /* 0x0144000025087984 */ /* 0x000e620000000c00 */
[C---:B0-----:R-:W-:Y:S01]  /*ef60*/  IMAD.U32 R38, R4.reuse, 0x10000, RZ ;  /* 0x0001000004267824 */ /* 0x041fe200078e00ff */
[----:B------:R-:W-:Y:S01]  /*ef70*/  LOP3.LUT R4, R4, 0xffff0000, RZ, 0xc0, !PT ;  /* 0xffff000004047812 */ /* 0x000fe200078ec0ff */
[C---:B------:R-:W-:Y:S01]  /*ef80*/  IMAD.U32 R39, R5.reuse, 0x10000, RZ ;  /* 0x0001000005277824 */ /* 0x040fe200078e00ff */
[----:B------:R-:W-:Y:S01]  /*ef90*/  LOP3.LUT R5, R5, 0xffff0000, RZ, 0xc0, !PT ;  /* 0xffff000005057812 */ /* 0x000fe200078ec0ff */
[C---:B------:R-:W-:Y:S01]  /*efa0*/  IMAD.U32 R40, R6.reuse, 0x10000, RZ ;  /* 0x0001000006287824 */ /* 0x040fe200078e00ff */
[----:B------:R-:W-:Y:S01]  /*efb0*/  LOP3.LUT R6, R6, 0xffff0000, RZ, 0xc0, !PT ;  /* 0xffff000006067812 */ /* 0x000fe200078ec0ff */
[C---:B------:R-:W-:Y:S01]  /*efc0*/  IMAD.U32 R41, R7.reuse, 0x10000, RZ ;  /* 0x0001000007297824 */ /* 0x040fe200078e00ff */
[----:B------:R-:W-:Y:S01]  /*efd0*/  LOP3.LUT R7, R7, 0xffff0000, RZ, 0xc0, !PT ;  /* 0xffff000007077812 */ /* 0x000fe200078ec0ff */
[C---:B-1----:R-:W-:Y:S01]  /*efe0*/  IMAD.U32 R42, R8.reuse, 0x10000, RZ ;  /* 0x00010000082a7824 */ /* 0x042fe200078e00ff */
[----:B------:R-:W-:Y:S01]  /*eff0*/  LOP3.LUT R8, R8, 0xffff0000, RZ, 0xc0, !PT ;  /* 0xffff000008087812 */ /* 0x000fe200078ec0ff */
[C---:B------:R-:W-:Y:S01]  /*f000*/  IMAD.U32 R43, R9.reuse, 0x10000, RZ ;  /* 0x00010000092b7824 */ /* 0x040fe200078e00ff */
[----:B------:R-:W-:Y:S01]  /*f010*/  LOP3.LUT R9, R9, 0xffff0000, RZ, 0xc0, !PT ;  /* 0xffff000009097812 */ /* 0x000fe200078ec0ff */
[C---:B------:R-:W-:Y:S01]  /*f020*/  FMUL.FTZ R53, R42.reuse, R49 ;  /* 0x000000312a357220 */ /* 0x040fe20000410000 */
[----:B------:R-:W-:Y:S01]  /*f030*/  FMUL.FTZ R55, R42, R47 ;  /* 0x0000002f2a377220 */ /* 0x000fe20000410000 */
[----:B------:R-:W-:Y:S01]  /*f040*/  FMUL.FTZ R57, R8, R51 ;  /* 0x0000003308397220 */ /* 0x000fe20000410000 */
[----:B------:R-:W-:-:S02]  /*f050*/  IMAD.U32 R42, R32, 0x10000, RZ ;  /* 0x00010000202a7824 */ /* 0x000fc400078e00ff */
[C---:B------:R-:W-:Y:S01]  /*f060*/  FFMA.FTZ R53, R38.reuse, R47, -R53 ;  /* 0x0000002f26357223 */ /* 0x040fe20000010835 */
[----:B------:R-:W-:Y:S01]  /*f070*/  LOP3.LUT R47, R27, 0xffff0000, RZ, 0xc0, !PT ;  /* 0xffff00001b2f7812 */ /* 0x000fe200078ec0ff */
[----:B------:R-:W-:Y:S01]  /*f080*/  FFMA.FTZ R55, R38, R49, R55 ;  /* 0x0000003126377223 */ /* 0x000fe20000010037 */
[----:B------:R-:W-:Y:S01]  /*f090*/  SHF.L.U32 R38, R28, 0x10, RZ ;  /* 0x000000101c267819 */ /* 0x000fe200000006ff */
[C---:B------:R-:W-:Y:S01]  /*f0a0*/  IMAD.U32 R44, R10.reuse, 0x10000, RZ ;  /* 0x000100000a2c7824 */ /* 0x040fe200078e00ff */
[----:B------:R-:W-:Y:S01]  /*f0b0*/  LOP3.LUT R10, R10, 0xffff0000, RZ, 0xc0, !PT ;  /* 0xffff00000a0a7812 */ /* 0x000fe200078ec0ff */
[-C--:B------:R-:W-:Y:S01]  /*f0c0*/  FMUL.FTZ R49, R8, R47.reuse ;  /* 0x0000002f08317220 */ /* 0x080fe20000410000 */
[C---:B------:R-:W-:Y:S01]  /*f0d0*/  FFMA.FTZ R46, R4.reuse, R47, -R57 ;  /* 0x0000002f042e7223 */ /* 0x040fe20000010839 */
[----:B------:R-:W-:Y:S01]  /*f0e0*/  FMUL.FTZ R8, R43, R42 ;  /* 0x0000002a2b087220 */ /* 0x000fe20000410000 */
[----:B------:R-:W-:Y:S02]  /*f0f0*/  IMAD.U32 R47, R33, 0x10000, RZ ;  /* 0x00010000212f7824 */ /* 0x000fe400078e00ff */
[-C--:B------:R-:W-:Y:S01]  /*f100*/  FMUL.FTZ R57, R43, R38.reuse ;  /* 0x000000262b397220 */ /* 0x080fe20000410000 */
[----:B------:R-:W-:Y:S01]  /*f110*/  FFMA.FTZ R48, R4, R51, R49 ;  /* 0x0000003304307223 */ /* 0x000fe20000010031 */
[----:B------:R-:W-:Y:S01]  /*f120*/  FFMA.FTZ R50, R39, R38, -R8 ;  /* 0x0000002627327223 */ /* 0x000fe20000010808 */
[----:B------:R-:W-:-:S02]  /*f130*/  IMAD.U32 R43, R29, 0x10000, RZ ;  /* 0x000100001d2b7824 */ /* 0x000fc400078e00ff */
[----:B------:R-:W-:Y:S01]  /*f140*/  FFMA.FTZ R57, R39, R42, R57 ;  /* 0x0000002a27397223 */ /* 0x000fe20000010039 */
[----:B------:R-:W-:Y:S01]  /*f150*/  FMUL.FTZ R51, R44, R47 ;  /* 0x0000002f2c337220 */ /* 0x000fe20000410000 */
[----:B------:R-:W-:Y:S01]  /*f160*/  LOP3.LUT R49, R33, 0xffff0000, RZ, 0xc0, !PT ;  /* 0xffff000021317812 */ /* 0x000fe200078ec0ff */
[----:B------:R-:W-:Y:S01]  /*f170*/  IMAD.U32 R45, R11, 0x10000, RZ ;  /* 0x000100000b2d7824 */ /* 0x000fe200078e00ff */
[----:B------:R-:W-:Y:S01]  /*f180*/  LOP3.LUT R39, R29, 0xffff0000, RZ, 0xc0, !PT ;  /* 0xffff00001d277812 */ /* 0x000fe200078ec0ff */
[----:B------:R-:W-:Y:S02]  /*f190*/  IMAD.U32 R38, R34, 0x10000, RZ ;  /* 0x0001000022267824 */ /* 0x000fe400078e00ff */
[-C--:B------:R-:W-:Y:S01]  /*f1a0*/  FMUL.FTZ R59, R44, R43.reuse ;  /* 0x0000002b2c3b7220 */ /* 0x080fe20000410000 */
[----:B------:R-:W-:Y:S01]  /*f1b0*/  FFMA.FTZ R51, R40, R43, -R51 ;  /* 0x0000002b28337223 */ /* 0x000fe20000010833 */
[----:B------:R-:W-:Y:S01]  /*f1c0*/  FMUL.FTZ R43, R10, R49 ;  /* 0x000000310a2b7220 */ /* 0x000fe20000410000 */
[----:B------:R-:W-:-:S02]  /*f1d0*/  IMAD.U32 R4, R30, 0x10000, RZ ;  /* 0x000100001e047824 */ /* 0x000fc400078e00ff */
[----:B------:R-:W-:Y:S01]  /*f1e0*/  FMUL.FTZ R10, R10, R39 ;  /* 0x000000270a0a7220 */ /* 0x000fe20000410000 */
[----:B------:R-:W-:Y:S01]  /*f1f0*/  FMUL.FTZ R8, R45, R38 ;  /* 0x000000262d087220 */ /* 0x000fe20000410000 */
[----:B------:R-:W-:Y:S01]  /*f200*/  FFMA.FTZ R59, R40, R47, R59 ;  /* 0x0000002f283b7223 */ /* 0x000fe2000001003b */
[C---:B------:R-:W-:Y:S01]  /*f210*/  FFMA.FTZ R40, R6.reuse, R39, -R43 ;  /* 0x0000002706287223 */ /* 0x040fe2000001082b */
[----:B------:R-:W-:Y:S01]  /*f220*/  FFMA.FTZ R42, R6, R49, R10 ;  /* 0x00000031062a7223 */ /* 0x000fe2000001000a */
[-C--:B------:R-:W-:Y:S01]  /*f230*/  FFMA.FTZ R43, R41, R4.reuse, -R8 ;  /* 0x00000004292b7223 */ /* 0x080fe20000010808 */
[----:B------:R-:W-:Y:S01]  /*f240*/  LOP3.LUT R11, R11, 0xffff0000, RZ, 0xc0, !PT ;  /* 0xffff00000b0b7812 */ /* 0x000fe200078ec0ff */
[----:B------:R-:W-:Y:S01]  /*f250*/  FMUL.FTZ R44, R45, R4 ;  /* 0x000000042d2c7220 */ /* 0x000fe20000410000 */
[----:B------:R-:W-:Y:S02]  /*f260*/  LOP3.LUT R8, R32, 0xffff0000, RZ, 0xc0, !PT ;  /* 0xffff000020087812 */ /* 0x000fe400078ec0ff */
[----:B------:R-:W-:Y:S01]  /*f270*/  LOP3.LUT R10, R34, 0xffff0000, RZ, 0xc0, !PT ;  /* 0xffff0000220a7812 */ /* 0x000fe200078ec0ff */
[----:B------:R-:W-:Y:S01]  /*f280*/  FFMA.FTZ R44, R41, R38, R44 ;  /* 0x00000026292c7223 */ /* 0x000fe2000001002c */
[----:B------:R-:W-:Y:S01]  /*f290*/  LOP3.LUT R4, R28, 0xffff0000, RZ, 0xc0, !PT ;  /* 0xffff00001c047812 */ /* 0x000fe200078ec0ff */
[----:B------:R-:W-:Y:S01]  /*f2a0*/  FMUL.FTZ R38, R9, R8 ;  /* 0x0000000809267220 */ /* 0x000fe20000410000 */
[----:B------:R-:W-:Y:S01]  /*f2b0*/  LOP3.LUT R6, R30, 0xffff0000, RZ, 0xc0, !PT ;  /* 0xffff00001e067812 */ /* 0x000fe200078ec0ff */
[----:B------:R-:W-:-:S02]  /*f2c0*/  FMUL.FTZ R52, R11, R10 ;  /* 0x0000000a0b347220 */ /* 0x000fc40000410000 */
[-C--:B------:R-:W-:Y:S01]  /*f2d0*/  FMUL.FTZ R39, R9, R4.reuse ;  /* 0x0000000409277220 */ /* 0x080fe20000410000 */
[----:B------:R-:W-:Y:S01]  /*f2e0*/  FFMA.FTZ R9, R5, R4, -R38 ;  /* 0x0000000405097223 */ /* 0x000fe20000010826 */
[-C--:B------:R-:W-:Y:S01]  /*f2f0*/  FMUL.FTZ R11, R11, R6.reuse ;  /* 0x000000060b0b7220 */ /* 0x080fe20000410000 */
[----:B------:R-:W-:Y:S01]  /*f300*/  FFMA.FTZ R52, R7, R6, -R52 ;  /* 0x0000000607347223 */ /* 0x000fe20000010834 */
[----:B------:R-:W-:Y:S01]  /*f310*/  FFMA.FTZ R38, R5, R8, R39 ;  /* 0x0000000805267223 */ /* 0x000fe20000010027 */
[----:B------:R-:W-:Y:S01]  /*f320*/  F2FP.BF16.F32.PACK_AB R6, R40, R51 ;  /* 0x000000332806723e */ /* 0x000fe200000010ff */
[----:B------:R-:W-:Y:S01]  /*f330*/  FFMA.FTZ R11, R7, R10, R11 ;  /* 0x0000000a070b7223 */ /* 0x000fe2000001000b */
[----:B------:R-:W-:Y:S02]  /*f340*/  F2FP.BF16.F32.PACK_AB R4, R46, R53 ;  /* 0x000000352e04723e */ /* 0x000fe400000010ff */
[----:B------:R-:W-:Y:S02]  /*f350*/  F2FP.BF16.F32.PACK_AB R5, R9, R50 ;  /* 0x000000320905723e */ /* 0x000fe400000010ff */
[----:B------:R-:W-:-:S02]  /*f360*/  F2FP.BF16.F32.PACK_AB R7, R52, R43 ;  /* 0x0000002b3407723e */ /* 0x000fc400000010ff */
[----:B------:R-:W-:Y:S02]  /*f370*/  F2FP.BF16.F32.PACK_AB R10, R42, R59 ;  /* 0x0000003b2a0a723e */ /* 0x000fe400000010ff */
[----:B------:R-:W-:Y:S01]  /*f380*/  F2FP.BF16.F32.PACK_AB R8, R48, R55 ;  /* 0x000000373008723e */ /* 0x000fe200000010ff */
[----:B------:R1:W-:Y:S01]  /*f390*/  STS.128 [R3], R4 ;  /* 0x0000000403007388 */ /* 0x0003e20000000c00 */
[----:B------:R-:W-:Y:S02]  /*f3a0*/  F2FP.BF16.F32.PACK_AB R9, R38, R57 ;  /* 0x000000392609723e */ /* 0x000fe400000010ff */
[----:B------:R-:W-:-:S05]  /*f3b0*/  F2FP.BF16.F32.PACK_AB R11, R11, R44 ;  /* 0x0000002c0b0b723e */ /* 0x000fca00000010ff */
[----:B------:R1:W-:Y:S02]  /*f3c0*/  STS.128 [R37+0x14400], R8 ;  /* 0x0144000825007388 */ /* 0x0003e40000000c00 */
.L_x_630:
[----:B------:R-:W-:Y:S05]  /*f3d0*/  BSYNC B2 ;  /* 0x0000000000027941 */ /* 0x000fea0003800000 */
.L_x_629:
[----:B------:R-:W-:Y:S05]  /*f3e0*/  @P1 BRA `(.L_x_628) ;  /* 0x0000000400781947 */ /* 0x000fea0003800000 */
[----:B-1----:R-:W2:Y:S01]  /*f3f0*/  LDL R8, [R1+0x64] ;  /* 0x0000640001087983 */ /* 0x002ea20000100800 */
[----:B------:R-:W-:Y:S01]  /*f400*/  LEA.HI R3, R61, R26, RZ, 0x1d ;  /* 0x0000001a3d037211 */ /* 0x000fe200078fe8ff */
[----:B------:R-:W-:Y:S01]  /*f410*/  IMAD.U32 R48, R20, 0x10000, RZ ;  /* 0x0001000014307824 */ /* 0x000fe200078e00ff */
[----:B0-----:R-:W-:Y:S01]  /*f420*/  LEA.HI R5, R36, R213, RZ, 0x6 ;  /* 0x000000d524057211 */ /* 0x001fe200078f30ff */
[----:B------:R-:W-:Y:S01]  /*f430*/  IMAD.U32 R46, R12, 0x10000, RZ ;  /* 0x000100000c2e7824 */ /* 0x000fe200078e00ff */
[----:B------:R-:W-:Y:S01]  /*f440*/  SHF.R.S32.HI R4, RZ, 0x1f, R3 ;  /* 0x0000001fff047819 */ /* 0x000fe20000011403 */
[----:B------:R-:W-:Y:S01]  /*f450*/  IMAD.U32 R47, R21, 0x10000, RZ ;  /* 0x00010000152f7824 */ /* 0x000fe200078e00ff */
[----:B------:R-:W-:Y:S01]  /*f460*/  LOP3.LUT R6, R232, 0x38, R35, 0xf8, !PT ;  /* 0x00000038e8067812 */ /* 0x000fe200078ef823 */
[----:B------:R-:W-:Y:S01]  /*f470*/  IMAD.SHL.U32 R7, R5, 0x80, RZ ;  /* 0x0000008005077824 */ /* 0x000fe200078e00ff */
[----:B------:R-:W-:Y:S01]  /*f480*/  LEA.HI R5, R4, R3, RZ, 0x3 ;  /* 0x0000000304057211 */ /* 0x000fe200078f18ff */
[----:B------:R-:W-:Y:S01]  /*f490*/  IMAD.SHL.U32 R3, R3, 0x8, RZ ;  /* 0x0000000803037824 */ /* 0x000fe200078e00ff */
[----:B------:R-:W-:-:S02]  /*f4a0*/  LOP3.LUT R6, R6, R233, RZ, 0x3c, !PT ;  /* 0x000000e906067212 */ /* 0x000fc400078e3cff */
[----:B------:R-:W-:Y:S01]  /*f4b0*/  LOP3.LUT R7, R7, 0xffffe000, RZ, 0xc0, !PT ;  /* 0xffffe00007077812 */ /* 0x000fe200078ec0ff */
[----:B------:R-:W-:Y:S01]  /*f4c0*/  IMAD.SHL.U32 R5, R5, 0x400, RZ ;  /* 0x0000040005057824 */ /* 0x000fe200078e00ff */
[----:B------:R-:W-:Y:S02]  /*f4d0*/  LOP3.LUT R4, R232, 0x38, R3, 0xf8, !PT ;  /* 0x00000038e8047812 */ /* 0x000fe400078ef803 */
[----:B------:R-:W-:Y:S02]  /*f4e0*/  IADD3 R6, R6, R7, R234 ;  /* 0x0000000706067210 */ /* 0x000fe40007ffe0ea */
[----:B------:R-:W-:Y:S02]  /*f4f0*/  LOP3.LUT R4, R4, R233, RZ, 0x3c, !PT ;  /* 0x000000e904047212 */ /* 0x000fe400078e3cff */
[----:B------:R-:W-:Y:S02]  /*f500*/  LOP3.LUT R5, R5, 0x7fffe000, RZ, 0xc0, !PT ;  /* 0x7fffe00005057812 */ /* 0x000fe400078ec0ff */
[----:B------:R-:W-:-:S02]  /*f510*/  LOP3.LUT R45, R20, 0xffff0000, RZ, 0xc0, !PT ;  /* 0xffff0000142d7812 */ /* 0x000fc400078ec0ff */
[----:B------:R-:W-:-:S05]  /*f520*/  IADD3 R3, R4, R5, R234 ;  /* 0x0000000504037210 */ /* 0x000fca0007ffe0ea */
[----:B------:R-:W-:Y:S02]  /*f530*/  IMAD R3, R3, 0x2, R16 ;  /* 0x0000000203037824 */ /* 0x000fe400078e0210 */
[----:B--2---:R-:W-:-:S03]  /*f540*/  IMAD R55, R6, 0x2, R8 ;  /* 0x0000000206377824 */ /* 0x004fc600078e0208 */
[----:B------:R-:W0:Y:S04]  /*f550*/  LDS.128 R8, [R3+0x14400] ;  /* 0x0144000003087984 */ /* 0x000e280000000c00 */
[----:B------:R-:W1:Y:S01]  /*f560*/  LDS.128 R4, [R55] ;  /* 0x0000000037047984 */ /* 0x000e620000000c00 */
[C---:B0-----:R-:W-:Y:S01]  /*f570*/  IMAD.U32 R41, R8.reuse, 0x10000, RZ ;  /* 0x0001000008297824 */ /* 0x041fe200078e00ff */
[----:B------:R-:W-:Y:S01]  /*f580*/  LOP3.LUT R8, R8, 0xffff0000, RZ, 0xc0, !PT ;  /* 0xffff000008087812 */ /* 0x000fe200078ec0ff */
[C---:B------:R-:W-:Y:S01]  /*f590*/  IMAD.U32 R42, R9.reuse, 0x10000, RZ ;  /* 0x00010000092a7824 */ /* 0x040fe200078e00ff */
[----:B------:R-:W-:Y:S01]  /*f5a0*/  LOP3.LUT R9, R9, 0xffff0000, RZ, 0xc0, !PT ;  /* 0xffff000009097812 */ /* 0x000fe200078ec0ff */
[C---:B-1----:R-:W-:Y:S02]  /*f5b0*/  IMAD.U32 R37, R4.reuse, 0x10000, RZ ;  /* 0x0001000004257824 */ /* 0x042fe400078e00ff */
[C---:B------:R-:W-:Y:S01]  /*f5c0*/  FMUL.FTZ R50, R41.reuse, R48 ;  /* 0x0000003029327220 */ /* 0x040fe20000410000 */
[-C--:B------:R-:W-:Y:S01]  /*f5d0*/  FMUL.FTZ R52, R41, R46.reuse ;  /* 0x0000002e29347220 */ /* 0x080fe20000410000 */
[----:B------:R-:W-:Y:S01]  /*f5e0*/  LOP3.LUT R4, R4, 0xffff0000, RZ, 0xc0, !PT ;  /* 0xffff000004047812 */ /* 0x000fe200078ec0ff */
[----:B------:R-:W-:Y:S01]  /*f5f0*/  FMUL.FTZ R49, R8, R45 ;  /* 0x0000002d08317220 */ /* 0x000fe20000410000 */
[----:B------:R-:W-:Y:S01]  /*f600*/  LOP3.LUT R41, R12, 0xffff0000, RZ, 0xc0, !PT ;  /* 0xffff00000c297812 */ /* 0x000fe200078ec0ff */
[C---:B------:R-:W-:Y:S01]  /*f610*/  FFMA.FTZ R50, R37.reuse, R46, -R50 ;  /* 0x0000002e25327223 */ /* 0x040fe20000010832 */
[----:B------:R-:W-:Y:S01]  /*f620*/  FFMA.FTZ R52, R37, R48, R52 ;  /* 0x0000003025347223 */ /* 0x000fe20000010034 */
[----:B------:R-:W-:Y:S01]  /*f630*/  IMAD.U32 R37, R13, 0x10000, RZ ;  /* 0x000100000d257824 */ /* 0x000fe200078e00ff */
[----:B------:R-:W-:Y:S01]  /*f640*/  SHF.L.U32 R40, R7, 0x10, RZ ;  /* 0x0000001007287819 */ /* 0x000fe200000006ff */
[-C--:B------:R-:W-:Y:S01]  /*f650*/  FMUL.FTZ R51, R8, R41.reuse ;  /* 0x0000002908337220 */ /* 0x080fe20000410000 */
[----:B------:R-:W-:Y:S01]  /*f660*/  FFMA.FTZ R49, R4, R41, -R49 ;  /* 0x0000002904317223 */ /* 0x000fe20000010831 */
[----:B------:R-:W-:-:S02]  /*f670*/  IMAD.U32 R38, R5, 0x10000, RZ ;  /* 0x0001000005267824 */ /* 0x000fc400078e00ff */
[----:B------:R-:W-:Y:S01]  /*f680*/  FMUL.FTZ R41, R42, R47 ;  /* 0x0000002f2a297220 */ /* 0x000fe20000410000 */
[----:B------:R-:W-:Y:S02]  /*f690*/  IMAD.U32 R43, R10, 0x10000, RZ ;  /* 0x000100000a2b7824 */ /* 0x000fe400078e00ff */
[----:B------:R-:W-:Y:S01]  /*f6a0*/  FMUL.FTZ R46, R42, R37 ;  /* 0x000000252a2e7220 */ /* 0x000fe20000410000 */
[----:B------:R-:W-:Y:S01]  /*f6b0*/  FFMA.FTZ R51, R4, R45, R51 ;  /* 0x0000002d04337223 */ /* 0x000fe20000010033 */
[----:B------:R-:W-:Y:S01]  /*f6c0*/  LOP3.LUT R10, R10, 0xffff0000, RZ, 0xc0, !PT ;  /* 0xffff00000a0a7812 */ /* 0x000fe200078ec0ff */
[----:B------:R-:W-:Y:S01]  /*f6d0*/  FFMA.FTZ R42, R38, R37, -R41 ;  /* 0x00000025262a7223 */ /* 0x000fe20000010829 */
[C---:B------:R-:W-:Y:S01]  /*f6e0*/  LOP3.LUT R45, R24.reuse, 0xffff0000, RZ, 0xc0, !PT ;  /* 0xffff0000182d7812 */ /* 0x040fe200078ec0ff */
[----:B------:R-:W-:Y:S01]  /*f6f0*/  IMAD.U32 R8, R24, 0x10000, RZ ;  /* 0x0001000018087824 */ /* 0x000fe200078e00ff */
[C---:B------:R-:W-:Y:S01]  /*f700*/  LOP3.LUT R37, R14.reuse, 0xffff0000, RZ, 0xc0, !PT ;  /* 0xffff00000e257812 */ /* 0x040fe200078ec0ff */
[----:B------:R-:W-:-:S02]  /*f710*/  IMAD.U32 R4, R14, 0x10000, RZ ;  /* 0x000100000e047824 */ /* 0x000fc400078e00ff */
[----:B------:R-:W-:Y:S01]  /*f720*/  FFMA.FTZ R46, R38, R47, R46 ;  /* 0x0000002f262e7223 */ /* 0x000fe2000001002e */
[C---:B------:R-:W-:Y:S01]  /*f730*/  IMAD.U32 R39, R6.reuse, 0x10000, RZ ;  /* 0x0001000006277824 */ /* 0x040fe200078e00ff */
[----:B------:R-:W-:Y:S01]  /*f740*/  LOP3.LUT R6, R6, 0xffff0000, RZ, 0xc0, !PT ;  /* 0xffff000006067812 */ /* 0x000fe200078ec0ff */
[C---:B------:R-:W-:Y:S01]  /*f750*/  FMUL.FTZ R53, R10.reuse, R45 ;  /* 0x0000002d0a357220 */ /* 0x040fe20000410000 */
[C---:B------:R-:W-:Y:S01]  /*f760*/  FMUL.FTZ R38, R43.reuse, R8 ;  /* 0x000000082b267220 */ /* 0x040fe20000410000 */
[-C--:B------:R-:W-:Y:S01]  /*f770*/  FMUL.FTZ R48, R43, R4.reuse ;  /* 0x000000042b307220 */ /* 0x080fe20000410000 */
[----:B------:R-:W-:Y:S01]  /*f780*/  FMUL.FTZ R10, R10, R37 ;  /* 0x000000250a0a7220 */ /* 0x000fe20000410000 */
[----:B------:R-:W-:Y:S02]  /*f790*/  IMAD.U32 R44, R11, 0x10000, RZ ;  /* 0x000100000b2c7824 */ /* 0x000fe400078e00ff */
[----:B------:R-:W-:Y:S01]  /*f7a0*/  FFMA.FTZ R47, R39, R4, -R38 ;  /* 0x00000004272f7223 */ /* 0x000fe20000010826 */
[----:B------:R-:W-:-:S02]  /*f7b0*/  IMAD.U32 R43, R25, 0x10000, RZ ;  /* 0x00010000192b7824 */ /* 0x000fc400078e00ff */
[----:B------:R-:W-:Y:S01]  /*f7c0*/  FFMA.FTZ R48, R39, R8, R48 ;  /* 0x0000000827307223 */ /* 0x000fe20000010030 */
[----:B------:R-:W-:Y:S02]  /*f7d0*/  IMAD.U32 R41, R15, 0x10000, RZ ;  /* 0x000100000f297824 */ /* 0x000fe400078e00ff */
[----:B------:R-:W-:Y:S01]  /*f7e0*/  FFMA.FTZ R45, R6, R45, R10 ;  /* 0x0000002d062d7223 */ /* 0x000fe2000001000a */
[----:B------:R-:W-:Y:S01]  /*f7f0*/  LOP3.LUT R11, R11, 0xffff0000, RZ, 0xc0, !PT ;  /* 0xffff00000b0b7812 */ /* 0x000fe200078ec0ff */
[----:B------:R-:W-:Y:S01]  /*f800*/  FMUL.FTZ R39, R44, R43 ;  /* 0x0000002b2c277220 */ /* 0x000fe20000410000 */
[----:B------:R-:W-:Y:S01]  /*f810*/  FFMA.FTZ R54, R6, R37, -R53 ;  /* 0x0000002506367223 */ /* 0x000fe20000010835 */
[----:B------:R-:W-:Y:S01]  /*f820*/  LOP3.LUT R8, R21, 0xffff0000, RZ, 0xc0, !PT ;  /* 0xffff000015087812 */ /* 0x000fe200078ec0ff */
[-C--:B------:R-:W-:Y:S01]  /*f830*/  FMUL.FTZ R37, R44, R41.reuse ;  /* 0x000000292c257220 */ /* 0x080fe20000410000 */
[----:B------:R-:W-:Y:S01]  /*f840*/  LOP3.LUT R10, R25, 0xffff0000, RZ, 0xc0, !PT ;  /* 0xffff0000190a7812 */ /* 0x000fe200078ec0ff */
[C---:B------:R-:W-:Y:S01]  /*f850*/  FFMA.FTZ R39, R40.reuse, R41, -R39 ;  /* 0x0000002928277223 */ /* 0x040fe20000010827 */
[----:B------:R-:W-:Y:S01]  /*f860*/  LOP3.LUT R4, R13, 0xffff0000, RZ, 0xc0, !PT ;  /* 0xffff00000d047812 */ /* 0x000fe200078ec0ff */
[----:B------:R-:W-:Y:S01]  /*f870*/  FFMA.FTZ R40, R40, R43, R37 ;  /* 0x0000002b28287223 */ /* 0x000fe20000010025 */
[----:B------:R-:W-:Y:S01]  /*f880*/  LOP3.LUT R6, R15, 0xffff0000, RZ, 0xc0, !PT ;  /* 0xffff00000f067812 */ /* 0x000fe200078ec0ff */
[----:B------:R-:W-:Y:S01]  /*f890*/  FMUL.FTZ R38, R9, R8 ;  /* 0x0000000809267220 */ /* 0x000fe20000410000 */
[----:B------:R-:W-:Y:S01]  /*f8a0*/  LOP3.LUT R5, R5, 0xffff0000, RZ, 0xc0, !PT ;  /* 0xffff000005057812 */ /* 0x000fe200078ec0ff */
[----:B------:R-:W-:Y:S01]  /*f8b0*/  FMUL.FTZ R44, R11, R10 ;  /* 0x0000000a0b2c7220 */ /* 0x000fe20000410000 */
[----:B------:R-:W-:Y:S01]  /*f8c0*/  LOP3.LUT R7, R7, 0xffff0000, RZ, 0xc0, !PT ;  /* 0xffff000007077812 */ /* 0x000fe200078ec0ff */
[----:B------:R-:W-:Y:S01]  /*f8d0*/  FMUL.FTZ R37, R9, R4 ;  /* 0x0000000409257220 */ /* 0x000fe20000410000 */
[----:B------:R-:W-:Y:S01]  /*f8e0*/  FMUL.FTZ R11, R11, R6 ;  /* 0x000000060b0b7220 */ /* 0x000fe20000410000 */
[----:B------:R-:W-:Y:S01]  /*f8f0*/  FFMA.FTZ R9, R5, R4, -R38 ;  /* 0x0000000405097223 */ /* 0x000fe20000010826 */
[----:B------:R-:W-:Y:S01]  /*f900*/  F2FP.BF16.F32.PACK_AB R4, R49, R50 ;  /* 0x000000323104723e */ /* 0x000fe200000010ff */
[----:B------:R-:W-:Y:S01]  /*f910*/  FFMA.FTZ R44, R7, R6, -R44 ;  /* 0x00000006072c7223 */ /* 0x000fe2000001082c */
[----:B------:R-:W-:Y:S01]  /*f920*/  FFMA.FTZ R37, R5, R8, R37 ;  /* 0x0000000805257223 */ /* 0x000fe20000010025 */
[----:B------:R-:W-:Y:S01]  /*f930*/  FFMA.FTZ R11, R7, R10, R11 ;  /* 0x0000000a070b7223 */ /* 0x000fe2000001000b */
[----:B------:R-:W-:-:S02]  /*f940*/  F2FP.BF16.F32.PACK_AB R6, R54, R47 ;  /* 0x0000002f3606723e */ /* 0x000fc400000010ff */
[----:B------:R-:W-:Y:S02]  /*f950*/  F2FP.BF16.F32.PACK_AB R5, R9, R42 ;  /* 0x0000002a0905723e */ /* 0x000fe400000010ff */
[----:B------:R-:W-:Y:S02]  /*f960*/  F2FP.BF16.F32.PACK_AB R7, R44, R39 ;  /* 0x000000272c07723e */ /* 0x000fe400000010ff */
[----:B------:R-:W-:Y:S02]  /*f970*/  F2FP.BF16.F32.PACK_AB R10, R45, R48 ;  /* 0x000000302d0a723e */ /* 0x000fe400000010ff */
[----:B------:R-:W-:Y:S01]  /*f980*/  F2FP.BF16.F32.PACK_AB R8, R51, R52 ;  /* 0x000000343308723e */ /* 0x000fe200000010ff */
[----:B------:R2:W-:Y:S01]  /*f990*/  STS.128 [R55], R4 ;  /* 0x0000000437007388 */ /* 0x0005e20000000c00 */
[----:B------:R-:W-:Y:S02]  /*f9a0*/  F2FP.BF16.F32.PACK_AB R9, R37, R46 ;  /* 0x0000002e2509723e */ /* 0x000fe400000010ff */
[----:B------:R-:W-:-:S05]  /*f9b0*/  F2FP.BF16.F32.PACK_AB R11, R11, R40 ;  /* 0x000000280b0b723e */ /* 0x000fca00000010ff */
[----:B------:R2:W-:Y:S02]  /*f9c0*/  STS.128 [R3+0x14400], R8 ;  /* 0x0144000803007388 */ /* 0x0005e40000000c00 */
.L_x_628:
[----:B------:R-:W-:Y:S05]  /*f9d0*/  BSYNC B1 ;  /* 0x0000000000017941 */ /* 0x000fea0003800000 */
.L_x_627:
[----:B------:R-:W-:Y:S01]  /*f9e0*/  ISETP.GE.AND P0, PT, R217, R0, PT ;  /* 0x00000000d900720c */ /* 0x000fe20003f06270 */
[----:B------:R-:W-:-:S12]  /*f9f0*/  BSSY B1, `(.L_x_631) ;  /* 0x00000c0000017945 */ /* 0x000fd80003800000 */
[----:B------:R-:W-:Y:S05]  /*fa00*/  @P0 BRA `(.L_x_632) ;  /* 0x0000000800f80947 */ /* 0x000fea0003800000 */
[----:B------:R3:W5:Y:S01]  /*fa10*/  LDL R60, [R1+0x64] ;  /* 0x00006400013c7983 */ /* 0x0007620000100800 */
[----:B------:R-:W4:Y:S01]  /*fa20*/  LDC R53, c[0x0][0x3d4] ;  /* 0x0000f500ff357b82 */ /* 0x000f220000000800 */
[----:B------:R-:W-:Y:S01]  /*fa30*/  BSSY B2, `(.L_x_633) ;  /* 0x000005d000027945 */ /* 0x000fe20003800000 */
[-C--:B----4-:R-:W-:Y:S02]  /*fa40*/  ISETP.GE.AND P0, PT, R212, R53.reuse, PT ;  /* 0x00000035d400720c */ /* 0x090fe40003f06270 */
[----:B------:R-:W-:-:S11]  /*fa50*/  ISETP.GE.AND P1, PT, R213, R53, PT ;  /* 0x00000035d500720c */ /* 0x000fd60003f26270 */
[----:B---3--:R-:W-:Y:S05]  /*fa60*/  @P0 BRA `(.L_x_634) ;  /* 0x0000000400640947 */ /* 0x008fea0003800000 */
[----:B-12---:R-:W-:Y:S01]  /*fa70*/  LEA.HI R3, R53, R220, RZ, 0x1d ;  /* 0x000000dc35037211 */ /* 0x006fe200078fe8ff */
[----:B------:R-:W-:Y:S01]  /*fa80*/  IMAD.U32 R47, R31, 0x10000, RZ ;  /* 0x000100001f2f7824 */ /* 0x000fe200078e00ff */
[----:B0-----:R-:W-:Y:S01]  /*fa90*/  LOP3.LUT R5, R227, 0x38, R212, 0xf8, !PT ;  /* 0x00000038e3057812 */ /* 0x001fe200078ef8d4 */
[----:B------:R-:W-:Y:S01]  /*faa0*/  IMAD.U32 R45, R27, 0x10000, RZ ;  /* 0x000100001b2d7824 */ /* 0x000fe200078e00ff */
[----:B------:R-:W-:Y:S01]  /*fab0*/  SHF.R.S32.HI R6, RZ, 0x1f, R3 ;  /* 0x0000001fff067819 */ /* 0x000fe20000011403 */
[----:B------:R-:W-:Y:S01]  /*fac0*/  IMAD.U32 R56, R32, 0x10000, RZ ;  /* 0x0001000020387824 */ /* 0x000fe200078e00ff */
[----:B------:R-:W-:Y:S01]  /*fad0*/  SHF.L.U32 R4, R3, 0x3, RZ ;  /* 0x0000000303047819 */ /* 0x000fe200000006ff */
[----:B------:R-:W-:Y:S01]  /*fae0*/  IMAD.U32 R52, R28, 0x10000, RZ ;  /* 0x000100001c347824 */ /* 0x000fe200078e00ff */
[----:B------:R-:W-:Y:S01]  /*faf0*/  LEA.HI R6, R6, R3, RZ, 0x3 ;  /* 0x0000000306067211 */ /* 0x000fe200078f18ff */
[----:B------:R-:W-:Y:S01]  /*fb00*/  IMAD.U32 R51, R33, 0x10000, RZ ;  /* 0x0001000021337824 */ /* 0x000fe200078e00ff */
[----:B------:R-:W-:Y:S01]  /*fb10*/  LOP3.LUT R3, R227, 0x38, R4, 0xf8, !PT ;  /* 0x00000038e3037812 */ /* 0x000fe200078ef804 */
[----:B------:R-:W-:Y:S01]  /*fb20*/  IMAD.U32 R49, R29, 0x10000, RZ ;  /* 0x000100001d317824 */ /* 0x000fe200078e00ff */
[----:B------:R-:W-:Y:S01]  /*fb30*/  LOP3.LUT R5, R231, R5, R230, 0xf6, !PT ;  /* 0x00000005e7057212 */ /* 0x000fe200078ef6e6 */
[----:B------:R-:W-:Y:S01]  /*fb40*/  IMAD.SHL.U32 R6, R6, 0x400, RZ ;  /* 0x0000040006067824 */ /* 0x000fe200078e00ff */
[----:B------:R-:W-:-:S02]  /*fb50*/  LOP3.LUT R4, R3, R230, RZ, 0x3c, !PT ;  /* 0x000000e603047212 */ /* 0x000fc400078e3cff */
[----:B------:R-:W-:Y:S01]  /*fb60*/  LOP3.LUT R54, R31, 0xffff0000, RZ, 0xc0, !PT ;  /* 0xffff00001f367812 */ /* 0x000fe200078ec0ff */
[----:B-----5:R-:W-:Y:S01]  /*fb70*/  IMAD R58, R5, 0x2, R60 ;  /* 0x00000002053a7824 */ /* 0x020fe200078e023c */
[----:B------:R-:W-:Y:S02]  /*fb80*/  LOP3.LUT R3, R6, 0x7fffe000, RZ, 0xc0, !PT ;  /* 0x7fffe00006037812 */ /* 0x000fe400078ec0ff */
[----:B------:R-:W-:Y:S02]  /*fb90*/  LOP3.LUT R50, R27, 0xffff0000, RZ, 0xc0, !PT ;  /* 0xffff00001b327812 */ /* 0x000fe400078ec0ff */
[----:B------:R-:W-:Y:S02]  /*fba0*/  IADD3 R3, R4, R3, R231 ;  /* 0x0000000304037210 */ /* 0x000fe40007ffe0e7 */
[----:B------:R-:W0:Y:S01]  /*fbb0*/  LDS.128 R4, [R58] ;  /* 0x000000003a047984 */ /* 0x000e220000000c00 */
[----:B------:R-:W-:Y:S02]  /*fbc0*/  LOP3.LUT R59, R32, 0xffff0000, RZ, 0xc0, !PT ;  /* 0xffff0000203b7812 */ /* 0x000fe400078ec0ff */
[----:B------:R-:W-:Y:S01]  /*fbd0*/  IMAD R3, R3, 0x2, R16 ;  /* 0x0000000203037824 */ /* 0x000fe200078e0210 */
[----:B------:R-:W-:-:S02]  /*fbe0*/  LOP3.LUT R61, R34, 0xffff0000, RZ, 0xc0, !PT ;  /* 0xffff0000223d7812 */ /* 0x000fc400078ec0ff */
[----:B------:R-:W-:Y:S02]  /*fbf0*/  LOP3.LUT R55, R28, 0xffff0000, RZ, 0xc0, !PT ;  /* 0xffff00001c377812 */ /* 0x000fe400078ec0ff */
[----:B------:R-:W1:Y:S01]  /*fc00*/  LDS.128 R8, [R3+0x14400] ;  /* 0x0144000003087984 */ /* 0x000e620000000c00 */
[----:B------:R-:W-:Y:S01]  /*fc10*/  LOP3.LUT R57, R30, 0xffff0000, RZ, 0xc0, !PT ;  /* 0xffff00001e397812 */ /* 0x000fe200078ec0ff */
        /* <DEDUP_REMOVED lines=10> */
[----:B------:R-:W-:Y:S01]  /*fcc0*/  IMAD.U32 R42, R9, 0x10000, RZ ;  /* 0x00010000092a7824 */ /* 0x000fe200078e00ff */
[----:B------:R-:W-:Y:S01]  /*fcd0*/  SHF.L.U32 R44, R11, 0x10, RZ ;  /* 0x000000100b2c7819 */ /* 0x000fe200000006ff */
[-C--:B------:R-:W-:Y:S01]  /*fce0*/  FMUL.FTZ R46, R47, R41.reuse ;  /* 0x000000292f2e7220 */ /* 0x080fe20000410000 */
[----:B------:R-:W-:Y:S01]  /*fcf0*/  FMUL.FTZ R48, R45, R41 ;  /* 0x000000292d307220 */ /* 0x000fe20000410000 */
[----:B------:R-:W-:Y:S01]  /*fd00*/  FMUL.FTZ R41, R54, R8 ;  /* 0x0000000836297220 */ /* 0x000fe20000410000 */
[----:B------:R-:W-:-:S02]  /*fd10*/  IMAD.U32 R43, R10, 0x10000, RZ ;  /* 0x000100000a2b7824 */ /* 0x000fc400078e00ff */
[-C--:B------:R-:W-:Y:S01]  /*fd20*/  FFMA.FTZ R46, R45, R37.reuse, -R46 ;  /* 0x000000252d2e7223 */ /* 0x080fe2000001082e */
[----:B------:R-:W-:Y:S01]  /*fd30*/  FFMA.FTZ R48, R47, R37, R48 ;  /* 0x000000252f307223 */ /* 0x000fe20000010030 */
[----:B------:R-:W-:Y:S01]  /*fd40*/  FMUL.FTZ R37, R50, R8 ;  /* 0x0000000832257220 */ /* 0x000fe20000410000 */
[-C--:B------:R-:W-:Y:S01]  /*fd50*/  FMUL.FTZ R45, R56, R42.reuse ;  /* 0x0000002a382d7220 */ /* 0x080fe20000410000 */
[----:B------:R-:W-:Y:S01]  /*fd60*/  FMUL.FTZ R47, R52, R42 ;  /* 0x0000002a342f7220 */ /* 0x000fe20000410000 */
[-C--:B------:R-:W-:Y:S01]  /*fd70*/  FFMA.FTZ R41, R50, R4.reuse, -R41 ;  /* 0x0000000432297223 */ /* 0x080fe20000010829 */
[----:B------:R-:W-:Y:S01]  /*fd80*/  FFMA.FTZ R37, R54, R4, R37 ;  /* 0x0000000436257223 */ /* 0x000fe20000010025 */
[----:B------:R-:W-:Y:S01]  /*fd90*/  LOP3.LUT R10, R10, 0xffff0000, RZ, 0xc0, !PT ;  /* 0xffff00000a0a7812 */ /* 0x000fe200078ec0ff */
[-C--:B------:R-:W-:Y:S01]  /*fda0*/  FMUL.FTZ R4, R51, R43.reuse ;  /* 0x0000002b33047220 */ /* 0x080fe20000410000 */
[----:B------:R-:W-:Y:S01]  /*fdb0*/  LOP3.LUT R42, R29, 0xffff0000, RZ, 0xc0, !PT ;  /* 0xffff00001d2a7812 */ /* 0x000fe200078ec0ff */
[-C--:B------:R-:W-:Y:S01]  /*fdc0*/  FFMA.FTZ R45, R52, R38.reuse, -R45 ;  /* 0x00000026342d7223 */ /* 0x080fe2000001082d */
[----:B------:R-:W-:Y:S01]  /*fdd0*/  LOP3.LUT R50, R33, 0xffff0000, RZ, 0xc0, !PT ;  /* 0xffff000021327812 */ /* 0x000fe200078ec0ff */
[----:B------:R-:W-:Y:S01]  /*fde0*/  FFMA.FTZ R47, R56, R38, R47 ;  /* 0x00000026382f7223 */ /* 0x000fe2000001002f */
[----:B------:R-:W-:Y:S01]  /*fdf0*/  FMUL.FTZ R38, R49, R43 ;  /* 0x0000002b31267220 */ /* 0x000fe20000410000 */
[----:B------:R-:W-:-:S02]  /*fe00*/  IMAD.U32 R52, R34, 0x10000, RZ ;  /* 0x0001000022347824 */ /* 0x000fc400078e00ff */
[-C--:B------:R-:W-:Y:S01]  /*fe10*/  FFMA.FTZ R8, R49, R39.reuse, -R4 ;  /* 0x0000002731087223 */ /* 0x080fe20000010804 */
[-C--:B------:R-:W-:Y:S01]  /*fe20*/  FMUL.FTZ R43, R50, R10.reuse ;  /* 0x0000000a322b7220 */ /* 0x080fe20000410000 */
[----:B------:R-:W-:Y:S01]  /*fe30*/  FMUL.FTZ R49, R42, R10 ;  /* 0x0000000a2a317220 */ /* 0x000fe20000410000 */
[----:B------:R-:W-:Y:S01]  /*fe40*/  FFMA.FTZ R10, R51, R39, R38 ;  /* 0x00000027330a7223 */ /* 0x000fe20000010026 */
[----:B------:R-:W-:Y:S01]  /*fe50*/  LOP3.LUT R9, R9, 0xffff0000, RZ, 0xc0, !PT ;  /* 0xffff000009097812 */ /* 0x000fe200078ec0ff */
[----:B------:R-:W-:Y:S01]  /*fe60*/  IMAD.U32 R4, R30, 0x10000, RZ ;  /* 0x000100001e047824 */ /* 0x000fe200078e00ff */
[----:B------:R-:W-:Y:S01]  /*fe70*/  LOP3.LUT R11, R11, 0xffff0000, RZ, 0xc0, !PT ;  /* 0xffff00000b0b7812 */ /* 0x000fe200078ec0ff */
[----:B------:R-:W-:Y:S01]  /*fe80*/  FMUL.FTZ R39, R52, R44 ;  /* 0x0000002c34277220 */ /* 0x000fe20000410000 */
[----:B------:R-:W-:Y:S01]  /*fe90*/  FFMA.FTZ R43, R42, R6, -R43 ;  /* 0x000000062a2b7223 */ /* 0x000fe2000001082b */
[----:B------:R-:W-:Y:S01]  /*fea0*/  FMUL.FTZ R51, R4, R44 ;  /* 0x0000002c04337220 */ /* 0x000fe20000410000 */
[----:B------:R-:W-:Y:S01]  /*feb0*/  FFMA.FTZ R49, R50, R6, R49 ;  /* 0x0000000632317223 */ /* 0x000fe20000010031 */
[-C--:B------:R-:W-:Y:S01]  /*fec0*/  FFMA.FTZ R39, R4, R40.reuse, -R39 ;  /* 0x0000002804277223 */ /* 0x080fe20000010827 */
[----:B------:R-:W-:Y:S01]  /*fed0*/  FMUL.FTZ R4, R59, R9 ;  /* 0x000000093b047220 */ /* 0x000fe20000410000 */
[----:B------:R-:W-:Y:S01]  /*fee0*/  FMUL.FTZ R42, R61, R11 ;  /* 0x0000000b3d2a7220 */ /* 0x000fe20000410000 */
[----:B------:R-:W-:Y:S01]  /*fef0*/  FMUL.FTZ R6, R55, R9 ;  /* 0x0000000937067220 */ /* 0x000fe20000410000 */
[----:B------:R-:W-:Y:S01]  /*ff00*/  FMUL.FTZ R44, R57, R11 ;  /* 0x0000000b392c7220 */ /* 0x000fe20000410000 */
[----:B------:R-:W-:Y:S01]  /*ff10*/  FFMA.FTZ R51, R52, R40, R51 ;  /* 0x0000002834337223 */ /* 0x000fe20000010033 */
[----:B------:R-:W-:Y:S01]  /*ff20*/  FFMA.FTZ R38, R55, R5, -R4 ;  /* 0x0000000537267223 */ /* 0x000fe20000010804 */
[----:B------:R-:W-:Y:S01]  /*ff30*/  FFMA.FTZ R42, R57, R7, -R42 ;  /* 0x00000007392a7223 */ /* 0x000fe2000001082a */
[----:B------:R-:W-:Y:S01]  /*ff40*/  FFMA.FTZ R40, R59, R5, R6 ;  /* 0x000000053b287223 */ /* 0x000fe20000010006 */
[----:B------:R-:W-:Y:S01]  /*ff50*/  FFMA.FTZ R44, R61, R7, R44 ;  /* 0x000000073d2c7223 */ /* 0x000fe2000001002c */
[----:B------:R-:W-:-:S02]  /*ff60*/  F2FP.BF16.F32.PACK_AB R6, R43, R8 ;  /* 0x000000082b06723e */ /* 0x000fc400000010ff */
[----:B------:R-:W-:Y:S02]  /*ff70*/  F2FP.BF16.F32.PACK_AB R4, R41, R46 ;  /* 0x0000002e2904723e */ /* 0x000fe400000010ff */
[----:B------:R-:W-:Y:S02]  /*ff80*/  F2FP.BF16.F32.PACK_AB R5, R38, R45 ;  /* 0x0000002d2605723e */ /* 0x000fe400000010ff */
[----:B------:R-:W-:Y:S02]  /*ff90*/  F2FP.BF16.F32.PACK_AB R7, R42, R39 ;  /* 0x000000272a07723e */ /* 0x000fe400000010ff */
[----:B------:R-:W-:Y:S02]  /*ffa0*/  F2FP.BF16.F32.PACK_AB R10, R49, R10 ;  /* 0x0000000a310a723e */ /* 0x000fe400000010ff */
[----:B------:R-:W-:Y:S01]  /*ffb0*/  F2FP.BF16.F32.PACK_AB R8, R37, R48 ;  /* 0x000000302508723e */ /* 0x000fe200000010ff */
[----:B------:R3:W-:Y:S01]  /*ffc0*/  STS.128 [R58], R4 ;  /* 0x000000043a007388 */ /* 0x0007e20000000c00 */
[----:B------:R-:W-:-:S02]  /*ffd0*/  F2FP.BF16.F32.PACK_AB R9, R40, R47 ;  /* 0x0000002f2809723e */ /* 0x000fc400000010ff */
[----:B------:R-:W-:-:S05]  /*ffe0*/  F2FP.BF16.F32.PACK_AB R11, R44, R51 ;  /* 0x000000332c0b723e */ /* 0x000fca00000010ff */
[----:B------:R3:W-:Y:S02]  /*fff0*/  STS.128 [R3+0x14400], R8 ;  /* 0x0144000803007388 */ /* 0x0007e40000000c00 */
.L_x_634:
[----:B------:R-:W-:Y:S05]  /*10000*/  BSYNC B2 ;  /* 0x0000000000027941 */ /* 0x000fea0003800000 */
.L_x_633:
[----:B------:R-:W-:Y:S05]  /*10010*/  @P1 BRA `(.L_x_632) ;  /* 0x0000000400741947 */ /* 0x000fea0003800000 */
[----:B------:R-:W-:Y:S01]  /*10020*/  LEA.HI R53, R53, R26, RZ, 0x1d ;  /* 0x0000001a35357211 */ /* 0x000fe200078fe8ff */
[----:B------:R-:W-:Y:S01]  /*10030*/  IMAD.U32 R47, R20, 0x10000, RZ ;  /* 0x00010000142f7824 */ /* 0x000fe200078e00ff */
[----:B-123--:R-:W-:Y:S01]  /*10040*/  LEA.HI R3, R36, R213, RZ, 0x6 ;  /* 0x000000d524037211 */ /* 0x00efe200078f30ff */
[----:B------:R-:W-:Y:S01]  /*10050*/  IMAD.U32 R45, R12, 0x10000, RZ ;  /* 0x000100000c2d7824 */ /* 0x000fe200078e00ff */
[----:B------:R-:W-:Y:S01]  /*10060*/  SHF.R.S32.HI R4, RZ, 0x1f, R53 ;  /* 0x0000001fff047819 */ /* 0x000fe20000011435 */
[----:B------:R-:W-:Y:S01]  /*10070*/  IMAD.U32 R56, R21, 0x10000, RZ ;  /* 0x0001000015387824 */ /* 0x000fe200078e00ff */
[----:B------:R-:W-:Y:S01]  /*10080*/  LOP3.LUT R7, R227, 0x38, R35, 0xf8, !PT ;  /* 0x00000038e3077812 */ /* 0x000fe200078ef823 */
[----:B------:R-:W-:Y:S01]  /*10090*/  IMAD.SHL.U32 R3, R3, 0x80, RZ ;  /* 0x0000008003037824 */ /* 0x000fe200078e00ff */
[----:B0-----:R-:W-:Y:S01]  /*100a0*/  LEA.HI R5, R4, R53, RZ, 0x3 ;  /* 0x0000003504057211 */ /* 0x001fe200078f18ff */
[----:B------:R-:W-:Y:S01]  /*100b0*/  IMAD.SHL.U32 R4, R53, 0x8, RZ ;  /* 0x0000000835047824 */ /* 0x000fe200078e00ff */
[----:B------:R-:W-:Y:S01]  /*100c0*/  LOP3.LUT R7, R7, R230, RZ, 0x3c, !PT ;  /* 0x000000e607077212 */ /* 0x000fe200078e3cff */
[----:B------:R-:W-:Y:S01]  /*100d0*/  IMAD.U32 R52, R13, 0x10000, RZ ;  /* 0x000100000d347824 */ /* 0x000fe200078e00ff */
[----:B------:R-:W-:Y:S01]  /*100e0*/  LOP3.LUT R6, R3, 0xffffe000, RZ, 0xc0, !PT ;  /* 0xffffe00003067812 */ /* 0x000fe200078ec0ff */
[----:B------:R-:W-:Y:S01]  /*100f0*/  IMAD.SHL.U32 R5, R5, 0x400, RZ ;  /* 0x0000040005057824 */ /* 0x000fe200078e00ff */
[----:B------:R-:W-:Y:S01]  /*10100*/  LOP3.LUT R3, R227, 0x38, R4, 0xf8, !PT ;  /* 0x00000038e3037812 */ /* 0x000fe200078ef804 */
[----:B------:R-:W-:Y:S01]  /*10110*/  IMAD.U32 R51, R24, 0x10000, RZ ;  /* 0x0001000018337824 */ /* 0x000fe200078e00ff */
[----:B------:R-:W-:Y:S01]  /*10120*/  IADD3 R6, R7, R6, R231 ;  /* 0x0000000607067210 */ /* 0x000fe20007ffe0e7 */
[----:B------:R-:W-:Y:S01]  /*10130*/  IMAD.U32 R49, R14, 0x10000, RZ ;  /* 0x000100000e317824 */ /* 0x000fe200078e00ff */
[----:B------:R-:W-:-:S02]  /*10140*/  LOP3.LUT R4, R3, R230, RZ, 0x3c, !PT ;  /* 0x000000e603047212 */ /* 0x000fc400078e3cff */
[----:B------:R-:W-:Y:S01]  /*10150*/  LOP3.LUT R3, R5, 0x7fffe000, RZ, 0xc0, !PT ;  /* 0x7fffe00005037812 */ /* 0x000fe200078ec0ff */
[----:B-----5:R-:W-:Y:S01]  /*10160*/  IMAD R58, R6, 0x2, R60 ;  /* 0x00000002063a7824 */ /* 0x020fe200078e023c */
        /* <DEDUP_REMOVED lines=8> */
[----:B------:R-:W-:Y:S02]  /*101f0*/  LOP3.LUT R53, R13, 0xffff0000, RZ, 0xc0, !PT ;  /* 0xffff00000d357812 */ /* 0x000fe400078ec0ff */
[----:B------:R-:W-:Y:S01]  /*10200*/  LOP3.LUT R55, R15, 0xffff0000, RZ, 0xc0, !PT ;  /* 0xffff00000f377812 */ /* 0x000fe200078ec0ff */
[C---:B0-----:R-:W-:Y:S01]  /*10210*/  IMAD.U32 R37, R4.reuse, 0x10000, RZ ;  /* 0x0001000004257824 */ /* 0x041fe200078e00ff */
[----:B------:R-:W-:Y:S01]  /*10220*/  LOP3.LUT R4, R4, 0xffff0000, RZ, 0xc0, !PT ;  /* 0xffff000004047812 */ /* 0x000fe200078ec0ff */
[C---:B------:R-:W-:Y:S01]  /*10230*/  IMAD.U32 R39, R6.reuse, 0x10000, RZ ;  /* 0x0001000006277824 */ /* 0x040fe200078e00ff */
[----:B------:R-:W-:Y:S01]  /*10240*/  SHF.L.U32 R38, R5, 0x10, RZ ;  /* 0x0000001005267819 */ /* 0x000fe200000006ff */
[----:B------:R-:W-:Y:S01]  /*10250*/  IMAD.U32 R40, R7, 0x10000, RZ ;  /* 0x0001000007287824 */ /* 0x000fe200078e00ff */
[----:B------:R-:W-:-:S02]  /*10260*/  LOP3.LUT R6, R6, 0xffff0000, RZ, 0xc0, !PT ;  /* 0xffff000006067812 */ /* 0x000fc400078ec0ff */
[----:B------:R-:W-:Y:S01]  /*10270*/  LOP3.LUT R5, R5, 0xffff0000, RZ, 0xc0, !PT ;  /* 0xffff000005057812 */ /* 0x000fe200078ec0ff */
[C---:B-1----:R-:W-:Y:S01]  /*10280*/  IMAD.U32 R41, R8.reuse, 0x10000, RZ ;  /* 0x0001000008297824 */ /* 0x042fe200078e00ff */
[----:B------:R-:W-:Y:S01]  /*10290*/  LOP3.LUT R8, R8, 0xffff0000, RZ, 0xc0, !PT ;  /* 0xffff000008087812 */ /* 0x000fe200078ec0ff */
[C---:B------:R-:W-:Y:S01]  /*102a0*/  IMAD.U32 R42, R9.reuse, 0x10000, RZ ;  /* 0x00010000092a7824 */ /* 0x040fe200078e00ff */
[----:B------:R-:W-:Y:S01]  /*102b0*/  LOP3.LUT R9, R9, 0xffff0000, RZ, 0xc0, !PT ;  /* 0xffff000009097812 */ /* 0x000fe200078ec0ff */
[-C--:B------:R-:W-:Y:S01]  /*102c0*/  FMUL.FTZ R46, R47, R41.reuse ;  /* 0x000000292f2e7220 */ /* 0x080fe20000410000 */
[C---:B------:R-:W-:Y:S01]  /*102d0*/  FMUL.FTZ R48, R45.reuse, R41 ;  /* 0x000000292d307220 */ /* 0x040fe20000410000 */
[-C--:B------:R-:W-:Y:S01]  /*102e0*/  FMUL.FTZ R41, R54, R8.reuse ;  /* 0x0000000836297220 */ /* 0x080fe20000410000 */
[----:B------:R-:W-:Y:S02]  /*102f0*/  IMAD.U32 R43, R10, 0x10000, RZ ;  /* 0x000100000a2b7824 */ /* 0x000fe400078e00ff */
        /* <DEDUP_REMOVED lines=14> */
[----:B------:R-:W-:Y:S01]  /*103e0*/  SHF.L.U32 R52, R25, 0x10, RZ ;  /* 0x0000001019347819 */ /* 0x000fe200000006ff */
[----:B------:R-:W-:-:S02]  /*103f0*/  IMAD.U32 R44, R11, 0x10000, RZ ;  /* 0x000100000b2c7824 */ /* 0x000fc400078e00ff */
[-C--:B------:R-:W-:Y:S01]  /*10400*/  FFMA.FTZ R8, R49, R39.reuse, -R4 ;  /* 0x0000002731087223 */ /* 0x080fe20000010804 */
[-C--:B------:R-:W-:Y:S01]  /*10410*/  FMUL.FTZ R43, R50, R10.reuse ;  /* 0x0000000a322b7220 */ /* 0x080fe20000410000 */
[----:B------:R-:W-:Y:S01]  /*10420*/  FMUL.FTZ R49, R42, R10 ;  /* 0x0000000a2a317220 */ /* 0x000fe20000410000 */
[----:B------:R-:W-:Y:S01]  /*10430*/  FFMA.FTZ R10, R51, R39, R38 ;  /* 0x00000027330a7223 */ /* 0x000fe20000010026 */
[----:B------:R-:W-:Y:S01]  /*10440*/  LOP3.LUT R11, R11, 0xffff0000, RZ, 0xc0, !PT ;  /* 0xffff00000b0b7812 */ /* 0x000fe200078ec0ff */
[----:B------:R-:W-:Y:S02]  /*10450*/  IMAD.U32 R4, R15, 0x10000, RZ ;  /* 0x000100000f047824 */ /* 0x000fe400078e00ff */
[----:B------:R-:W-:Y:S01]  /*10460*/  FMUL.FTZ R39, R52, R44 ;  /* 0x0000002c34277220 */ /* 0x000fe20000410000 */
[----:B------:R-:W-:Y:S01]  /*10470*/  LOP3.LUT R7, R7, 0xffff0000, RZ, 0xc0, !PT ;  /* 0xffff000007077812 */ /* 0x000fe200078ec0ff */
[----:B------:R-:W-:Y:S01]  /*10480*/  FFMA.FTZ R43, R42, R6, -R43 ;  /* 0x000000062a2b7223 */ /* 0x000fe2000001082b */
[C---:B------:R-:W-:Y:S01]  /*10490*/  FMUL.FTZ R51, R4.reuse, R44 ;  /* 0x0000002c04337220 */ /* 0x040fe20000410000 */
[----:B------:R-:W-:Y:S01]  /*104a0*/  FFMA.FTZ R39, R4, R40, -R39 ;  /* 0x0000002804277223 */ /* 0x000fe20000010827 */
[----:B------:R-:W-:Y:S01]  /*104b0*/  FFMA.FTZ R49, R50, R6, R49 ;  /* 0x0000000632317223 */ /* 0x000fe20000010031 */
        /* <DEDUP_REMOVED lines=19> */
.L_x_632:
[----:B------:R-:W-:Y:S05]  /*105f0*/  BSYNC B1 ;  /* 0x0000000000017941 */ /* 0x000fea0003800000 */
.L_x_631:
[----:B------:R-:W-:Y:S01]  /*10600*/  ISETP.GE.AND P0, PT, R218, R0, PT ;  /* 0x00000000da00720c */ /* 0x000fe20003f06270 */
[----:B------:R-:W-:-:S12]  /*10610*/  BSSY B1, `(.L_x_635) ;  /* 0x00000c0000017945 */ /* 0x000fd80003800000 */
[----:B------:R-:W-:Y:S05]  /*10620*/  @P0 BRA `(.L_x_636) ;  /* 0x0000000800f80947 */ /* 0x000fea0003800000 */
[----:B-----5:R0:W5:Y:S01]  /*10630*/  LDL R60, [R1+0x64] ;  /* 0x00006400013c7983 */ /* 0x0201620000100800 */
[----:B------:R-:W1:Y:S01]  /*10640*/  LDC R53, c[0x0][0x3d4] ;  /* 0x0000f500ff357b82 */ /* 0x000e620000000800 */
[----:B------:R-:W-:Y:S01]  /*10650*/  BSSY B2, `(.L_x_637) ;  /* 0x000005d000027945 */ /* 0x000fe20003800000 */
[-C--:B-1----:R-:W-:Y:S02]  /*10660*/  ISETP.GE.AND P0, PT, R212, R53.reuse, PT ;  /* 0x00000035d400720c */ /* 0x082fe40003f06270 */
[----:B------:R-:W-:-:S11]  /*10670*/  ISETP.GE.AND P1, PT, R213, R53, PT ;  /* 0x00000035d500720c */ /* 0x000fd60003f26270 */
[----:B0-----:R-:W-:Y:S05]  /*10680*/  @P0 BRA `(.L_x_638) ;  /* 0x0000000400640947 */ /* 0x001fea0003800000 */
[----:B--234-:R-:W-:Y:S01]  /*10690*/  LEA.HI R3, R53, R220, RZ, 0x1d ;  /* 0x000000dc35037211 */ /* 0x01cfe200078fe8ff */
[----:B------:R-:W-:Y:S01]  /*106a0*/  IMAD.U32 R47, R31, 0x10000, RZ ;  /* 0x000100001f2f7824 */ /* 0x000fe200078e00ff */
[----:B------:R-:W-:Y:S01]  /*106b0*/  LOP3.LUT R6, R226, 0x38, R212, 0xf8, !PT ;  /* 0x00000038e2067812 */ /* 0x000fe200078ef8d4 */
[----:B------:R-:W-:Y:S01]  /*106c0*/  IMAD.U32 R56, R32, 0x10000, RZ ;  /* 0x0001000020387824 */ /* 0x000fe200078e00ff */
[----:B------:R-:W-:Y:S01]  /*106d0*/  SHF.R.S32.HI R4, RZ, 0x1f, R3 ;  /* 0x0000001fff047819 */ /* 0x000fe20000011403 */
[----:B------:R-:W-:Y:S01]  /*106e0*/  IMAD.SHL.U32 R5, R3, 0x8, RZ ;  /* 0x0000000803057824 */ /* 0x000fe200078e00ff */
[----:B------:R-:W-:Y:S01]  /*106f0*/  LOP3.LUT R6, R229, R6, R228, 0xf6, !PT ;  /* 0x00000006e5067212 */ /* 0x000fe200078ef6e4 */
[----:B------:R-:W-:Y:S01]  /*10700*/  IMAD.U32 R52, R28, 0x10000, RZ ;  /* 0x000100001c347824 */ /* 0x000fe200078e00ff */
[----:B------:R-:W-:Y:S01]  /*10710*/  LEA.HI R4, R4, R3, RZ, 0x3 ;  /* 0x0000000304047211 */ /* 0x000fe200078f18ff */
[----:B------:R-:W-:Y:S01]  /*10720*/  IMAD.U32 R51, R33, 0x10000, RZ ;  /* 0x0001000021337824 */ /* 0x000fe200078e00ff */
[----:B------:R-:W-:Y:S01]  /*10730*/  LOP3.LUT R3, R226, 0x38, R5, 0xf8, !PT ;  /* 0x00000038e2037812 */ /* 0x000fe200078ef805 */
[----:B-----5:R-:W-:Y:S01]  /*10740*/  IMAD R58, R6, 0x2, R60 ;  /* 0x00000002063a7824 */ /* 0x020fe200078e023c */
[----:B------:R-:W-:Y:S01]  /*10750*/  SHF.L.U32 R45, R27, 0x10, RZ ;  /* 0x000000101b2d7819 */ /* 0x000fe200000006ff */
[----:B------:R-:W-:Y:S01]  /*10760*/  IMAD.SHL.U32 R5, R4, 0x400, RZ ;  /* 0x0000040004057824 */ /* 0x000fe200078e00ff */
[----:B------:R-:W-:Y:S01]  /*10770*/  LOP3.LUT R4, R3, R228, RZ, 0x3c, !PT ;  /* 0x000000e403047212 */ /* 0x000fe200078e3cff */
[----:B------:R-:W-:Y:S01]  /*10780*/  IMAD.U32 R49, R29, 0x10000, RZ ;  /* 0x000100001d317824 */ /* 0x000fe200078e00ff */
[----:B------:R-:W-:-:S02]  /*10790*/  LOP3.LUT R54, R31, 0xffff0000, RZ, 0xc0, !PT ;  /* 0xffff00001f367812 */ /* 0x000fc400078ec0ff */
        /* <DEDUP_REMOVED lines=42> */
[----:B------:R-:W-:Y:S02]  /*10a40*/  IMAD.U32 R52, R34, 0x10000, RZ ;  /* 0x0001000022347824 */ /* 0x000fe400078e00ff */
[-C--:B------:R-:W-:Y:S01]  /*10a50*/  FMUL.FTZ R43, R50, R10.reuse ;  /* 0x0000000a322b7220 */ /* 0x080fe20000410000 */
[----:B------:R-:W-:Y:S01]  /*10a60*/  FMUL.FTZ R49, R42, R10 ;  /* 0x0000000a2a317220 */ /* 0x000fe20000410000 */
[----:B------:R-:W-:Y:S01]  /*10a70*/  FFMA.FTZ R10, R51, R39, R38 ;  /* 0x00000027330a7223 */ /* 0x000fe20000010026 */
[----:B------:R-:W-:Y:S01]  /*10a80*/  LOP3.LUT R11, R11, 0xffff0000, RZ, 0xc0, !PT ;  /* 0xffff00000b0b7812 */ /* 0x000fe200078ec0ff */
[----:B------:R-:W-:Y:S02]  /*10a90*/  IMAD.U32 R4, R30, 0x10000, RZ ;  /* 0x000100001e047824 */ /* 0x000fe400078e00ff */
[----:B------:R-:W-:Y:S01]  /*10aa0*/  FMUL.FTZ R39, R52, R44 ;  /* 0x0000002c34277220 */ /* 0x000fe20000410000 */
[-C--:B------:R-:W-:Y:S01]  /*10ab0*/  FFMA.FTZ R43, R42, R6.reuse, -R43 ;  /* 0x000000062a2b7223 */ /* 0x080fe2000001082b */
[----:B------:R-:W-:Y:S01]  /*10ac0*/  FFMA.FTZ R49, R50, R6, R49 ;  /* 0x0000000632317223 */ /* 0x000fe20000010031 */
[C---:B------:R-:W-:Y:S01]  /*10ad0*/  FMUL.FTZ R51, R4.reuse, R44 ;  /* 0x0000002c04337220 */ /* 0x040fe20000410000 */
        /* <DEDUP_REMOVED lines=20> */
.L_x_638:
[----:B------:R-:W-:Y:S05]  /*10c20*/  BSYNC B2 ;  /* 0x0000000000027941 */ /* 0x000fea0003800000 */
.L_x_637:
[----:B------:R-:W-:Y:S05]  /*10c30*/  @P1 BRA `(.L_x_636) ;  /* 0x0000000400741947 */ /* 0x000fea0003800000 */
[----:B------:R-:W-:Y:S01]  /*10c40*/  LEA.HI R53, R53, R26, RZ, 0x1d ;  /* 0x0000001a35357211 */ /* 0x000fe200078fe8ff */
[----:B------:R-:W-:Y:S01]  /*10c50*/  IMAD.U32 R45, R20, 0x10000, RZ ;  /* 0x00010000142d7824 */ /* 0x000fe200078e00ff */
[----:B------:R-:W-:Y:S01]  /*10c60*/  LEA.HI R36, R36, R213, RZ, 0x6 ;  /* 0x000000d524247211 */ /* 0x000fe200078f30ff */
[----:B------:R-:W-:Y:S01]  /*10c70*/  IMAD.U32 R43, R12, 0x10000, RZ ;  /* 0x000100000c2b7824 */ /* 0x000fe200078e00ff */
[----:B0-234-:R-:W-:Y:S01]  /*10c80*/  SHF.R.S32.HI R4, RZ, 0x1f, R53 ;  /* 0x0000001fff047819 */ /* 0x01dfe20000011435 */
[----:B------:R-:W-:Y:S01]  /*10c90*/  IMAD.SHL.U32 R3, R53, 0x8, RZ ;  /* 0x0000000835037824 */ /* 0x000fe200078e00ff */
[----:B------:R-:W-:Y:S01]  /*10ca0*/  LOP3.LUT R35, R226, 0x38, R35, 0xf8, !PT ;  /* 0x00000038e2237812 */ /* 0x000fe200078ef823 */
[----:B------:R-:W-:Y:S01]  /*10cb0*/  IMAD.SHL.U32 R36, R36, 0x80, RZ ;  /* 0x0000008024247824 */ /* 0x000fe200078e00ff */
[----:B------:R-:W-:Y:S01]  /*10cc0*/  LEA.HI R4, R4, R53, RZ, 0x3 ;  /* 0x0000003504047211 */ /* 0x000fe200078f18ff */
[----:B------:R-:W-:Y:S01]  /*10cd0*/  IMAD.U32 R54, R21, 0x10000, RZ ;  /* 0x0001000015367824 */ /* 0x000fe200078e00ff */
[----:B------:R-:W-:Y:S01]  /*10ce0*/  LOP3.LUT R3, R226, 0x38, R3, 0xf8, !PT ;  /* 0x00000038e2037812 */ /* 0x000fe200078ef803 */
[----:B------:R-:W-:Y:S01]  /*10cf0*/  IMAD.U32 R50, R13, 0x10000, RZ ;  /* 0x000100000d327824 */ /* 0x000fe200078e00ff */
[-C--:B------:R-:W-:Y:S01]  /*10d00*/  LOP3.LUT R35, R35, R228.reuse, RZ, 0x3c, !PT ;  /* 0x000000e423237212 */ /* 0x080fe200078e3cff */
[----:B------:R-:W-:Y:S01]  /*10d10*/  IMAD.SHL.U32 R5, R4, 0x400, RZ ;  /* 0x0000040004057824 */ /* 0x000fe200078e00ff */
[----:B------:R-:W-:Y:S01]  /*10d20*/  LOP3.LUT R4, R3, R228, RZ, 0x3c, !PT ;  /* 0x000000e403047212 */ /* 0x000fe200078e3cff */
[----:B------:R-:W-:Y:S01]  /*10d30*/  IMAD.U32 R47, R14, 0x10000, RZ ;  /* 0x000100000e2f7824 */ /* 0x000fe200078e00ff */
[----:B------:R-:W-:-:S02]  /*10d40*/  LOP3.LUT R36, R36, 0xffffe000, RZ, 0xc0, !PT ;  /* 0xffffe00024247812 */ /* 0x000fc400078ec0ff */
[----:B------:R-:W-:Y:S02]  /*10d50*/  LOP3.LUT R3, R5, 0x7fffe000, RZ, 0xc0, !PT ;  /* 0x7fffe00005037812 */ /* 0x000fe400078ec0ff */
[--C-:B------:R-:W-:Y:S02]  /*10d60*/  IADD3 R35, R35, R36, R229.reuse ;  /* 0x0000002423237210 */ /* 0x100fe40007ffe0e5 */
[----:B------:R-:W-:Y:S02]  /*10d70*/  IADD3 R3, R4, R3, R229 ;  /* 0x0000000304037210 */ /* 0x000fe40007ffe0e5 */
[----:B------:R-:W-:Y:S01]  /*10d80*/  LOP3.LUT R52, R20, 0xffff0000, RZ, 0xc0, !PT ;  /* 0xffff000014347812 */ /* 0x000fe200078ec0ff */
[----:B-----5:R-:W-:Y:S01]  /*10d90*/  IMAD R56, R35, 0x2, R60 ;  /* 0x0000000223387824 */ /* 0x020fe200078e023c */
[----:B------:R-:W-:Y:S02]  /*10da0*/  LEA R3, R3, R16, 0x1 ;  /* 0x0000001003037211 */ /* 0x000fe400078e08ff */
[----:B------:R-:W-:-:S02]  /*10db0*/  LOP3.LUT R48, R12, 0xffff0000, RZ, 0xc0, !PT ;  /* 0xffff00000c307812 */ /* 0x000fc400078ec0ff */
[----:B------:R-:W0:Y:S01]  /*10dc0*/  LDS.128 R4, [R56] ;  /* 0x0000000038047984 */ /* 0x000e220000000c00 */
[----:B------:R-:W-:Y:S02]  /*10dd0*/  SHF.L.U32 R49, R24, 0x10, RZ ;  /* 0x0000001018317819 */ /* 0x000fe400000006ff */
[----:B------:R-:W-:Y:S01]  /*10de0*/  LOP3.LUT R55, R21, 0xffff0000, RZ, 0xc0, !PT ;  /* 0xffff000015377812 */ /* 0x000fe200078ec0ff */
[----:B------:R-:W1:Y:S01]  /*10df0*/  LDS.128 R8, [R3+0x14400] ;  /* 0x0144000003087984 */ /* 0x000e620000000c00 */
[----:B------:R-:W-:Y:S02]  /*10e00*/  LOP3.LUT R57, R25, 0xffff0000, RZ, 0xc0, !PT ;  /* 0xffff000019397812 */ /* 0x000fe400078ec0ff */
[----:B------:R-:W-:Y:S02]  /*10e10*/  LOP3.LUT R51, R13, 0xffff0000, RZ, 0xc0, !PT ;  /* 0xffff00000d337812 */ /* 0x000fe400078ec0ff */
[----:B------:R-:W-:Y:S01]  /*10e20*/  LOP3.LUT R53, R15, 0xffff0000, RZ, 0xc0, !PT ;  /* 0xffff00000f357812 */ /* 0x000fe200078ec0ff */
[C---:B0-----:R-:W-:Y:S01]  /*10e30*/  IMAD.U32 R35, R4.reuse, 0x10000, RZ ;  /* 0x0001000004237824 */ /* 0x041fe200078e00ff */
        /* <DEDUP_REMOVED lines=18> */
[----:B------:R-:W-:Y:S01]  /*10f60*/  IMAD.U32 R37, R6, 0x10000, RZ ;  /* 0x0001000006257824 */ /* 0x000fe200078e00ff */
        /* <DEDUP_REMOVED lines=12> */
[----:B------:R-:W-:Y:S01]  /*11030*/  LOP3.LUT R6, R6, 0xffff0000, RZ, 0xc0, !PT ;  /* 0xffff000006067812 */ /* 0x000fe200078ec0ff */
[----:B------:R-:W-:Y:S01]  /*11040*/  FFMA.FTZ R10, R49, R37, R36 ;  /* 0x00000025310a7223 */ /* 0x000fe20000010024 */
[----:B------:R-:W-:Y:S01]  /*11050*/  IMAD.U32 R38, R7, 0x10000, RZ ;  /* 0x0001000007267824 */ /* 0x000fe200078e00ff */
        /* <DEDUP_REMOVED lines=27> */
.L_x_636:
[----:B------:R-:W-:Y:S05]  /*11210*/  BSYNC B1 ;  /* 0x0000000000017941 */ /* 0x000fea0003800000 */
.L_x_635:
[----:B01234-:R-:W2:Y:S02]  /*11220*/  LDL R3, [R1+0x74] ;  /* 0x0000740001037983 */ /* 0x01fea40000100800 */
[----:B--2---:R-:W-:-:S13]  /*11230*/  ISETP.GE.AND P0, PT, R3, R0, PT ;  /* 0x000000000300720c */ /* 0x004fda0003f06270 */
[----:B------:R-:W-:Y:S05]  /*11240*/  @P0 BRA `(.L_x_612) ;  /* 0x0000000800ec0947 */ /* 0x000fea0003800000 */
[----:B------:R0:W5:Y:S01]  /*11250*/  LDL R54, [R1+0x78] ;  /* 0x0000780001367983 */ /* 0x0001620000100800 */
[----:B------:R-:W1:Y:S03]  /*11260*/  LDC R47, c[0x0][0x3d4] ;  /* 0x0000f500ff2f7b82 */ /* 0x000e660000000800 */
[----:B------:R0:W5:Y:S04]  /*11270*/  LDL R53, [R1+0x7c] ;  /* 0x00007c0001357983 */ /* 0x0001680000100800 */
[----:B------:R0:W5:Y:S01]  /*11280*/  LDL R52, [R1+0x80] ;  /* 0x0000800001347983 */ /* 0x0001620000100800 */
[----:B------:R-:W-:Y:S01]  /*11290*/  BSSY B1, `(.L_x_639) ;  /* 0x000005e000017945 */ /* 0x000fe20003800000 */
[----:B-1----:R-:W-:-:S02]  /*112a0*/  ISETP.GE.AND P0, PT, R212, R47, PT ;  /* 0x0000002fd400720c */ /* 0x002fc40003f06270 */
[----:B------:R-:W-:-:S11]  /*112b0*/  ISETP.GE.AND P1, PT, R213, R47, PT ;  /* 0x0000002fd500720c */ /* 0x000fd60003f26270 */
[----:B0-----:R-:W-:Y:S05]  /*112c0*/  @P0 BRA `(.L_x_640) ;  /* 0x0000000400680947 */ /* 0x001fea0003800000 */
[----:B------:R-:W2:Y:S01]  /*112d0*/  LDL R6, [R1+0x64] ;  /* 0x0000640001067983 */ /* 0x000ea20000100800 */
[----:B------:R-:W-:Y:S01]  /*112e0*/  LEA.HI R0, R47, R220, RZ, 0x1d ;  /* 0x000000dc2f007211 */ /* 0x000fe200078fe8ff */
[----:B------:R-:W-:Y:S01]  /*112f0*/  IMAD.U32 R44, R31, 0x10000, RZ ;  /* 0x000100001f2c7824 */ /* 0x000fe200078e00ff */
[----:B-----5:R-:W-:Y:S01]  /*11300*/  LOP3.LUT R4, R54, 0x38, R212, 0xf8, !PT ;  /* 0x0000003836047812 */ /* 0x020fe200078ef8d4 */
        /* <DEDUP_REMOVED lines=8> */
[----:B------:R-:W-:Y:S01]  /*11390*/  IMAD.U32 R48, R33, 0x10000, RZ ;  /* 0x0001000021307824 */ /* 0x000fe200078e00ff */
[----:B------:R-:W-:Y:S01]  /*113a0*/  LOP3.LUT R46, R31, 0xffff0000, RZ, 0xc0, !PT ;  /* 0xffff00001f2e7812 */ /* 0x000fe200078ec0ff */
[----:B------:R-:W-:Y:S01]  /*113b0*/  IMAD.SHL.U32 R5, R5, 0x400, RZ ;  /* 0x0000040005057824 */ /* 0x000fe200078e00ff */
[----:B------:R-:W-:-:S04]  /*113c0*/  LOP3.LUT R0, R0, R53, RZ, 0x3c, !PT ;  /* 0x0000003500007212 */ /* 0x000fc800078e3cff */
[----:B------:R-:W-:-:S04]  /*113d0*/  LOP3.LUT R3, R5, 0x7fffe000, RZ, 0xc0, !PT ;  /* 0x7fffe00005037812 */ /* 0x000fc800078ec0ff */
[----:B------:R-:W-:-:S05]  /*113e0*/  IADD3 R3, R0, R3, R52 ;  /* 0x0000000300037210 */ /* 0x000fca0007ffe034 */
[----:B------:R-:W-:-:S05]  /*113f0*/  IMAD R3, R3, 0x2, R16 ;  /* 0x0000000203037824 */ /* 0x000fca00078e0210 */
[----:B------:R-:W0:Y:S02]  /*11400*/  LDS.128 R8, [R3+0x14400] ;  /* 0x0144000003087984 */ /* 0x000e240000000c00 */
[C---:B0-----:R-:W-:Y:S01]  /*11410*/  IMAD.U32 R38, R8.reuse, 0x10000, RZ ;  /* 0x0001000008267824 */ /* 0x041fe200078e00ff */
[----:B------:R-:W-:Y:S01]  /*11420*/  LOP3.LUT R8, R8, 0xffff0000, RZ, 0xc0, !PT ;  /* 0xffff000008087812 */ /* 0x000fe200078ec0ff */
[----:B------:R-:W-:Y:S01]  /*11430*/  IMAD.U32 R40, R10, 0x10000, RZ ;  /* 0x000100000a287824 */ /* 0x000fe200078e00ff */
[----:B------:R-:W-:Y:S01]  /*11440*/  SHF.L.U32 R39, R9, 0x10, RZ ;  /* 0x0000001009277819 */ /* 0x000fe200000006ff */
[-C--:B------:R-:W-:Y:S01]  /*11450*/  FMUL.FTZ R43, R44, R38.reuse ;  /* 0x000000262c2b7220 */ /* 0x080fe20000410000 */
[----:B------:R-:W-:Y:S01]  /*11460*/  FMUL.FTZ R31, R42, R38 ;  /* 0x000000262a1f7220 */ /* 0x000fe20000410000 */
[----:B------:R-:W-:Y:S01]  /*11470*/  LOP3.LUT R38, R27, 0xffff0000, RZ, 0xc0, !PT ;  /* 0xffff00001b267812 */ /* 0x000fe200078ec0ff */
[-C--:B------:R-:W-:Y:S01]  /*11480*/  FMUL.FTZ R27, R46, R8.reuse ;  /* 0x000000082e1b7220 */ /* 0x080fe20000410000 */
[----:B------:R-:W-:Y:S01]  /*11490*/  LOP3.LUT R10, R10, 0xffff0000, RZ, 0xc0, !PT ;  /* 0xffff00000a0a7812 */ /* 0x000fe200078ec0ff */
[----:B------:R-:W-:Y:S01]  /*114a0*/  IMAD.U32 R41, R11, 0x10000, RZ ;  /* 0x000100000b297824 */ /* 0x000fe200078e00ff */
[----:B------:R-:W-:Y:S01]  /*114b0*/  LOP3.LUT R9, R9, 0xffff0000, RZ, 0xc0, !PT ;  /* 0xffff000009097812 */ /* 0x000fe200078ec0ff */
[----:B------:R-:W-:Y:S01]  /*114c0*/  FMUL.FTZ R45, R38, R8 ;  /* 0x00000008262d7220 */ /* 0x000fe20000410000 */
[----:B------:R-:W-:Y:S01]  /*114d0*/  LOP3.LUT R11, R11, 0xffff0000, RZ, 0xc0, !PT ;  /* 0xffff00000b0b7812 */ /* 0x000fe200078ec0ff */
[----:B--2---:R-:W-:-:S05]  /*114e0*/  IMAD R50, R4, 0x2, R6 ;  /* 0x0000000204327824 */ /* 0x004fca00078e0206 */
[----:B------:R-:W0:Y:S02]  /*114f0*/  LDS.128 R4, [R50] ;  /* 0x0000000032047984 */ /* 0x000e240000000c00 */
[C---:B0-----:R-:W-:Y:S01]  /*11500*/  IMAD.U32 R0, R4.reuse, 0x10000, RZ ;  /* 0x0001000004007824 */ /* 0x041fe200078e00ff */
[----:B------:R-:W-:Y:S01]  /*11510*/  LOP3.LUT R4, R4, 0xffff0000, RZ, 0xc0, !PT ;  /* 0xffff000004047812 */ /* 0x000fe200078ec0ff */
[C---:B------:R-:W-:Y:S01]  /*11520*/  IMAD.U32 R35, R5.reuse, 0x10000, RZ ;  /* 0x0001000005237824 */ /* 0x040fe200078e00ff */
[----:B------:R-:W-:Y:S01]  /*11530*/  LOP3.LUT R5, R5, 0xffff0000, RZ, 0xc0, !PT ;  /* 0xffff000005057812 */ /* 0x000fe200078ec0ff */
[-C--:B------:R-:W-:Y:S01]  /*11540*/  FFMA.FTZ R43, R42, R0.reuse, -R43 ;  /* 0x000000002a2b7223 */ /* 0x080fe2000001082b */
[----:B------:R-:W-:Y:S01]  /*11550*/  FFMA.FTZ R31, R44, R0, R31 ;  /* 0x000000002c1f7223 */ /* 0x000fe2000001001f */
[-C--:B------:R-:W-:Y:S01]  /*11560*/  FFMA.FTZ R0, R38, R4.reuse, -R27 ;  /* 0x0000000426007223 */ /* 0x080fe2000001081b */
[----:B------:R-:W-:Y:S01]  /*11570*/  FFMA.FTZ R8, R46, R4, R45 ;  /* 0x000000042e087223 */ /* 0x000fe2000001002d */
[-C--:B------:R-:W-:Y:S01]  /*11580*/  FMUL.FTZ R38, R51, R39.reuse ;  /* 0x0000002733267220 */ /* 0x080fe20000410000 */
[----:B------:R-:W-:Y:S01]  /*11590*/  FMUL.FTZ R42, R49, R39 ;  /* 0x00000027312a7220 */ /* 0x000fe20000410000 */
[C---:B------:R-:W-:Y:S01]  /*115a0*/  IMAD.U32 R4, R29.reuse, 0x10000, RZ ;  /* 0x000100001d047824 */ /* 0x040fe200078e00ff */
[----:B------:R-:W-:Y:S01]  /*115b0*/  LOP3.LUT R44, R29, 0xffff0000, RZ, 0xc0, !PT ;  /* 0xffff00001d2c7812 */ /* 0x000fe200078ec0ff */
[----:B------:R-:W-:Y:S01]  /*115c0*/  IMAD.U32 R36, R6, 0x10000, RZ ;  /* 0x0001000006247824 */ /* 0x000fe200078e00ff */
[----:B------:R-:W-:Y:S01]  /*115d0*/  LOP3.LUT R46, R33, 0xffff0000, RZ, 0xc0, !PT ;  /* 0xffff0000212e7812 */ /* 0x000fe200078ec0ff */
[-C--:B------:R-:W-:Y:S01]  /*115e0*/  FMUL.FTZ R27, R48, R40.reuse ;  /* 0x00000028301b7220 */ /* 0x080fe20000410000 */
[----:B------:R-:W-:Y:S01]  /*115f0*/  LOP3.LUT R6, R6, 0xffff0000, RZ, 0xc0, !PT ;  /* 0xffff000006067812 */ /* 0x000fe200078ec0ff */
[-C--:B------:R-:W-:Y:S01]  /*11600*/  FFMA.FTZ R38, R49, R35.reuse, -R38 ;  /* 0x0000002331267223 */ /* 0x080fe20000010826 */
[----:B------:R-:W-:Y:S01]  /*11610*/  FFMA.FTZ R42, R51, R35, R42 ;  /* 0x00000023332a7223 */ /* 0x000fe2000001002a */
[----:B------:R-:W-:Y:S01]  /*11620*/  FMUL.FTZ R29, R4, R40 ;  /* 0x00000028041d7220 */ /* 0x000fe20000410000 */
[----:B------:R-:W-:-:S02]  /*11630*/  IMAD.U32 R45, R34, 0x10000, RZ ;  /* 0x00010000222d7824 */ /* 0x000fc400078e00ff */
[-C--:B------:R-:W-:Y:S01]  /*11640*/  FMUL.FTZ R33, R46, R10.reuse ;  /* 0x0000000a2e217220 */ /* 0x080fe20000410000 */
[----:B------:R-:W-:Y:S01]  /*11650*/  FMUL.FTZ R35, R44, R10 ;  /* 0x0000000a2c237220 */ /* 0x000fe20000410000 */
[----:B------:R-:W-:Y:S02]  /*11660*/  IMAD.U32 R39, R30, 0x10000, RZ ;  /* 0x000100001e277824 */ /* 0x000fe400078e00ff */
[-C--:B------:R-:W-:Y:S01]  /*11670*/  FFMA.FTZ R27, R4, R36.reuse, -R27 ;  /* 0x00000024041b7223 */ /* 0x080fe2000001081b */
[----:B------:R-:W-:Y:S02]  /*11680*/  IMAD.U32 R37, R7, 0x10000, RZ ;  /* 0x0001000007257824 */ /* 0x000fe400078e00ff */
[----:B------:R-:W-:Y:S01]  /*11690*/  FFMA.FTZ R10, R48, R36, R29 ;  /* 0x00000024300a7223 */ /* 0x000fe2000001001d */
[-C--:B------:R-:W-:Y:S01]  /*116a0*/  FMUL.FTZ R4, R45, R41.reuse ;  /* 0x000000292d047220 */ /* 0x080fe20000410000 */
[-C--:B------:R-:W-:Y:S01]  /*116b0*/  FFMA.FTZ R36, R44, R6.reuse, -R33 ;  /* 0x000000062c247223 */ /* 0x080fe20000010821 */
[----:B------:R-:W-:Y:S01]  /*116c0*/  FFMA.FTZ R35, R46, R6, R35 ;  /* 0x000000062e237223 */ /* 0x000fe20000010023 */
[C---:B------:R-:W-:Y:S01]  /*116d0*/  FMUL.FTZ R6, R39.reuse, R41 ;  /* 0x0000002927067220 */ /* 0x040fe20000410000 */
[----:B------:R-:W-:Y:S01]  /*116e0*/  LOP3.LUT R41, R32, 0xffff0000, RZ, 0xc0, !PT ;  /* 0xffff000020297812 */ /* 0x000fe200078ec0ff */
[-C--:B------:R-:W-:Y:S01]  /*116f0*/  FFMA.FTZ R29, R39, R37.reuse, -R4 ;  /* 0x00000025271d7223 */ /* 0x080fe20000010804 */
[----:B------:R-:W-:Y:S01]  /*11700*/  LOP3.LUT R33, R28, 0xffff0000, RZ, 0xc0, !PT ;  /* 0xffff00001c217812 */ /* 0x000fe200078ec0ff */
[----:B------:R-:W-:Y:S01]  /*11710*/  FFMA.FTZ R37, R45, R37, R6 ;  /* 0x000000252d257223 */ /* 0x000fe20000010006 */
[----:B------:R-:W-:Y:S01]  /*11720*/  LOP3.LUT R49, R34, 0xffff0000, RZ, 0xc0, !PT ;  /* 0xffff000022317812 */ /* 0x000fe200078ec0ff */
[-C--:B------:R-:W-:Y:S01]  /*11730*/  FMUL.FTZ R4, R41, R9.reuse ;  /* 0x0000000929047220 */ /* 0x080fe20000410000 */
[----:B------:R-:W-:Y:S01]  /*11740*/  LOP3.LUT R39, R30, 0xffff0000, RZ, 0xc0, !PT ;  /* 0xffff00001e277812 */ /* 0x000fe200078ec0ff */
[----:B------:R-:W-:Y:S01]  /*11750*/  FMUL.FTZ R6, R33, R9 ;  /* 0x0000000921067220 */ /* 0x000fe20000410000 */
[----:B------:R-:W-:Y:S01]  /*11760*/  LOP3.LUT R7, R7, 0xffff0000, RZ, 0xc0, !PT ;  /* 0xffff000007077812 */ /* 0x000fe200078ec0ff */
[----:B------:R-:W-:Y:S01]  /*11770*/  FMUL.FTZ R28, R49, R11 ;  /* 0x0000000b311c7220 */ /* 0x000fe20000410000 */
[----:B------:R-:W-:Y:S01]  /*11780*/  FFMA.FTZ R9, R33, R5, -R4 ;  /* 0x0000000521097223 */ /* 0x000fe20000010804 */
[----:B------:R-:W-:Y:S01]  /*11790*/  FMUL.FTZ R30, R39, R11 ;  /* 0x0000000b271e7220 */ /* 0x000fe20000410000 */
[----:B------:R-:W-:Y:S01]  /*117a0*/  FFMA.FTZ R11, R41, R5, R6 ;  /* 0x00000005290b7223 */ /* 0x000fe20000010006 */
[----:B------:R-:W-:Y:S01]  /*117b0*/  FFMA.FTZ R28, R39, R7, -R28 ;  /* 0x00000007271c7223 */ /* 0x000fe2000001081c */
[----:B------:R-:W-:Y:S01]  /*117c0*/  F2FP.BF16.F32.PACK_AB R6, R36, R27 ;  /* 0x0000001b2406723e */ /* 0x000fe200000010ff */
        /* <DEDUP_REMOVED lines=8> */
[----:B------:R-:W-:-:S05]  /*11850*/  F2FP.BF16.F32.PACK_AB R11, R30, R37 ;  /* 0x000000251e0b723e */ /* 0x000fca00000010ff */
[----:B------:R0:W-:Y:S02]  /*11860*/  STS.128 [R3+0x14400], R8 ;  /* 0x0144000803007388 */ /* 0x0001e40000000c00 */
.L_x_640:
[----:B------:R-:W-:Y:S05]  /*11870*/  BSYNC B1 ;  /* 0x0000000000017941 */ /* 0x000fea0003800000 */
.L_x_639:
[----:B------:R-:W-:Y:S05]  /*11880*/  @P1 BRA `(.L_x_612) ;  /* 0x00000004005c1947 */ /* 0x000fea0003800000 */
[----:B------:R-:W2:Y:S01]  /*11890*/  LDL R40, [R1+0x84] ;  /* 0x0000840001287983 */ /* 0x000ea20000100800 */
[----:B------:R-:W-:Y:S01]  /*118a0*/  LEA.HI R26, R47, R26, RZ, 0x1d ;  /* 0x0000001a2f1a7211 */ /* 0x000fe200078fe8ff */
[C---:B------:R-:W-:Y:S01]  /*118b0*/  IMAD.U32 R36, R20.reuse, 0x10000, RZ ;  /* 0x0001000014247824 */ /* 0x040fe200078e00ff */
[----:B------:R-:W-:Y:S01]  /*118c0*/  LOP3.LUT R38, R20, 0xffff0000, RZ, 0xc0, !PT ;  /* 0xffff000014267812 */ /* 0x000fe200078ec0ff */
[----:B------:R-:W-:Y:S01]  /*118d0*/  IMAD.U32 R34, R12, 0x10000, RZ ;  /* 0x000100000c227824 */ /* 0x000fe200078e00ff */
[----:B0-----:R-:W-:Y:S01]  /*118e0*/  SHF.R.S32.HI R3, RZ, 0x1f, R26 ;  /* 0x0000001fff037819 */ /* 0x001fe2000001141a */
[----:B------:R-:W-:Y:S01]  /*118f0*/  IMAD.SHL.U32 R0, R26, 0x8, RZ ;  /* 0x000000081a007824 */ /* 0x000fe200078e00ff */
[----:B------:R-:W-:Y:S01]  /*11900*/  LOP3.LUT R12, R12, 0xffff0000, RZ, 0xc0, !PT ;  /* 0xffff00000c0c7812 */ /* 0x000fe200078ec0ff */
[----:B------:R-:W-:Y:S01]  /*11910*/  IMAD.U32 R20, R13, 0x10000, RZ ;  /* 0x000100000d147824 */ /* 0x000fe200078e00ff */
[----:B------:R-:W-:Y:S02]  /*11920*/  LEA.HI R3, R3, R26, RZ, 0x3 ;  /* 0x0000001a03037211 */ /* 0x000fe400078f18ff */
[----:B-----5:R-:W-:-:S02]  /*11930*/  LOP3.LUT R0, R54, 0x38, R0, 0xf8, !PT ;  /* 0x0000003836007812 */ /* 0x020fc400078ef800 */
[----:B------:R-:W-:Y:S01]  /*11940*/  SHF.L.U32 R41, R24, 0x10, RZ ;  /* 0x0000001018297819 */ /* 0x000fe200000006ff */
[----:B------:R-:W-:Y:S01]  /*11950*/  IMAD.SHL.U32 R3, R3, 0x400, RZ ;  /* 0x0000040003037824 */ /* 0x000fe200078e00ff */
[----:B------:R-:W-:Y:S02]  /*11960*/  LOP3.LUT R0, R0, R53, RZ, 0x3c, !PT ;  /* 0x0000003500007212 */ /* 0x000fe400078e3cff */
[----:B------:R-:W-:Y:S02]  /*11970*/  LOP3.LUT R24, R24, 0xffff0000, RZ, 0xc0, !PT ;  /* 0xffff000018187812 */ /* 0x000fe400078ec0ff */
[----:B------:R-:W-:Y:S02]  /*11980*/  LOP3.LUT R3, R3, 0x7fffe000, RZ, 0xc0, !PT ;  /* 0x7fffe00003037812 */ /* 0x000fe400078ec0ff */
[----:B------:R-:W-:Y:S02]  /*11990*/  LOP3.LUT R13, R13, 0xffff0000, RZ, 0xc0, !PT ;  /* 0xffff00000d0d7812 */ /* 0x000fe400078ec0ff */
[----:B------:R-:W-:-:S04]  /*119a0*/  IADD3 R3, R0, R3, R52 ;  /* 0x0000000300037210 */ /* 0x000fc80007ffe034 */
[----:B------:R-:W-:-:S05]  /*119b0*/  LEA R3, R3, R16, 0x1 ;  /* 0x0000001003037211 */ /* 0x000fca00078e08ff */
[----:B------:R-:W0:Y:S02]  /*119c0*/  LDS.128 R8, [R3+0x14400] ;  /* 0x0144000003087984 */ /* 0x000e240000000c00 */
[C---:B0-----:R-:W-:Y:S01]  /*119d0*/  IMAD.U32 R29, R8.reuse, 0x10000, RZ ;  /* 0x00010000081d7824 */ /* 0x041fe200078e00ff */
[----:B------:R-:W-:Y:S01]  /*119e0*/  LOP3.LUT R8, R8, 0xffff0000, RZ, 0xc0, !PT ;  /* 0xffff000008087812 */ /* 0x000fe200078ec0ff */
[C---:B------:R-:W-:Y:S01]  /*119f0*/  IMAD.U32 R30, R9.reuse, 0x10000, RZ ;  /* 0x00010000091e7824 */ /* 0x040fe200078e00ff */
[----:B------:R-:W-:Y:S01]  /*11a00*/  LOP3.LUT R9, R9, 0xffff0000, RZ, 0xc0, !PT ;  /* 0xffff000009097812 */ /* 0x000fe200078ec0ff */
[-C--:B------:R-:W-:Y:S01]  /*11a10*/  FMUL.FTZ R33, R36, R29.reuse ;  /* 0x0000001d24217220 */ /* 0x080fe20000410000 */
[----:B------:R-:W-:Y:S01]  /*11a20*/  FMUL.FTZ R29, R34, R29 ;  /* 0x0000001d221d7220 */ /* 0x000fe20000410000 */
[-C--:B------:R-:W-:Y:S01]  /*11a30*/  FMUL.FTZ R35, R38, R8.reuse ;  /* 0x0000000826237220 */ /* 0x080fe20000410000 */
[----:B------:R-:W-:Y:S01]  /*11a40*/  FMUL.FTZ R37, R12, R8 ;  /* 0x000000080c257220 */ /* 0x000fe20000410000 */
[----:B------:R-:W-:-:S02]  /*11a50*/  IMAD.U32 R31, R10, 0x10000, RZ ;  /* 0x000100000a1f7824 */ /* 0x000fc400078e00ff */
[----:B------:R-:W-:Y:S01]  /*11a60*/  FMUL.FTZ R39, R20, R30 ;  /* 0x0000001e14277220 */ /* 0x000fe20000410000 */
[----:B------:R-:W-:Y:S01]  /*11a70*/  LOP3.LUT R10, R10, 0xffff0000, RZ, 0xc0, !PT ;  /* 0xffff00000a0a7812 */ /* 0x000fe200078ec0ff */
[C---:B------:R-:W-:Y:S01]  /*11a80*/  IMAD.U32 R32, R11.reuse, 0x10000, RZ ;  /* 0x000100000b207824 */ /* 0x040fe200078e00ff */
[----:B------:R-:W-:Y:S01]  /*11a90*/  LOP3.LUT R11, R11, 0xffff0000, RZ, 0xc0, !PT ;  /* 0xffff00000b0b7812 */ /* 0x000fe200078ec0ff */
[----:B--2---:R-:W0:Y:S02]  /*11aa0*/  LDS.128 R4, [R40] ;  /* 0x0000000028047984 */ /* 0x004e240000000c00 */
[C---:B0-----:R-:W-:Y:S01]  /*11ab0*/  IMAD.U32 R0, R4.reuse, 0x10000, RZ ;  /* 0x0001000004007824 */ /* 0x041fe200078e00ff */
[----:B------:R-:W-:Y:S01]  /*11ac0*/  LOP3.LUT R4, R4, 0xffff0000, RZ, 0xc0, !PT ;  /* 0xffff000004047812 */ /* 0x000fe200078ec0ff */
[C---:B------:R-:W-:Y:S01]  /*11ad0*/  IMAD.U32 R26, R5.reuse, 0x10000, RZ ;  /* 0x00010000051a7824 */ /* 0x040fe200078e00ff */
[----:B------:R-:W-:Y:S01]  /*11ae0*/  LOP3.LUT R5, R5, 0xffff0000, RZ, 0xc0, !PT ;  /* 0xffff000005057812 */ /* 0x000fe200078ec0ff */
[----:B------:R-:W-:Y:S01]  /*11af0*/  FFMA.FTZ R33, R34, R0, -R33 ;  /* 0x0000000022217223 */ /* 0x000fe20000010821 */
[----:B------:R-:W-:-:S02]  /*11b00*/  IMAD.U32 R34, R21, 0x10000, RZ ;  /* 0x0001000015227824 */ /* 0x000fc400078e00ff */
[----:B------:R-:W-:Y:S01]  /*11b10*/  FFMA.FTZ R29, R36, R0, R29 ;  /* 0x00000000241d7223 */ /* 0x000fe2000001001d */
[-C--:B------:R-:W-:Y:S01]  /*11b20*/  FFMA.FTZ R0, R12, R4.reuse, -R35 ;  /* 0x000000040c007223 */ /* 0x080fe20000010823 */
[----:B------:R-:W-:Y:S01]  /*11b30*/  FFMA.FTZ R8, R38, R4, R37 ;  /* 0x0000000426087223 */ /* 0x000fe20000010025 */
[----:B------:R-:W-:Y:S01]  /*11b40*/  FMUL.FTZ R35, R34, R30 ;  /* 0x0000001e22237220 */ /* 0x000fe20000410000 */
[----:B------:R-:W-:Y:S02]  /*11b50*/  IMAD.U32 R37, R14, 0x10000, RZ ;  /* 0x000100000e257824 */ /* 0x000fe400078e00ff */
[-C--:B------:R-:W-:Y:S01]  /*11b60*/  FMUL.FTZ R4, R41, R31.reuse ;  /* 0x0000001f29047220 */ /* 0x080fe20000410000 */
[----:B------:R-:W-:Y:S01]  /*11b70*/  IMAD.U32 R27, R6, 0x10000, RZ ;  /* 0x00010000061b7824 */ /* 0x000fe200078e00ff */
[----:B------:R-:W-:Y:S01]  /*11b80*/  LOP3.LUT R14, R14, 0xffff0000, RZ, 0xc0, !PT ;  /* 0xffff00000e0e7812 */ /* 0x000fe200078ec0ff */
[-C--:B------:R-:W-:Y:S01]  /*11b90*/  FFMA.FTZ R35, R20, R26.reuse, -R35 ;  /* 0x0000001a14237223 */ /* 0x080fe20000010823 */
[----:B------:R-:W-:Y:S01]  /*11ba0*/  FFMA.FTZ R39, R34, R26, R39 ;  /* 0x0000001a22277223 */ /* 0x000fe20000010027 */
[C---:B------:R-:W-:Y:S01]  /*11bb0*/  FMUL.FTZ R12, R37.reuse, R31 ;  /* 0x0000001f250c7220 */ /* 0x040fe20000410000 */
[----:B------:R-:W-:Y:S01]  /*11bc0*/  FFMA.FTZ R20, R37, R27, -R4 ;  /* 0x0000001b25147223 */ /* 0x000fe20000010804 */
[----:B------:R-:W-:-:S02]  /*11bd0*/  IMAD.U32 R26, R25, 0x10000, RZ ;  /* 0x00010000191a7824 */ /* 0x000fc400078e00ff */
[-C--:B------:R-:W-:Y:S01]  /*11be0*/  FMUL.FTZ R31, R24, R10.reuse ;  /* 0x0000000a181f7220 */ /* 0x080fe20000410000 */
[----:B------:R-:W-:Y:S02]  /*11bf0*/  IMAD.U32 R4, R15, 0x10000, RZ ;  /* 0x000100000f047824 */ /* 0x000fe400078e00ff */
[----:B------:R-:W-:Y:S01]  /*11c00*/  FMUL.FTZ R37, R14, R10 ;  /* 0x0000000a0e257220 */ /* 0x000fe20000410000 */
[----:B------:R-:W-:Y:S01]  /*11c10*/  LOP3.LUT R6, R6, 0xffff0000, RZ, 0xc0, !PT ;  /* 0xffff000006067812 */ /* 0x000fe200078ec0ff */
[----:B------:R-:W-:Y:S01]  /*11c20*/  FFMA.FTZ R10, R41, R27, R12 ;  /* 0x0000001b290a7223 */ /* 0x000fe2000001000c */
[----:B------:R-:W-:Y:S02]  /*11c30*/  IMAD.U32 R28, R7, 0x10000, RZ ;  /* 0x00010000071c7824 */ /* 0x000fe400078e00ff */
[-C--:B------:R-:W-:Y:S01]  /*11c40*/  FMUL.FTZ R27, R26, R32.reuse ;  /* 0x000000201a1b7220 */ /* 0x080fe20000410000 */
[----:B------:R-:W-:Y:S01]  /*11c50*/  LOP3.LUT R21, R21, 0xffff0000, RZ, 0xc0, !PT ;  /* 0xffff000015157812 */ /* 0x000fe200078ec0ff */
[----:B------:R-:W-:Y:S01]  /*11c60*/  FMUL.FTZ R41, R4, R32 ;  /* 0x0000002004297220 */ /* 0x000fe20000410000 */
[----:B------:R-:W-:Y:S01]  /*11c70*/  LOP3.LUT R25, R25, 0xffff0000, RZ, 0xc0, !PT ;  /* 0xffff000019197812 */ /* 0x000fe200078ec0ff */
[----:B------:R-:W-:Y:S01]  /*11c80*/  FFMA.FTZ R37, R24, R6, R37 ;  /* 0x0000000618257223 */ /* 0x000fe20000010025 */
[----:B------:R-:W-:Y:S01]  /*11c90*/  LOP3.LUT R15, R15, 0xffff0000, RZ, 0xc0, !PT ;  /* 0xffff00000f0f7812 */ /* 0x000fe200078ec0ff */
[----:B------:R-:W-:Y:S01]  /*11ca0*/  FFMA.FTZ R27, R4, R28, -R27 ;  /* 0x0000001c041b7223 */ /* 0x000fe2000001081b */
[----:B------:R-:W-:Y:S01]  /*11cb0*/  LOP3.LUT R7, R7, 0xffff0000, RZ, 0xc0, !PT ;  /* 0xffff000007077812 */ /* 0x000fe200078ec0ff */
[----:B------:R-:W-:Y:S01]  /*11cc0*/  FFMA.FTZ R31, R14, R6, -R31 ;  /* 0x000000060e1f7223 */ /* 0x000fe2000001081f */
        /* <DEDUP_REMOVED lines=19> */
.L_x_612:
[----:B------:R-:W-:Y:S05]  /*11e00*/  BSYNC B0 ;  /* 0x0000000000007941 */ /* 0x000fea0003800000 */
.L_x_578:
[----:B------:R-:W-:Y:S01]  /*11e10*/  @!PT LDS RZ, [RZ] ;  /* 0x00000000fffff984 */ /* 0x000fe20000000800 */
[----:B------:R-:W-:Y:S01]  /*11e20*/  @!PT LDS RZ, [RZ] ;  /* 0x00000000fffff984 */ /* 0x000fe20000000800 */
[----:B------:R-:W-:Y:S01]  /*11e30*/  @!PT LDS RZ, [RZ] ;  /* 0x00000000fffff984 */ /* 0x000fe20000000800 */
[----:B------:R-:W-:Y:S01]  /*11e40*/  @!PT LDS RZ, [RZ] ;  /* 0x00000000fffff984 */ /* 0x000fe20000000800 */
[----:B------:R0:W-:Y:S06]  /*11e50*/  MEMBAR.ALL.CTA ;  /* 0x0000000000007992 */ /* 0x0001ec0000008000 */
[----:B0-----:R-:W0:Y:S01]  /*11e60*/  FENCE.VIEW.ASYNC.S ;  /* 0x00000000000073c6 */ /* 0x001e220000000000 */
[----:B------:R-:W-:Y:S05]  /*11e70*/  WARPSYNC.ALL ;  /* 0x0000000000007948 */ /* 0x000fea0003800000 */
[----:B0-----:R-:W-:Y:S06]  /*11e80*/  BAR.SYNC.DEFER_BLOCKING 0xd, 0x100 ;  /* 0x0344000000007b1d */ /* 0x001fec0000010000 */
.L_x_576:
[----:B------:R-:W-:-:S13]  /*11e90*/  ISETP.NE.AND P0, PT, R221, 0x3, PT ;  /* 0x00000003dd00780c */ /* 0x000fda0003f05270 */
[----:B------:R-:W-:Y:S05]  /*11ea0*/  @!P0 BRA `(.L_x_641) ;  /* 0x0000000000048947 */ /* 0x000fea0003800000 */
[----:B------:R-:W-:Y:S01]  /*11eb0*/  BPT.TRAP 0x1 ;  /* 0x000000040000795c */ /* 0x000fe20000300000 */
.L_x_641:
[----:B------:R-:W-:Y:S01]  /*11ec0*/  IMAD R0, R222, 0x8, R16 ;  /* 0x00000008de007824 */ /* 0x000fe200078e0210 */
[----:B01234-:R-:W-:-:S04]  /*11ed0*/  SHF.L.U32 R3, R223, 0x1f, RZ ;  /* 0x0000001fdf037819 */ /* 0x01ffc800000006ff */
[----:B------:R0:W1:Y:S01]  /*11ee0*/  SYNCS.PHASECHK.TRANS64.TRYWAIT P1, [R0+URZ+0x38830], R3 ;  /* 0x03883003000075a7 */ /* 0x000062000802017f */
[----:B------:R-:W-:Y:S05]  /*11ef0*/  @!P0 BRA `(.L_x_642) ;  /* 0x0000000000048947 */ /* 0x000fea0003800000 */
[----:B------:R-:W-:Y:S01]  /*11f00*/  BPT.TRAP 0x1 ;  /* 0x000000040000795c */ /* 0x000fe20000300000 */
.L_x_642:
[----:B------:R-:W2:Y:S01]  /*11f10*/  LDL R6, [R1+0x70] ;  /* 0x0000700001067983 */ /* 0x000ea20000100800 */
[----:B------:R-:W-:Y:S01]  /*11f20*/  IMAD.MOV.U32 R5, RZ, RZ, -0x2 ;  /* 0xfffffffeff057424 */ /* 0x000fe200078e00ff */
[----:B--2---:R-:W-:-:S04]  /*11f30*/  SHF.R.S32.HI R4, RZ, 0x1f, R6 ;  /* 0x0000001fff047819 */ /* 0x004fc80000011406 */
[----:B------:R-:W-:-:S04]  /*11f40*/  LEA.HI R4, R4, R6, RZ, 0x2 ;  /* 0x0000000604047211 */ /* 0x000fc800078f10ff */
[----:B------:R-:W-:-:S05]  /*11f50*/  LOP3.LUT R4, R4, 0x7ffffffc, RZ, 0xc0, !PT ;  /* 0x7ffffffc04047812 */ /* 0x000fca00078ec0ff */
[----:B------:R-:W-:Y:S01]  /*11f60*/  IMAD.IADD R4, R6, 0x1, -R4 ;  /* 0x0000000106047824 */ /* 0x000fe200078e0a04 */
[----:B-1----:R-:W-:Y:S06]  /*11f70*/  @P1 BRA `(.L_x_643) ;  /* 0x0000000000081947 */ /* 0x002fec0003800000 */
[----:B------:R-:W1:Y:S02]  /*11f80*/  SYNCS.PHASECHK.TRANS64.TRYWAIT P1, [R0+URZ+0x38830], R3 ;  /* 0x03883003000075a7 */ /* 0x000e64000802017f */
[----:B-1----:R-:W-:Y:S05]  /*11f90*/  @!P1 BRA `(.L_x_644) ;  /* 0x0000014800589947 */ /* 0x002fea0003800000 */
.L_x_643:
[----:B------:R-:W2:Y:S01]  /*11fa0*/  S2R R6, SR_TID.X ;  /* 0x0000000000067919 */ /* 0x000ea20000002100 */
[----:B------:R-:W-:Y:S05]  /*11fb0*/  WARPSYNC.ALL ;  /* 0x0000000000007948 */ /* 0x000fea0003800000 */
[----:B------:R-:W-:Y:S02]  /*11fc0*/  IMAD R5, R4, R5, 0x50 ;  /* 0x0000005004057424 */ /* 0x000fe400078e0205 */
[----:B------:R-:W-:Y:S01]  /*11fd0*/  IMAD.MOV.U32 R151, RZ, RZ, RZ ;  /* 0x000000ffff977224 */ /* 0x000fe200078e00ff */
[----:B--2---:R-:W-:-:S04]  /*11fe0*/  LOP3.LUT R6, R6, 0x7f, RZ, 0xc0, !PT ;  /* 0x0000007f06067812 */ /* 0x004fc800078ec0ff */
[----:B------:R-:W-:Y:S01]  /*11ff0*/  ISETP.NE.AND P1, PT, R6, RZ, PT ;  /* 0x000000ff0600720c */ /* 0x000fe20003f25270 */
[----:B01----:R-:W-:Y:S01]  /*12000*/  VIADD R3, R16, 0x24400 ;  /* 0x0002440010037836 */ /* 0x003fe20000000000 */
[----:B------:R-:W-:Y:S01]  /*12010*/  R2UR UR20, R2 ;  /* 0x00000000021472ca */ /* 0x000fe200000e0000 */
[----:B-----5:R-:W-:Y:S01]  /*12020*/  WARPGROUP.ARRIVE ;  /* 0x00000000000079c5 */ /* 0x020fe20000000000 */
[----:B------:R-:W-:Y:S01]  /*12030*/  UMOV UR5, 0x40000040 ;  /* 0x4000004000057882 */ /* 0x000fe20000000000 */
[----:B------:R-:W-:Y:S01]  /*12040*/  IMAD.MOV.U32 R7, RZ, RZ, 0x40000040 ;  /* 0x40000040ff077424 */ /* 0x000fe200078e00ff */
[----:B------:R-:W-:Y:S01]  /*12050*/  SHF.R.U32.HI R3, RZ, 0x4, R3 ;  /* 0x00000004ff037819 */ /* 0x000fe20000011603 */
[----:B------:R-:W-:Y:S01]  /*12060*/  UMOV UR17, UR5 ;  /* 0x0000000500117c82 */ /* 0x000fe20008000000 */
[----:B------:R-:W-:Y:S01]  /*12070*/  IMAD.U32 R15, RZ, RZ, UR5 ;  /* 0x00000005ff0f7e24 */ /* 0x000fe2000f8e00ff */
[----:B------:R-:W-:Y:S01]  /*12080*/  UMOV UR9, UR17 ;  /* 0x0000001100097c82 */ /* 0x000fe20008000000 */
[----:B------:R-:W-:Y:S01]  /*12090*/  LOP3.LUT R3, R3, 0x3fff, RZ, 0xc0, !PT ;  /* 0x00003fff03037812 */ /* 0x000fe200078ec0ff */
[----:B------:R-:W-:Y:S01]  /*120a0*/  IMAD.MOV.U32 R9, RZ, RZ, 0x40000040 ;  /* 0x40000040ff097424 */ /* 0x000fe200078e00ff */
[----:B------:R-:W-:Y:S01]  /*120b0*/  UMOV UR13, UR17 ;  /* 0x00000011000d7c82 */ /* 0x000fe20008000000 */
[----:B------:R-:W-:Y:S01]  /*120c0*/  IMAD.MOV.U32 R11, RZ, RZ, 0x40000040 ;  /* 0x40000040ff0b7424 */ /* 0x000fe200078e00ff */
[----:B------:R-:W-:Y:S01]  /*120d0*/  LOP3.LUT R235, R3, 0x10000, RZ, 0xfc, !PT ;  /* 0x0001000003eb7812 */ /* 0x000fe200078efcff */
[----:B------:R-:W-:Y:S01]  /*120e0*/  IMAD.MOV.U32 R3, RZ, RZ, 0x40000040 ;  /* 0x40000040ff037424 */ /* 0x000fe200078e00ff */
[----:B------:R-:W-:Y:S01]  /*120f0*/  ULOP3.LUT UR20, UR20, 0x10000, URZ, 0xfc, !UPT ;  /* 0x0001000014147892 */ /* 0x000fe2000f8efc3f */
[----:B------:R-:W-:Y:S01]  /*12100*/  R2UR UR11, R9 ;  /* 0x00000000090b72ca */ /* 0x000fe200000e0000 */
[----:B------:R-:W-:Y:S01]  /*12110*/  IMAD.MOV.U32 R9, RZ, RZ, 0x40000040 ;  /* 0x40000040ff097424 */ /* 0x000fe200078e00ff */
[----:B------:R-:W-:Y:S01]  /*12120*/  R2UR UR27, R11 ;  /* 0x000000000b1b72ca */ /* 0x000fe200000e0000 */
[----:B------:R-:W-:Y:S01]  /*12130*/  IMAD R2, R222, 0xa00, R235 ;  /* 0x00000a00de027824 */ /* 0x000fe200078e02eb */
[----:B------:R-:W-:Y:S01]  /*12140*/  R2UR UR7, R3 ;  /* 0x00000000030772ca */ /* 0x000fe200000e0000 */
[----:B------:R-:W-:Y:S01]  /*12150*/  UMOV UR25, 0x40000040 ;  /* 0x4000004000197882 */ /* 0x000fe20000000000 */
[----:B------:R-:W-:Y:S01]  /*12160*/  UMOV UR4, UR20 ;  /* 0x0000001400047c82 */ /* 0x000fe20008000000 */
[C---:B------:R-:W-:Y:S01]  /*12170*/  VIADD R6, R2.reuse, 0x80 ;  /* 0x0000008002067836 */ /* 0x040fe20000000000 */
[C---:B------:R-:W-:Y:S01]  /*12180*/  R2UR UR6, R2.reuse ;  /* 0x00000000020672ca */ /* 0x040fe200000e0000 */
[----:B------:R-:W-:Y:S01]  /*12190*/  UMOV UR16, UR4 ;  /* 0x0000000400107c82 */ /* 0x000fe20008000000 */
[----:B------:R-:W-:Y:S01]  /*121a0*/  IMAD.U32 R14, RZ, RZ, UR4 ;  /* 0x00000004ff0e7e24 */ /* 0x000fe2000f8e00ff */
[C---:B------:R-:W-:Y:S01]  /*121b0*/  IADD3 R8, R2.reuse, 0x100, RZ ;  /* 0x0000010002087810 */ /* 0x040fe20007ffe0ff */
[----:B------:R-:W-:Y:S01]  /*121c0*/  UMOV UR8, UR16 ;  /* 0x0000001000087c82 */ /* 0x000fe20008000000 */
[----:B------:R-:W-:Y:S01]  /*121d0*/  UMOV UR12, UR16 ;  /* 0x00000010000c7c82 */ /* 0x000fe20008000000 */
[----:B------:R-:W-:Y:S01]  /*121e0*/  R2UR UR19, R9 ;  /* 0x00000000091372ca */ /* 0x000fe200000e0000 */
[----:B------:R-:W-:Y:S01]  /*121f0*/  VIADD R10, R2, 0x2 ;  /* 0x00000002020a7836 */ /* 0x000fe20000000000 */
[----:B------:R-:W-:Y:S01]  /*12200*/  R2UR UR10, R8 ;  /* 0x00000000080a72ca */ /* 0x000fe200000e0000 */
[----:B------:R-:W-:Y:S01]  /*12210*/  VIADD R8, R2, 0x200 ;  /* 0x0000020002087836 */ /* 0x000fe20000000000 */
[----:B------:R0:W-:Y:S01]  /*12220*/  STL.64 [R1+0x50], R14 ;  /* 0x0000500e01007387 */ /* 0x0001e20000100a00 */
[----:B------:R-:W-:Y:S01]  /*12230*/  IMAD.MOV.U32 R9, RZ, RZ, 0x40000040 ;  /* 0x40000040ff097424 */ /* 0x000fe200078e00ff */
[----:B------:R-:W-:Y:S01]  /*12240*/  R2UR UR26, R10 ;  /* 0x000000000a1a72ca */ /* 0x000fe200000e0000 */
[----:B------:R-:W-:Y:S01]  /*12250*/  HGMMA.64x16x16.F32.BF16 R56, gdesc[UR4], RZ, !UPT, gsb0 ;  /* 0x00200000043879f0 */ /* 0x000fe2000c0018ff */
[----:B------:R-:W-:Y:S01]  /*12260*/  R2UR UR6, R6 ;  /* 0x00000000060672ca */ /* 0x000fe200000e0000 */
[----:B------:R-:W-:Y:S01]  /*12270*/  UMOV UR4, UR16 ;  /* 0x0000001000047c82 */ /* 0x000fe20008000000 */
[----:B------:R-:W-:Y:S01]  /*12280*/  R2UR UR7, R7 ;  /* 0x00000000070772ca */ /* 0x000fe200000e0000 */
[----:B------:R-:W-:Y:S01]  /*12290*/  UMOV UR5, UR17 ;  /* 0x0000001100057c82 */ /* 0x000fe20008000000 */
[----:B------:R-:W-:Y:S01]  /*122a0*/  VIADD R6, R2, 0x180 ;  /* 0x0000018002067836 */ /* 0x000fe20000000000 */
[----:B------:R-:W-:Y:S01]  /*122b0*/  R2UR UR18, R8 ;  /* 0x00000000081272ca */ /* 0x000fe200000e0000 */
[----:B------:R-:W-:Y:S01]  /*122c0*/  IMAD.MOV.U32 R7, RZ, RZ, 0x40000040 ;  /* 0x40000040ff077424 */ /* 0x000fe200078e00ff */
[----:B------:R-:W-:Y:S01]  /*122d0*/  UIADD3 UR52, UR20, 0x806, URZ ;  /* 0x0000080614347890 */ /* 0x000fe2000fffe03f */
[----:B------:R-:W-:Y:S01]  /*122e0*/  VIADD R8, R2, 0x102 ;  /* 0x0000010202087836 */ /* 0x000fe20000000000 */
[----:B------:R-:W-:Y:S01]  /*122f0*/  R2UR UR14, R6 ;  /* 0x00000000060e72ca */ /* 0x000fe200000e0000 */
[C---:B------:R-:W-:Y:S01]  /*12300*/  VIADD R6, R2.reuse, 0x82 ;  /* 0x0000008202067836 */ /* 0x040fe20000000000 */
[----:B------:R-:W-:Y:S01]  /*12310*/  R2UR UR15, R7 ;  /* 0x00000000070f72ca */ /* 0x000fe200000e0000 */
[----:B------:R-:W-:Y:S01]  /*12320*/  VIADD R10, R2, 0x4 ;  /* 0x00000004020a7836 */ /* 0x000fe20000000000 */
[----:B------:R-:W-:Y:S01]  /*12330*/  MOV R7, 0x40000040 ;  /* 0x4000004000077802 */ /* 0x000fe20000000f00 */
[----:B------:R-:W-:Y:S01]  /*12340*/  IMAD.MOV.U32 R11, RZ, RZ, 0x40000040 ;  /* 0x40000040ff0b7424 */ /* 0x000fe200078e00ff */
[----:B------:R-:W-:Y:S01]  /*12350*/  UMOV UR53, 0x40000040 ;  /* 0x4000004000357882 */ /* 0x000fe20000000000 */
[----:B0-----:R-:W-:Y:S01]  /*12360*/  IMAD.U32 R15, RZ, RZ, UR25 ;  /* 0x00000019ff0f7e24 */ /* 0x001fe2000f8e00ff */
[----:B------:R-:W-:Y:S01]  /*12370*/  UIADD3 UR48, UR20, 0xc00, URZ ;  /* 0x00000c0014307890 */ /* 0x000fe2000fffe03f */
[----:B------:R-:W-:Y:S01]  /*12380*/  IMAD.MOV.U32 R3, RZ, RZ, 0x40000040 ;  /* 0x40000040ff037424 */ /* 0x000fe200078e00ff */
[----:B------:R-:W-:Y:S01]  /*12390*/  UMOV UR49, 0x40000040 ;  /* 0x4000004000317882 */ /* 0x000fe20000000000 */
[----:B------:R-:W-:Y:S01]  /*123a0*/  UIADD3 UR44, UR20, 0xc02, URZ ;  /* 0x00000c02142c7890 */ /* 0x000fe2000fffe03f */
[----:B------:R-:W-:Y:S01]  /*123b0*/  IMAD.IADD R5, R5, 0x1, R148 ;  /* 0x0000000105057824 */ /* 0x000fe200078e0294 */
[----:B------:R-:W-:Y:S01]  /*123c0*/  UMOV UR45, 0x40000040 ;  /* 0x40000040002d7882 */ /* 0x000fe20000000000 */
[----:B------:R-:W-:Y:S01]  /*123d0*/  UIADD3 UR40, UR20, 0xc04, URZ ;  /* 0x00000c0414287890 */ /* 0x000fe2000fffe03f */
[----:B------:R-:W-:Y:S01]  /*123e0*/  P2R R12, PR, RZ, 0x1 ;  /* 0x00000001ff0c7803 */ /* 0x000fe20000000000 */
[----:B------:R-:W-:Y:S01]  /*123f0*/  UMOV UR41, 0x40000040 ;  /* 0x4000004000297882 */ /* 0x000fe20000000000 */
[----:B------:R-:W-:Y:S01]  /*12400*/  UIADD3 UR36, UR20, 0xc06, URZ ;  /* 0x00000c0614247890 */ /* 0x000fe2000fffe03f */
[----:B------:R-:W-:Y:S01]  /*12410*/  @!P1 VIADD R0, R0, 0x38840 ;  /* 0x0003884000009836 */ /* 0x000fe20000000000 */
[----:B------:R-:W-:Y:S01]  /*12420*/  UMOV UR37, 0x40000040 ;  /* 0x4000004000257882 */ /* 0x000fe20000000000 */
[----:B------:R-:W-:Y:S01]  /*12430*/  BSSY B0, `(.L_x_645) ;  /* 0x00009b4000007945 */ /* 0x000fe20003800000 */
[-C--:B------:R-:W-:Y:S01]  /*12440*/  MOV R150, R151.reuse ;  /* 0x0000009700967202 */ /* 0x080fe20000000f00 */
[--C-:B------:R-:W-:Y:S01]  /*12450*/  IMAD.MOV.U32 R149, RZ, RZ, R151.reuse ;  /* 0x000000ffff957224 */ /* 0x100fe200078e0097 */
[----:B------:R-:W-:Y:S01]  /*12460*/  @!P1 PRMT R0, RZ, 0x654, R0 ;  /* 0x00000654ff009816 */ /* 0x000fe20000000000 */
        /* <DEDUP_REMOVED lines=14> */
[--C-:B------:R-:W-:Y:S01]  /*12550*/  IMAD.MOV.U32 R139, RZ, RZ, R151.reuse ;  /* 0x000000ffff8b7224 */ /* 0x100fe200078e0097 */
[----:B------:R-:W-:Y:S02]  /*12560*/  WARPGROUP.DEPBAR.LE gsb0, 0x0 ;  /* 0x00008000000079c5 */ /* 0x000fe40000010000 */
[----:B------:R-:W-:Y:S01]  /*12570*/  WARPGROUP.ARRIVE ;  /* 0x00000000000079c5 */ /* 0x000fe20000000000 */
[--C-:B------:R-:W-:Y:S02]  /*12580*/  IMAD.MOV.U32 R138, RZ, RZ, R151.reuse ;  /* 0x000000ffff8a7224 */ /* 0x100fe400078e0097 */
[--C-:B------:R-:W-:Y:S02]  /*12590*/  IMAD.MOV.U32 R136, RZ, RZ, R151.reuse ;  /* 0x000000ffff887224 */ /* 0x100fe400078e0097 */
[----:B------:R-:W-:Y:S01]  /*125a0*/  IMAD.MOV.U32 R135, RZ, RZ, R151 ;  /* 0x000000ffff877224 */ /* 0x000fe200078e0097 */
[----:B------:R-:W-:Y:S01]  /*125b0*/  HGMMA.64x16x16.F32.BF16 R48, gdesc[UR4], RZ, !UPT, gsb0 ;  /* 0x00200000043079f0 */ /* 0x000fe2000c0018ff */
[----:B------:R-:W-:Y:S01]  /*125c0*/  UIADD3 UR4, UR20, 0x2, URZ ;  /* 0x0000000214047890 */ /* 0x000fe2000fffe03f */
[----:B------:R-:W-:Y:S01]  /*125d0*/  R2UR UR6, R6 ;  /* 0x00000000060672ca */ /* 0x000fe200000e0000 */
[----:B------:R-:W-:Y:S01]  /*125e0*/  VIADD R6, R2, 0x182 ;  /* 0x0000018202067836 */ /* 0x000fe20000000000 */
[----:B------:R-:W-:Y:S01]  /*125f0*/  R2UR UR7, R7 ;  /* 0x00000000070772ca */ /* 0x000fe200000e0000 */
[----:B------:R-:W-:-:S02]  /*12600*/  IMAD.MOV.U32 R7, RZ, RZ, 0x40000040 ;  /* 0x40000040ff077424 */ /* 0x000fc400078e00ff */
[--C-:B------:R-:W-:Y:S01]  /*12610*/  IMAD.MOV.U32 R134, RZ, RZ, R151.reuse ;  /* 0x000000ffff867224 */ /* 0x100fe200078e0097 */
[----:B------:R-:W-:Y:S01]  /*12620*/  UMOV UR24, UR4 ;  /* 0x0000000400187c82 */ /* 0x000fe20008000000 */
[--C-:B------:R-:W-:Y:S02]  /*12630*/  IMAD.MOV.U32 R133, RZ, RZ, R151.reuse ;  /* 0x000000ffff857224 */ /* 0x100fe400078e0097 */
[----:B------:R-:W-:Y:S02]  /*12640*/  IMAD.U32 R14, RZ, RZ, UR24 ;  /* 0x00000018ff0e7e24 */ /* 0x000fe4000f8e00ff */
[--C-:B------:R-:W-:Y:S02]  /*12650*/  IMAD.MOV.U32 R132, RZ, RZ, R151.reuse ;  /* 0x000000ffff847224 */ /* 0x100fe400078e0097 */
[--C-:B------:R-:W-:Y:S01]  /*12660*/  IMAD.MOV.U32 R131, RZ, RZ, R151.reuse ;  /* 0x000000ffff837224 */ /* 0x100fe200078e0097 */
[----:B------:R0:W-:Y:S01]  /*12670*/  STL.64 [R1+0x48], R14 ;  /* 0x0000480e01007387 */ /* 0x0001e20000100a00 */
        /* <DEDUP_REMOVED lines=24> */
[----:B------:R-:W-:Y:S01]  /*12800*/  R2UR UR10, R8 ;  /* 0x00000000080a72ca */ /* 0x000fe200000e0000 */
[----:B------:R-:W-:Y:S01]  /*12810*/  VIADD R8, R2, 0x202 ;  /* 0x0000020202087836 */ /* 0x000fe20000000000 */
[----:B------:R-:W-:Y:S01]  /*12820*/  R2UR UR11, R9 ;  /* 0x00000000090b72ca */ /* 0x000fe200000e0000 */
[----:B------:R-:W-:Y:S02]  /*12830*/  IMAD.MOV.U32 R9, RZ, RZ, 0x40000040 ;  /* 0x40000040ff097424 */ /* 0x000fe400078e00ff */
        /* <DEDUP_REMOVED lines=22> */
[--C-:B------:R-:W-:Y:S01]  /*129a0*/  IMAD.MOV.U32 R82, RZ, RZ, R151.reuse ;  /* 0x000000ffff527224 */ /* 0x100fe200078e0097 */
[----:B------:R-:W-:Y:S02]  /*129b0*/  WARPGROUP.DEPBAR.LE gsb0, 0x0 ;  /* 0x00008000000079c5 */ /* 0x000fe40000010000 */
[----:B------:R-:W-:Y:S01]  /*129c0*/  WARPGROUP.ARRIVE ;  /* 0x00000000000079c5 */ /* 0x000fe20000000000 */
[--C-:B------:R-:W-:Y:S02]  /*129d0*/  IMAD.MOV.U32 R80, RZ, RZ, R151.reuse ;  /* 0x000000ffff507224 */ /* 0x100fe400078e0097 */
[----:B------:R-:W-:-:S02]  /*129e0*/  IMAD.MOV.U32 R78, RZ, RZ, R151 ;  /* 0x000000ffff4e7224 */ /* 0x000fc400078e0097 */
[--C-:B------:R-:W-:Y:S01]  /*129f0*/  IMAD.MOV.U32 R76, RZ, RZ, R151.reuse ;  /* 0x000000ffff4c7224 */ /* 0x100fe200078e0097 */
[----:B------:R-:W-:Y:S01]  /*12a00*/  HGMMA.64x16x16.F32.BF16 R32, gdesc[UR12], RZ, !UPT, gsb0 ;  /* 0x002000000c2079f0 */ /* 0x000fe2000c0018ff */
[----:B------:R-:W-:Y:S01]  /*12a10*/  R2UR UR14, R6 ;  /* 0x00000000060e72ca */ /* 0x000fe200000e0000 */
[----:B------:R-:W-:Y:S01]  /*12a20*/  VIADD R6, R2, 0x84 ;  /* 0x0000008402067836 */ /* 0x000fe20000000000 */
[----:B------:R-:W-:Y:S01]  /*12a30*/  R2UR UR15, R7 ;  /* 0x00000000070f72ca */ /* 0x000fe200000e0000 */
[----:B------:R-:W-:Y:S02]  /*12a40*/  IMAD.MOV.U32 R7, RZ, RZ, 0x40000040 ;  /* 0x40000040ff077424 */ /* 0x000fe400078e00ff */
[--C-:B------:R-:W-:Y:S02]  /*12a50*/  IMAD.MOV.U32 R74, RZ, RZ, R151.reuse ;  /* 0x000000ffff4a7224 */ /* 0x100fe400078e0097 */
[--C-:B------:R-:W-:Y:S02]  /*12a60*/  IMAD.MOV.U32 R70, RZ, RZ, R151.reuse ;  /* 0x000000ffff467224 */ /* 0x100fe400078e0097 */
[----:B------:R-:W-:-:S02]  /*12a70*/  IMAD.MOV.U32 R68, RZ, RZ, R151 ;  /* 0x000000ffff447224 */ /* 0x000fc400078e0097 */
[--C-:B------:R-:W-:Y:S02]  /*12a80*/  IMAD.MOV.U32 R66, RZ, RZ, R151.reuse ;  /* 0x000000ffff427224 */ /* 0x100fe400078e0097 */
[----:B------:R-:W-:Y:S01]  /*12a90*/  IMAD.MOV.U32 R64, RZ, RZ, R151 ;  /* 0x000000ffff407224 */ /* 0x000fe200078e0097 */
[----:B------:R-:W-:Y:S02]  /*12aa0*/  WARPGROUP.DEPBAR.LE gsb0, 0x0 ;  /* 0x00008000000079c5 */ /* 0x000fe40000010000 */
[----:B------:R-:W-:-:S06]  /*12ab0*/  WARPGROUP.ARRIVE ;  /* 0x00000000000079c5 */ /* 0x000fcc0000000000 */
[----:B------:R-:W-:Y:S01]  /*12ac0*/  HGMMA.64x16x16.F32.BF16 R24, gdesc[UR16], RZ, !UPT, gsb0 ;  /* 0x00200000101879f0 */ /* 0x000fe2000c0018ff */
[----:B------:R-:W-:Y:S01]  /*12ad0*/  UMOV UR16, UR24 ;  /* 0x0000001800107c82 */ /* 0x000fe20008000000 */
[----:B------:R-:W-:Y:S01]  /*12ae0*/  UMOV UR17, UR25 ;  /* 0x0000001900117c82 */ /* 0x000fe20008000000 */
[----:B------:R-:W-:Y:S01]  /*12af0*/  UMOV UR4, UR16 ;  /* 0x0000001000047c82 */ /* 0x000fe20008000000 */
[----:B------:R-:W-:Y:S01]  /*12b00*/  UMOV UR5, UR17 ;  /* 0x0000001100057c82 */ /* 0x000fe20008000000 */
[----:B------:R-:W-:Y:S01]  /*12b10*/  UMOV UR8, UR16 ;  /* 0x0000001000087c82 */ /* 0x000fe20008000000 */
[----:B------:R-:W-:Y:S01]  /*12b20*/  UMOV UR9, UR17 ;  /* 0x0000001100097c82 */ /* 0x000fe20008000000 */
[----:B------:R-:W-:Y:S01]  /*12b30*/  UMOV UR12, UR16 ;  /* 0x00000010000c7c82 */ /* 0x000fe20008000000 */
[----:B------:R-:W-:Y:S01]  /*12b40*/  UMOV UR13, UR17 ;  /* 0x00000011000d7c82 */ /* 0x000fe20008000000 */
[----:B------:R-:W-:Y:S01]  /*12b50*/  R2UR UR18, R8 ;  /* 0x00000000081272ca */ /* 0x000fe200000e0000 */
[----:B------:R-:W-:Y:S01]  /*12b60*/  VIADD R8, R2, 0x104 ;  /* 0x0000010402087836 */ /* 0x000fe20000000000 */
[----:B------:R-:W-:Y:S01]  /*12b70*/  R2UR UR19, R9 ;  /* 0x00000000091372ca */ /* 0x000fe200000e0000 */
[----:B------:R-:W-:Y:S01]  /*12b80*/  IMAD.MOV.U32 R9, RZ, RZ, 0x40000040 ;  /* 0x40000040ff097424 */ /* 0x000fe200078e00ff */
[----:B------:R-:W-:-:S02]  /*12b90*/  WARPGROUP.DEPBAR.LE gsb0, 0x0 ;  /* 0x00008000000079c5 */ /* 0x000fc40000010000 */
[----:B------:R-:W-:-:S06]  /*12ba0*/  WARPGROUP.ARRIVE ;  /* 0x00000000000079c5 */ /* 0x000fcc0000000000 */
[----:B------:R-:W-:Y:S01]  /*12bb0*/  HGMMA.64x16x16.F32.BF16 R56, gdesc[UR24], R56, gsb0 ;  /* 0x00200000183879f0 */ /* 0x000fe20008001838 */
[----:B------:R-:W-:Y:S01]  /*12bc0*/  R2UR UR26, R10 ;  /* 0x000000000a1a72ca */ /* 0x000fe200000e0000 */
[----:B------:R-:W-:Y:S01]  /*12bd0*/  UMOV UR25, 0x40000040 ;  /* 0x4000004000197882 */ /* 0x000fe20000000000 */
[----:B------:R-:W-:Y:S01]  /*12be0*/  R2UR UR27, R11 ;  /* 0x000000000b1b72ca */ /* 0x000fe200000e0000 */
[----:B------:R-:W-:Y:S02]  /*12bf0*/  VIADD R10, R2, 0x6 ;  /* 0x00000006020a7836 */ /* 0x000fe40000000000 */
[----:B------:R-:W-:Y:S02]  /*12c00*/  IMAD.MOV.U32 R11, RZ, RZ, 0x40000040 ;  /* 0x40000040ff0b7424 */ /* 0x000fe400078e00ff */
[----:B0-----:R-:W-:Y:S01]  /*12c10*/  IMAD.U32 R15, RZ, RZ, UR25 ;  /* 0x00000019ff0f7e24 */ /* 0x001fe2000f8e00ff */
[----:B------:R-:W-:Y:S02]  /*12c20*/  WARPGROUP.DEPBAR.LE gsb0, 0x0 ;  /* 0x00008000000079c5 */ /* 0x000fe40000010000 */
[----:B------:R-:W-:-:S06]  /*12c30*/  WARPGROUP.ARRIVE ;  /* 0x00000000000079c5 */ /* 0x000fcc0000000000 */
[----:B------:R-:W-:Y:S01]  /*12c40*/  HGMMA.64x16x16.F32.BF16 R48, gdesc[UR4], R48, gsb0 ;  /* 0x00200000043079f0 */ /* 0x000fe20008001830 */
[----:B------:R-:W-:Y:S01]  /*12c50*/  UIADD3 UR4, UR20, 0x4, URZ ;  /* 0x0000000414047890 */ /* 0x000fe2000fffe03f */
[----:B------:R-:W-:Y:S02]  /*12c60*/  R2UR UR6, R6 ;  /* 0x00000000060672ca */ /* 0x000fe400000e0000 */
[----:B------:R-:W-:Y:S01]  /*12c70*/  R2UR UR7, R7 ;  /* 0x00000000070772ca */ /* 0x000fe200000e0000 */
[----:B------:R-:W-:Y:S01]  /*12c80*/  IMAD.MOV.U32 R7, RZ, RZ, 0x40000040 ;  /* 0x40000040ff077424 */ /* 0x000fe200078e00ff */
[----:B------:R-:W-:Y:S02]  /*12c90*/  IADD3 R6, R2, 0x184, RZ ;  /* 0x0000018402067810 */ /* 0x000fe40007ffe0ff */
[----:B------:R-:W-:Y:S02]  /*12ca0*/  UMOV UR24, UR4 ;  /* 0x0000000400187c82 */ /* 0x000fe40008000000 */
[----:B------:R-:W-:-:S05]  /*12cb0*/  IMAD.U32 R14, RZ, RZ, UR24 ;  /* 0x00000018ff0e7e24 */ /* 0x000fca000f8e00ff */
[----:B------:R0:W-:Y:S01]  /*12cc0*/  STL.64 [R1+0x40], R14 ;  /* 0x0000400e01007387 */ /* 0x0001e20000100a00 */
[----:B------:R-:W-:Y:S02]  /*12cd0*/  WARPGROUP.DEPBAR.LE gsb0, 0x0 ;  /* 0x00008000000079c5 */ /* 0x000fe40000010000 */
[----:B------:R-:W-:-:S06]  /*12ce0*/  WARPGROUP.ARRIVE ;  /* 0x00000000000079c5 */ /* 0x000fcc0000000000 */
[----:B------:R-:W-:Y:S01]  /*12cf0*/  HGMMA.64x16x16.F32.BF16 R40, gdesc[UR8], R40, gsb0 ;  /* 0x00200000082879f0 */ /* 0x000fe20008001828 */
[----:B------:R-:W-:Y:S01]  /*12d00*/  R2UR UR10, R8 ;  /* 0x00000000080a72ca */ /* 0x000fe200000e0000 */
[----:B------:R-:W-:Y:S01]  /*12d10*/  VIADD R8, R2, 0x204 ;  /* 0x0000020402087836 */ /* 0x000fe20000000000 */
[----:B------:R-:W-:Y:S01]  /*12d20*/  R2UR UR11, R9 ;  /* 0x00000000090b72ca */ /* 0x000fe200000e0000 */
[----:B------:R-:W-:Y:S01]  /*12d30*/  IMAD.MOV.U32 R9, RZ, RZ, 0x40000040 ;  /* 0x40000040ff097424 */ /* 0x000fe200078e00ff */
        /* <DEDUP_REMOVED lines=20> */
[----:B------:R-:W-:-:S02]  /*12e80*/  R2UR UR19, R9 ;  /* 0x00000000091372ca */ /* 0x000fc400000e0000 */
[----:B------:R-:W-:Y:S01]  /*12e90*/  MOV R9, 0x40000040 ;  /* 0x4000004000097802 */ /* 0x000fe20000000f00 */
[----:B------:R-:W-:Y:S02]  /*12ea0*/  WARPGROUP.DEPBAR.LE gsb0, 0x0 ;  /* 0x00008000000079c5 */ /* 0x000fe40000010000 */
        /* <DEDUP_REMOVED lines=12> */
[----:B------:R-:W-:Y:S01]  /*12f70*/  R2UR UR6, R6 ;  /* 0x00000000060672ca */ /* 0x000fe200000e0000 */
[----:B------:R-:W-:Y:S01]  /*12f80*/  VIADD R6, R2, 0x186 ;  /* 0x0000018602067836 */ /* 0x000fe20000000000 */
[----:B------:R-:W-:Y:S01]  /*12f90*/  R2UR UR7, R7 ;  /* 0x00000000070772ca */ /* 0x000fe200000e0000 */
[----:B------:R-:W-:-:S03]  /*12fa0*/  IMAD.MOV.U32 R7, RZ, RZ, 0x40000040 ;  /* 0x40000040ff077424 */ /* 0x000fc600078e00ff */
        /* <DEDUP_REMOVED lines=44> */
[----:B------:R-:W-:-:S07]  /*13270*/  UIADD3 UR4, UR20, 0x400, URZ ;  /* 0x0000040014047890 */ /* 0x000fce000fffe03f */
[----:B------:R-:W-:Y:S02]  /*13280*/  UMOV UR24, UR4 ;  /* 0x0000000400187c82 */ /* 0x000fe40008000000 */
[----:B------:R-:W-:-:S05]  /*13290*/  IMAD.U32 R14, RZ, RZ, UR24 ;  /* 0x00000018ff0e7e24 */ /* 0x000fca000f8e00ff */
[----:B------:R0:W-:Y:S01]  /*132a0*/  STL.64 [R1+0x30], R14 ;  /* 0x0000300e01007387 */ /* 0x0001e20000100a00 */
[----:B------:R-:W-:Y:S02]  /*132b0*/  WARPGROUP.DEPBAR.LE gsb0, 0x0 ;  /* 0x00008000000079c5 */ /* 0x000fe40000010000 */
[----:B------:R-:W-:-:S06]  /*132c0*/  WARPGROUP.ARRIVE ;  /* 0x00000000000079c5 */ /* 0x000fcc0000000000 */
[----:B------:R-:W-:Y:S01]  /*132d0*/  HGMMA.64x16x16.F32.BF16 R40, gdesc[UR8], R40, gsb0 ;  /* 0x00200000082879f0 */ /* 0x000fe20008001828 */
[----:B------:R-:W-:Y:S01]  /*132e0*/  UMOV UR8, UR24 ;  /* 0x0000001800087c82 */ /* 0x000fe20008000000 */
[----:B------:R-:W-:Y:S01]  /*132f0*/  UMOV UR9, UR25 ;  /* 0x0000001900097c82 */ /* 0x000fe20008000000 */
[----:B------:R-:W-:Y:S01]  /*13300*/  UMOV UR4, UR8 ;  /* 0x0000000800047c82 */ /* 0x000fe20008000000 */
[----:B------:R-:W-:Y:S01]  /*13310*/  UMOV UR5, UR9 ;  /* 0x0000000900057c82 */ /* 0x000fe20008000000 */
[----:B------:R-:W-:Y:S02]  /*13320*/  WARPGROUP.DEPBAR.LE gsb0, 0x0 ;  /* 0x00008000000079c5 */ /* 0x000fe40000010000 */
[----:B------:R-:W-:-:S06]  /*13330*/  WARPGROUP.ARRIVE ;  /* 0x00000000000079c5 */ /* 0x000fcc0000000000 */
[----:B------:R-:W-:Y:S01]  /*13340*/  HGMMA.64x16x16.F32.BF16 R32, gdesc[UR12], R32, gsb0 ;  /* 0x002000000c2079f0 */ /* 0x000fe20008001820 */
[----:B------:R-:W-:Y:S01]  /*13350*/  R2UR UR14, R6 ;  /* 0x00000000060e72ca */ /* 0x000fe200000e0000 */
[----:B------:R-:W-:Y:S01]  /*13360*/  UMOV UR12, UR8 ;  /* 0x00000008000c7c82 */ /* 0x000fe20008000000 */
[----:B------:R-:W-:Y:S01]  /*13370*/  R2UR UR15, R7 ;  /* 0x00000000070f72ca */ /* 0x000fe200000e0000 */
[----:B------:R-:W-:Y:S01]  /*13380*/  UMOV UR13, UR9 ;  /* 0x00000009000d7c82 */ /* 0x000fe20008000000 */
[----:B------:R-:W-:Y:S02]  /*13390*/  VIADD R6, R2, 0x400 ;  /* 0x0000040002067836 */ /* 0x000fe40000000000 */
[----:B------:R-:W-:-:S03]  /*133a0*/  IMAD.MOV.U32 R7, RZ, RZ, 0x40000040 ;  /* 0x40000040ff077424 */ /* 0x000fc600078e00ff */
        /* <DEDUP_REMOVED lines=8> */
[----:B------:R-:W-:Y:S01]  /*13430*/  UMOV UR16, UR8 ;  /* 0x0000000800107c82 */ /* 0x000fe20008000000 */
[----:B------:R-:W-:Y:S01]  /*13440*/  R2UR UR19, R9 ;  /* 0x00000000091372ca */ /* 0x000fe200000e0000 */
[----:B------:R-:W-:Y:S01]  /*13450*/  UMOV UR17, UR9 ;  /* 0x0000000900117c82 */ /* 0x000fe20008000000 */
[----:B------:R-:W-:Y:S01]  /*13460*/  IMAD.MOV.U32 R9, RZ, RZ, 0x40000040 ;  /* 0x40000040ff097424 */ /* 0x000fe200078e00ff */
[----:B------:R-:W-:-:S04]  /*13470*/  IADD3 R8, R2, 0x480, RZ ;  /* 0x0000048002087810 */ /* 0x000fc80007ffe0ff */
        /* <DEDUP_REMOVED lines=8> */
[----:B------:R-:W-:Y:S01]  /*13500*/  UMOV UR25, 0x40000040 ;  /* 0x4000004000197882 */ /* 0x000fe20000000000 */
[----:B------:R-:W-:Y:S01]  /*13510*/  R2UR UR27, R11 ;  /* 0x000000000b1b72ca */ /* 0x000fe200000e0000 */
[----:B------:R-:W-:Y:S01]  /*13520*/  IMAD.MOV.U32 R11, RZ, RZ, 0x40000040 ;  /* 0x40000040ff0b7424 */ /* 0x000fe200078e00ff */
[----:B------:R-:W-:Y:S01]  /*13530*/  IADD3 R10, R2, 0x284, RZ ;  /* 0x00000284020a7810 */ /* 0x000fe20007ffe0ff */
        /* <DEDUP_REMOVED lines=56> */
[----:B------:R-:W-:Y:S02]  /*138c0*/  R2UR UR7, R7 ;  /* 0x00000000070772ca */ /* 0x000fe400000e0000 */
[----:B------:R-:W-:Y:S02]  /*138d0*/  MOV R7, 0x40000040 ;  /* 0x4000004000077802 */ /* 0x000fe40000000f00 */
        /* <DEDUP_REMOVED lines=57> */
[----:B------:R-:W-:Y:S02]  /*13c70*/  R2UR UR11, R9 ;  /* 0x00000000090b72ca */ /* 0x000fe400000e0000 */
[----:B------:R-:W-:Y:S01]  /*13c80*/  MOV R9, 0x40000040 ;  /* 0x4000004000097802 */ /* 0x000fe20000000f00 */
        /* <DEDUP_REMOVED lines=28> */
[----:B------:R-:W-:Y:S01]  /*13e50*/  VIADD R10, R2, 0x502 ;  /* 0x00000502020a7836 */ /* 0x000fe20000000000 */
[----:B------:R-:W-:Y:S01]  /*13e60*/  MOV R11, 0x40000040 ;  /* 0x40000040000b7802 */ /* 0x000fe20000000f00 */
        /* <DEDUP_REMOVED lines=99> */
[----:B------:R-:W-:Y:S01]  /*144a0*/  R2UR UR54, R10 ;  /* 0x000000000a3672ca */ /* 0x000fe200000e0000 */
[----:B------:R-:W-:Y:S01]  /*144b0*/  VIADD R10, R2, 0x780 ;  /* 0x00000780020a7836 */ /* 0x000fe20000000000 */
[----:B------:R-:W-:Y:S01]  /*144c0*/  R2UR UR55, R11 ;  /* 0x000000000b3772ca */ /* 0x000fe200000e0000 */
[----:B------:R-:W-:-:S03]  /*144d0*/  IMAD.MOV.U32 R11, RZ, RZ, 0x40000040 ;  /* 0x40000040ff0b7424 */ /* 0x000fc600078e00ff */
        /* <DEDUP_REMOVED lines=12> */
[----:B------:R-:W-:Y:S02]  /*145a0*/  R2UR UR38, R10 ;  /* 0x000000000a2672ca */ /* 0x000fe400000e0000 */
[----:B------:R-:W-:Y:S01]  /*145b0*/  R2UR UR39, R11 ;  /* 0x000000000b2772ca */ /* 0x000fe200000e0000 */
        /* <DEDUP_REMOVED lines=16> */
[----:B------:R-:W-:-:S05]  /*146c0*/  MOV R14, UR24 ;  /* 0x00000018000e7c02 */ /* 0x000fca0008000f00 */
[----:B------:R0:W-:Y:S01]  /*146d0*/  STL.64 [R1], R14 ;  /* 0x0000000e01007387 */ /* 0x0001e20000100a00 */
        /* <DEDUP_REMOVED lines=9> */
[----:B------:R-:W-:Y:S02]  /*14770*/  R2UR UR6, R8 ;  /* 0x00000000080672ca */ /* 0x000fe400000e0000 */
[----:B------:R-:W-:Y:S01]  /*14780*/  R2UR UR7, R9 ;  /* 0x00000000090772ca */ /* 0x000fe200000e0000 */
[----:B------:R-:W-:Y:S01]  /*14790*/  IMAD.MOV.U32 R9, RZ, RZ, 0x40000040 ;  /* 0x40000040ff097424 */ /* 0x000fe200078e00ff */
[----:B------:R-:W-:Y:S01]  /*147a0*/  IADD3 R8, R2, 0x606, RZ ;  /* 0x0000060602087810 */ /* 0x000fe20007ffe0ff */
        /* <DEDUP_REMOVED lines=8> */
[----:B------:R-:W-:Y:S01]  /*14830*/  IMAD.MOV.U32 R7, RZ, RZ, 0x40000040 ;  /* 0x40000040ff077424 */ /* 0x000fe200078e00ff */
[----:B------:R-:W-:Y:S02]  /*14840*/  WARPGROUP.DEPBAR.LE gsb0, 0x0 ;  /* 0x00008000000079c5 */ /* 0x000fe40000010000 */
[----:B------:R-:W-:-:S06]  /*14850*/  WARPGROUP.ARRIVE ;  /* 0x00000000000079c5 */ /* 0x000fcc0000000000 */
[----:B------:R-:W-:Y:S03]  /*14860*/  HGMMA.64x16x16.F32.BF16 R56, gdesc[UR24], R56, gsb0 ;  /* 0x00200000183879f0 */ /* 0x000fe60008001838 */
        /* <DEDUP_REMOVED lines=34> */
[----:B------:R-:W-:Y:S01]  /*14a90*/  VIADD R8, R2, 0x880 ;  /* 0x0000088002087836 */ /* 0x000fe20000000000 */
[----:B------:R-:W-:Y:S01]  /*14aa0*/  MOV R9, 0x40000040 ;  /* 0x4000004000097802 */ /* 0x000fe20000000f00 */
        /* <DEDUP_REMOVED lines=107> */
[----:B------:R-:W-:Y:S01]  /*15160*/  IADD3 R6, R2, 0x806, RZ ;  /* 0x0000080602067810 */ /* 0x000fe20007ffe0ff */
[----:B------:R-:W-:Y:S02]  /*15170*/  WARPGROUP.DEPBAR.LE gsb0, 0x0 ;  /* 0x00008000000079c5 */ /* 0x000fe40000010000 */
[----:B------:R-:W-:-:S06]  /*15180*/  WARPGROUP.ARRIVE ;  /* 0x00000000000079c5 */ /* 0x000fcc0000000000 */
[----:B------:R-:W-:Y:S01]  /*15190*/  HGMMA.64x16x16.F32.BF16 R24, gdesc[UR4], R24, gsb0 ;  /* 0x00200000041879f0 */ /* 0x000fe20008001818 */
[----:B------:R-:W-:Y:S01]  /*151a0*/  R2UR UR6, R8 ;  /* 0x00000000080672ca */ /* 0x000fe200000e0000 */
[----:B------:R-:W-:Y:S01]  /*151b0*/  UMOV UR4, UR40 ;  /* 0x0000002800047c82 */ /* 0x000fe20008000000 */
[----:B------:R-:W-:Y:S01]  /*151c0*/  R2UR UR7, R9 ;  /* 0x00000000090772ca */ /* 0x000fe200000e0000 */
[----:B------:R-:W-:Y:S01]  /*151d0*/  UMOV UR5, UR41 ;  /* 0x0000002900057c82 */ /* 0x000fe20008000000 */
        /* <DEDUP_REMOVED lines=8> */
[----:B------:R-:W-:Y:S03]  /*15260*/  HGMMA.64x16x16.F32.BF16 R56, gdesc[UR40], R56, gsb0 ;  /* 0x00200000283879f0 */ /* 0x000fe60008001838 */
        /* <DEDUP_REMOVED lines=8> */
[----:B------:R-:W-:Y:S01]  /*152f0*/  HGMMA.64x16x16.F32.BF16 R32, gdesc[UR8], R32, gsb0 ;  /* 0x00200000082079f0 */ /* 0x000fe20008001820 */
[----:B------:R-:W-:Y:S02]  /*15300*/  ULDC UR8, c[0x0][0x9d8] ;  /* 0x0002760000087ab9 */ /* 0x000fe40000000800 */
        /* <DEDUP_REMOVED lines=12> */
[----:B------:R-:W-:Y:S01]  /*153d0*/  ULDC UR39, c[0x0][0x9d8] ;  /* 0x0002760000277ab9 */ /* 0x000fe20000000800 */
[----:B------:R-:W-:Y:S01]  /*153e0*/  ULDC UR38, c[0x0][0x988] ;  /* 0x0002620000267ab9 */ /* 0x000fe20000000800 */
        /* <DEDUP_REMOVED lines=8> */
[----:B------:R-:W-:Y:S01]  /*15470*/  R2UR UR6, R6 ;  /* 0x00000000060672ca */ /* 0x000fe200000e0000 */
[----:B------:R-:W-:Y:S01]  /*15480*/  UMOV UR4, UR36 ;  /* 0x0000002400047c82 */ /* 0x000fe20008000000 */
[----:B------:R-:W-:Y:S01]  /*15490*/  R2UR UR7, R7 ;  /* 0x00000000070772ca */ /* 0x000fe200000e0000 */
[----:B------:R-:W-:Y:S01]  /*154a0*/  UMOV UR5, UR37 ;  /* 0x0000002500057c82 */ /* 0x000fe20008000000 */
[----:B------:R-:W-:Y:S01]  /*154b0*/  VIADD R6, R2, 0x906 ;  /* 0x0000090602067836 */ /* 0x000fe20000000000 */
[----:B------:R-:W-:Y:S01]  /*154c0*/  MUFU.TANH R56, R56 ;  /* 0x0000003800387308 */ /* 0x000fe20000002400 */
[----:B------:R-:W-:-:S02]  /*154d0*/  IMAD.MOV.U32 R7, RZ, RZ, 0x40000040 ;  /* 0x40000040ff077424 */ /* 0x000fc400078e00ff */
[----:B------:R-:W-:Y:S01]  /*154e0*/  FMUL.FTZ R59, R59, UR8 ;  /* 0x000000083b3b7c20 */ /* 0x000fe20008410000 */
[----:B------:R-:W-:Y:S02]  /*154f0*/  VIADD R2, R2, 0x986 ;  /* 0x0000098602027836 */ /* 0x000fe40000000000 */
[----:B------:R-:W-:Y:S01]  /*15500*/  FMUL.FTZ R62, R62, UR8 ;  /* 0x000000083e3e7c20 */ /* 0x000fe20008410000 */
[----:B------:R-:W-:Y:S01]  /*15510*/  FMUL.FTZ R63, R63, UR8 ;  /* 0x000000083f3f7c20 */ /* 0x000fe20008410000 */
[----:B------:R-:W1:Y:S08]  /*15520*/  MUFU.TANH R57, R57 ;  /* 0x0000003900397308 */ /* 0x000e700000002400 */
[----:B------:R-:W-:Y:S08]  /*15530*/  MUFU.TANH R60, R60 ;  /* 0x0000003c003c7308 */ /* 0x000ff00000002400 */
[----:B------:R-:W2:Y:S01]  /*15540*/  MUFU.TANH R61, R61 ;  /* 0x0000003d003d7308 */ /* 0x000ea20000002400 */
[----:B-1----:R-:W-:-:S07]  /*15550*/  FSEL R57, R57, -INF , P5 ;  /* 0xff80000039397808 */ /* 0x002fce0002800000 */
[----:B------:R-:W-:Y:S08]  /*15560*/  MUFU.TANH R58, R58 ;  /* 0x0000003a003a7308 */ /* 0x000ff00000002400 */
[----:B------:R-:W1:Y:S01]  /*15570*/  MUFU.TANH R59, R59 ;  /* 0x0000003b003b7308 */ /* 0x000e620000002400 */
[----:B--2---:R-:W-:Y:S01]  /*15580*/  FSEL R61, R61, -INF , P2 ;  /* 0xff8000003d3d7808 */ /* 0x004fe20001000000 */
[----:B------:R-:W-:-:S02]  /*15590*/  WARPGROUP.DEPBAR.LE gsb0, 0x0 ;  /* 0x00008000000079c5 */ /* 0x000fc40000010000 */
        /* <DEDUP_REMOVED lines=11> */
[----:B------:R-:W2:Y:S01]  /*15650*/  MUFU.TANH R48, R48 ;  /* 0x0000003000307308 */ /* 0x000ea20000002400 */
[----:B------:R-:W-:Y:S01]  /*15660*/  FMUL.FTZ R53, R53, UR8 ;  /* 0x0000000835357c20 */ /* 0x000fe20008410000 */
[----:B------:R-:W-:Y:S01]  /*15670*/  FMUL.FTZ R50, R50, UR8 ;  /* 0x0000000832327c20 */ /* 0x000fe20008410000 */
[----:B-1----:R-:W-:Y:S01]  /*15680*/  FSEL R6, R59, -INF , P5 ;  /* 0xff8000003b067808 */ /* 0x002fe20002800000 */
[----:B------:R-:W-:Y:S01]  /*15690*/  FMUL.FTZ R54, R54, UR8 ;  /* 0x0000000836367c20 */ /* 0x000fe20008410000 */
[----:B------:R-:W-:-:S03]  /*156a0*/  ISETP.GT.AND P5, PT, R8, 0x18, PT ;  /* 0x000000180800780c */ /* 0x000fc60003fa4270 */
[----:B------:R-:W-:Y:S08]  /*156b0*/  MUFU.TANH R49, R49 ;  /* 0x0000003100317308 */ /* 0x000ff00000002400 */
[----:B------:R1:W-:Y:S01]  /*156c0*/  MUFU.TANH R13, R51 ;  /* 0x00000033000d7308 */ /* 0x0003e20000002400 */
[----:B--2---:R-:W-:Y:S01]  /*156d0*/  FSEL R59, R48, -INF , P3 ;  /* 0xff800000303b7808 */ /* 0x004fe20001800000 */
[----:B------:R-:W-:-:S06]  /*156e0*/  IMAD.MOV.U32 R48, RZ, RZ, R151 ;  /* 0x000000ffff307224 */ /* 0x000fcc00078e0097 */
[----:B------:R-:W2:Y:S01]  /*156f0*/  MUFU.TANH R62, R62 ;  /* 0x0000003e003e7308 */ /* 0x000ea20000002400 */
[----:B-1----:R-:W-:Y:S01]  /*15700*/  FSEL R51, R56, -INF , P6 ;  /* 0xff80000038337808 */ /* 0x002fe20003000000 */
[----:B------:R-:W-:-:S03]  /*15710*/  IMAD.MOV.U32 R56, RZ, RZ, R151 ;  /* 0x000000ffff387224 */ /* 0x000fc600078e0097 */
[----:B------:R-:W-:-:S03]  /*15720*/  FMNMX.FTZ R10, R51, R57, !PT ;  /* 0x00000039330a7209 */ /* 0x000fc60007810000 */
[----:B------:R-:W1:Y:S08]  /*15730*/  MUFU.TANH R52, R52 ;  /* 0x0000003400347308 */ /* 0x000e700000002400 */
[----:B------:R3:W-:Y:S01]  /*15740*/  MUFU.TANH R21, R55 ;  /* 0x0000003700157308 */ /* 0x0007e20000002400 */
[----:B--2---:R-:W-:Y:S01]  /*15750*/  FSEL R7, R62, -INF , P4 ;  /* 0xff8000003e077808 */ /* 0x004fe20002000000 */
[----:B------:R-:W-:Y:S01]  /*15760*/  IMAD.MOV.U32 R62, RZ, RZ, R151 ;  /* 0x000000ffff3e7224 */ /* 0x000fe200078e0097 */
[----:B------:R-:W-:-:S02]  /*15770*/  WARPGROUP.DEPBAR.LE gsb0, 0x0 ;  /* 0x00008000000079c5 */ /* 0x000fc40000010000 */
[----:B------:R-:W-:Y:S01]  /*15780*/  WARPGROUP.ARRIVE ;  /* 0x00000000000079c5 */ /* 0x000fe20000000000 */
[----:B---3--:R-:W-:Y:S01]  /*15790*/  FSEL R55, R60, -INF , P4 ;  /* 0xff8000003c377808 */ /* 0x008fe20002000000 */
[----:B------:R-:W-:Y:S01]  /*157a0*/  FMUL.FTZ R40, R40, UR8 ;  /* 0x0000000828287c20 */ /* 0x000fe20008410000 */
[----:B------:R1:W2:Y:S01]  /*157b0*/  MUFU.TANH R9, R63 ;  /* 0x0000003f00097308 */ /* 0x0002a20000002400 */
[----:B------:R-:W-:Y:S01]  /*157c0*/  FMUL.FTZ R41, R41, UR8 ;  /* 0x0000000829297c20 */ /* 0x000fe20008410000 */
[----:B------:R-:W-:Y:S01]  /*157d0*/  FMNMX.FTZ R10, R55, R10, !PT ;  /* 0x0000000a370a7209 */ /* 0x000fe20007810000 */
[----:B------:R-:W-:Y:S01]  /*157e0*/  HGMMA.64x16x16.F32.BF16 R32, gdesc[UR4], R32, gsb0 ;  /* 0x00200000042079f0 */ /* 0x000fe20008001820 */
[----:B------:R-:W-:Y:S01]  /*157f0*/  R2UR UR6, R2 ;  /* 0x00000000020672ca */ /* 0x000fe200000e0000 */
[----:B------:R-:W-:Y:S01]  /*15800*/  UMOV UR4, UR36 ;  /* 0x0000002400047c82 */ /* 0x000fe20008000000 */
[----:B------:R-:W-:Y:S01]  /*15810*/  R2UR UR7, R3 ;  /* 0x00000000030772ca */ /* 0x000fe200000e0000 */
[----:B------:R-:W-:Y:S01]  /*15820*/  UMOV UR5, UR37 ;  /* 0x0000002500057c82 */ /* 0x000fe20008000000 */
[----:B------:R-:W3:Y:S01]  /*15830*/  MUFU.TANH R53, R53 ;  /* 0x0000003500357308 */ /* 0x000ee20000002400 */
[----:B------:R-:W-:Y:S01]  /*15840*/  FSEL R3, R58, -INF , P6 ;  /* 0xff8000003a037808 */ /* 0x000fe20003000000 */
[----:B------:R-:W-:Y:S01]  /*15850*/  FMUL.FTZ R44, R44, UR8 ;  /* 0x000000082c2c7c20 */ /* 0x000fe20008410000 */
[----:B------:R-:W-:Y:S01]  /*15860*/  ISETP.GT.AND P6, PT, R8, 0x11, PT ;  /* 0x000000110800780c */ /* 0x000fe20003fc4270 */
[----:B------:R-:W-:Y:S01]  /*15870*/  FMUL.FTZ R45, R45, UR8 ;  /* 0x000000082d2d7c20 */ /* 0x000fe20008410000 */
[----:B------:R-:W-:Y:S01]  /*15880*/  FMNMX.FTZ R10, R61, R10, !PT ;  /* 0x0000000a3d0a7209 */ /* 0x000fe20007810000 */
[----:B------:R-:W-:Y:S01]  /*15890*/  FMUL.FTZ R43, R43, UR8 ;  /* 0x000000082b2b7c20 */ /* 0x000fe20008410000 */
[----:B------:R-:W-:Y:S01]  /*158a0*/  FSEL R49, R49, -INF , P6 ;  /* 0xff80000031317808 */ /* 0x000fe20003000000 */
[----:B------:R-:W4:Y:S01]  /*158b0*/  MUFU.TANH R11, R50 ;  /* 0x00000032000b7308 */ /* 0x000f220000002400 */
[----:B------:R-:W-:Y:S01]  /*158c0*/  FMNMX.FTZ R10, R59, R10, !PT ;  /* 0x0000000a3b0a7209 */ /* 0x000fe20007810000 */
[----:B------:R-:W-:Y:S01]  /*158d0*/  FMUL.FTZ R42, R42, UR8 ;  /* 0x000000082a2a7c20 */ /* 0x000fe20008410000 */
[----:B------:R-:W-:Y:S01]  /*158e0*/  ISETP.GT.AND P4, PT, R8, 0x19, PT ;  /* 0x000000190800780c */ /* 0x000fe20003f84270 */
[----:B------:R-:W-:Y:S01]  /*158f0*/  FMUL.FTZ R46, R46, UR8 ;  /* 0x000000082e2e7c20 */ /* 0x000fe20008410000 */
[----:B-1----:R-:W-:Y:S01]  /*15900*/  FSEL R63, R52, -INF , P5 ;  /* 0xff800000343f7808 */ /* 0x002fe20002800000 */
[----:B------:R-:W-:Y:S01]  /*15910*/  FMUL.FTZ R47, R47, UR8 ;  /* 0x000000082f2f7c20 */ /* 0x000fe20008410000 */
[----:B------:R-:W-:Y:S01]  /*15920*/  FMNMX.FTZ R10, R49, R10, !PT ;  /* 0x0000000a310a7209 */ /* 0x000fe20007810000 */
[----:B------:R-:W1:Y:S01]  /*15930*/  MUFU.TANH R40, R40 ;  /* 0x0000002800287308 */ /* 0x000e620000002400 */
[----:B--2---:R-:W-:Y:S01]  /*15940*/  FSEL R9, R9, -INF , P2 ;  /* 0xff80000009097808 */ /* 0x004fe20001000000 */
[--C-:B------:R-:W-:Y:S01]  /*15950*/  IMAD.MOV.U32 R60, RZ, RZ, R151.reuse ;  /* 0x000000ffff3c7224 */ /* 0x100fe200078e0097 */
[C---:B------:R-:W-:Y:S01]  /*15960*/  ISETP.GT.AND P2, PT, R8.reuse, 0x20, PT ;  /* 0x000000200800780c */ /* 0x040fe20003f44270 */
[--C-:B------:R-:W-:Y:S01]  /*15970*/  IMAD.MOV.U32 R58, RZ, RZ, R151.reuse ;  /* 0x000000ffff3a7224 */ /* 0x100fe200078e0097 */
[----:B---3--:R-:W-:Y:S01]  /*15980*/  FSEL R53, R53, -INF , P4 ;  /* 0xff80000035357808 */ /* 0x008fe20002000000 */
[--C-:B------:R-:W-:Y:S01]  /*15990*/  IMAD.MOV.U32 R52, RZ, RZ, R151.reuse ;  /* 0x000000ffff347224 */ /* 0x100fe200078e0097 */
[----:B------:R-:W-:Y:S01]  /*159a0*/  FMNMX.FTZ R10, R63, R10, !PT ;  /* 0x0000000a3f0a7209 */ /* 0x000fe20007810000 */
[----:B------:R-:W2:Y:S01]  /*159b0*/  MUFU.TANH R41, R41 ;  /* 0x0000002900297308 */ /* 0x000ea20000002400 */
[----:B----4-:R-:W-:Y:S01]  /*159c0*/  FSEL R11, R11, -INF , P3 ;  /* 0xff8000000b0b7808 */ /* 0x010fe20001800000 */
[----:B------:R-:W-:Y:S01]  /*159d0*/  IMAD.MOV.U32 R50, RZ, RZ, R151 ;  /* 0x000000ffff327224 */ /* 0x000fe200078e0097 */
[----:B------:R-:W-:-:S02]  /*159e0*/  ISETP.GT.AND P3, PT, R8, 0x21, PT ;  /* 0x000000210800780c */ /* 0x000fc40003f64270 */
[----:B------:R-:W-:Y:S02]  /*159f0*/  FMNMX.FTZ R10, R53, R10, !PT ;  /* 0x0000000a350a7209 */ /* 0x000fe40007810000 */
[----:B------:R-:W-:Y:S01]  /*15a00*/  FSEL R13, R13, -INF , P6 ;  /* 0xff8000000d0d7808 */ /* 0x000fe20003000000 */
[----:B0-----:R0:W3:Y:S01]  /*15a10*/  MUFU.TANH R15, R54 ;  /* 0x00000036000f7308 */ /* 0x0010e20000002400 */
[----:B-1----:R-:W-:Y:S01]  /*15a20*/  FSEL R65, R40, -INF , P2 ;  /* 0xff80000028417808 */ /* 0x002fe20001000000 */
[--C-:B------:R-:W-:Y:S01]  /*15a30*/  IMAD.MOV.U32 R40, RZ, RZ, R151.reuse ;  /* 0x000000ffff287224 */ /* 0x100fe200078e0097 */
[C---:B------:R-:W-:Y:S02]  /*15a40*/  ISETP.GT.AND P6, PT, R8.reuse, 0x28, PT ;  /* 0x000000280800780c */ /* 0x040fe40003fc4270 */
[----:B------:R-:W-:Y:S02]  /*15a50*/  FMNMX.FTZ R10, R65, R10, !PT ;  /* 0x0000000a410a7209 */ /* 0x000fe40007810000 */
[----:B------:R-:W-:Y:S01]  /*15a60*/  FSEL R21, R21, -INF , P4 ;  /* 0xff80000015157808 */ /* 0x000fe20002000000 */
[----:B------:R-:W1:Y:S01]  /*15a70*/  MUFU.TANH R44, R44 ;  /* 0x0000002c002c7308 */ /* 0x000e620000002400 */
[----:B--2---:R-:W-:Y:S01]  /*15a80*/  FSEL R67, R41, -INF , P3 ;  /* 0xff80000029437808 */ /* 0x004fe20001800000 */
[----:B0-----:R-:W-:Y:S01]  /*15a90*/  IMAD.MOV.U32 R54, RZ, RZ, R151 ;  /* 0x000000ffff367224 */ /* 0x001fe200078e0097 */
[----:B------:R-:W-:-:S02]  /*15aa0*/  ISETP.GT.AND P4, PT, R8, 0x30, PT ;  /* 0x000000300800780c */ /* 0x000fc40003f84270 */
[----:B------:R-:W-:Y:S01]  /*15ab0*/  FMNMX.FTZ R10, R67, R10, !PT ;  /* 0x0000000a430a7209 */ /* 0x000fe20007810000 */
[----:B------:R-:W-:Y:S02]  /*15ac0*/  WARPGROUP.DEPBAR.LE gsb0, 0x0 ;  /* 0x00008000000079c5 */ /* 0x000fe40000010000 */
[----:B------:R-:W-:Y:S01]  /*15ad0*/  WARPGROUP.ARRIVE ;  /* 0x00000000000079c5 */ /* 0x000fe20000000000 */
[----:B------:R-:W-:Y:S01]  /*15ae0*/  FMUL.FTZ R32, R32, UR8 ;  /* 0x0000000820207c20 */ /* 0x000fe20008410000 */
[----:B------:R-:W0:Y:S01]  /*15af0*/  MUFU.TANH R45, R45 ;  /* 0x0000002d002d7308 */ /* 0x000e220000002400 */
[----:B------:R-:W-:Y:S01]  /*15b00*/  FMUL.FTZ R33, R33, UR8 ;  /* 0x0000000821217c20 */ /* 0x000fe20008410000 */
[----:B------:R-:W-:Y:S01]  /*15b10*/  FMUL.FTZ R36, R36, UR8 ;  /* 0x0000000824247c20 */ /* 0x000fe20008410000 */
[----:B------:R-:W-:Y:S01]  /*15b20*/  FMUL.FTZ R37, R37, UR8 ;  /* 0x0000000825257c20 */ /* 0x000fe20008410000 */
[----:B------:R-:W-:Y:S01]  /*15b30*/  HGMMA.64x16x16.F32.BF16 R24, gdesc[UR4], R24, gsb0 ;  /* 0x00200000041879f0 */ /* 0x000fe20008001818 */
[----:B---3--:R-:W-:Y:S01]  /*15b40*/  FSEL R15, R15, -INF , P5 ;  /* 0xff8000000f0f7808 */ /* 0x008fe20002800000 */
[----:B------:R-:W-:Y:S01]  /*15b50*/  FMUL.FTZ R34, R34, UR8 ;  /* 0x0000000822227c20 */ /* 0x000fe20008410000 */
[----:B------:R-:W-:Y:S01]  /*15b60*/  ISETP.GT.AND P5, PT, R8, 0x29, PT ;  /* 0x000000290800780c */ /* 0x000fe20003fa4270 */
[----:B------:R-:W-:Y:S01]  /*15b70*/  MUFU.TANH R43, R43 ;  /* 0x0000002b002b7308 */ /* 0x000fe20000002400 */
[----:B-1----:R-:W-:Y:S01]  /*15b80*/  FSEL R69, R44, -INF , P6 ;  /* 0xff8000002c457808 */ /* 0x002fe20003000000 */
[----:B------:R-:W-:Y:S01]  /*15b90*/  FMUL.FTZ R35, R35, UR8 ;  /* 0x0000000823237c20 */ /* 0x000fe20008410000 */
[----:B------:R-:W-:Y:S01]  /*15ba0*/  FMUL.FTZ R38, R38, UR8 ;  /* 0x0000000826267c20 */ /* 0x000fe20008410000 */
[----:B------:R-:W-:Y:S01]  /*15bb0*/  FMUL.FTZ R39, R39, UR8 ;  /* 0x0000000827277c20 */ /* 0x000fe20008410000 */
[----:B------:R-:W-:Y:S01]  /*15bc0*/  FMNMX.FTZ R10, R69, R10, !PT ;  /* 0x0000000a450a7209 */ /* 0x000fe20007810000 */
[----:B------:R-:W-:Y:S01]  /*15bd0*/  ULDC UR4, c[0x0][0x988] ;  /* 0x0002620000047ab9 */ /* 0x000fe20000000800 */
[----:B------:R-:W-:Y:S01]  /*15be0*/  IMAD.MOV.U32 R44, RZ, RZ, R151 ;  /* 0x000000ffff2c7224 */ /* 0x000fe200078e0097 */
[----:B------:R-:W1:Y:S01]  /*15bf0*/  MUFU.TANH R32, R32 ;  /* 0x0000002000207308 */ /* 0x000e620000002400 */
[----:B0-----:R-:W-:-:S04]  /*15c00*/  FSEL R45, R45, -INF , P5 ;  /* 0xff8000002d2d7808 */ /* 0x001fc80002800000 */
[----:B------:R-:W-:-:S03]  /*15c10*/  FMNMX.FTZ R10, R45, R10, !PT ;  /* 0x0000000a2d0a7209 */ /* 0x000fc60007810000 */
[----:B------:R-:W0:Y:S08]  /*15c20*/  MUFU.TANH R42, R42 ;  /* 0x0000002a002a7308 */ /* 0x000e300000002400 */
[----:B------:R0:W-:Y:S01]  /*15c30*/  MUFU.TANH R2, R33 ;  /* 0x0000002100027308 */ /* 0x0001e20000002400 */
[----:B-1----:R-:W-:-:S04]  /*15c40*/  FSEL R71, R32, -INF , P4 ;  /* 0xff80000020477808 */ /* 0x002fc80002000000 */
[----:B------:R-:W-:-:S03]  /*15c50*/  FMNMX.FTZ R10, R71, R10, !PT ;  /* 0x0000000a470a7209 */ /* 0x000fc60007810000 */
[----:B------:R-:W1:Y:S01]  /*15c60*/  MUFU.TANH R46, R46 ;  /* 0x0000002e002e7308 */ /* 0x000e620000002400 */
[----:B0-----:R-:W-:Y:S01]  /*15c70*/  FSEL R33, R42, -INF , P2 ;  /* 0xff8000002a217808 */ /* 0x001fe20001000000 */
[----:B------:R-:W-:Y:S01]  /*15c80*/  IMAD.MOV.U32 R42, RZ, RZ, R151 ;  /* 0x000000ffff2a7224 */ /* 0x000fe200078e0097 */
[----:B------:R-:W-:-:S05]  /*15c90*/  ISETP.GT.AND P2, PT, R8, 0x38, PT ;  /* 0x000000380800780c */ /* 0x000fca0003f44270 */
[----:B------:R-:W-:Y:S08]  /*15ca0*/  MUFU.TANH R47, R47 ;  /* 0x0000002f002f7308 */ /* 0x000ff00000002400 */
[----:B------:R-:W-:Y:S01]  /*15cb0*/  MUFU.TANH R36, R36 ;  /* 0x0000002400247308 */ /* 0x000fe20000002400 */
[----:B------:R-:W-:Y:S02]  /*15cc0*/  WARPGROUP.DEPBAR.LE gsb0, 0x0 ;  /* 0x00008000000079c5 */ /* 0x000fe40000010000 */
[----:B------:R-:W-:Y:S01]  /*15cd0*/  FMUL.FTZ R24, R24, UR8 ;  /* 0x0000000818187c20 */ /* 0x000fe20008410000 */
[----:B------:R-:W-:Y:S01]  /*15ce0*/  FMUL.FTZ R5, R25, UR8 ;  /* 0x0000000819057c20 */ /* 0x000fe20008410000 */
[----:B------:R-:W-:Y:S01]  /*15cf0*/  FMUL.FTZ R28, R28, UR8 ;  /* 0x000000081c1c7c20 */ /* 0x000fe20008410000 */
[----:B-1----:R-:W-:Y:S01]  /*15d00*/  FSEL R25, R46, -INF , P6 ;  /* 0xff8000002e197808 */ /* 0x002fe20003000000 */
[----:B------:R-:W-:Y:S01]  /*15d10*/  FMUL.FTZ R26, R26, UR8 ;  /* 0x000000081a1a7c20 */ /* 0x000fe20008410000 */
[----:B------:R-:W0:Y:S01]  /*15d20*/  MUFU.TANH R37, R37 ;  /* 0x0000002500257308 */ /* 0x000e220000002400 */
[----:B------:R-:W-:Y:S01]  /*15d30*/  ISETP.GT.AND P6, PT, R8, 0x39, PT ;  /* 0x000000390800780c */ /* 0x000fe20003fc4270 */
[----:B------:R-:W-:Y:S01]  /*15d40*/  FMUL.FTZ R27, R27, UR8 ;  /* 0x000000081b1b7c20 */ /* 0x000fe20008410000 */
[----:B------:R-:W-:Y:S01]  /*15d50*/  FMUL.FTZ R30, R30, UR8 ;  /* 0x000000081e1e7c20 */ /* 0x000fe20008410000 */
[----:B------:R-:W-:Y:S01]  /*15d60*/  FMUL.FTZ R31, R31, UR8 ;  /* 0x000000081f1f7c20 */ /* 0x000fe20008410000 */
[----:B------:R1:W-:Y:S01]  /*15d70*/  @!P1 SYNCS.ARRIVE.TRANS64.RED.A1T0 RZ, [R0+URZ], RZ ;  /* 0x000000ff00ff99a7 */ /* 0x0003e2000810043f */
[----:B------:R-:W-:-:S02]  /*15d80*/  MOV R46, R151 ;  /* 0x00000097002e7202 */ /* 0x000fc40000000f00 */
[----:B------:R-:W2:Y:S08]  /*15d90*/  MUFU.TANH R34, R34 ;  /* 0x0000002200227308 */ /* 0x000eb00000002400 */
[----:B------:R3:W-:Y:S01]  /*15da0*/  MUFU.TANH R4, R35 ;  /* 0x0000002300047308 */ /* 0x0007e20000002400 */
[----:B0-----:R-:W-:-:S07]  /*15db0*/  FSEL R75, R37, -INF , P6 ;  /* 0xff800000254b7808 */ /* 0x001fce0003000000 */
[----:B------:R-:W0:Y:S01]  /*15dc0*/  MUFU.TANH R24, R24 ;  /* 0x0000001800187308 */ /* 0x000e220000002400 */
[----:B---3--:R-:W-:Y:S02]  /*15dd0*/  FSEL R35, R43, -INF , P3 ;  /* 0xff8000002b237808 */ /* 0x008fe40001800000 */
[----:B------:R-:W-:Y:S02]  /*15de0*/  ISETP.GT.AND P3, PT, R8, 0x31, PT ;  /* 0x000000310800780c */ /* 0x000fe40003f64270 */
[----:B--2---:R-:W-:Y:S02]  /*15df0*/  FSEL R37, R34, -INF , P4 ;  /* 0xff80000022257808 */ /* 0x004fe40002000000 */
[----:B------:R-:W-:Y:S01]  /*15e00*/  FSEL R73, R2, -INF , P3 ;  /* 0xff80000002497808 */ /* 0x000fe20001800000 */
[----:B------:R-:W2:Y:S01]  /*15e10*/  MUFU.TANH R5, R5 ;  /* 0x0000000500057308 */ /* 0x000ea20000002400 */
[----:B------:R-:W-:Y:S01]  /*15e20*/  FMUL.FTZ R2, R29, UR8 ;  /* 0x000000081d027c20 */ /* 0x000fe20008410000 */
[----:B------:R-:W-:-:S02]  /*15e30*/  FSEL R29, R47, -INF , P5 ;  /* 0xff8000002f1d7808 */ /* 0x000fc40002800000 */
[----:B------:R-:W-:Y:S01]  /*15e40*/  FSEL R47, R36, -INF , P2 ;  /* 0xff800000242f7808 */ /* 0x000fe20001000000 */
[----:B------:R-:W-:Y:S01]  /*15e50*/  IMAD.MOV.U32 R36, RZ, RZ, R151 ;  /* 0x000000ffff247224 */ /* 0x000fe200078e0097 */
[----:B------:R-:W-:Y:S02]  /*15e60*/  FMNMX.FTZ R10, R73, R10, !PT ;  /* 0x0000000a490a7209 */ /* 0x000fe40007810000 */
[----:B------:R-:W3:Y:S01]  /*15e70*/  MUFU.TANH R38, R38 ;  /* 0x0000002600267308 */ /* 0x000ee20000002400 */
[C---:B------:R-:W-:Y:S02]  /*15e80*/  ISETP.GT.AND P5, PT, R8.reuse, 0x40, PT ;  /* 0x000000400800780c */ /* 0x040fe40003fa4270 */
[----:B------:R-:W-:Y:S02]  /*15e90*/  FMNMX.FTZ R10, R47, R10, !PT ;  /* 0x0000000a2f0a7209 */ /* 0x000fe40007810000 */
[----:B------:R-:W-:Y:S02]  /*15ea0*/  ISETP.GT.AND P4, PT, R8, 0x41, PT ;  /* 0x000000410800780c */ /* 0x000fe40003f84270 */
[----:B0-----:R-:W-:Y:S01]  /*15eb0*/  FSEL R77, R24, -INF , P5 ;  /* 0xff800000184d7808 */ /* 0x001fe20002800000 */
[----:B------:R-:W0:Y:S01]  /*15ec0*/  MUFU.TANH R28, R28 ;  /* 0x0000001c001c7308 */ /* 0x000e220000002400 */
[----:B------:R-:W-:-:S02]  /*15ed0*/  FMNMX.FTZ R10, R75, R10, !PT ;  /* 0x0000000a4b0a7209 */ /* 0x000fc40007810000 */
[----:B------:R-:W-:Y:S02]  /*15ee0*/  FSEL R41, R4, -INF , P3 ;  /* 0xff80000004297808 */ /* 0x000fe40001800000 */
[----:B------:R-:W-:Y:S02]  /*15ef0*/  ISETP.GT.AND P3, PT, R8, 0x48, PT ;  /* 0x000000480800780c */ /* 0x000fe40003f64270 */
[----:B--2---:R-:W-:Y:S01]  /*15f00*/  FSEL R79, R5, -INF , P4 ;  /* 0xff800000054f7808 */ /* 0x004fe20002000000 */
[----:B------:R-:W2:Y:S01]  /*15f10*/  MUFU.TANH R2, R2 ;  /* 0x0000000200027308 */ /* 0x000ea20000002400 */
[----:B------:R-:W-:Y:S02]  /*15f20*/  FMNMX.FTZ R10, R77, R10, !PT ;  /* 0x0000000a4d0a7209 */ /* 0x000fe40007810000 */
[----:B---3--:R-:W-:Y:S01]  /*15f30*/  FSEL R43, R38, -INF , P2 ;  /* 0xff800000262b7808 */ /* 0x008fe20001000000 */
[----:B------:R-:W-:Y:S01]  /*15f40*/  IMAD.MOV.U32 R38, RZ, RZ, R151 ;  /* 0x000000ffff267224 */ /* 0x000fe200078e0097 */
[----:B------:R-:W-:-:S02]  /*15f50*/  ISETP.GT.AND P2, PT, R8, 0x49, PT ;  /* 0x000000490800780c */ /* 0x000fc40003f44270 */
[----:B------:R-:W-:Y:S01]  /*15f60*/  FMNMX.FTZ R10, R79, R10, !PT ;  /* 0x0000000a4f0a7209 */ /* 0x000fe20007810000 */
[----:B------:R-:W3:Y:S01]  /*15f70*/  MUFU.TANH R39, R39 ;  /* 0x0000002700277308 */ /* 0x000ee20000002400 */
[----:B0-----:R-:W-:-:S04]  /*15f80*/  FSEL R81, R28, -INF , P3 ;  /* 0xff8000001c517808 */ /* 0x001fc80001800000 */
[----:B------:R-:W-:-:S03]  /*15f90*/  FMNMX.FTZ R10, R81, R10, !PT ;  /* 0x0000000a510a7209 */ /* 0x000fc60007810000 */
[----:B------:R-:W-:Y:S01]  /*15fa0*/  MUFU.TANH R26, R26 ;  /* 0x0000001a001a7308 */ /* 0x000fe20000002400 */
[----:B--2---:R-:W-:Y:S01]  /*15fb0*/  FSEL R83, R2, -INF , P2 ;  /* 0xff80000002537808 */ /* 0x004fe20001000000 */
[----:B------:R-:W-:-:S03]  /*15fc0*/  IMAD.U32 R2, RZ, RZ, UR4 ;  /* 0x00000004ff027e24 */ /* 0x000fc6000f8e00ff */
[----:B------:R-:W-:-:S03]  /*15fd0*/  FMNMX.FTZ R10, R83, R10, !PT ;  /* 0x0000000a530a7209 */ /* 0x000fc60007810000 */
[----:B------:R-:W0:Y:S01]  /*15fe0*/  MUFU.TANH R27, R27 ;  /* 0x0000001b001b7308 */ /* 0x000e220000002400 */
[----:B---3--:R-:W-:Y:S01]  /*15ff0*/  FSEL R39, R39, -INF , P6 ;  /* 0xff80000027277808 */ /* 0x008fe20003000000 */
[----:B------:R-:W2:Y:S06]  /*16000*/  SHFL.BFLY PT, R5, R10, 0x2, 0x1f ;  /* 0x0c401f000a057f89 */ /* 0x000eac00000e0000 */
[----:B------:R-:W-:Y:S08]  /*16010*/  MUFU.TANH R30, R30 ;  /* 0x0000001e001e7308 */ /* 0x000ff00000002400 */
[----:B------:R-:W3:Y:S01]  /*16020*/  MUFU.TANH R31, R31 ;  /* 0x0000001f001f7308 */ /* 0x000ee20000002400 */
[----:B0-----:R-:W-:-:S02]  /*16030*/  FSEL R27, R27, -INF , P4 ;  /* 0xff8000001b1b7808 */ /* 0x001fc40002000000 */
[----:B--2---:R-:W-:-:S05]  /*16040*/  FMNMX.FTZ R4, R10, R5, !PT ;  /* 0x000000050a047209 */ /* 0x004fca0007810000 */
[----:B------:R-:W0:Y:S01]  /*16050*/  SHFL.BFLY PT, R5, R4, 0x1, 0x1f ;  /* 0x0c201f0004057f89 */ /* 0x000e2200000e0000 */
[----:B---3--:R-:W-:Y:S02]  /*16060*/  FSEL R31, R31, -INF , P2 ;  /* 0xff8000001f1f7808 */ /* 0x008fe40001000000 */
[----:B0-----:R-:W-:Y:S02]  /*16070*/  FMNMX.FTZ R5, R4, R5, !PT ;  /* 0x0000000504057209 */ /* 0x001fe40007810000 */
        /* <DEDUP_REMOVED lines=11> */
[----:B------:R-:W-:Y:S01]  /*16130*/  FSEL R51, R26, -INF , P5 ;  /* 0xff8000001a337808 */ /* 0x000fe20002800000 */
[--C-:B------:R-:W-:Y:S01]  /*16140*/  FFMA.FTZ R10, R49, R2, -R8.reuse ;  /* 0x00000002310a7223 */ /* 0x100fe20000010808 */
[----:B------:R-:W-:Y:S01]  /*16150*/  FMNMX.FTZ R4, R15, R4, !PT ;  /* 0x000000040f047209 */ /* 0x000fe20007810000 */
[----:B------:R0:W-:Y:S01]  /*16160*/  MUFU.EX2 R210, R55 ;  /* 0x0000003700d27308 */ /* 0x0001e20000000800 */
[-CC-:B------:R-:W-:Y:S01]  /*16170*/  FFMA.FTZ R57, R57, R2.reuse, -R8.reuse ;  /* 0x0000000239397223 */ /* 0x180fe20000010808 */
[--C-:B------:R-:W-:Y:S01]  /*16180*/  FFMA.FTZ R61, R61, R2, -R8.reuse ;  /* 0x000000023d3d7223 */ /* 0x100fe20000010808 */
[----:B------:R-:W-:Y:S01]  /*16190*/  FMNMX.FTZ R4, R21, R4, !PT ;  /* 0x0000000415047209 */ /* 0x000fe20007810000 */
[-CC-:B------:R-:W-:Y:S01]  /*161a0*/  FFMA.FTZ R59, R59, R2.reuse, -R8.reuse ;  /* 0x000000023b3b7223 */ /* 0x180fe20000010808 */
[-CC-:B------:R-:W-:Y:S01]  /*161b0*/  FFMA.FTZ R63, R63, R2.reuse, -R8.reuse ;  /* 0x000000023f3f7223 */ /* 0x180fe20000010808 */
[--C-:B------:R-:W-:Y:S01]  /*161c0*/  FFMA.FTZ R53, R53, R2, -R8.reuse ;  /* 0x0000000235357223 */ /* 0x100fe20000010808 */
[----:B------:R-:W-:Y:S01]  /*161d0*/  FMNMX.FTZ R4, R33, R4, !PT ;  /* 0x0000000421047209 */ /* 0x000fe20007810000 */
[----:B------:R-:W-:Y:S01]  /*161e0*/  MUFU.EX2 R208, R208 ;  /* 0x000000d000d07308 */ /* 0x000fe20000000800 */
[----:B0-----:R-:W-:Y:S01]  /*161f0*/  FSEL R55, R30, -INF , P3 ;  /* 0xff8000001e377808 */ /* 0x001fe20001800000 */
[--C-:B------:R-:W-:Y:S01]  /*16200*/  FFMA.FTZ R65, R65, R2, -R8.reuse ;  /* 0x0000000241417223 */ /* 0x100fe20000010808 */
[----:B------:R-:W-:Y:S01]  /*16210*/  FMNMX.FTZ R4, R35, R4, !PT ;  /* 0x0000000423047209 */ /* 0x000fe20007810000 */
[-CC-:B------:R-:W-:Y:S01]  /*16220*/  FFMA.FTZ R67, R67, R2.reuse, -R8.reuse ;  /* 0x0000000243437223 */ /* 0x180fe20000010808 */
[-CC-:B------:R-:W-:Y:S01]  /*16230*/  FFMA.FTZ R69, R69, R2.reuse, -R8.reuse ;  /* 0x0000000245457223 */ /* 0x180fe20000010808 */
[--C-:B------:R-:W-:Y:S01]  /*16240*/  FFMA.FTZ R45, R45, R2, -R8.reuse ;  /* 0x000000022d2d7223 */ /* 0x100fe20000010808 */
[----:B------:R-:W-:Y:S01]  /*16250*/  FMNMX.FTZ R4, R25, R4, !PT ;  /* 0x0000000419047209 */ /* 0x000fe20007810000 */
[----:B------:R-:W-:Y:S01]  /*16260*/  MUFU.EX2 R57, R57 ;  /* 0x0000003900397308 */ /* 0x000fe20000000800 */
        /* <DEDUP_REMOVED lines=11> */
[----:B------:R-:W-:Y:S01]  /*16320*/  FFMA.FTZ R8, R83, R2, -R8 ;  /* 0x0000000253087223 */ /* 0x000fe20000010808 */
[----:B------:R-:W-:-:S02]  /*16330*/  IMAD.MOV.U32 R83, RZ, RZ, R151 ;  /* 0x000000ffff537224 */ /* 0x000fc400078e0097 */
[----:B------:R-:W-:Y:S01]  /*16340*/  FMNMX.FTZ R4, R43, R4, !PT ;  /* 0x000000042b047209 */ /* 0x000fe20007810000 */
[----:B------:R-:W-:Y:S03]  /*16350*/  MUFU.EX2 R59, R59 ;  /* 0x0000003b003b7308 */ /* 0x000fe60000000800 */
[----:B------:R-:W-:-:S04]  /*16360*/  FMNMX.FTZ R4, R39, R4, !PT ;  /* 0x0000000427047209 */ /* 0x000fc80007810000 */
[----:B------:R-:W-:Y:S01]  /*16370*/  FMNMX.FTZ R4, R51, R4, !PT ;  /* 0x0000000433047209 */ /* 0x000fe20007810000 */
[----:B------:R-:W0:Y:S03]  /*16380*/  MUFU.EX2 R10, R10 ;  /* 0x0000000a000a7308 */ /* 0x000e260000000800 */
[----:B------:R-:W-:-:S04]  /*16390*/  FMNMX.FTZ R4, R27, R4, !PT ;  /* 0x000000041b047209 */ /* 0x000fc80007810000 */
[----:B------:R-:W-:Y:S01]  /*163a0*/  FMNMX.FTZ R4, R55, R4, !PT ;  /* 0x0000000437047209 */ /* 0x000fe20007810000 */
[----:B------:R-:W-:Y:S03]  /*163b0*/  MUFU.EX2 R63, R63 ;  /* 0x0000003f003f7308 */ /* 0x000fe60000000800 */
[----:B------:R-:W-:-:S05]  /*163c0*/  FMNMX.FTZ R4, R31, R4, !PT ;  /* 0x000000041f047209 */ /* 0x000fca0007810000 */
[----:B------:R-:W2:Y:S01]  /*163d0*/  SHFL.BFLY PT, R49, R4, 0x2, 0x1f ;  /* 0x0c401f0004317f89 */ /* 0x000ea200000e0000 */
[----:B------:R3:W-:Y:S01]  /*163e0*/  MUFU.EX2 R206, R53 ;  /* 0x0000003500ce7308 */ /* 0x0007e20000000800 */
[----:B0-----:R-:W-:-:S07]  /*163f0*/  F2FP.BF16.F32.PACK_AB R204, R10, R59 ;  /* 0x0000003b0acc723e */ /* 0x001fce00000010ff */
[----:B------:R-:W-:Y:S01]  /*16400*/  MUFU.EX2 R65, R65 ;  /* 0x0000004100417308 */ /* 0x000fe20000000800 */
[----:B---3--:R-:W-:-:S07]  /*16410*/  IMAD.MOV.U32 R53, RZ, RZ, R151 ;  /* 0x000000ffff357224 */ /* 0x008fce00078e0097 */
[----:B------:R0:W-:Y:S01]  /*16420*/  MUFU.EX2 R200, R67 ;  /* 0x0000004300c87308 */ /* 0x0001e20000000800 */
[----:B--2---:R-:W-:-:S07]  /*16430*/  FMNMX.FTZ R49, R4, R49, !PT ;  /* 0x0000003104317209 */ /* 0x004fce0007810000 */
[----:B------:R-:W-:Y:S01]  /*16440*/  MUFU.EX2 R69, R69 ;  /* 0x0000004500457308 */ /* 0x000fe20000000800 */
[--C-:B0-----:R-:W-:Y:S01]  /*16450*/  IMAD.MOV.U32 R67, RZ, RZ, R151.reuse ;  /* 0x000000ffff437224 */ /* 0x101fe200078e0097 */
[----:B------:R-:W0:Y:S06]  /*16460*/  SHFL.BFLY PT, R4, R49, 0x1, 0x1f ;  /* 0x0c201f0031047f89 */ /* 0x000e2c00000e0000 */
[----:B------:R2:W-:Y:S08]  /*16470*/  MUFU.EX2 R202, R45 ;  /* 0x0000002d00ca7308 */ /* 0x0005f00000000800 */
[----:B------:R-:W-:Y:S01]  /*16480*/  MUFU.EX2 R71, R71 ;  /* 0x0000004700477308 */ /* 0x000fe20000000800 */
[----:B--2---:R-:W-:-:S07]  /*16490*/  IMAD.MOV.U32 R45, RZ, RZ, R151 ;  /* 0x000000ffff2d7224 */ /* 0x004fce00078e0097 */
[----:B------:R2:W-:Y:S01]  /*164a0*/  MUFU.EX2 R196, R73 ;  /* 0x0000004900c47308 */ /* 0x0005e20000000800 */
[----:B0-----:R-:W-:Y:S01]  /*164b0*/  FMNMX.FTZ R4, R49, R4, !PT ;  /* 0x0000000431047209 */ /* 0x001fe20007810000 */
[----:B------:R-:W-:-:S03]  /*164c0*/  IMAD.MOV.U32 R49, RZ, RZ, R151 ;  /* 0x000000ffff317224 */ /* 0x000fc600078e0097 */
[C---:B------:R-:W-:Y:S01]  /*164d0*/  FSETP.NEU.FTZ.AND P2, PT, R4.reuse, -INF , PT ;  /* 0xff8000000400780b */ /* 0x040fe20003f5d000 */
[-C--:B------:R-:W-:Y:S02]  /*164e0*/  FMUL.FTZ R12, R4, R2.reuse ;  /* 0x00000002040c7220 */ /* 0x080fe40000410000 */
[----:B------:R-:W-:Y:S01]  /*164f0*/  MUFU.EX2 R47, R47 ;  /* 0x0000002f002f7308 */ /* 0x000fe20000000800 */
[--C-:B--2---:R-:W-:Y:S02]  /*16500*/  IMAD.MOV.U32 R73, RZ, RZ, R151.reuse ;  /* 0x000000ffff497224 */ /* 0x104fe400078e0097 */
[----:B------:R-:W-:Y:S02]  /*16510*/  FSEL R12, R12, RZ, P2 ;  /* 0x000000ff0c0c7208 */ /* 0x000fe40001000000 */
[----:B------:R-:W-:Y:S01]  /*16520*/  ISETP.GE.AND P2, PT, R148, 0x51, PT ;  /* 0x000000519400780c */ /* 0x000fe20003f46270 */
[--C-:B------:R-:W-:Y:S02]  /*16530*/  IMAD.MOV.U32 R148, RZ, RZ, R151.reuse ;  /* 0x000000ffff947224 */ /* 0x100fe400078e0097 */
[----:B------:R0:W-:Y:S01]  /*16540*/  MUFU.EX2 R198, R75 ;  /* 0x0000004b00c67308 */ /* 0x0001e20000000800 */
[-CC-:B------:R-:W-:Y:S01]  /*16550*/  FFMA.FTZ R3, R3, R2.reuse, -R12.reuse ;  /* 0x0000000203037223 */ /* 0x180fe2000001080c */
[-CC-:B------:R-:W-:Y:S01]  /*16560*/  FFMA.FTZ R6, R6, R2.reuse, -R12.reuse ;  /* 0x0000000206067223 */ /* 0x180fe2000001080c */
        /* <DEDUP_REMOVED lines=19> */
[----:B------:R-:W-:Y:S01]  /*166a0*/  FFMA.FTZ R31, R31, R2, -R12 ;  /* 0x000000021f1f7223 */ /* 0x000fe2000001080c */
[----:B0-----:R-:W-:Y:S01]  /*166b0*/  IMAD.MOV.U32 R75, RZ, RZ, R151 ;  /* 0x000000ffff4b7224 */ /* 0x001fe200078e0097 */
[----:B------:R0:W-:Y:S08]  /*166c0*/  MUFU.EX2 R14, R9 ;  /* 0x00000009000e7308 */ /* 0x0001f00000000800 */
[----:B------:R-:W3:Y:S01]  /*166d0*/  MUFU.EX2 R7, R7 ;  /* 0x0000000700077308 */ /* 0x000ee20000000800 */
[----:B0-----:R-:W-:Y:S01]  /*166e0*/  FADD.FTZ R9, R208, R57 ;  /* 0x00000039d0097221 */ /* 0x001fe20000010000 */
[----:B--2---:R-:W-:-:S02]  /*166f0*/  F2FP.BF16.F32.PACK_AB R209, R6, R3 ;  /* 0x0000000306d1723e */ /* 0x004fc400000010ff */
[----:B------:R-:W-:Y:S01]  /*16700*/  F2FP.BF16.F32.PACK_AB R208, R57, R208 ;  /* 0x000000d039d0723e */ /* 0x000fe200000010ff */
[----:B------:R-:W-:Y:S01]  /*16710*/  FADD.FTZ R30, R210, R9 ;  /* 0x00000009d21e7221 */ /* 0x000fe20000010000 */
[C---:B------:R-:W-:Y:S01]  /*16720*/  F2FP.BF16.F32.PACK_AB R210, R61.reuse, R210 ;  /* 0x000000d23dd2723e */ /* 0x040fe200000010ff */
[--C-:B------:R-:W-:Y:S01]  /*16730*/  IMAD.MOV.U32 R57, RZ, RZ, R151.reuse ;  /* 0x000000ffff397224 */ /* 0x100fe200078e0097 */
[----:B------:R-:W0:Y:S01]  /*16740*/  MUFU.EX2 R11, R11 ;  /* 0x0000000b000b7308 */ /* 0x000e220000000800 */
[----:B------:R-:W-:Y:S01]  /*16750*/  FADD.FTZ R30, R61, R30 ;  /* 0x0000001e3d1e7221 */ /* 0x000fe20000010000 */
[----:B------:R-:W-:-:S03]  /*16760*/  IMAD.MOV.U32 R61, RZ, RZ, R151 ;  /* 0x000000ffff3d7224 */ /* 0x000fc600078e0097 */
[----:B------:R-:W-:Y:S01]  /*16770*/  FADD.FTZ R9, R59, R30 ;  /* 0x0000001e3b097221 */ /* 0x000fe20000010000 */
[----:B------:R-:W-:Y:S01]  /*16780*/  FADD.FTZ R30, R3, R6 ;  /* 0x00000006031e7221 */ /* 0x000fe20000010000 */
[----:B------:R-:W-:Y:S01]  /*16790*/  MOV R59, R151 ;  /* 0x00000097003b7202 */ /* 0x000fe20000000f00 */
[----:B------:R2:W4:Y:S01]  /*167a0*/  MUFU.EX2 R20, R13 ;  /* 0x0000000d00147308 */ /* 0x0005220000000800 */
[----:B------:R-:W-:Y:S01]  /*167b0*/  FADD.FTZ R32, R10, R9 ;  /* 0x000000090a207221 */ /* 0x000fe20000010000 */
[----:B---3--:R-:W-:Y:S01]  /*167c0*/  FADD.FTZ R9, R7, R30 ;  /* 0x0000001e07097221 */ /* 0x008fe20000010000 */
[----:B------:R-:W-:-:S05]  /*167d0*/  F2FP.BF16.F32.PACK_AB R211, R14, R7 ;  /* 0x000000070ed3723e */ /* 0x000fca00000010ff */
[----:B------:R-:W3:Y:S01]  /*167e0*/  MUFU.EX2 R207, R15 ;  /* 0x0000000f00cf7308 */ /* 0x000ee20000000800 */
[----:B--2---:R-:W-:Y:S01]  /*167f0*/  FADD.FTZ R13, R63, R32 ;  /* 0x000000203f0d7221 */ /* 0x004fe20000010000 */
[----:B------:R-:W-:-:S03]  /*16800*/  FADD.FTZ R32, R14, R9 ;  /* 0x000000090e207221 */ /* 0x000fc60000010000 */
[C---:B------:R-:W-:Y:S01]  /*16810*/  FADD.FTZ R34, R206.reuse, R13 ;  /* 0x0000000dce227221 */ /* 0x040fe20000010000 */
[----:B0-----:R-:W-:Y:S01]  /*16820*/  FADD.FTZ R9, R11, R32 ;  /* 0x000000200b097221 */ /* 0x001fe20000010000 */
[----:B------:R-:W-:Y:S01]  /*16830*/  F2FP.BF16.F32.PACK_AB R206, R206, R63 ;  /* 0x0000003fcece723e */ /* 0x000fe200000010ff */
[----:B------:R-:W0:Y:S01]  /*16840*/  MUFU.EX2 R24, R21 ;  /* 0x0000001500187308 */ /* 0x000e220000000800 */
[----:B------:R-:W-:Y:S01]  /*16850*/  FADD.FTZ R13, R65, R34 ;  /* 0x00000022410d7221 */ /* 0x000fe20000010000 */
[C---:B----4-:R-:W-:Y:S01]  /*16860*/  FADD.FTZ R32, R20.reuse, R9 ;  /* 0x0000000914207221 */ /* 0x050fe20000010000 */
[----:B------:R-:W-:Y:S01]  /*16870*/  F2FP.BF16.F32.PACK_AB R205, R20, R11 ;  /* 0x0000000b14cd723e */ /* 0x000fe200000010ff */
[----:B------:R-:W-:Y:S02]  /*16880*/  IMAD.MOV.U32 R63, RZ, RZ, R151 ;  /* 0x000000ffff3f7224 */ /* 0x000fe400078e0097 */
[C---:B------:R-:W-:Y:S01]  /*16890*/  FADD.FTZ R34, R200.reuse, R13 ;  /* 0x0000000dc8227221 */ /* 0x040fe20000010000 */
[----:B------:R-:W-:Y:S01]  /*168a0*/  F2FP.BF16.F32.PACK_AB R200, R200, R65 ;  /* 0x00000041c8c8723e */ /* 0x000fe200000010ff */
[----:B------:R-:W-:Y:S01]  /*168b0*/  IMAD.MOV.U32 R65, RZ, RZ, R151 ;  /* 0x000000ffff417224 */ /* 0x000fe200078e0097 */
[----:B------:R-:W2:Y:S01]  /*168c0*/  MUFU.EX2 R33, R33 ;  /* 0x0000002100217308 */ /* 0x000ea20000000800 */
[----:B---3--:R-:W-:Y:S01]  /*168d0*/  FADD.FTZ R9, R207, R32 ;  /* 0x00000020cf097221 */ /* 0x008fe20000010000 */
[----:B------:R-:W-:-:S04]  /*168e0*/  FADD.FTZ R13, R69, R34 ;  /* 0x00000022450d7221 */ /* 0x000fc80000010000 */
[C---:B------:R-:W-:Y:S01]  /*168f0*/  FADD.FTZ R34, R202.reuse, R13 ;  /* 0x0000000dca227221 */ /* 0x040fe20000010000 */
[----:B------:R-:W-:Y:S01]  /*16900*/  F2FP.BF16.F32.PACK_AB R202, R202, R69 ;  /* 0x00000045caca723e */ /* 0x000fe200000010ff */
[----:B------:R3:W4:Y:S01]  /*16910*/  MUFU.EX2 R26, R35 ;  /* 0x00000023001a7308 */ /* 0x0007220000000800 */
[C---:B0-----:R-:W-:Y:S01]  /*16920*/  FADD.FTZ R32, R24.reuse, R9 ;  /* 0x0000000918207221 */ /* 0x041fe20000010000 */
[----:B------:R-:W-:Y:S01]  /*16930*/  FADD.FTZ R13, R71, R34 ;  /* 0x00000022470d7221 */ /* 0x000fe20000010000 */
[----:B------:R-:W-:Y:S01]  /*16940*/  F2FP.BF16.F32.PACK_AB R207, R24, R207 ;  /* 0x000000cf18cf723e */ /* 0x000fe200000010ff */
[----:B------:R-:W-:Y:S02]  /*16950*/  IMAD.MOV.U32 R69, RZ, RZ, R151 ;  /* 0x000000ffff457224 */ /* 0x000fe400078e0097 */
[C---:B------:R-:W-:Y:S01]  /*16960*/  FADD.FTZ R12, R196.reuse, R13 ;  /* 0x0000000dc40c7221 */ /* 0x040fe20000010000 */
[----:B------:R-:W-:Y:S01]  /*16970*/  F2FP.BF16.F32.PACK_AB R196, R196, R71 ;  /* 0x00000047c4c4723e */ /* 0x000fe200000010ff */
[----:B------:R-:W0:Y:S01]  /*16980*/  MUFU.EX2 R25, R25 ;  /* 0x0000001900197308 */ /* 0x000e220000000800 */
[----:B--2---:R-:W-:Y:S01]  /*16990*/  FADD.FTZ R9, R33, R32 ;  /* 0x0000002021097221 */ /* 0x004fe20000010000 */
[----:B------:R-:W-:Y:S01]  /*169a0*/  FADD.FTZ R13, R47, R12 ;  /* 0x0000000c2f0d7221 */ /* 0x000fe20000010000 */
[----:B------:R-:W-:-:S02]  /*169b0*/  IMAD.MOV.U32 R71, RZ, RZ, R151 ;  /* 0x000000ffff477224 */ /* 0x000fc400078e0097 */
[----:B---3--:R-:W-:Y:S02]  /*169c0*/  IMAD.MOV.U32 R35, RZ, RZ, R151 ;  /* 0x000000ffff237224 */ /* 0x008fe400078e0097 */
[C---:B------:R-:W-:Y:S01]  /*169d0*/  FADD.FTZ R10, R198.reuse, R13 ;  /* 0x0000000dc60a7221 */ /* 0x040fe20000010000 */
[----:B------:R-:W-:Y:S01]  /*169e0*/  F2FP.BF16.F32.PACK_AB R198, R198, R47 ;  /* 0x0000002fc6c6723e */ /* 0x000fe200000010ff */
[----:B------:R2:W3:Y:S01]  /*169f0*/  MUFU.EX2 R28, R29 ;  /* 0x0000001d001c7308 */ /* 0x0004e20000000800 */
[C---:B----4-:R-:W-:Y:S01]  /*16a00*/  FADD.FTZ R32, R26.reuse, R9 ;  /* 0x000000091a207221 */ /* 0x050fe20000010000 */
[----:B------:R-:W-:Y:S01]  /*16a10*/  F2FP.BF16.F32.PACK_AB R201, R26, R33 ;  /* 0x000000211ac9723e */ /* 0x000fe200000010ff */
[--C-:B------:R-:W-:Y:S01]  /*16a20*/  IMAD.MOV.U32 R47, RZ, RZ, R151.reuse ;  /* 0x000000ffff2f7224 */ /* 0x100fe200078e0097 */
[----:B------:R-:W-:Y:S01]  /*16a30*/  MOV R33, R151 ;  /* 0x0000009700217202 */ /* 0x000fe20000000f00 */
[--C-:B------:R-:W-:Y:S02]  /*16a40*/  IMAD.MOV.U32 R34, RZ, RZ, R151.reuse ;  /* 0x000000ffff227224 */ /* 0x100fe400078e0097 */
[--C-:B------:R-:W-:Y:S01]  /*16a50*/  IMAD.MOV.U32 R26, RZ, RZ, R151.reuse ;  /* 0x000000ffff1a7224 */ /* 0x100fe200078e0097 */
[----:B------:R-:W4:Y:S01]  /*16a60*/  MUFU.EX2 R37, R37 ;  /* 0x0000002500257308 */ /* 0x000f220000000800 */
[----:B0-----:R-:W-:Y:S01]  /*16a70*/  FADD.FTZ R9, R25, R32 ;  /* 0x0000002019097221 */ /* 0x001fe20000010000 */
[----:B--2---:R-:W-:-:S02]  /*16a80*/  IMAD.MOV.U32 R29, RZ, RZ, R151 ;  /* 0x000000ffff1d7224 */ /* 0x004fc400078e0097 */
[----:B------:R-:W-:-:S04]  /*16a90*/  IMAD.MOV.U32 R24, RZ, RZ, R151 ;  /* 0x000000ffff187224 */ /* 0x000fc800078e0097 */
[----:B------:R-:W0:Y:S01]  /*16aa0*/  MUFU.EX2 R77, R77 ;  /* 0x0000004d004d7308 */ /* 0x000e220000000800 */
[C---:B---3--:R-:W-:Y:S01]  /*16ab0*/  FADD.FTZ R32, R28.reuse, R9 ;  /* 0x000000091c207221 */ /* 0x048fe20000010000 */
[----:B------:R-:W-:Y:S01]  /*16ac0*/  F2FP.BF16.F32.PACK_AB R203, R28, R25 ;  /* 0x000000191ccb723e */ /* 0x000fe200000010ff */
[--C-:B------:R-:W-:Y:S02]  /*16ad0*/  IMAD.MOV.U32 R28, RZ, RZ, R151.reuse ;  /* 0x000000ffff1c7224 */ /* 0x100fe400078e0097 */
[----:B------:R-:W-:-:S03]  /*16ae0*/  IMAD.MOV.U32 R25, RZ, RZ, R151 ;  /* 0x000000ffff197224 */ /* 0x000fc600078e0097 */
[----:B------:R2:W3:Y:S01]  /*16af0*/  MUFU.EX2 R30, R41 ;  /* 0x00000029001e7308 */ /* 0x0004e20000000800 */
[----:B----4-:R-:W-:-:S07]  /*16b00*/  FADD.FTZ R9, R37, R32 ;  /* 0x0000002025097221 */ /* 0x010fce0000010000 */
[----:B------:R4:W1:Y:S01]  /*16b10*/  MUFU.EX2 R192, R79 ;  /* 0x0000004f00c07308 */ /* 0x0008620000000800 */
[----:B0-----:R-:W-:Y:S01]  /*16b20*/  FADD.FTZ R13, R77, R10 ;  /* 0x0000000a4d0d7221 */ /* 0x001fe20000010000 */
[----:B--2---:R-:W-:-:S06]  /*16b30*/  IMAD.MOV.U32 R41, RZ, RZ, R151 ;  /* 0x000000ffff297224 */ /* 0x004fcc00078e0097 */
[----:B------:R-:W0:Y:S01]  /*16b40*/  MUFU.EX2 R43, R43 ;  /* 0x0000002b002b7308 */ /* 0x000e220000000800 */
[C---:B---3--:R-:W-:Y:S01]  /*16b50*/  FADD.FTZ R10, R30.reuse, R9 ;  /* 0x000000091e0a7221 */ /* 0x048fe20000010000 */
[----:B------:R-:W-:Y:S01]  /*16b60*/  F2FP.BF16.F32.PACK_AB R197, R30, R37 ;  /* 0x000000251ec5723e */ /* 0x000fe200000010ff */
[--C-:B----4-:R-:W-:Y:S02]  /*16b70*/  IMAD.MOV.U32 R79, RZ, RZ, R151.reuse ;  /* 0x000000ffff4f7224 */ /* 0x110fe400078e0097 */
[--C-:B------:R-:W-:Y:S02]  /*16b80*/  IMAD.MOV.U32 R37, RZ, RZ, R151.reuse ;  /* 0x000000ffff257224 */ /* 0x100fe400078e0097 */
[----:B------:R-:W-:Y:S01]  /*16b90*/  IMAD.MOV.U32 R30, RZ, RZ, R151 ;  /* 0x000000ffff1e7224 */ /* 0x000fe200078e0097 */
[----:B------:R-:W2:Y:S01]  /*16ba0*/  MUFU.EX2 R81, R81 ;  /* 0x0000005100517308 */ /* 0x000ea20000000800 */
[C---:B-1----:R-:W-:Y:S01]  /*16bb0*/  FADD.FTZ R32, R192.reuse, R13 ;  /* 0x0000000dc0207221 */ /* 0x042fe20000010000 */
[----:B------:R-:W-:Y:S01]  /*16bc0*/  F2FP.BF16.F32.PACK_AB R192, R192, R77 ;  /* 0x0000004dc0c0723e */ /* 0x000fe200000010ff */
[----:B------:R-:W-:-:S05]  /*16bd0*/  IMAD.MOV.U32 R77, RZ, RZ, R151 ;  /* 0x000000ffff4d7224 */ /* 0x000fca00078e0097 */
[----:B------:R1:W3:Y:S01]  /*16be0*/  MUFU.EX2 R0, R39 ;  /* 0x0000002700007308 */ /* 0x0002e20000000800 */
[----:B0-----:R-:W-:-:S07]  /*16bf0*/  FADD.FTZ R9, R43, R10 ;  /* 0x0000000a2b097221 */ /* 0x001fce0000010000 */
[----:B------:R-:W0:Y:S01]  /*16c00*/  MUFU.EX2 R51, R51 ;  /* 0x0000003300337308 */ /* 0x000e220000000800 */
[----:B--2---:R-:W-:Y:S01]  /*16c10*/  FADD.FTZ R15, R81, R32 ;  /* 0x00000020510f7221 */ /* 0x004fe20000010000 */
[----:B-1----:R-:W-:-:S06]  /*16c20*/  IMAD.MOV.U32 R39, RZ, RZ, R151 ;  /* 0x000000ffff277224 */ /* 0x002fcc00078e0097 */
[----:B------:R1:W2:Y:S01]  /*16c30*/  MUFU.EX2 R12, R27 ;  /* 0x0000001b000c7308 */ /* 0x0002a20000000800 */
[C---:B---3--:R-:W-:Y:S01]  /*16c40*/  FADD.FTZ R32, R0.reuse, R9 ;  /* 0x0000000900207221 */ /* 0x048fe20000010000 */
[----:B------:R-:W-:Y:S01]  /*16c50*/  F2FP.BF16.F32.PACK_AB R199, R0, R43 ;  /* 0x0000002b00c7723e */ /* 0x000fe200000010ff */
[----:B------:R-:W-:Y:S02]  /*16c60*/  IMAD.MOV.U32 R0, RZ, RZ, 0x3f800000 ;  /* 0x3f800000ff007424 */ /* 0x000fe400078e00ff */
[----:B------:R-:W-:-:S03]  /*16c70*/  IMAD.MOV.U32 R43, RZ, RZ, R151 ;  /* 0x000000ffff2b7224 */ /* 0x000fc600078e0097 */
[----:B------:R-:W3:Y:S01]  /*16c80*/  MUFU.EX2 R55, R55 ;  /* 0x0000003700377308 */ /* 0x000ee20000000800 */
[----:B0-----:R-:W-:Y:S01]  /*16c90*/  FADD.FTZ R9, R51, R32 ;  /* 0x0000002033097221 */ /* 0x001fe20000010000 */
[--C-:B------:R-:W-:Y:S02]  /*16ca0*/  IMAD.MOV.U32 R32, RZ, RZ, R151.reuse ;  /* 0x000000ffff207224 */ /* 0x100fe400078e0097 */
[----:B-1----:R-:W-:-:S04]  /*16cb0*/  IMAD.MOV.U32 R27, RZ, RZ, R151 ;  /* 0x000000ffff1b7224 */ /* 0x002fc800078e0097 */
[----:B------:R-:W0:Y:S01]  /*16cc0*/  MUFU.EX2 R8, R8 ;  /* 0x0000000800087308 */ /* 0x000e220000000800 */
[C---:B--2---:R-:W-:Y:S01]  /*16cd0*/  FADD.FTZ R6, R12.reuse, R9 ;  /* 0x000000090c067221 */ /* 0x044fe20000010000 */
[----:B------:R-:W-:Y:S01]  /*16ce0*/  F2FP.BF16.F32.PACK_AB R193, R12, R51 ;  /* 0x000000330cc1723e */ /* 0x000fe200000010ff */
[----:B------:R-:W-:-:S05]  /*16cf0*/  IMAD.MOV.U32 R51, RZ, RZ, R151 ;  /* 0x000000ffff337224 */ /* 0x000fca00078e0097 */
[----:B------:R1:W2:Y:S01]  /*16d00*/  MUFU.EX2 R10, R31 ;  /* 0x0000001f000a7308 */ /* 0x0002a20000000800 */
[----:B---3--:R-:W-:Y:S01]  /*16d10*/  FADD.FTZ R3, R55, R6 ;  /* 0x0000000637037221 */ /* 0x008fe20000010000 */
[C---:B0-----:R-:W-:Y:S01]  /*16d20*/  F2FP.BF16.F32.PACK_AB R194, R8.reuse, R81 ;  /* 0x0000005108c2723e */ /* 0x041fe200000010ff */
[----:B------:R-:W-:Y:S01]  /*16d30*/  FADD.FTZ R15, R8, R15 ;  /* 0x0000000f080f7221 */ /* 0x000fe20000010000 */
[--C-:B------:R-:W-:Y:S02]  /*16d40*/  IMAD.MOV.U32 R81, RZ, RZ, R151.reuse ;  /* 0x000000ffff517224 */ /* 0x100fe400078e0097 */
[----:B-1----:R-:W-:Y:S02]  /*16d50*/  IMAD.MOV.U32 R31, RZ, RZ, R151 ;  /* 0x000000ffff1f7224 */ /* 0x002fe400078e0097 */
[C---:B--2---:R-:W-:Y:S01]  /*16d60*/  FADD.FTZ R14, R10.reuse, R3 ;  /* 0x000000030a0e7221 */ /* 0x044fe20000010000 */
[----:B------:R-:W-:Y:S01]  /*16d70*/  F2FP.BF16.F32.PACK_AB R195, R10, R55 ;  /* 0x000000370ac3723e */ /* 0x000fe200000010ff */
[----:B------:R-:W-:-:S02]  /*16d80*/  IMAD.MOV.U32 R3, RZ, RZ, 0x3f800000 ;  /* 0x3f800000ff037424 */ /* 0x000fc400078e00ff */
[----:B------:R-:W-:Y:S01]  /*16d90*/  IMAD.MOV.U32 R55, RZ, RZ, R151 ;  /* 0x000000ffff377224 */ /* 0x000fe200078e0097 */
[----:B------:R-:W-:Y:S06]  /*16da0*/  @!P2 BRA `(.L_x_646) ;  /* 0x000000500070a947 */ /* 0x000fec0003800000 */
[----:B------:R-:W-:Y:S01]  /*16db0*/  VIADD R6, R180, 0xfffffffe ;  /* 0xfffffffeb4067836 */ /* 0x000fe20000000000 */
[----:B------:R-:W-:Y:S01]  /*16dc0*/  MOV R9, R223 ;  /* 0x000000df00097202 */ /* 0x000fe20000000f00 */
[----:B------:R-:W-:Y:S01]  /*16dd0*/  IMAD.MOV.U32 R7, RZ, RZ, R4 ;  /* 0x000000ffff077224 */ /* 0x000fe200078e0004 */
[----:B------:R-:W-:Y:S01]  /*16de0*/  CS2R R150, SRZ ;  /* 0x0000000000967805 */ /* 0x000fe2000001ff00 */
[----:B------:R-:W-:Y:S01]  /*16df0*/  IMAD.MOV.U32 R8, RZ, RZ, R5 ;  /* 0x000000ffff087224 */ /* 0x000fe200078e0005 */
[----:B------:R-:W-:Y:S01]  /*16e00*/  CS2R R146, SRZ ;  /* 0x0000000000927805 */ /* 0x000fe2000001ff00 */
[----:B------:R-:W-:Y:S01]  /*16e10*/  IMAD.MOV.U32 R10, RZ, RZ, R222 ;  /* 0x000000ffff0a7224 */ /* 0x000fe200078e00de */
[----:B------:R-:W-:Y:S01]  /*16e20*/  CS2R R142, SRZ ;  /* 0x00000000008e7805 */ /* 0x000fe2000001ff00 */
[----:B------:R-:W-:Y:S01]  /*16e30*/  IMAD.MOV.U32 R0, RZ, RZ, 0x3f800000 ;  /* 0x3f800000ff007424 */ /* 0x000fe200078e00ff */
        /* <DEDUP_REMOVED lines=60> */
[----:B------:R-:W-:-:S07]  /*17200*/  CS2R R24, SRZ ;  /* 0x0000000000187805 */ /* 0x000fce000001ff00 */
.L_x_657:
[----:B------:R-:W-:-:S05]  /*17210*/  VIADD R2, R10, 0x1 ;  /* 0x000000010a027836 */ /* 0x000fca0000000000 */
[----:B------:R-:W-:-:S04]  /*17220*/  ISETP.NE.AND P2, PT, R2, 0x2, PT ;  /* 0x000000020200780c */ /* 0x000fc80003f45270 */
[----:B------:R-:W-:Y:S02]  /*17230*/  SEL R4, RZ, 0x1, P2 ;  /* 0x00000001ff047807 */ /* 0x000fe40001000000 */
[----:B------:R-:W-:Y:S02]  /*17240*/  SEL R222, R2, RZ, P2 ;  /* 0x000000ff02de7207 */ /* 0x000fe40001000000 */
[----:B------:R-:W-:Y:S01]  /*17250*/  LOP3.LUT R223, R9, R4, RZ, 0x3c, !PT ;  /* 0x0000000409df7212 */ /* 0x000fe200078e3cff */
[----:B------:R-:W-:Y:S06]  /*17260*/  @!P0 BRA `(.L_x_647) ;  /* 0x0000000000048947 */ /* 0x000fec0003800000 */
[----:B------:R-:W-:Y:S01]  /*17270*/  BPT.TRAP 0x1 ;  /* 0x000000040000795c */ /* 0x000fe20000300000 */
.L_x_647:
[----:B------:R-:W-:Y:S01]  /*17280*/  IMAD R11, R222, 0x8, R16 ;  /* 0x00000008de0b7824 */ /* 0x000fe200078e0210 */
[----:B------:R-:W-:-:S04]  /*17290*/  SHF.L.U32 R4, R223, 0x1f, RZ ;  /* 0x0000001fdf047819 */ /* 0x000fc800000006ff */
[----:B------:R0:W1:Y:S01]  /*172a0*/  SYNCS.PHASECHK.TRANS64.TRYWAIT P2, [R11+URZ+0x38830], R4 ;  /* 0x038830040b0075a7 */ /* 0x000062000804017f */
[----:B------:R-:W-:Y:S05]  /*172b0*/  @!P0 BRA `(.L_x_648) ;  /* 0x0000000000048947 */ /* 0x000fea0003800000 */
[----:B------:R-:W-:Y:S01]  /*172c0*/  BPT.TRAP 0x1 ;  /* 0x000000040000795c */ /* 0x000fe20000300000 */
.L_x_648:
[----:B------:R-:W-:Y:S01]  /*172d0*/  IMAD R2, R222, 0xa00, R235 ;  /* 0x00000a00de027824 */ /* 0x000fe200078e02eb */
[----:B------:R-:W-:Y:S03]  /*172e0*/  BSSY B1, `(.L_x_649) ;  /* 0x0000006000017945 */ /* 0x000fe60003800000 */
[C---:B------:R-:W-:Y:S02]  /*172f0*/  VIADD R13, R2.reuse, 0x80 ;  /* 0x00000080020d7836 */ /* 0x040fe40000000000 */
[----:B------:R-:W-:Y:S01]  /*17300*/  VIADD R20, R2, 0x100 ;  /* 0x0000010002147836 */ /* 0x000fe20000000000 */
[----:B-1----:R-:W-:Y:S06]  /*17310*/  @P2 BRA `(.L_x_650) ;  /* 0x0000000000082947 */ /* 0x002fec0003800000 */
[----:B------:R-:W1:Y:S02]  /*17320*/  SYNCS.PHASECHK.TRANS64.TRYWAIT P2, [R11+URZ+0x38830], R4 ;  /* 0x038830040b0075a7 */ /* 0x000e64000804017f */
[----:B-1----:R-:W-:Y:S05]  /*17330*/  @!P2 BRA `(.L_x_651) ;  /* 0x000000f40084a947 */ /* 0x002fea0003800000 */
.L_x_650:
[----:B------:R-:W-:Y:S05]  /*17340*/  BSYNC B1 ;  /* 0x0000000000017941 */ /* 0x000fea0003800000 */
.L_x_649:
[----:B------:R-:W2:Y:S04]  /*17350*/  LDL.64 R152, [R1+0x48] ;  /* 0x0000480001987983 */ /* 0x000ea80000100a00 */
[----:B------:R-:W3:Y:S01]  /*17360*/  LDL.64 R154, [R1+0x50] ;  /* 0x00005000019a7983 */ /* 0x000ee20000100a00 */
[----:B01----:R-:W-:Y:S02]  /*17370*/  IMAD.MOV.U32 R4, RZ, RZ, R2 ;  /* 0x000000ffff047224 */ /* 0x003fe400078e0002 */
[----:B------:R-:W-:-:S03]  /*17380*/  IMAD.MOV.U32 R5, RZ, RZ, 0x40000040 ;  /* 0x40000040ff057424 */ /* 0x000fc600078e00ff */
[----:B------:R-:W-:Y:S02]  /*17390*/  R2UR UR22, R4 ;  /* 0x00000000041672ca */ /* 0x000fe400000e0000 */
[C---:B------:R-:W-:Y:S01]  /*173a0*/  R2UR UR23, R5.reuse ;  /* 0x00000000051772ca */ /* 0x040fe200000e0000 */
[----:B------:R-:W-:Y:S01]  /*173b0*/  WARPGROUP.ARRIVE ;  /* 0x00000000000079c5 */ /* 0x000fe20000000000 */
[----:B------:R-:W-:Y:S01]  /*173c0*/  IMAD.MOV.U32 R4, RZ, RZ, R13 ;  /* 0x000000ffff047224 */ /* 0x000fe200078e000d */
[----:B------:R-:W-:-:S04]  /*173d0*/  R2UR UR7, R5 ;  /* 0x00000000050772ca */ /* 0x000fc800000e0000 */
[----:B------:R-:W-:Y:S01]  /*173e0*/  R2UR UR6, R4 ;  /* 0x00000000040672ca */ /* 0x000fe200000e0000 */
[----:B------:R-:W-:Y:S01]  /*173f0*/  IMAD.MOV.U32 R21, RZ, RZ, 0x40000040 ;  /* 0x40000040ff157424 */ /* 0x000fe200078e00ff */
[----:B------:R-:W-:-:S04]  /*17400*/  R2UR UR18, R20 ;  /* 0x00000000141272ca */ /* 0x000fc800000e0000 */
[----:B------:R-:W-:Y:S01]  /*17410*/  R2UR UR19, R21 ;  /* 0x00000000151372ca */ /* 0x000fe200000e0000 */
[----:B------:R-:W-:Y:S01]  /*17420*/  VIADD R12, R2, 0x180 ;  /* 0x00000180020c7836 */ /* 0x000fe20000000000 */
[----:B------:R-:W-:Y:S02]  /*17430*/  MOV R13, 0x40000040 ;  /* 0x40000040000d7802 */ /* 0x000fe40000000f00 */
[----:B--2---:R-:W-:Y:S02]  /*17440*/  R2UR UR34, R152 ;  /* 0x00000000982272ca */ /* 0x004fe400000e0000 */
[----:B------:R-:W-:Y:S02]  /*17450*/  R2UR UR35, R153 ;  /* 0x00000000992372ca */ /* 0x000fe400000e0000 */
[----:B---3--:R-:W-:Y:S01]  /*17460*/  R2UR UR8, R154 ;  /* 0x000000009a0872ca */ /* 0x008fe200000e0000 */
[----:B------:R-:W2:Y:S01]  /*17470*/  LDL.64 R152, [R1+0x40] ;  /* 0x0000400001987983 */ /* 0x000ea20000100a00 */
[----:B------:R-:W-:Y:S01]  /*17480*/  R2UR UR9, R155 ;  /* 0x000000009b0972ca */ /* 0x000fe200000e0000 */
[----:B------:R-:W-:Y:S01]  /*17490*/  VIADD R4, R2, 0x200 ;  /* 0x0000020002047836 */ /* 0x000fe20000000000 */
[----:B------:R-:W-:Y:S01]  /*174a0*/  R2UR UR11, R5 ;  /* 0x00000000050b72ca */ /* 0x000fe200000e0000 */
[----:B------:R-:W3:Y:S08]  /*174b0*/  LDL.64 R20, [R1+0x38] ;  /* 0x0000380001147983 */ /* 0x000ef00000100a00 */
[----:B------:R-:W-:-:S02]  /*174c0*/  UMOV UR20, UR8 ;  /* 0x0000000800147c82 */ /* 0x000fc40008000000 */
[----:B------:R-:W-:Y:S02]  /*174d0*/  UMOV UR21, UR9 ;  /* 0x0000000900157c82 */ /* 0x000fe40008000000 */
[----:B------:R-:W-:Y:S01]  /*174e0*/  HGMMA.64x16x16.F32.BF16 R184, gdesc[UR20], RZ, !UPT, gsb0 ;  /* 0x0020000014b879f0 */ /* 0x000fe2000c0018ff */
[----:B------:R-:W-:Y:S01]  /*174f0*/  UMOV UR4, UR8 ;  /* 0x0000000800047c82 */ /* 0x000fe20008000000 */
[----:B------:R-:W-:Y:S01]  /*17500*/  UMOV UR5, UR9 ;  /* 0x0000000900057c82 */ /* 0x000fe20008000000 */
[----:B------:R-:W-:Y:S02]  /*17510*/  WARPGROUP.DEPBAR.LE gsb0, 0x0 ;  /* 0x00008000000079c5 */ /* 0x000fe40000010000 */
[----:B------:R-:W-:-:S06]  /*17520*/  WARPGROUP.ARRIVE ;  /* 0x00000000000079c5 */ /* 0x000fcc0000000000 */
[----:B------:R-:W-:Y:S01]  /*17530*/  HGMMA.64x16x16.F32.BF16 R176, gdesc[UR4], RZ, !UPT, gsb0 ;  /* 0x0020000004b079f0 */ /* 0x000fe2000c0018ff */
[----:B------:R-:W-:Y:S01]  /*17540*/  UMOV UR16, UR8 ;  /* 0x0000000800107c82 */ /* 0x000fe20008000000 */
[----:B------:R-:W-:Y:S01]  /*17550*/  UMOV UR17, UR9 ;  /* 0x0000000900117c82 */ /* 0x000fe20008000000 */
[----:B------:R-:W-:Y:S02]  /*17560*/  WARPGROUP.DEPBAR.LE gsb0, 0x0 ;  /* 0x00008000000079c5 */ /* 0x000fe40000010000 */
[----:B------:R-:W-:-:S06]  /*17570*/  WARPGROUP.ARRIVE ;  /* 0x00000000000079c5 */ /* 0x000fcc0000000000 */
[----:B------:R-:W-:Y:S01]  /*17580*/  HGMMA.64x16x16.F32.BF16 R168, gdesc[UR16], RZ, !UPT, gsb0 ;  /* 0x0020000010a879f0 */ /* 0x000fe2000c0018ff */
[----:B------:R-:W-:Y:S02]  /*17590*/  R2UR UR14, R12 ;  /* 0x000000000c0e72ca */ /* 0x000fe400000e0000 */
[----:B------:R-:W-:Y:S01]  /*175a0*/  R2UR UR15, R13 ;  /* 0x000000000d0f72ca */ /* 0x000fe200000e0000 */
[----:B------:R-:W-:Y:S01]  /*175b0*/  UMOV UR12, UR8 ;  /* 0x00000008000c7c82 */ /* 0x000fe20008000000 */
[----:B------:R-:W-:Y:S01]  /*175c0*/  UMOV UR13, UR9 ;  /* 0x00000009000d7c82 */ /* 0x000fe20008000000 */
[----:B------:R-:W-:Y:S02]  /*175d0*/  WARPGROUP.DEPBAR.LE gsb0, 0x0 ;  /* 0x00008000000079c5 */ /* 0x000fe40000010000 */
[----:B------:R-:W-:-:S08]  /*175e0*/  WARPGROUP.ARRIVE ;  /* 0x00000000000079c5 */ /* 0x000fd00000000000 */
[----:B------:R-:W-:Y:S01]  /*175f0*/  HGMMA.64x16x16.F32.BF16 R160, gdesc[UR12], RZ, !UPT, gsb0 ;  /* 0x002000000ca079f0 */ /* 0x000fe2000c0018ff */
[----:B------:R-:W-:Y:S01]  /*17600*/  R2UR UR10, R4 ;  /* 0x00000000040a72ca */ /* 0x000fe200000e0000 */
[----:B------:R-:W-:Y:S02]  /*17610*/  VIADD R12, R2, 0x2 ;  /* 0x00000002020c7836 */ /* 0x000fe40000000000 */
[----:B------:R-:W-:Y:S01]  /*17620*/  IMAD.MOV.U32 R13, RZ, RZ, 0x40000040 ;  /* 0x40000040ff0d7424 */ /* 0x000fe200078e00ff */
[----:B------:R-:W-:Y:S02]  /*17630*/  WARPGROUP.DEPBAR.LE gsb0, 0x0 ;  /* 0x00008000000079c5 */ /* 0x000fe40000010000 */
[----:B--2---:R-:W-:Y:S02]  /*17640*/  R2UR UR32, R152 ;  /* 0x00000000982072ca */ /* 0x004fe400000e0000 */
[----:B------:R-:W-:Y:S02]  /*17650*/  R2UR UR33, R153 ;  /* 0x00000000992172ca */ /* 0x000fe400000e0000 */
        /* <DEDUP_REMOVED lines=8> */
[----:B------:R-:W-:Y:S01]  /*176e0*/  HGMMA.64x16x16.F32.BF16 R184, gdesc[UR28], R184, gsb0 ;  /* 0x002000001cb879f0 */ /* 0x000fe200080018b8 */
[----:B------:R-:W-:Y:S02]  /*176f0*/  VIADD R4, R2, 0x82 ;  /* 0x0000008202047836 */ /* 0x000fe40000000000 */
[----:B------:R-:W-:-:S03]  /*17700*/  IMAD.MOV.U32 R5, RZ, RZ, 0x40000040 ;  /* 0x40000040ff057424 */ /* 0x000fc600078e00ff */
        /* <DEDUP_REMOVED lines=13> */
[----:B------:R-:W-:Y:S02]  /*177e0*/  VIADD R4, R2, 0x182 ;  /* 0x0000018202047836 */ /* 0x000fe40000000000 */
[----:B------:R-:W-:Y:S01]  /*177f0*/  IMAD.MOV.U32 R5, RZ, RZ, 0x40000040 ;  /* 0x40000040ff057424 */ /* 0x000fe200078e00ff */
[----:B------:R-:W-:Y:S01]  /*17800*/  UMOV UR20, UR34 ;  /* 0x0000002200147c82 */ /* 0x000fe20008000000 */
[----:B------:R-:W-:Y:S01]  /*17810*/  UMOV UR21, UR35 ;  /* 0x0000002300157c82 */ /* 0x000fe20008000000 */
[----:B------:R-:W-:-:S02]  /*17820*/  WARPGROUP.DEPBAR.LE gsb0, 0x0 ;  /* 0x00008000000079c5 */ /* 0x000fc40000010000 */
[----:B------:R-:W-:Y:S01]  /*17830*/  WARPGROUP.ARRIVE ;  /* 0x00000000000079c5 */ /* 0x000fe20000000000 */
[----:B------:R-:W-:Y:S01]  /*17840*/  UMOV UR16, UR34 ;  /* 0x0000002200107c82 */ /* 0x000fe20008000000 */
[----:B------:R-:W-:Y:S01]  /*17850*/  UMOV UR17, UR35 ;  /* 0x0000002300117c82 */ /* 0x000fe20008000000 */
[----:B------:R-:W-:Y:S01]  /*17860*/  UMOV UR12, UR32 ;  /* 0x00000020000c7c82 */ /* 0x000fe20008000000 */
[----:B------:R-:W-:Y:S01]  /*17870*/  UMOV UR13, UR33 ;  /* 0x00000021000d7c82 */ /* 0x000fe20008000000 */
[----:B------:R-:W-:Y:S01]  /*17880*/  UMOV UR8, UR32 ;  /* 0x0000002000087c82 */ /* 0x000fe20008000000 */
[----:B------:R-:W-:Y:S01]  /*17890*/  HGMMA.64x16x16.F32.BF16 R168, gdesc[UR4], R168, gsb0 ;  /* 0x0020000004a879f0 */ /* 0x000fe200080018a8 */
[----:B------:R-:W-:Y:S01]  /*178a0*/  R2UR UR22, R4 ;  /* 0x00000000041672ca */ /* 0x000fe200000e0000 */
[----:B------:R-:W-:Y:S01]  /*178b0*/  UMOV UR9, UR33 ;  /* 0x0000002100097c82 */ /* 0x000fe20008000000 */
[----:B------:R-:W-:Y:S01]  /*178c0*/  R2UR UR23, R5 ;  /* 0x00000000051772ca */ /* 0x000fe200000e0000 */
[----:B------:R-:W-:Y:S01]  /*178d0*/  VIADD R4, R2, 0x202 ;  /* 0x0000020202047836 */ /* 0x000fe20000000000 */
[----:B------:R-:W-:Y:S01]  /*178e0*/  UMOV UR28, UR32 ;  /* 0x00000020001c7c82 */ /* 0x000fe20008000000 */
[----:B------:R-:W-:Y:S01]  /*178f0*/  UMOV UR29, UR33 ;  /* 0x00000021001d7c82 */ /* 0x000fe20008000000 */
[----:B------:R-:W-:Y:S01]  /*17900*/  UMOV UR24, UR32 ;  /* 0x0000002000187c82 */ /* 0x000fe20008000000 */
[----:B------:R-:W-:Y:S01]  /*17910*/  UMOV UR25, UR33 ;  /* 0x0000002100197c82 */ /* 0x000fe20008000000 */
[----:B------:R-:W2:Y:S01]  /*17920*/  LDL.64 R12, [R1+0x30] ;  /* 0x00003000010c7983 */ /* 0x000ea20000100a00 */
[----:B------:R-:W-:-:S02]  /*17930*/  WARPGROUP.DEPBAR.LE gsb0, 0x0 ;  /* 0x00008000000079c5 */ /* 0x000fc40000010000 */
[----:B------:R-:W-:-:S06]  /*17940*/  WARPGROUP.ARRIVE ;  /* 0x00000000000079c5 */ /* 0x000fcc0000000000 */
[----:B------:R-:W-:Y:S01]  /*17950*/  HGMMA.64x16x16.F32.BF16 R160, gdesc[UR20], R160, gsb0 ;  /* 0x0020000014a079f0 */ /* 0x000fe200080018a0 */
[----:B------:R-:W-:Y:S01]  /*17960*/  IMAD.MOV.U32 R5, RZ, RZ, 0x40000040 ;  /* 0x40000040ff057424 */ /* 0x000fe200078e00ff */
[----:B------:R-:W-:-:S04]  /*17970*/  R2UR UR18, R4 ;  /* 0x00000000041272ca */ /* 0x000fc800000e0000 */
[----:B------:R-:W-:Y:S01]  /*17980*/  R2UR UR19, R5 ;  /* 0x00000000051372ca */ /* 0x000fe200000e0000 */
[----:B------:R-:W-:Y:S02]  /*17990*/  WARPGROUP.DEPBAR.LE gsb0, 0x0 ;  /* 0x00008000000079c5 */ /* 0x000fe40000010000 */
[----:B------:R-:W-:-:S10]  /*179a0*/  WARPGROUP.ARRIVE ;  /* 0x00000000000079c5 */ /* 0x000fd40000000000 */
[----:B------:R-:W-:Y:S01]  /*179b0*/  HGMMA.64x16x16.F32.BF16 R152, gdesc[UR16], R152, gsb0 ;  /* 0x00200000109879f0 */ /* 0x000fe20008001898 */
[----:B------:R-:W-:Y:S02]  /*179c0*/  VIADD R4, R2, 0x4 ;  /* 0x0000000402047836 */ /* 0x000fe40000000000 */
[----:B------:R-:W-:-:S03]  /*179d0*/  IMAD.MOV.U32 R5, RZ, RZ, 0x40000040 ;  /* 0x40000040ff057424 */ /* 0x000fc600078e00ff */
[----:B------:R-:W-:Y:S02]  /*179e0*/  R2UR UR14, R4 ;  /* 0x00000000040e72ca */ /* 0x000fe400000e0000 */
[----:B------:R-:W-:Y:S01]  /*179f0*/  R2UR UR15, R5 ;  /* 0x00000000050f72ca */ /* 0x000fe200000e0000 */
[----:B------:R-:W-:Y:S02]  /*17a00*/  WARPGROUP.DEPBAR.LE gsb0, 0x0 ;  /* 0x00008000000079c5 */ /* 0x000fe40000010000 */
[----:B------:R-:W-:-:S10]  /*17a10*/  WARPGROUP.ARRIVE ;  /* 0x00000000000079c5 */ /* 0x000fd40000000000 */
[----:B------:R-:W-:Y:S01]  /*17a20*/  HGMMA.64x16x16.F32.BF16 R184, gdesc[UR12], R184, gsb0 ;  /* 0x002000000cb879f0 */ /* 0x000fe200080018b8 */
[----:B------:R-:W-:Y:S01]  /*17a30*/  IMAD.MOV.U32 R5, RZ, RZ, 0x40000040 ;  /* 0x40000040ff057424 */ /* 0x000fe200078e00ff */
[----:B------:R-:W-:-:S04]  /*17a40*/  IADD3 R4, R2, 0x84, RZ ;  /* 0x0000008402047810 */ /* 0x000fc80007ffe0ff */
[----:B------:R-:W-:Y:S02]  /*17a50*/  R2UR UR10, R4 ;  /* 0x00000000040a72ca */ /* 0x000fe400000e0000 */
        /* <DEDUP_REMOVED lines=28> */
[----:B------:R-:W-:Y:S01]  /*17c20*/  IMAD.MOV.U32 R5, RZ, RZ, 0x40000040 ;  /* 0x40000040ff057424 */ /* 0x000fe200078e00ff */
[----:B---3--:R-:W-:Y:S02]  /*17c30*/  R2UR UR34, R20 ;  /* 0x00000000142272ca */ /* 0x008fe400000e0000 */
[----:B------:R-:W-:Y:S02]  /*17c40*/  R2UR UR35, R21 ;  /* 0x00000000152372ca */ /* 0x000fe400000e0000 */
[----:B------:R-:W-:Y:S01]  /*17c50*/  R2UR UR22, R4 ;  /* 0x00000000041672ca */ /* 0x000fe200000e0000 */
[----:B------:R-:W3:Y:S01]  /*17c60*/  LDL.64 R20, [R1+0x28] ;  /* 0x0000280001147983 */ /* 0x000ee20000100a00 */
[----:B------:R-:W-:-:S07]  /*17c70*/  R2UR UR23, R5 ;  /* 0x00000000051772ca */ /* 0x000fce00000e0000 */
[----:B------:R-:W-:Y:S02]  /*17c80*/  UMOV UR20, UR34 ;  /* 0x0000002200147c82 */ /* 0x000fe40008000000 */
[----:B------:R-:W-:Y:S01]  /*17c90*/  UMOV UR21, UR35 ;  /* 0x0000002300157c82 */ /* 0x000fe20008000000 */
[----:B------:R-:W-:Y:S02]  /*17ca0*/  WARPGROUP.DEPBAR.LE gsb0, 0x0 ;  /* 0x00008000000079c5 */ /* 0x000fe40000010000 */
[----:B------:R-:W-:-:S06]  /*17cb0*/  WARPGROUP.ARRIVE ;  /* 0x00000000000079c5 */ /* 0x000fcc0000000000 */
        /* <DEDUP_REMOVED lines=10> */
[----:B------:R-:W-:Y:S01]  /*17d60*/  VIADD R4, R2, 0x106 ;  /* 0x0000010602047836 */ /* 0x000fe20000000000 */
[----:B------:R-:W-:-:S04]  /*17d70*/  MOV R5, 0x40000040 ;  /* 0x4000004000057802 */ /* 0x000fc80000000f00 */
        /* <DEDUP_REMOVED lines=26> */
[----:B------:R-:W-:Y:S01]  /*17f20*/  IMAD.MOV.U32 R5, RZ, RZ, 0x40000040 ;  /* 0x40000040ff057424 */ /* 0x000fe200078e00ff */
[----:B--2---:R-:W-:Y:S02]  /*17f30*/  R2UR UR32, R12 ;  /* 0x000000000c2072ca */ /* 0x004fe400000e0000 */
[----:B------:R-:W-:Y:S02]  /*17f40*/  R2UR UR33, R13 ;  /* 0x000000000d2172ca */ /* 0x000fe400000e0000 */
[----:B------:R-:W-:Y:S01]  /*17f50*/  R2UR UR30, R4 ;  /* 0x00000000041e72ca */ /* 0x000fe200000e0000 */
[----:B------:R-:W2:Y:S01]  /*17f60*/  LDL.64 R12, [R1+0x20] ;  /* 0x00002000010c7983 */ /* 0x000ea20000100a00 */
        /* <DEDUP_REMOVED lines=33> */
[----:B------:R-:W-:Y:S01]  /*18180*/  IMAD.MOV.U32 R5, RZ, RZ, 0x40000040 ;  /* 0x40000040ff057424 */ /* 0x000fe200078e00ff */
[----:B------:R-:W-:-:S04]  /*18190*/  IADD3 R4, R2, 0x480, RZ ;  /* 0x0000048002047810 */ /* 0x000fc80007ffe0ff */
        /* <DEDUP_REMOVED lines=56> */
[----:B------:R-:W-:Y:S02]  /*18520*/  MOV R5, 0x40000040 ;  /* 0x4000004000057802 */ /* 0x000fe40000000f00 */
        /* <DEDUP_REMOVED lines=99> */
[----:B------:R-:W2:Y:S01]  /*18b60*/  LDL.64 R12, [R1] ;  /* 0x00000000010c7983 */ /* 0x000ea20000100a00 */
        /* <DEDUP_REMOVED lines=46> */
[----:B------:R-:W-:Y:S02]  /*18e50*/  R2UR UR22, R4 ;  /* 0x00000000041672ca */ /* 0x000fe400000e0000 */
        /* <DEDUP_REMOVED lines=445> */
.L_x_652:
[----:B------:R-:W-:Y:S01]  /*1aa30*/  SHF.L.U32 R0, R9, 0x1f, RZ ;  /* 0x0000001f09007819 */ /* 0x000fe200000006ff */
[----:B------:R-:W-:-:S04]  /*1aa40*/  IMAD R9, R10, 0x8, R16 ;  /* 0x000000080a097824 */ /* 0x000fc800078e0210 */
[----:B------:R0:W1:Y:S01]  /*1aa50*/  SYNCS.PHASECHK.TRANS64.TRYWAIT P2, [R9+URZ+0x38850], R0 ;  /* 0x03885000090075a7 */ /* 0x000062000804017f */
[----:B------:R-:W-:Y:S05]  /*1aa60*/  @!P0 BRA `(.L_x_653) ;  /* 0x0000000000048947 */ /* 0x000fea0003800000 */
[----:B------:R-:W-:Y:S01]  /*1aa70*/  BPT.TRAP 0x1 ;  /* 0x000000040000795c */ /* 0x000fe20000300000 */
.L_x_653:
[----:B------:R-:W-:Y:S04]  /*1aa80*/  BSSY B1, `(.L_x_654) ;  /* 0x0000004000017945 */ /* 0x000fe80003800000 */
[----:B-1----:R-:W-:Y:S05]  /*1aa90*/  @P2 BRA `(.L_x_655) ;  /* 0x0000000000082947 */ /* 0x002fea0003800000 */
[----:B------:R-:W1:Y:S02]  /*1aaa0*/  SYNCS.PHASECHK.TRANS64.TRYWAIT P2, [R9+URZ+0x38850], R0 ;  /* 0x03885000090075a7 */ /* 0x000e64000804017f */
[----:B-1----:R-:W-:Y:S05]  /*1aab0*/  @!P2 BRA `(.L_x_656) ;  /* 0x000000bc00b8a947 */ /* 0x002fea0003800000 */
.L_x_655:
[----:B------:R-:W-:Y:S05]  /*1aac0*/  BSYNC B1 ;  /* 0x0000000000017941 */ /* 0x000fea0003800000 */
.L_x_654:
[----:B01----:R-:W-:Y:S01]  /*1aad0*/  VIADD R0, R16, 0x400 ;  /* 0x0000040010007836 */ /* 0x003fe20000000000 */
[----:B------:R-:W-:Y:S01]  /*1aae0*/  WARPGROUP.ARRIVE ;  /* 0x00000000000079c5 */ /* 0x000fe20000000000 */
[----:B------:R-:W-:Y:S02]  /*1aaf0*/  IMAD.MOV.U32 R3, RZ, RZ, 0x40000040 ;  /* 0x40000040ff037424 */ /* 0x000fe400078e00ff */
[----:B------:R-:W-:Y:S01]  /*1ab00*/  FMUL.FTZ R20, R188, UR39 ;  /* 0x00000027bc147c20 */ /* 0x000fe20008410000 */
[----:B------:R-:W-:Y:S01]  /*1ab10*/  IMAD.MOV.U32 R5, RZ, RZ, 0x40000040 ;  /* 0x40000040ff057424 */ /* 0x000fe200078e00ff */
[----:B------:R-:W-:Y:S01]  /*1ab20*/  SHF.R.U32.HI R0, RZ, 0x4, R0 ;  /* 0x00000004ff007819 */ /* 0x000fe20000011600 */
[----:B------:R-:W-:Y:S01]  /*1ab30*/  FMUL.FTZ R21, R189, UR39 ;  /* 0x00000027bd157c20 */ /* 0x000fe20008410000 */
[----:B------:R-:W-:Y:S01]  /*1ab40*/  R2UR UR7, R3 ;  /* 0x00000000030772ca */ /* 0x000fe200000e0000 */
[----:B------:R-:W-:Y:S01]  /*1ab50*/  FMUL.FTZ R177, R177, UR39 ;  /* 0x00000027b1b17c20 */ /* 0x000fe20008410000 */
[----:B------:R-:W-:Y:S01]  /*1ab60*/  LOP3.LUT R0, R0, 0x3fff, RZ, 0xc0, !PT ;  /* 0x00003fff00007812 */ /* 0x000fe200078ec0ff */
[----:B------:R-:W-:Y:S01]  /*1ab70*/  MUFU.TANH R20, R20 ;  /* 0x0000001400147308 */ /* 0x000fe20000002400 */
[----:B------:R-:W-:Y:S01]  /*1ab80*/  FMUL.FTZ R180, R180, UR39 ;  /* 0x00000027b4b47c20 */ /* 0x000fe20008410000 */
[----:B------:R-:W-:Y:S01]  /*1ab90*/  FMUL.FTZ R181, R181, UR39 ;  /* 0x00000027b5b57c20 */ /* 0x000fe20008410000 */
[----:B------:R-:W-:Y:S01]  /*1aba0*/  LOP3.LUT R0, R0, 0x2800000, RZ, 0xfc, !PT ;  /* 0x0280000000007812 */ /* 0x000fe200078efcff */
[----:B------:R-:W-:Y:S01]  /*1abb0*/  FMUL.FTZ R168, R168, UR39 ;  /* 0x00000027a8a87c20 */ /* 0x000fe20008410000 */
[----:B------:R-:W-:Y:S01]  /*1abc0*/  FMUL.FTZ R169, R169, UR39 ;  /* 0x00000027a9a97c20 */ /* 0x000fe20008410000 */
[----:B------:R-:W-:Y:S01]  /*1abd0*/  FMUL.FTZ R172, R172, UR39 ;  /* 0x00000027acac7c20 */ /* 0x000fe20008410000 */
[----:B------:R-:W-:Y:S01]  /*1abe0*/  FMUL.FTZ R173, R173, UR39 ;  /* 0x00000027adad7c20 */ /* 0x000fe20008410000 */
[----:B------:R-:W-:-:S02]  /*1abf0*/  IMAD R2, R10, 0xa00, R0 ;  /* 0x00000a000a027824 */ /* 0x000fc400078e0200 */
[----:B------:R-:W-:Y:S01]  /*1ac00*/  FMUL.FTZ R0, R184, UR39 ;  /* 0x00000027b8007c20 */ /* 0x000fe20008410000 */
[----:B------:R-:W-:Y:S01]  /*1ac10*/  MUFU.TANH R21, R21 ;  /* 0x0000001500157308 */ /* 0x000fe20000002400 */
[----:B------:R-:W-:Y:S01]  /*1ac20*/  FMUL.FTZ R160, R160, UR39 ;  /* 0x00000027a0a07c20 */ /* 0x000fe20008410000 */
[C---:B------:R-:W-:Y:S01]  /*1ac30*/  VIADD R4, R2.reuse, 0x80 ;  /* 0x0000008002047836 */ /* 0x040fe20000000000 */
[----:B------:R-:W-:Y:S01]  /*1ac40*/  R2UR UR6, R2 ;  /* 0x00000000020672ca */ /* 0x000fe200000e0000 */
[----:B------:R-:W-:Y:S01]  /*1ac50*/  FMUL.FTZ R161, R161, UR39 ;  /* 0x00000027a1a17c20 */ /* 0x000fe20008410000 */
[----:B------:R-:W-:Y:S01]  /*1ac60*/  FMUL.FTZ R164, R164, UR39 ;  /* 0x00000027a4a47c20 */ /* 0x000fe20008410000 */
[----:B------:R-:W-:Y:S01]  /*1ac70*/  FMUL.FTZ R165, R165, UR39 ;  /* 0x00000027a5a57c20 */ /* 0x000fe20008410000 */
[----:B------:R-:W-:Y:S01]  /*1ac80*/  FMUL.FTZ R152, R152, UR39 ;  /* 0x0000002798987c20 */ /* 0x000fe20008410000 */
[----:B------:R-:W0:Y:S01]  /*1ac90*/  MUFU.TANH R0, R0 ;  /* 0x0000000000007308 */ /* 0x000e220000002400 */
[----:B------:R-:W-:Y:S01]  /*1aca0*/  FMUL.FTZ R153, R153, UR39 ;  /* 0x0000002799997c20 */ /* 0x000fe20008410000 */
[----:B------:R-:W-:Y:S01]  /*1acb0*/  FMUL.FTZ R156, R156, UR39 ;  /* 0x000000279c9c7c20 */ /* 0x000fe20008410000 */
[----:B------:R-:W-:-:S02]  /*1acc0*/  IMAD.MOV.U32 R3, RZ, RZ, 0x40000040 ;  /* 0x40000040ff037424 */ /* 0x000fc400078e00ff */
[----:B------:R-:W-:Y:S01]  /*1acd0*/  FMUL.FTZ R10, R186, UR39 ;  /* 0x00000027ba0a7c20 */ /* 0x000fe20008410000 */
[----:B------:R-:W-:Y:S01]  /*1ace0*/  FMUL.FTZ R12, R187, UR39 ;  /* 0x00000027bb0c7c20 */ /* 0x000fe20008410000 */
[----:B------:R-:W-:Y:S01]  /*1acf0*/  FMUL.FTZ R13, R190, UR39 ;  /* 0x00000027be0d7c20 */ /* 0x000fe20008410000 */
[----:B------:R-:W-:Y:S01]  /*1ad00*/  FMUL.FTZ R184, R191, UR39 ;  /* 0x00000027bfb87c20 */ /* 0x000fe20008410000 */
[----:B------:R-:W-:Y:S01]  /*1ad10*/  HGMMA.64x256x16.F32.BF16 R24, R208, gdesc[UR4].tnspB, R24, gsb0 ;  /* 0x43e00004d0187df0 */ /* 0x000fe20008001818 */
[----:B------:R-:W-:Y:S01]  /*1ad20*/  R2UR UR6, R4 ;  /* 0x00000000040672ca */ /* 0x000fe200000e0000 */
[----:B------:R-:W-:Y:S01]  /*1ad30*/  VIADD R4, R2, 0x100 ;  /* 0x0000010002047836 */ /* 0x000fe20000000000 */
[----:B------:R-:W-:Y:S01]  /*1ad40*/  R2UR UR7, R5 ;  /* 0x00000000050772ca */ /* 0x000fe200000e0000 */
[----:B------:R-:W-:Y:S01]  /*1ad50*/  IMAD.MOV.U32 R5, RZ, RZ, 0x40000040 ;  /* 0x40000040ff057424 */ /* 0x000fe200078e00ff */
[----:B------:R-:W-:Y:S01]  /*1ad60*/  MUFU.TANH R177, R177 ;  /* 0x000000b100b17308 */ /* 0x000fe20000002400 */
[----:B------:R-:W-:Y:S01]  /*1ad70*/  FMUL.FTZ R170, R170, UR39 ;  /* 0x00000027aaaa7c20 */ /* 0x000fe20008410000 */
        /* <DEDUP_REMOVED lines=10> */
[----:B------:R-:W-:Y:S01]  /*1ae20*/  FMUL.FTZ R158, R158, UR39 ;  /* 0x000000279e9e7c20 */ /* 0x000fe20008410000 */
[----:B------:R-:W-:Y:S01]  /*1ae30*/  FMUL.FTZ R159, R159, UR39 ;  /* 0x000000279f9f7c20 */ /* 0x000fe20008410000 */
[----:B------:R-:W-:Y:S01]  /*1ae40*/  @!P1 VIADD R11, R11, 0x38840 ;  /* 0x000388400b0b9836 */ /* 0x000fe20000000000 */
[----:B------:R-:W-:Y:S01]  /*1ae50*/  ISETP.GT.AND P2, PT, R6, RZ, PT ;  /* 0x000000ff0600720c */ /* 0x000fe20003f44270 */
[----:B------:R-:W-:Y:S01]  /*1ae60*/  MUFU.TANH R181, R181 ;  /* 0x000000b500b57308 */ /* 0x000fe20000002400 */
[----:B------:R-:W-:-:S02]  /*1ae70*/  @!P1 VIADD R9, R9, 0x38860 ;  /* 0x0003886009099836 */ /* 0x000fc40000000000 */
[----:B------:R-:W-:-:S03]  /*1ae80*/  VIADD R6, R6, 0xffffffff ;  /* 0xffffffff06067836 */ /* 0x000fc60000000000 */
[----:B------:R-:W-:Y:S02]  /*1ae90*/  @!P1 PRMT R9, RZ, 0x654, R9 ;  /* 0x00000654ff099816 */ /* 0x000fe40000000009 */
        /* <DEDUP_REMOVED lines=28> */
[----:B------:R-:W-:-:S06]  /*1b060*/  WARPGROUP.ARRIVE ;  /* 0x00000000000079c5 */ /* 0x000fcc0000000000 */
        /* <DEDUP_REMOVED lines=10> */
[----:B------:R-:W-:Y:S01]  /*1b110*/  R2UR UR6, R4 ;  /* 0x00000000040672ca */ /* 0x000fe200000e0000 */
[----:B------:R-:W-:Y:S01]  /*1b120*/  FMUL.FTZ R4, R185, UR39 ;  /* 0x00000027b9047c20 */ /* 0x000fe20008410000 */
[----:B------:R-:W-:Y:S01]  /*1b130*/  R2UR UR7, R5 ;  /* 0x00000000050772ca */ /* 0x000fe200000e0000 */
[----:B------:R-:W-:Y:S01]  /*1b140*/  FMUL.FTZ R185, R176, UR39 ;  /* 0x00000027b0b97c20 */ /* 0x000fe20008410000 */
[----:B------:R-:W-:Y:S01]  /*1b150*/  FMUL.FTZ R176, R178, UR39 ;  /* 0x00000027b2b07c20 */ /* 0x000fe20008410000 */
[----:B------:R-:W-:Y:S01]  /*1b160*/  FMUL.FTZ R178, R179, UR39 ;  /* 0x00000027b3b27c20 */ /* 0x000fe20008410000 */
[----:B------:R-:W-:Y:S01]  /*1b170*/  FMUL.FTZ R179, R182, UR39 ;  /* 0x00000027b6b37c20 */ /* 0x000fe20008410000 */
[----:B------:R-:W1:Y:S01]  /*1b180*/  MUFU.TANH R4, R4 ;  /* 0x0000000400047308 */ /* 0x000e620000002400 */
[----:B------:R-:W-:Y:S01]  /*1b190*/  FMUL.FTZ R182, R157, UR39 ;  /* 0x000000279db67c20 */ /* 0x000fe20008410000 */
[----:B------:R-:W-:-:S06]  /*1b1a0*/  FMUL.FTZ R157, R183, UR39 ;  /* 0x00000027b79d7c20 */ /* 0x000fcc0008410000 */
[----:B------:R-:W2:Y:S08]  /*1b1b0*/  MUFU.TANH R185, R185 ;  /* 0x000000b900b97308 */ /* 0x000eb00000002400 */
[----:B------:R-:W3:Y:S08]  /*1b1c0*/  MUFU.TANH R182, R182 ;  /* 0x000000b600b67308 */ /* 0x000ef00000002400 */
[----:B------:R-:W4:Y:S08]  /*1b1d0*/  MUFU.TANH R176, R176 ;  /* 0x000000b000b07308 */ /* 0x000f300000002400 */
[----:B------:R-:W5:Y:S08]  /*1b1e0*/  MUFU.TANH R178, R178 ;  /* 0x000000b200b27308 */ /* 0x000f700000002400 */
[----:B------:R-:W5:Y:S08]  /*1b1f0*/  MUFU.TANH R179, R179 ;  /* 0x000000b300b37308 */ /* 0x000f700000002400 */
[----:B------:R-:W5:Y:S01]  /*1b200*/  MUFU.TANH R157, R157 ;  /* 0x0000009d009d7308 */ /* 0x000f620000002400 */
[----:B------:R-:W-:-:S02]  /*1b210*/  WARPGROUP.DEPBAR.LE gsb0, 0x0 ;  /* 0x00008000000079c5 */ /* 0x000fc40000010000 */
[----:B------:R-:W-:-:S06]  /*1b220*/  WARPGROUP.ARRIVE ;  /* 0x00000000000079c5 */ /* 0x000fcc0000000000 */
[----:B------:R-:W-:Y:S01]  /*1b230*/  HGMMA.64x256x16.F32.BF16 R24, R196, gdesc[UR4].tnspB, R24, gsb0 ;  /* 0x43e00004c4187df0 */ /* 0x000fe20008001818 */
[----:B------:R-:W-:Y:S02]  /*1b240*/  R2UR UR6, R2 ;  /* 0x00000000020672ca */ /* 0x000fe400000e0000 */
[----:B0-----:R-:W-:Y:S02]  /*1b250*/  FMNMX.FTZ R2, R0, R8, !PT ;  /* 0x0000000800027209 */ /* 0x001fe40007810000 */
[----:B------:R-:W-:Y:S02]  /*1b260*/  R2UR UR7, R3 ;  /* 0x00000000030772ca */ /* 0x000fe400000e0000 */
[----:B-1----:R-:W-:-:S04]  /*1b270*/  FMNMX.FTZ R2, R4, R2, !PT ;  /* 0x0000000204027209 */ /* 0x002fc80007810000 */
[----:B------:R-:W-:-:S04]  /*1b280*/  FMNMX.FTZ R2, R20, R2, !PT ;  /* 0x0000000214027209 */ /* 0x000fc80007810000 */
[----:B------:R-:W-:-:S04]  /*1b290*/  FMNMX.FTZ R2, R21, R2, !PT ;  /* 0x0000000215027209 */ /* 0x000fc80007810000 */
[----:B--2---:R-:W-:-:S04]  /*1b2a0*/  FMNMX.FTZ R2, R185, R2, !PT ;  /* 0x00000002b9027209 */ /* 0x004fc80007810000 */
[----:B------:R-:W-:-:S04]  /*1b2b0*/  FMNMX.FTZ R2, R177, R2, !PT ;  /* 0x00000002b1027209 */ /* 0x000fc80007810000 */
        /* <DEDUP_REMOVED lines=13> */
[----:B---3--:R-:W-:-:S05]  /*1b390*/  FMNMX.FTZ R2, R182, R2, !PT ;  /* 0x00000002b6027209 */ /* 0x008fca0007810000 */
[----:B------:R-:W0:Y:S02]  /*1b3a0*/  SHFL.BFLY PT, R3, R2, 0x2, 0x1f ;  /* 0x0c401f0002037f89 */ /* 0x000e2400000e0000 */
[----:B0-----:R-:W-:Y:S01]  /*1b3b0*/  FMNMX.FTZ R3, R2, R3, !PT ;  /* 0x0000000302037209 */ /* 0x001fe20007810000 */
[----:B------:R-:W-:-:S04]  /*1b3c0*/  IMAD.U32 R2, RZ, RZ, UR38 ;  /* 0x00000026ff027e24 */ /* 0x000fc8000f8e00ff */
[----:B------:R-:W0:Y:S02]  /*1b3d0*/  SHFL.BFLY PT, R5, R3, 0x1, 0x1f ;  /* 0x0c201f0003057f89 */ /* 0x000e2400000e0000 */
[----:B0-----:R-:W-:Y:S02]  /*1b3e0*/  FMNMX.FTZ R5, R3, R5, !PT ;  /* 0x0000000503057209 */ /* 0x001fe40007810000 */
[----:B------:R-:W-:-:S03]  /*1b3f0*/  FMNMX.FTZ R3, R10, R7, !PT ;  /* 0x000000070a037209 */ /* 0x000fc60007810000 */
[----:B------:R-:W-:Y:S01]  /*1b400*/  FADD.FTZ R8, -R5, R8 ;  /* 0x0000000805087221 */ /* 0x000fe20000010100 */
[----:B------:R-:W-:-:S03]  /*1b410*/  FMNMX.FTZ R183, R12, R3, !PT ;  /* 0x000000030cb77209 */ /* 0x000fc60007810000 */
[-C--:B------:R-:W-:Y:S01]  /*1b420*/  FMUL.FTZ R3, R8, R2.reuse ;  /* 0x0000000208037220 */ /* 0x080fe20000410000 */
[----:B------:R-:W-:Y:S01]  /*1b430*/  FMNMX.FTZ R8, R13, R183, !PT ;  /* 0x000000b70d087209 */ /* 0x000fe20007810000 */
[----:B------:R-:W-:-:S03]  /*1b440*/  FMUL.FTZ R183, R5, R2 ;  /* 0x0000000205b77220 */ /* 0x000fc60000410000 */
[----:B------:R-:W-:Y:S01]  /*1b450*/  FMNMX.FTZ R8, R184, R8, !PT ;  /* 0x00000008b8087209 */ /* 0x000fe20007810000 */
[-CC-:B------:R-:W-:Y:S01]  /*1b460*/  FFMA.FTZ R208, R0, R2.reuse, -R183.reuse ;  /* 0x0000000200d07223 */ /* 0x180fe200000108b7 */
[--C-:B------:R-:W-:Y:S01]  /*1b470*/  FFMA.FTZ R4, R4, R2, -R183.reuse ;  /* 0x0000000204047223 */ /* 0x100fe200000108b7 */
[----:B------:R-:W-:Y:S01]  /*1b480*/  MUFU.EX2 R3, R3 ;  /* 0x0000000300037308 */ /* 0x000fe20000000800 */
[----:B----4-:R-:W-:Y:S01]  /*1b490*/  FMNMX.FTZ R8, R176, R8, !PT ;  /* 0x00000008b0087209 */ /* 0x010fe20007810000 */
[-CC-:B------:R-:W-:Y:S01]  /*1b4a0*/  FFMA.FTZ R210, R20, R2.reuse, -R183.reuse ;  /* 0x0000000214d27223 */ /* 0x180fe200000108b7 */
[-CC-:B------:R-:W-:Y:S01]  /*1b4b0*/  FFMA.FTZ R186, R21, R2.reuse, -R183.reuse ;  /* 0x0000000215ba7223 */ /* 0x180fe200000108b7 */
[--C-:B------:R-:W-:Y:S01]  /*1b4c0*/  FFMA.FTZ R204, R185, R2, -R183.reuse ;  /* 0x00000002b9cc7223 */ /* 0x100fe200000108b7 */
[----:B-----5:R-:W-:Y:S01]  /*1b4d0*/  FMNMX.FTZ R8, R178, R8, !PT ;  /* 0x00000008b2087209 */ /* 0x020fe20007810000 */
[-CC-:B------:R-:W-:Y:S01]  /*1b4e0*/  FFMA.FTZ R20, R177, R2.reuse, -R183.reuse ;  /* 0x00000002b1147223 */ /* 0x180fe200000108b7 */
[--C-:B------:R-:W-:Y:S01]  /*1b4f0*/  FFMA.FTZ R206, R180, R2, -R183.reuse ;  /* 0x00000002b4ce7223 */ /* 0x100fe200000108b7 */
[----:B------:R-:W0:Y:S01]  /*1b500*/  MUFU.EX2 R208, R208 ;  /* 0x000000d000d07308 */ /* 0x000e220000000800 */
[----:B------:R-:W-:Y:S01]  /*1b510*/  FMNMX.FTZ R0, R179, R8, !PT ;  /* 0x00000008b3007209 */ /* 0x000fe20007810000 */
[-CC-:B------:R-:W-:Y:S01]  /*1b520*/  FFMA.FTZ R21, R181, R2.reuse, -R183.reuse ;  /* 0x00000002b5157223 */ /* 0x180fe200000108b7 */
[-CC-:B------:R-:W-:Y:S01]  /*1b530*/  FFMA.FTZ R200, R168, R2.reuse, -R183.reuse ;  /* 0x00000002a8c87223 */ /* 0x180fe200000108b7 */
[--C-:B------:R-:W-:Y:S01]  /*1b540*/  FFMA.FTZ R168, R169, R2, -R183.reuse ;  /* 0x00000002a9a87223 */ /* 0x100fe200000108b7 */
[----:B------:R-:W-:Y:S01]  /*1b550*/  FMNMX.FTZ R0, R157, R0, !PT ;  /* 0x000000009d007209 */ /* 0x000fe20007810000 */
[-CC-:B------:R-:W-:Y:S01]  /*1b560*/  FFMA.FTZ R202, R172, R2.reuse, -R183.reuse ;  /* 0x00000002acca7223 */ /* 0x180fe200000108b7 */
[--C-:B------:R-:W-:Y:S01]  /*1b570*/  FFMA.FTZ R169, R173, R2, -R183.reuse ;  /* 0x00000002ada97223 */ /* 0x100fe200000108b7 */
[----:B------:R-:W1:Y:S01]  /*1b580*/  MUFU.EX2 R8, R4 ;  /* 0x0000000400087308 */ /* 0x000e620000000800 */
[----:B------:R-:W-:Y:S01]  /*1b590*/  FMNMX.FTZ R0, R170, R0, !PT ;  /* 0x00000000aa007209 */ /* 0x000fe20007810000 */
[----:B------:R-:W-:-:S03]  /*1b5a0*/  FFMA.FTZ R182, R182, R2, -R183 ;  /* 0x00000002b6b67223 */ /* 0x000fc600000108b7 */
[----:B------:R-:W-:-:S03]  /*1b5b0*/  FMNMX.FTZ R0, R171, R0, !PT ;  /* 0x00000000ab007209 */ /* 0x000fc60007810000 */
[----:B------:R-:W2:Y:S01]  /*1b5c0*/  MUFU.EX2 R210, R210 ;  /* 0x000000d200d27308 */ /* 0x000ea20000000800 */
[----:B------:R-:W-:Y:S01]  /*1b5d0*/  FMNMX.FTZ R0, R174, R0, !PT ;  /* 0x00000000ae007209 */ /* 0x000fe20007810000 */
[----:B0-----:R-:W-:-:S03]  /*1b5e0*/  FFMA.FTZ R15, R3, R15, R208 ;  /* 0x0000000f030f7223 */ /* 0x001fc600000100d0 */
[----:B------:R-:W-:-:S03]  /*1b5f0*/  FMNMX.FTZ R0, R175, R0, !PT ;  /* 0x00000000af007209 */ /* 0x000fc60007810000 */
[----:B------:R-:W0:Y:S01]  /*1b600*/  MUFU.EX2 R186, R186 ;  /* 0x000000ba00ba7308 */ /* 0x000e220000000800 */
[----:B------:R-:W-:Y:S01]  /*1b610*/  FMNMX.FTZ R0, R162, R0, !PT ;  /* 0x00000000a2007209 */ /* 0x000fe20007810000 */
[C---:B-1----:R-:W-:Y:S01]  /*1b620*/  FADD.FTZ R15, R8.reuse, R15 ;  /* 0x0000000f080f7221 */ /* 0x042fe20000010000 */
[----:B------:R-:W-:Y:S02]  /*1b630*/  F2FP.BF16.F32.PACK_AB R208, R8, R208 ;  /* 0x000000d008d0723e */ /* 0x000fe400000010ff */
[----:B------:R-:W-:-:S03]  /*1b640*/  FMNMX.FTZ R0, R163, R0, !PT ;  /* 0x00000000a3007209 */ /* 0x000fc60007810000 */
[----:B------:R-:W1:Y:S01]  /*1b650*/  MUFU.EX2 R204, R204 ;  /* 0x000000cc00cc7308 */ /* 0x000e620000000800 */
[----:B------:R-:W-:Y:S01]  /*1b660*/  FMNMX.FTZ R0, R166, R0, !PT ;  /* 0x00000000a6007209 */ /* 0x000fe20007810000 */
[----:B--2---:R-:W-:-:S03]  /*1b670*/  FADD.FTZ R15, R210, R15 ;  /* 0x0000000fd20f7221 */ /* 0x004fc60000010000 */
[----:B------:R-:W-:-:S03]  /*1b680*/  FMNMX.FTZ R0, R167, R0, !PT ;  /* 0x00000000a7007209 */ /* 0x000fc60007810000 */
[----:B------:R-:W2:Y:S01]  /*1b690*/  MUFU.EX2 R20, R20 ;  /* 0x0000001400147308 */ /* 0x000ea20000000800 */
[----:B------:R-:W-:Y:S01]  /*1b6a0*/  FMNMX.FTZ R0, R154, R0, !PT ;  /* 0x000000009a007209 */ /* 0x000fe20007810000 */
[C---:B0-----:R-:W-:Y:S01]  /*1b6b0*/  FADD.FTZ R15, R186.reuse, R15 ;  /* 0x0000000fba0f7221 */ /* 0x041fe20000010000 */
[----:B------:R-:W-:Y:S02]  /*1b6c0*/  F2FP.BF16.F32.PACK_AB R210, R186, R210 ;  /* 0x000000d2bad2723e */ /* 0x000fe400000010ff */
[----:B------:R-:W-:-:S03]  /*1b6d0*/  FMNMX.FTZ R0, R155, R0, !PT ;  /* 0x000000009b007209 */ /* 0x000fc60007810000 */
[----:B------:R-:W0:Y:S01]  /*1b6e0*/  MUFU.EX2 R206, R206 ;  /* 0x000000ce00ce7308 */ /* 0x000e220000000800 */
[----:B------:R-:W-:Y:S01]  /*1b6f0*/  FMNMX.FTZ R0, R158, R0, !PT ;  /* 0x000000009e007209 */ /* 0x000fe20007810000 */
[----:B-1----:R-:W-:-:S03]  /*1b700*/  FADD.FTZ R15, R204, R15 ;  /* 0x0000000fcc0f7221 */ /* 0x002fc60000010000 */
[----:B------:R-:W-:-:S03]  /*1b710*/  FMNMX.FTZ R0, R159, R0, !PT ;  /* 0x000000009f007209 */ /* 0x000fc60007810000 */
[----:B------:R-:W1:Y:S01]  /*1b720*/  MUFU.EX2 R21, R21 ;  /* 0x0000001500157308 */ /* 0x000e620000000800 */
[C---:B--2---:R-:W-:Y:S01]  /*1b730*/  FADD.FTZ R15, R20.reuse, R15 ;  /* 0x0000000f140f7221 */ /* 0x044fe20000010000 */
[----:B------:R-:W2:Y:S01]  /*1b740*/  SHFL.BFLY PT, R4, R0, 0x2, 0x1f ;  /* 0x0c401f0000047f89 */ /* 0x000ea200000e0000 */
[----:B------:R-:W-:-:S05]  /*1b750*/  F2FP.BF16.F32.PACK_AB R204, R20, R204 ;  /* 0x000000cc14cc723e */ /* 0x000fca00000010ff */
[----:B------:R-:W3:Y:S01]  /*1b760*/  MUFU.EX2 R200, R200 ;  /* 0x000000c800c87308 */ /* 0x000ee20000000800 */
[----:B0-----:R-:W-:-:S07]  /*1b770*/  FADD.FTZ R15, R206, R15 ;  /* 0x0000000fce0f7221 */ /* 0x001fce0000010000 */
[----:B------:R-:W0:Y:S01]  /*1b780*/  MUFU.EX2 R168, R168 ;  /* 0x000000a800a87308 */ /* 0x000e220000000800 */
[C---:B-1----:R-:W-:Y:S01]  /*1b790*/  FADD.FTZ R15, R21.reuse, R15 ;  /* 0x0000000f150f7221 */ /* 0x042fe20000010000 */
[----:B------:R-:W-:-:S06]  /*1b7a0*/  F2FP.BF16.F32.PACK_AB R206, R21, R206 ;  /* 0x000000ce15ce723e */ /* 0x000fcc00000010ff */
[----:B------:R-:W1:Y:S01]  /*1b7b0*/  MUFU.EX2 R202, R202 ;  /* 0x000000ca00ca7308 */ /* 0x000e620000000800 */
[----:B---3--:R-:W-:Y:S01]  /*1b7c0*/  FADD.FTZ R15, R200, R15 ;  /* 0x0000000fc80f7221 */ /* 0x008fe20000010000 */
[----:B--2---:R-:W-:-:S05]  /*1b7d0*/  FMNMX.FTZ R0, R0, R4, !PT ;  /* 0x0000000400007209 */ /* 0x004fca0007810000 */
[----:B------:R-:W2:Y:S01]  /*1b7e0*/  SHFL.BFLY PT, R4, R0, 0x1, 0x1f ;  /* 0x0c201f0000047f89 */ /* 0x000ea200000e0000 */
[----:B------:R-:W3:Y:S01]  /*1b7f0*/  MUFU.EX2 R169, R169 ;  /* 0x000000a900a97308 */ /* 0x000ee20000000800 */
[C---:B0-----:R-:W-:Y:S01]  /*1b800*/  FADD.FTZ R15, R168.reuse, R15 ;  /* 0x0000000fa80f7221 */ /* 0x041fe20000010000 */
[----:B------:R-:W-:-:S03]  /*1b810*/  F2FP.BF16.F32.PACK_AB R200, R168, R200 ;  /* 0x000000c8a8c8723e */ /* 0x000fc600000010ff */
[----:B-1----:R-:W-:-:S04]  /*1b820*/  FADD.FTZ R15, R202, R15 ;  /* 0x0000000fca0f7221 */ /* 0x002fc80000010000 */
[C---:B---3--:R-:W-:Y:S01]  /*1b830*/  FADD.FTZ R15, R169.reuse, R15 ;  /* 0x0000000fa90f7221 */ /* 0x048fe20000010000 */
[----:B------:R-:W-:Y:S01]  /*1b840*/  F2FP.BF16.F32.PACK_AB R202, R169, R202 ;  /* 0x000000caa9ca723e */ /* 0x000fe200000010ff */
[----:B------:R-:W-:Y:S02]  /*1b850*/  WARPGROUP.DEPBAR.LE gsb0, 0x0 ;  /* 0x00008000000079c5 */ /* 0x000fe40000010000 */
[----:B------:R-:W-:Y:S01]  /*1b860*/  WARPGROUP.ARRIVE ;  /* 0x00000000000079c5 */ /* 0x000fe20000000000 */
[----:B--2---:R-:W-:Y:S01]  /*1b870*/  FMNMX.FTZ R4, R0, R4, !PT ;  /* 0x0000000400047209 */ /* 0x004fe20007810000 */
[-CC-:B------:R-:W-:Y:S01]  /*1b880*/  FFMA.FTZ R196, R160, R2.reuse, -R183.reuse ;  /* 0x00000002a0c47223 */ /* 0x180fe200000108b7 */
[-C--:B------:R-:W-:Y:S01]  /*1b890*/  FFMA.FTZ R198, R164, R2.reuse, -R183 ;  /* 0x00000002a4c67223 */ /* 0x080fe200000108b7 */
[----:B------:R-:W-:Y:S01]  /*1b8a0*/  @!P1 PRMT R164, RZ, 0x654, R11 ;  /* 0x00000654ffa49816 */ /* 0x000fe2000000000b */
[-C--:B------:R-:W-:Y:S01]  /*1b8b0*/  FFMA.FTZ R160, R161, R2.reuse, -R183 ;  /* 0x00000002a1a07223 */ /* 0x080fe200000108b7 */
[----:B------:R-:W-:Y:S01]  /*1b8c0*/  HGMMA.64x256x16.F32.BF16 R24, R192, gdesc[UR4].tnspB, R24, gsb0 ;  /* 0x43e00004c0187df0 */ /* 0x000fe20008001818 */
[----:B------:R-:W-:Y:S01]  /*1b8d0*/  FADD.FTZ R0, -R4, R7 ;  /* 0x0000000704007221 */ /* 0x000fe20000010100 */
[----:B------:R-:W0:Y:S01]  /*1b8e0*/  MUFU.EX2 R196, R196 ;  /* 0x000000c400c47308 */ /* 0x000e220000000800 */
[----:B------:R-:W-:-:S02]  /*1b8f0*/  FFMA.FTZ R161, R165, R2, -R183 ;  /* 0x00000002a5a17223 */ /* 0x000fc400000108b7 */
[----:B------:R-:W-:-:S05]  /*1b900*/  FMUL.FTZ R0, R0, R2 ;  /* 0x0000000200007220 */ /* 0x000fca0000410000 */
[----:B------:R-:W1:Y:S08]  /*1b910*/  MUFU.EX2 R160, R160 ;  /* 0x000000a000a07308 */ /* 0x000e700000000800 */
[----:B------:R-:W-:Y:S01]  /*1b920*/  MUFU.EX2 R0, R0 ;  /* 0x0000000000007308 */ /* 0x000fe20000000800 */
[----:B0-----:R-:W-:-:S07]  /*1b930*/  FADD.FTZ R15, R196, R15 ;  /* 0x0000000fc40f7221 */ /* 0x001fce0000010000 */
[----:B------:R-:W0:Y:S01]  /*1b940*/  MUFU.EX2 R198, R198 ;  /* 0x000000c600c67308 */ /* 0x000e220000000800 */
[C---:B-1----:R-:W-:Y:S01]  /*1b950*/  FADD.FTZ R15, R160.reuse, R15 ;  /* 0x0000000fa00f7221 */ /* 0x042fe20000010000 */
[----:B------:R-:W-:-:S06]  /*1b960*/  F2FP.BF16.F32.PACK_AB R196, R160, R196 ;  /* 0x000000c4a0c4723e */ /* 0x000fcc00000010ff */
[----:B------:R-:W1:Y:S08]  /*1b970*/  MUFU.EX2 R161, R161 ;  /* 0x000000a100a17308 */ /* 0x000e700000000800 */
[----:B------:R-:W-:Y:S01]  /*1b980*/  MUFU.EX2 R7, R182 ;  /* 0x000000b600077308 */ /* 0x000fe20000000800 */
[----:B0-----:R-:W-:-:S04]  /*1b990*/  FADD.FTZ R15, R198, R15 ;  /* 0x0000000fc60f7221 */ /* 0x001fc80000010000 */
[C---:B-1----:R-:W-:Y:S01]  /*1b9a0*/  FADD.FTZ R15, R161.reuse, R15 ;  /* 0x0000000fa10f7221 */ /* 0x042fe20000010000 */
[----:B------:R-:W-:Y:S01]  /*1b9b0*/  F2FP.BF16.F32.PACK_AB R198, R161, R198 ;  /* 0x000000c6a1c6723e */ /* 0x000fe200000010ff */
[----:B------:R-:W-:Y:S02]  /*1b9c0*/  WARPGROUP.DEPBAR.LE gsb0, 0x0 ;  /* 0x00008000000079c5 */ /* 0x000fe40000010000 */
[-CC-:B------:R-:W-:Y:S01]  /*1b9d0*/  FFMA.FTZ R192, R152, R2.reuse, -R183.reuse ;  /* 0x0000000298c07223 */ /* 0x180fe200000108b7 */
[-CC-:B------:R-:W-:Y:S01]  /*1b9e0*/  FFMA.FTZ R152, R153, R2.reuse, -R183.reuse ;  /* 0x0000000299987223 */ /* 0x180fe200000108b7 */
[-C--:B------:R-:W-:Y:S01]  /*1b9f0*/  FMUL.FTZ R153, R4, R2.reuse ;  /* 0x0000000204997220 */ /* 0x080fe20000410000 */
[-C--:B------:R-:W-:Y:S01]  /*1ba00*/  FFMA.FTZ R194, R156, R2.reuse, -R183 ;  /* 0x000000029cc27223 */ /* 0x080fe200000108b7 */
[----:B------:R-:W-:Y:S02]  /*1ba10*/  @!P1 SYNCS.ARRIVE.TRANS64.RED.A1T0 RZ, [R164+URZ], RZ ;  /* 0x000000ffa4ff99a7 */ /* 0x000fe4000810043f */
[-CC-:B------:R-:W-:Y:S01]  /*1ba20*/  FFMA.FTZ R209, R10, R2.reuse, -R153.reuse ;  /* 0x000000020ad17223 */ /* 0x180fe20000010899 */
[-CC-:B------:R-:W-:Y:S01]  /*1ba30*/  FFMA.FTZ R10, R12, R2.reuse, -R153.reuse ;  /* 0x000000020c0a7223 */ /* 0x180fe20000010899 */
[-CC-:B------:R-:W-:Y:S01]  /*1ba40*/  FFMA.FTZ R211, R13, R2.reuse, -R153.reuse ;  /* 0x000000020dd37223 */ /* 0x180fe20000010899 */
[-CC-:B------:R-:W-:Y:S01]  /*1ba50*/  FFMA.FTZ R13, R184, R2.reuse, -R153.reuse ;  /* 0x00000002b80d7223 */ /* 0x180fe20000010899 */
[-CC-:B------:R-:W-:Y:S01]  /*1ba60*/  FFMA.FTZ R205, R176, R2.reuse, -R153.reuse ;  /* 0x00000002b0cd7223 */ /* 0x180fe20000010899 */
[-CC-:B------:R-:W-:Y:S01]  /*1ba70*/  FFMA.FTZ R156, R178, R2.reuse, -R153.reuse ;  /* 0x00000002b29c7223 */ /* 0x180fe20000010899 */
[----:B------:R-:W0:Y:S01]  /*1ba80*/  MUFU.EX2 R209, R209 ;  /* 0x000000d100d17308 */ /* 0x000e220000000800 */
[-CC-:B------:R-:W-:Y:S01]  /*1ba90*/  FFMA.FTZ R207, R179, R2.reuse, -R153.reuse ;  /* 0x00000002b3cf7223 */ /* 0x180fe20000010899 */
[-CC-:B------:R-:W-:Y:S01]  /*1baa0*/  FFMA.FTZ R12, R157, R2.reuse, -R153.reuse ;  /* 0x000000029d0c7223 */ /* 0x180fe20000010899 */
[-CC-:B------:R-:W-:Y:S01]  /*1bab0*/  FFMA.FTZ R201, R170, R2.reuse, -R153.reuse ;  /* 0x00000002aac97223 */ /* 0x180fe20000010899 */
[-CC-:B------:R-:W-:Y:S01]  /*1bac0*/  FFMA.FTZ R197, R162, R2.reuse, -R153.reuse ;  /* 0x00000002a2c57223 */ /* 0x180fe20000010899 */
[-CC-:B------:R-:W-:Y:S01]  /*1bad0*/  FFMA.FTZ R157, R171, R2.reuse, -R153.reuse ;  /* 0x00000002ab9d7223 */ /* 0x180fe20000010899 */
[-CC-:B------:R-:W-:Y:S01]  /*1bae0*/  FFMA.FTZ R203, R174, R2.reuse, -R153.reuse ;  /* 0x00000002aecb7223 */ /* 0x180fe20000010899 */
[-CC-:B------:R-:W-:Y:S01]  /*1baf0*/  FFMA.FTZ R175, R175, R2.reuse, -R153.reuse ;  /* 0x00000002afaf7223 */ /* 0x180fe20000010899 */
[----:B------:R-:W1:Y:S01]  /*1bb00*/  MUFU.EX2 R10, R10 ;  /* 0x0000000a000a7308 */ /* 0x000e620000000800 */
[-CC-:B------:R-:W-:Y:S01]  /*1bb10*/  FFMA.FTZ R163, R163, R2.reuse, -R153.reuse ;  /* 0x00000002a3a37223 */ /* 0x180fe20000010899 */
[-CC-:B------:R-:W-:Y:S01]  /*1bb20*/  FFMA.FTZ R199, R166, R2.reuse, -R153.reuse ;  /* 0x00000002a6c77223 */ /* 0x180fe20000010899 */
[----:B------:R2:W-:Y:S01]  /*1bb30*/  @!P1 SYNCS.ARRIVE.TRANS64.RED.A1T0 RZ, [R9+URZ], RZ ;  /* 0x000000ff09ff99a7 */ /* 0x0005e2000810043f */
[-CC-:B------:R-:W-:Y:S01]  /*1bb40*/  FFMA.FTZ R193, R154, R2.reuse, -R153.reuse ;  /* 0x000000029ac17223 */ /* 0x180fe20000010899 */
[-CC-:B------:R-:W-:Y:S01]  /*1bb50*/  FFMA.FTZ R155, R155, R2.reuse, -R153.reuse ;  /* 0x000000029b9b7223 */ /* 0x180fe20000010899 */
[----:B------:R-:W-:-:S02]  /*1bb60*/  FFMA.FTZ R158, R158, R2, -R153 ;  /* 0x000000029e9e7223 */ /* 0x000fc40000010899 */
[----:B------:R-:W3:Y:S01]  /*1bb70*/  MUFU.EX2 R211, R211 ;  /* 0x000000d300d37308 */ /* 0x000ee20000000800 */
[----:B0-----:R-:W-:-:S07]  /*1bb80*/  FFMA.FTZ R14, R0, R14, R209 ;  /* 0x0000000e000e7223 */ /* 0x001fce00000100d1 */
[----:B------:R-:W0:Y:S01]  /*1bb90*/  MUFU.EX2 R13, R13 ;  /* 0x0000000d000d7308 */ /* 0x000e220000000800 */
[C---:B-1----:R-:W-:Y:S01]  /*1bba0*/  FADD.FTZ R14, R10.reuse, R14 ;  /* 0x0000000e0a0e7221 */ /* 0x042fe20000010000 */
[----:B------:R-:W-:Y:S01]  /*1bbb0*/  F2FP.BF16.F32.PACK_AB R209, R10, R209 ;  /* 0x000000d10ad1723e */ /* 0x000fe200000010ff */
[----:B------:R-:W-:-:S05]  /*1bbc0*/  IMAD.MOV.U32 R10, RZ, RZ, R222 ;  /* 0x000000ffff0a7224 */ /* 0x000fca00078e00de */
[----:B------:R-:W1:Y:S01]  /*1bbd0*/  MUFU.EX2 R205, R205 ;  /* 0x000000cd00cd7308 */ /* 0x000e620000000800 */
[----:B---3--:R-:W-:-:S07]  /*1bbe0*/  FADD.FTZ R14, R211, R14 ;  /* 0x0000000ed30e7221 */ /* 0x008fce0000010000 */
[----:B------:R-:W3:Y:S01]  /*1bbf0*/  MUFU.EX2 R156, R156 ;  /* 0x0000009c009c7308 */ /* 0x000ee20000000800 */
[----:B0-----:R-:W-:Y:S01]  /*1bc00*/  FADD.FTZ R162, R13, R14 ;  /* 0x0000000e0da27221 */ /* 0x001fe20000010000 */
[-CC-:B------:R-:W-:Y:S01]  /*1bc10*/  FFMA.FTZ R14, R167, R2.reuse, -R153.reuse ;  /* 0x00000002a70e7223 */ /* 0x180fe20000010899 */
[----:B------:R-:W-:Y:S01]  /*1bc20*/  FFMA.FTZ R153, R159, R2, -R153 ;  /* 0x000000029f997223 */ /* 0x000fe20000010899 */
[----:B------:R-:W-:-:S04]  /*1bc30*/  F2FP.BF16.F32.PACK_AB R211, R13, R211 ;  /* 0x000000d30dd3723e */ /* 0x000fc800000010ff */
[----:B------:R-:W0:Y:S01]  /*1bc40*/  MUFU.EX2 R207, R207 ;  /* 0x000000cf00cf7308 */ /* 0x000e220000000800 */
[----:B-1----:R-:W-:-:S07]  /*1bc50*/  FADD.FTZ R162, R205, R162 ;  /* 0x000000a2cda27221 */ /* 0x002fce0000010000 */
[----:B------:R-:W1:Y:S01]  /*1bc60*/  MUFU.EX2 R12, R12 ;  /* 0x0000000c000c7308 */ /* 0x000e620000000800 */
[C---:B---3--:R-:W-:Y:S01]  /*1bc70*/  FADD.FTZ R162, R156.reuse, R162 ;  /* 0x000000a29ca27221 */ /* 0x048fe20000010000 */
[----:B------:R-:W-:-:S06]  /*1bc80*/  F2FP.BF16.F32.PACK_AB R205, R156, R205 ;  /* 0x000000cd9ccd723e */ /* 0x000fcc00000010ff */
[----:B------:R-:W3:Y:S01]  /*1bc90*/  MUFU.EX2 R201, R201 ;  /* 0x000000c900c97308 */ /* 0x000ee20000000800 */
[----:B0-----:R-:W-:-:S07]  /*1bca0*/  FADD.FTZ R162, R207, R162 ;  /* 0x000000a2cfa27221 */ /* 0x001fce0000010000 */
[----:B------:R-:W0:Y:S01]  /*1bcb0*/  MUFU.EX2 R157, R157 ;  /* 0x0000009d009d7308 */ /* 0x000e220000000800 */
[C---:B-1----:R-:W-:Y:S01]  /*1bcc0*/  FADD.FTZ R162, R12.reuse, R162 ;  /* 0x000000a20ca27221 */ /* 0x042fe20000010000 */
[----:B------:R-:W-:-:S06]  /*1bcd0*/  F2FP.BF16.F32.PACK_AB R207, R12, R207 ;  /* 0x000000cf0ccf723e */ /* 0x000fcc00000010ff */
[----:B------:R-:W1:Y:S01]  /*1bce0*/  MUFU.EX2 R203, R203 ;  /* 0x000000cb00cb7308 */ /* 0x000e620000000800 */
[----:B---3--:R-:W-:-:S07]  /*1bcf0*/  FADD.FTZ R162, R201, R162 ;  /* 0x000000a2c9a27221 */ /* 0x008fce0000010000 */
[----:B------:R-:W3:Y:S01]  /*1bd00*/  MUFU.EX2 R11, R175 ;  /* 0x000000af000b7308 */ /* 0x000ee20000000800 */
[C---:B0-----:R-:W-:Y:S01]  /*1bd10*/  FADD.FTZ R162, R157.reuse, R162 ;  /* 0x000000a29da27221 */ /* 0x041fe20000010000 */
[----:B------:R-:W-:-:S06]  /*1bd20*/  F2FP.BF16.F32.PACK_AB R201, R157, R201 ;  /* 0x000000c99dc9723e */ /* 0x000fcc00000010ff */
[----:B------:R-:W0:Y:S01]  /*1bd30*/  MUFU.EX2 R197, R197 ;  /* 0x000000c500c57308 */ /* 0x000e220000000800 */
[----:B-1----:R-:W-:-:S07]  /*1bd40*/  FADD.FTZ R162, R203, R162 ;  /* 0x000000a2cba27221 */ /* 0x002fce0000010000 */
[----:B--2---:R-:W1:Y:S01]  /*1bd50*/  MUFU.EX2 R9, R163 ;  /* 0x000000a300097308 */ /* 0x004e620000000800 */
[C---:B---3--:R-:W-:Y:S01]  /*1bd60*/  FADD.FTZ R162, R11.reuse, R162 ;  /* 0x000000a20ba27221 */ /* 0x048fe20000010000 */
[----:B------:R-:W-:-:S06]  /*1bd70*/  F2FP.BF16.F32.PACK_AB R203, R11, R203 ;  /* 0x000000cb0bcb723e */ /* 0x000fcc00000010ff */
[----:B------:R-:W2:Y:S01]  /*1bd80*/  MUFU.EX2 R199, R199 ;  /* 0x000000c700c77308 */ /* 0x000ea20000000800 */
[----:B0-----:R-:W-:-:S07]  /*1bd90*/  FADD.FTZ R162, R197, R162 ;  /* 0x000000a2c5a27221 */ /* 0x001fce0000010000 */
[----:B------:R-:W0:Y:S01]  /*1bda0*/  MUFU.EX2 R14, R14 ;  /* 0x0000000e000e7308 */ /* 0x000e220000000800 */
[C---:B-1----:R-:W-:Y:S01]  /*1bdb0*/  FADD.FTZ R162, R9.reuse, R162 ;  /* 0x000000a209a27221 */ /* 0x042fe20000010000 */
[----:B------:R-:W-:-:S06]  /*1bdc0*/  F2FP.BF16.F32.PACK_AB R197, R9, R197 ;  /* 0x000000c509c5723e */ /* 0x000fcc00000010ff */
[----:B------:R-:W1:Y:S01]  /*1bdd0*/  MUFU.EX2 R192, R192 ;  /* 0x000000c000c07308 */ /* 0x000e620000000800 */
[----:B--2---:R-:W-:-:S07]  /*1bde0*/  FADD.FTZ R13, R199, R162 ;  /* 0x000000a2c70d7221 */ /* 0x004fce0000010000 */
[----:B------:R-:W2:Y:S01]  /*1bdf0*/  MUFU.EX2 R193, R193 ;  /* 0x000000c100c17308 */ /* 0x000ea20000000800 */
[C---:B0-----:R-:W-:Y:S01]  /*1be00*/  FADD.FTZ R8, R14.reuse, R13 ;  /* 0x0000000d0e087221 */ /* 0x041fe20000010000 */
[----:B------:R-:W-:-:S06]  /*1be10*/  F2FP.BF16.F32.PACK_AB R199, R14, R199 ;  /* 0x000000c70ec7723e */ /* 0x000fcc00000010ff */
[----:B------:R-:W0:Y:S01]  /*1be20*/  MUFU.EX2 R152, R152 ;  /* 0x0000009800987308 */ /* 0x000e220000000800 */
[----:B-1----:R-:W-:-:S07]  /*1be30*/  FADD.FTZ R15, R192, R15 ;  /* 0x0000000fc00f7221 */ /* 0x002fce0000010000 */
[----:B------:R-:W1:Y:S01]  /*1be40*/  MUFU.EX2 R155, R155 ;  /* 0x0000009b009b7308 */ /* 0x000e620000000800 */
[----:B--2---:R-:W-:-:S07]  /*1be50*/  FADD.FTZ R8, R193, R8 ;  /* 0x00000008c1087221 */ /* 0x004fce0000010000 */
[----:B------:R-:W2:Y:S01]  /*1be60*/  MUFU.EX2 R194, R194 ;  /* 0x000000c200c27308 */ /* 0x000ea20000000800 */
[C---:B0-----:R-:W-:Y:S01]  /*1be70*/  FADD.FTZ R15, R152.reuse, R15 ;  /* 0x0000000f980f7221 */ /* 0x041fe20000010000 */
[----:B------:R-:W-:-:S06]  /*1be80*/  F2FP.BF16.F32.PACK_AB R192, R152, R192 ;  /* 0x000000c098c0723e */ /* 0x000fcc00000010ff */
[----:B------:R-:W0:Y:S01]  /*1be90*/  MUFU.EX2 R158, R158 ;  /* 0x0000009e009e7308 */ /* 0x000e220000000800 */
[C---:B-1----:R-:W-:Y:S01]  /*1bea0*/  FADD.FTZ R9, R155.reuse, R8 ;  /* 0x000000089b097221 */ /* 0x042fe20000010000 */
[----:B------:R-:W-:-:S06]  /*1beb0*/  F2FP.BF16.F32.PACK_AB R193, R155, R193 ;  /* 0x000000c19bc1723e */ /* 0x000fcc00000010ff */
[----:B------:R-:W1:Y:S01]  /*1bec0*/  MUFU.EX2 R153, R153 ;  /* 0x0000009900997308 */ /* 0x000e620000000800 */
[----:B--2---:R-:W-:Y:S01]  /*1bed0*/  FADD.FTZ R8, R194, R15 ;  /* 0x0000000fc2087221 */ /* 0x004fe20000010000 */
[----:B------:R-:W-:-:S03]  /*1bee0*/  F2FP.BF16.F32.PACK_AB R194, R7, R194 ;  /* 0x000000c207c2723e */ /* 0x000fc600000010ff */
[----:B------:R-:W-:Y:S01]  /*1bef0*/  FADD.FTZ R15, R7, R8 ;  /* 0x00000008070f7221 */ /* 0x000fe20000010000 */
[----:B------:R-:W-:Y:S02]  /*1bf00*/  IMAD.MOV.U32 R7, RZ, RZ, R4 ;  /* 0x000000ffff077224 */ /* 0x000fe400078e0004 */
[----:B------:R-:W-:Y:S02]  /*1bf10*/  IMAD.MOV.U32 R8, RZ, RZ, R5 ;  /* 0x000000ffff087224 */ /* 0x000fe400078e0005 */
[----:B0-----:R-:W-:Y:S01]  /*1bf20*/  FADD.FTZ R14, R158, R9 ;  /* 0x000000099e0e7221 */ /* 0x001fe20000010000 */
[----:B------:R-:W-:-:S03]  /*1bf30*/  IMAD.MOV.U32 R9, RZ, RZ, R223 ;  /* 0x000000ffff097224 */ /* 0x000fc600078e00df */
[C---:B-1----:R-:W-:Y:S01]  /*1bf40*/  FADD.FTZ R14, R153.reuse, R14 ;  /* 0x0000000e990e7221 */ /* 0x042fe20000010000 */
[----:B------:R-:W-:Y:S01]  /*1bf50*/  F2FP.BF16.F32.PACK_AB R195, R153, R158 ;  /* 0x0000009e99c3723e */ /* 0x000fe200000010ff */
[----:B------:R-:W-:Y:S06]  /*1bf60*/  @P2 BRA `(.L_x_657) ;  /* 0xffffffb000a82947 */ /* 0x000fec000383ffff */
.L_x_646:
[----:B------:R-:W-:Y:S05]  /*1bf70*/  BSYNC B0 ;  /* 0x0000000000007941 */ /* 0x000fea0003800000 */
.L_x_645:
        /* <DEDUP_REMOVED lines=131> */
.L_x_658:
[----:B------:R-:W-:Y:S01]  /*1c7b0*/  IMAD R0, R222, 0x8, R16 ;  /* 0x00000008de007824 */ /* 0x000fe200078e0210 */
[----:B------:R-:W-:-:S04]  /*1c7c0*/  SHF.L.U32 R7, R223, 0x1f, RZ ;  /* 0x0000001fdf077819 */ /* 0x000fc800000006ff */
[----:B------:R0:W1:Y:S01]  /*1c7d0*/  SYNCS.PHASECHK.TRANS64.TRYWAIT P2, [R0+URZ+0x38850], R7 ;  /* 0x03885007000075a7 */ /* 0x000062000804017f */
[----:B------:R-:W-:Y:S05]  /*1c7e0*/  @!P0 BRA `(.L_x_659) ;  /* 0x0000000000048947 */ /* 0x000fea0003800000 */
[----:B------:R-:W-:Y:S01]  /*1c7f0*/  BPT.TRAP 0x1 ;  /* 0x000000040000795c */ /* 0x000fe20000300000 */
.L_x_659:
[----:B------:R-:W-:Y:S01]  /*1c800*/  VIADD R16, R16, 0x400 ;  /* 0x0000040010107836 */ /* 0x000fe20000000000 */
[----:B------:R-:W-:Y:S04]  /*1c810*/  BSSY B0, `(.L_x_660) ;  /* 0x0000008000007945 */ /* 0x000fe80003800000 */
[----:B------:R-:W-:-:S04]  /*1c820*/  SHF.R.U32.HI R16, RZ, 0x4, R16 ;  /* 0x00000004ff107819 */ /* 0x000fc80000011610 */
[----:B------:R-:W-:-:S04]  /*1c830*/  LOP3.LUT R16, R16, 0x3fff, RZ, 0xc0, !PT ;  /* 0x00003fff10107812 */ /* 0x000fc800078ec0ff */
[----:B------:R-:W-:-:S05]  /*1c840*/  LOP3.LUT R3, R16, 0x2800000, RZ, 0xfc, !PT ;  /* 0x0280000010037812 */ /* 0x000fca00078efcff */
[----:B------:R-:W-:Y:S01]  /*1c850*/  IMAD R3, R222, 0xa00, R3 ;  /* 0x00000a00de037824 */ /* 0x000fe200078e0203 */
[----:B-1----:R-:W-:Y:S06]  /*1c860*/  @P2 BRA `(.L_x_661) ;  /* 0x0000000000082947 */ /* 0x002fec0003800000 */
[----:B------:R-:W1:Y:S02]  /*1c870*/  SYNCS.PHASECHK.TRANS64.TRYWAIT P0, [R0+URZ+0x38850], R7 ;  /* 0x03885007000075a7 */ /* 0x000e64000800017f */
[----:B-1----:R-:W-:Y:S05]  /*1c880*/  @!P0 BRA `(.L_x_662) ;  /* 0x000000a000588947 */ /* 0x002fea0003800000 */
.L_x_661:
[----:B------:R-:W-:Y:S05]  /*1c890*/  BSYNC B0 ;  /* 0x0000000000007941 */ /* 0x000fea0003800000 */
.L_x_660:
[----:B01----:R-:W-:Y:S01]  /*1c8a0*/  IMAD.MOV.U32 R7, RZ, RZ, 0x40000040 ;  /* 0x40000040ff077424 */ /* 0x003fe200078e00ff */
[----:B------:R-:W-:Y:S01]  /*1c8b0*/  MOV R6, R3 ;  /* 0x0000000300067202 */ /* 0x000fe20000000f00 */
[----:B------:R-:W2:Y:S01]  /*1c8c0*/  LDL.LU R20, [R1+0x68] ;  /* 0x0000680001147983 */ /* 0x000ea20000300800 */
[----:B------:R-:W-:Y:S01]  /*1c8d0*/  WARPGROUP.ARRIVE ;  /* 0x00000000000079c5 */ /* 0x000fe20000000000 */
[----:B------:R-:W-:Y:S01]  /*1c8e0*/  VIADD R222, R222, 0x1 ;  /* 0x00000001dede7836 */ /* 0x000fe20000000000 */
[----:B------:R-:W-:Y:S01]  /*1c8f0*/  R2UR UR6, R6 ;  /* 0x00000000060672ca */ /* 0x000fe200000e0000 */
[----:B------:R-:W-:Y:S01]  /*1c900*/  VIADD R6, R3, 0x80 ;  /* 0x0000008003067836 */ /* 0x000fe20000000000 */
[----:B------:R-:W-:Y:S01]  /*1c910*/  R2UR UR7, R7 ;  /* 0x00000000070772ca */ /* 0x000fe200000e0000 */
[----:B------:R-:W-:Y:S01]  /*1c920*/  IMAD.MOV.U32 R7, RZ, RZ, 0x40000040 ;  /* 0x40000040ff077424 */ /* 0x000fe200078e00ff */
[----:B------:R-:W-:Y:S01]  /*1c930*/  ISETP.NE.AND P2, PT, R222, 0x2, PT ;  /* 0x00000002de00780c */ /* 0x000fe20003f45270 */
[----:B------:R-:W-:Y:S01]  /*1c940*/  IMAD.MOV.U32 R12, RZ, RZ, RZ ;  /* 0x000000ffff0c7224 */ /* 0x000fe200078e00ff */
[----:B------:R-:W-:Y:S01]  /*1c950*/  @!P1 IADD3 R11, R0, 0x38860, RZ ;  /* 0x00038860000b9810 */ /* 0x000fe20007ffe0ff */
[----:B------:R-:W-:Y:S01]  /*1c960*/  IMAD.MOV.U32 R0, RZ, RZ, -0x800000 ;  /* 0xff800000ff007424 */ /* 0x000fe200078e00ff */
[----:B------:R-:W-:-:S02]  /*1c970*/  SEL R222, R222, RZ, P2 ;  /* 0x000000ffdede7207 */ /* 0x000fc40001000000 */
[----:B------:R-:W-:-:S05]  /*1c980*/  @!P1 PRMT R11, RZ, 0x654, R11 ;  /* 0x00000654ff0b9816 */ /* 0x000fca000000000b */
[----:B------:R-:W-:Y:S01]  /*1c990*/  HGMMA.64x256x16.F32.BF16 R24, R208, gdesc[UR4].tnspB, R24, gsb0 ;  /* 0x43e00004d0187df0 */ /* 0x000fe20008001818 */
[----:B------:R-:W-:Y:S01]  /*1c9a0*/  R2UR UR6, R6 ;  /* 0x00000000060672ca */ /* 0x000fe200000e0000 */
[----:B------:R-:W-:Y:S01]  /*1c9b0*/  VIADD R6, R3, 0x100 ;  /* 0x0000010003067836 */ /* 0x000fe20000000000 */
[----:B------:R-:W-:Y:S01]  /*1c9c0*/  R2UR UR7, R7 ;  /* 0x00000000070772ca */ /* 0x000fe200000e0000 */
[----:B------:R-:W-:Y:S01]  /*1c9d0*/  IMAD.MOV.U32 R7, RZ, RZ, 0x40000040 ;  /* 0x40000040ff077424 */ /* 0x000fe200078e00ff */
[----:B------:R-:W-:Y:S02]  /*1c9e0*/  WARPGROUP.DEPBAR.LE gsb0, 0x0 ;  /* 0x00008000000079c5 */ /* 0x000fe40000010000 */
[----:B------:R-:W-:-:S15]  /*1c9f0*/  WARPGROUP.ARRIVE ;  /* 0x00000000000079c5 */ /* 0x000fde0000000000 */
[----:B------:R-:W-:-:S06]  /*1ca00*/  NOP ;  /* 0x0000000000007918 */ /* 0x000fcc0000000000 */
[----:B------:R-:W-:Y:S01]  /*1ca10*/  HGMMA.64x256x16.F32.BF16 R24, R204, gdesc[UR4].tnspB, R24, gsb0 ;  /* 0x43e00004cc187df0 */ /* 0x000fe20008001818 */
[----:B------:R-:W-:Y:S01]  /*1ca20*/  R2UR UR6, R6 ;  /* 0x00000000060672ca */ /* 0x000fe200000e0000 */
[----:B------:R-:W-:Y:S01]  /*1ca30*/  VIADD R6, R3, 0x180 ;  /* 0x0000018003067836 */ /* 0x000fe20000000000 */
[----:B------:R-:W-:Y:S01]  /*1ca40*/  R2UR UR7, R7 ;  /* 0x00000000070772ca */ /* 0x000fe200000e0000 */
[----:B------:R-:W-:Y:S02]  /*1ca50*/  IMAD.MOV.U32 R7, RZ, RZ, 0x40000040 ;  /* 0x40000040ff077424 */ /* 0x000fe400078e00ff */
[----:B--2---:R-:W-:-:S05]  /*1ca60*/  VIADD R20, R20, 0x1 ;  /* 0x0000000114147836 */ /* 0x004fca0000000000 */
[----:B------:R-:W-:Y:S01]  /*1ca70*/  STL [R1+0x68], R20 ;  /* 0x0000681401007387 */ /* 0x000fe20000100800 */
[----:B------:R-:W-:Y:S02]  /*1ca80*/  WARPGROUP.DEPBAR.LE gsb0, 0x0 ;  /* 0x00008000000079c5 */ /* 0x000fe40000010000 */
[----:B------:R-:W-:-:S14]  /*1ca90*/  WARPGROUP.ARRIVE ;  /* 0x00000000000079c5 */ /* 0x000fdc0000000000 */
[----:B------:R-:W-:Y:S01]  /*1caa0*/  HGMMA.64x256x16.F32.BF16 R24, R200, gdesc[UR4].tnspB, R24, gsb0 ;  /* 0x43e00004c8187df0 */ /* 0x000fe20008001818 */
[----:B------:R-:W-:Y:S01]  /*1cab0*/  R2UR UR6, R6 ;  /* 0x00000000060672ca */ /* 0x000fe200000e0000 */
[----:B------:R-:W-:Y:S01]  /*1cac0*/  VIADD R6, R3, 0x200 ;  /* 0x0000020003067836 */ /* 0x000fe20000000000 */
[----:B------:R-:W-:Y:S01]  /*1cad0*/  R2UR UR7, R7 ;  /* 0x00000000070772ca */ /* 0x000fe200000e0000 */
[----:B------:R-:W-:Y:S01]  /*1cae0*/  IMAD.MOV.U32 R7, RZ, RZ, 0x40000040 ;  /* 0x40000040ff077424 */ /* 0x000fe200078e00ff */
[----:B------:R-:W0:Y:S01]  /*1caf0*/  SHFL.BFLY PT, R3, R14, 0x2, 0x1f ;  /* 0x0c401f000e037f89 */ /* 0x000e2200000e0000 */
[----:B------:R-:W-:Y:S02]  /*1cb00*/  WARPGROUP.DEPBAR.LE gsb0, 0x0 ;  /* 0x00008000000079c5 */ /* 0x000fe40000010000 */
[----:B------:R-:W-:-:S15]  /*1cb10*/  WARPGROUP.ARRIVE ;  /* 0x00000000000079c5 */ /* 0x000fde0000000000 */
[----:B------:R-:W-:-:S05]  /*1cb20*/  NOP ;  /* 0x0000000000007918 */ /* 0x000fca0000000000 */
[----:B------:R-:W-:Y:S01]  /*1cb30*/  HGMMA.64x256x16.F32.BF16 R24, R196, gdesc[UR4].tnspB, R24, gsb0 ;  /* 0x43e00004c4187df0 */ /* 0x000fe20008001818 */
[----:B------:R-:W-:Y:S02]  /*1cb40*/  R2UR UR6, R6 ;  /* 0x00000000060672ca */ /* 0x000fe400000e0000 */
[----:B------:R-:W-:Y:S01]  /*1cb50*/  R2UR UR7, R7 ;  /* 0x00000000070772ca */ /* 0x000fe200000e0000 */
[----:B------:R-:W1:Y:S01]  /*1cb60*/  SHFL.BFLY PT, R6, R15, 0x2, 0x1f ;  /* 0x0c401f000f067f89 */ /* 0x000e6200000e0000 */
[----:B0-----:R-:W-:-:S05]  /*1cb70*/  FADD.FTZ R7, R3, R14 ;  /* 0x0000000e03077221 */ /* 0x001fca0000010000 */
[----:B------:R-:W0:Y:S01]  /*1cb80*/  SHFL.BFLY PT, R8, R7, 0x1, 0x1f ;  /* 0x0c201f0007087f89 */ /* 0x000e2200000e0000 */
[----:B-1----:R-:W-:-:S05]  /*1cb90*/  FADD.FTZ R6, R6, R15 ;  /* 0x0000000f06067221 */ /* 0x002fca0000010000 */
[----:B------:R-:W1:Y:S01]  /*1cba0*/  SHFL.BFLY PT, R3, R6, 0x1, 0x1f ;  /* 0x0c201f0006037f89 */ /* 0x000e6200000e0000 */
[----:B0-----:R-:W-:-:S05]  /*1cbb0*/  FADD.FTZ R16, R7, R8 ;  /* 0x0000000807107221 */ /* 0x001fca0000010000 */
[----:B------:R-:W-:-:S13]  /*1cbc0*/  FSETP.NE.FTZ.AND P3, PT, R16, RZ, PT ;  /* 0x000000ff1000720b */ /* 0x000fda0003f75000 */
[----:B------:R-:W0:Y:S01]  /*1cbd0*/  @P3 MUFU.LG2 R10, R16 ;  /* 0x00000010000a3308 */ /* 0x000e220000000c00 */
[----:B-1----:R-:W-:Y:S01]  /*1cbe0*/  FADD.FTZ R13, R6, R3 ;  /* 0x00000003060d7221 */ /* 0x002fe20000010000 */
[----:B------:R-:W-:Y:S01]  /*1cbf0*/  SEL R6, RZ, 0x1, P2 ;  /* 0x00000001ff067807 */ /* 0x000fe20001000000 */
[----:B------:R-:W-:-:S03]  /*1cc00*/  IMAD.MOV.U32 R3, RZ, RZ, -0x800000 ;  /* 0xff800000ff037424 */ /* 0x000fc600078e00ff */
[----:B------:R-:W-:Y:S02]  /*1cc10*/  FSETP.NE.FTZ.AND P0, PT, R13, RZ, PT ;  /* 0x000000ff0d00720b */ /* 0x000fe40003f15000 */
[----:B------:R-:W-:Y:S01]  /*1cc20*/  LOP3.LUT R223, R223, R6, RZ, 0x3c, !PT ;  /* 0x00000006dfdf7212 */ /* 0x000fe200078e3cff */
[----:B------:R-:W-:Y:S02]  /*1cc30*/  IMAD.MOV.U32 R6, RZ, RZ, RZ ;  /* 0x000000ffff067224 */ /* 0x000fe400078e00ff */
[----:B0-----:R-:W-:-:S04]  /*1cc40*/  @P3 FMUL.FTZ R7, R10, 0.69314718246459960938 ;  /* 0x3f3172180a073820 */ /* 0x001fc80000410000 */
[----:B------:R-:W-:Y:S04]  /*1cc50*/  @P3 MUFU.RCP R6, R16 ;  /* 0x0000001000063308 */ /* 0x000fe80000001000 */
[C---:B------:R-:W-:Y:S01]  /*1cc60*/  @P0 FMUL.FTZ R8, R2.reuse, 0.69314718246459960938 ;  /* 0x3f31721802080820 */ /* 0x040fe20000410000 */
[----:B------:R-:W-:-:S03]  /*1cc70*/  @P3 FMUL.FTZ R2, R2, 0.69314718246459960938 ;  /* 0x3f31721802023820 */ /* 0x000fc60000410000 */
[----:B------:R-:W0:Y:S01]  /*1cc80*/  @P0 MUFU.LG2 R9, R13 ;  /* 0x0000000d00090308 */ /* 0x000e220000000c00 */
[----:B------:R-:W-:-:S07]  /*1cc90*/  @P3 FFMA.FTZ R3, R2, R4, R7 ;  /* 0x0000000402033223 */ /* 0x000fce0000010007 */
[----:B------:R-:W1:Y:S01]  /*1cca0*/  @P0 MUFU.RCP R12, R13 ;  /* 0x0000000d000c0308 */ /* 0x000e620000001000 */
[----:B0-----:R-:W-:-:S04]  /*1ccb0*/  @P0 FMUL.FTZ R9, R9, 0.69314718246459960938 ;  /* 0x3f31721809090820 */ /* 0x001fc80000410000 */
[----:B------:R-:W-:Y:S01]  /*1ccc0*/  @P0 FFMA.FTZ R0, R8, R5, R9 ;  /* 0x0000000508000223 */ /* 0x000fe20000010009 */
[----:B------:R-:W-:Y:S01]  /*1ccd0*/  PLOP3.LUT P0, PT, PT, PT, PT, 0x8, 0x0 ;  /* 0x000000000000781c */ /* 0x000fe20003f0e170 */
[----:B------:R-:W-:Y:S02]  /*1cce0*/  WARPGROUP.DEPBAR.LE gsb0, 0x0 ;  /* 0x00008000000079c5 */ /* 0x000fe40000010000 */
[----:B------:R-:W-:-:S06]  /*1ccf0*/  WARPGROUP.ARRIVE ;  /* 0x00000000000079c5 */ /* 0x000fcc0000000000 */
[----:B------:R-:W-:Y:S03]  /*1cd00*/  HGMMA.64x256x16.F32.BF16 R24, R192, gdesc[UR4].tnspB, R24, gsb0 ;  /* 0x43e00004c0187df0 */ /* 0x000fe60008001818 */
[----:B------:R-:W-:Y:S02]  /*1cd10*/  WARPGROUP.DEPBAR.LE gsb0, 0x0 ;  /* 0x00008000000079c5 */ /* 0x000fe40000010000 */
[-C--:B-1----:R-:W-:Y:S01]  /*1cd20*/  FMUL.FTZ R4, R24, R12.reuse ;  /* 0x0000000c18047220 */ /* 0x082fe20000410000 */
[-C--:B------:R-:W-:Y:S01]  /*1cd30*/  FMUL.FTZ R160, R44, R12.reuse ;  /* 0x0000000c2ca07220 */ /* 0x080fe20000410000 */
[-C--:B------:R-:W-:Y:S01]  /*1cd40*/  FMUL.FTZ R163, R56, R12.reuse ;  /* 0x0000000c38a37220 */ /* 0x080fe20000410000 */
[----:B------:R-:W-:Y:S01]  /*1cd50*/  FMUL.FTZ R169, R80, R12 ;  /* 0x0000000c50a97220 */ /* 0x000fe20000410000 */
[-C--:B------:R-:W-:Y:S01]  /*1cd60*/  FMUL.FTZ R10, R27, R6.reuse ;  /* 0x000000061b0a7220 */ /* 0x080fe20000410000 */
[----:B------:R-:W-:Y:S01]  /*1cd70*/  FMUL.FTZ R8, R31, R6 ;  /* 0x000000061f087220 */ /* 0x000fe20000410000 */
[----:B------:R0:W-:Y:S01]  /*1cd80*/  @!P1 SYNCS.ARRIVE.TRANS64.RED.A1T0 RZ, [R11+URZ], RZ ;  /* 0x000000ff0bff99a7 */ /* 0x0001e2000810043f */
        /* <DEDUP_REMOVED lines=61> */
[----:B------:R-:W-:Y:S01]  /*1d160*/  FMUL.FTZ R31, R63, R6 ;  /* 0x000000063f1f7220 */ /* 0x000fe20000410000 */
        /* <DEDUP_REMOVED lines=8> */
[-C--:B0-----:R-:W-:Y:S01]  /*1d1f0*/  FMUL.FTZ R11, R46, R6.reuse ;  /* 0x000000062e0b7220 */ /* 0x081fe20000410000 */
        /* <DEDUP_REMOVED lines=50> */
[----:B------:R-:W-:-:S07]  /*1d520*/  FMUL.FTZ R76, R151, R6 ;  /* 0x00000006974c7220 */ /* 0x000fce0000410000 */
.L_x_570:
[----:B------:R-:W0:Y:S08]  /*1d530*/  S2UR UR5, SR_CgaCtaId ;  /* 0x00000000000579c3 */ /* 0x000e300000008800 */
[----:B------:R-:W-:Y:S06]  /*1d540*/  BAR.SYNC.DEFER_BLOCKING 0x5, 0x120 ;  /* 0x0144800000007b1d */ /* 0x000fec0000010000 */
[----:B------:R-:W-:Y:S01]  /*1d550*/  UMOV UR4, 0x400 ;  /* 0x0000040000047882 */ /* 0x000fe20000000000 */
[----:B------:R-:W-:Y:S01]  /*1d560*/  BSSY B0, `(.L_x_663) ;  /* 0x0000293000007945 */ /* 0x000fe20003800000 */
[----:B0-----:R-:W-:-:S06]  /*1d570*/  ULEA UR4, UR5, UR4, 0x18 ;  /* 0x0000000405047291 */ /* 0x001fcc000f8ec03f */
[----:B------:R-:W-:-:S05]  /*1d580*/  IMAD.U32 R16, RZ, RZ, UR4 ;  /* 0x00000004ff107e24 */ /* 0x000fca000f8e00ff */
[----:B------:R0:W1:Y:S01]  /*1d590*/  LDS.128 R148, [R16+0x388d0] ;  /* 0x0388d00010947984 */ /* 0x0000620000000c00 */
[----:B------:R-:W-:Y:S06]  /*1d5a0*/  BAR.ARV 0x4, 0x120 ;  /* 0x0104800000007b1d */ /* 0x000fec0000002000 */
[----:B------:R-:W-:Y:S05]  /*1d5b0*/  @P0 BRA `(.L_x_664) ;  /* 0x0000001c00580947 */ /* 0x000fea0003800000 */
[----:B------:R-:W2:Y:S04]  /*1d5c0*/  LDL R6, [R1+0x90] ;  /* 0x0000900001067983 */ /* 0x000ea80000100800 */
[----:B-1----:R-:W3:Y:S01]  /*1d5d0*/  LDL R148, [R1+0x5c] ;  /* 0x00005c0001947983 */ /* 0x002ee20000100800 */
[----:B------:R-:W1:Y:S01]  /*1d5e0*/  S2R R21, SR_SWINHI ;  /* 0x0000000000157919 */ /* 0x000e620000002f00 */
[----:B------:R-:W-:Y:S01]  /*1d5f0*/  F2FP.BF16.F32.PACK_AB R5, R10, R5 ;  /* 0x000000050a05723e */ /* 0x000fe200000010ff */
[----:B------:R-:W-:Y:S01]  /*1d600*/  ULDC.64 UR4, c[0x0][0xbd8] ;  /* 0x0002f60000047ab9 */ /* 0x000fe20000000a00 */
[----:B------:R-:W-:Y:S02]  /*1d610*/  MOV R14, R16 ;  /* 0x00000010000e7202 */ /* 0x000fe40000000f00 */
[----:B-1----:R-:W-:-:S02]  /*1d620*/  MOV R15, R21 ;  /* 0x00000015000f7202 */ /* 0x002fc40000000f00 */
        /* <DEDUP_REMOVED lines=11> */
[----:B-----5:R-:W-:Y:S01]  /*1d6e0*/  F2FP.BF16.F32.PACK_AB R147, R76, R72 ;  /* 0x000000484c93723e */ /* 0x020fe200000010ff */
[----:B------:R-:W-:Y:S01]  /*1d6f0*/  ULDC.64 UR6, c[0x0][0x208] ;  /* 0x0000820000067ab9 */ /* 0x000fe20000000a00 */
[----:B------:R-:W-:Y:S01]  /*1d700*/  BAR.SYNC.DEFER_BLOCKING 0x1, 0x100 ;  /* 0x0044000000007b1d */ /* 0x000fe20000010000 */
[----:B--2---:R-:W-:-:S03]  /*1d710*/  IMAD.WIDE R120, R6, 0x2, R14 ;  /* 0x0000000206787825 */ /* 0x004fc600078e020e */
[C---:B------:R-:W-:Y:S02]  /*1d720*/  IADD3 R6, P1, R120.reuse, 0x20, RZ ;  /* 0x0000002078067810 */ /* 0x040fe40007f3e0ff */
[----:B------:R-:W-:Y:S02]  /*1d730*/  IADD3 R46, P0, R120, 0x40, RZ ;  /* 0x00000040782e7810 */ /* 0x000fe40007f1e0ff */
[----:B------:R-:W-:Y:S02]  /*1d740*/  LOP3.LUT R88, R6, 0x380, RZ, 0xc0, !PT ;  /* 0x0000038006587812 */ /* 0x000fe400078ec0ff */
[----:B------:R-:W-:Y:S02]  /*1d750*/  IADD3 R100, P3, R120, 0x4000, RZ ;  /* 0x0000400078647810 */ /* 0x000fe40007f7e0ff */
[----:B------:R-:W-:Y:S01]  /*1d760*/  LOP3.LUT R92, R46, 0x380, RZ, 0xc0, !PT ;  /* 0x000003802e5c7812 */ /* 0x000fe200078ec0ff */
[----:B------:R-:W-:Y:S01]  /*1d770*/  IMAD.X R89, RZ, RZ, R121, P1 ;  /* 0x000000ffff597224 */ /* 0x000fe200008e0679 */
[----:B------:R-:W-:-:S02]  /*1d780*/  SHF.R.U64 R88, R88, 0x3, RZ ;  /* 0x0000000358587819 */ /* 0x000fc400000012ff */
[C---:B------:R-:W-:Y:S02]  /*1d790*/  IADD3 R108, P1, R120.reuse, 0x8000, RZ ;  /* 0x00008000786c7810 */ /* 0x040fe40007f3e0ff */
[----:B------:R-:W-:Y:S02]  /*1d7a0*/  IADD3 R84, P4, R120, 0x60, RZ ;  /* 0x0000006078547810 */ /* 0x000fe40007f9e0ff */
[----:B------:R-:W-:Y:S02]  /*1d7b0*/  LOP3.LUT R118, R100, 0x380, RZ, 0xc0, !PT ;  /* 0x0000038064767812 */ /* 0x000fe400078ec0ff */
[----:B------:R-:W-:Y:S02]  /*1d7c0*/  SHF.R.U64 R92, R92, 0x3, RZ ;  /* 0x000000035c5c7819 */ /* 0x000fe400000012ff */
[----:B------:R-:W-:Y:S02]  /*1d7d0*/  IADD3 R106, P2, R120, 0x4060, RZ ;  /* 0x00004060786a7810 */ /* 0x000fe40007f5e0ff */
[----:B------:R-:W-:-:S02]  /*1d7e0*/  LOP3.LUT R88, R88, R6, RZ, 0x3c, !PT ;  /* 0x0000000658587212 */ /* 0x000fc400078e3cff */
[----:B------:R-:W-:Y:S02]  /*1d7f0*/  LOP3.LUT R6, R108, 0x380, RZ, 0xc0, !PT ;  /* 0x000003806c067812 */ /* 0x000fe400078ec0ff */
[----:B------:R-:W-:Y:S02]  /*1d800*/  IADD3 R102, P6, R120, 0x4020, RZ ;  /* 0x0000402078667810 */ /* 0x000fe40007fde0ff */
[----:B------:R-:W-:Y:S02]  /*1d810*/  LOP3.LUT R96, R84, 0x380, RZ, 0xc0, !PT ;  /* 0x0000038054607812 */ /* 0x000fe400078ec0ff */
[----:B------:R-:W-:Y:S02]  /*1d820*/  SHF.R.U64 R118, R118, 0x3, RZ ;  /* 0x0000000376767819 */ /* 0x000fe400000012ff */
[----:B------:R-:W-:Y:S02]  /*1d830*/  LOP3.LUT R92, R92, R46, RZ, 0x3c, !PT ;  /* 0x0000002e5c5c7212 */ /* 0x000fe400078e3cff */
[----:B------:R-:W-:Y:S01]  /*1d840*/  LOP3.LUT R46, R106, 0x380, RZ, 0xc0, !PT ;  /* 0x000003806a2e7812 */ /* 0x000fe200078ec0ff */
[--C-:B------:R-:W-:Y:S01]  /*1d850*/  IMAD.X R101, RZ, RZ, R121.reuse, P3 ;  /* 0x000000ffff657224 */ /* 0x100fe200018e0679 */
[----:B------:R-:W-:Y:S01]  /*1d860*/  SHF.R.U64 R6, R6, 0x3, RZ ;  /* 0x0000000306067819 */ /* 0x000fe200000012ff */
[----:B------:R-:W-:Y:S01]  /*1d870*/  IMAD.X R103, RZ, RZ, R121, P6 ;  /* 0x000000ffff677224 */ /* 0x000fe200030e0679 */
[----:B------:R-:W-:-:S02]  /*1d880*/  IADD3 R114, P3, R120, 0x8060, RZ ;  /* 0x0000806078727810 */ /* 0x000fc40007f7e0ff */
[----:B------:R-:W-:Y:S02]  /*1d890*/  SHF.R.U64 R96, R96, 0x3, RZ ;  /* 0x0000000360607819 */ /* 0x000fe400000012ff */
[----:B------:R-:W-:Y:S02]  /*1d8a0*/  LOP3.LUT R100, R118, R100, RZ, 0x3c, !PT ;  /* 0x0000006476647212 */ /* 0x000fe400078e3cff */
[C---:B------:R-:W-:Y:S02]  /*1d8b0*/  LOP3.LUT R21, R120.reuse, 0x380, RZ, 0xc0, !PT ;  /* 0x0000038078157812 */ /* 0x040fe400078ec0ff */
[----:B------:R-:W-:Y:S02]  /*1d8c0*/  IADD3 R104, P5, R120, 0x4040, RZ ;  /* 0x0000404078687810 */ /* 0x000fe40007fbe0ff */
[----:B------:R-:W-:Y:S02]  /*1d8d0*/  LOP3.LUT R118, R102, 0x380, RZ, 0xc0, !PT ;  /* 0x0000038066767812 */ /* 0x000fe400078ec0ff */
[----:B------:R-:W-:-:S02]  /*1d8e0*/  SHF.R.U64 R46, R46, 0x3, RZ ;  /* 0x000000032e2e7819 */ /* 0x000fc400000012ff */
[----:B------:R-:W-:Y:S02]  /*1d8f0*/  IADD3 R116, P6, R120, 0xc000, RZ ;  /* 0x0000c00078747810 */ /* 0x000fe40007fde0ff */
[----:B------:R-:W-:Y:S01]  /*1d900*/  LOP3.LUT R108, R6, R108, RZ, 0x3c, !PT ;  /* 0x0000006c066c7212 */ /* 0x000fe200078e3cff */
[--C-:B------:R-:W-:Y:S01]  /*1d910*/  IMAD.X R97, RZ, RZ, R121.reuse, P4 ;  /* 0x000000ffff617224 */ /* 0x100fe200020e0679 */
[----:B------:R-:W-:Y:S02]  /*1d920*/  LOP3.LUT R96, R96, R84, RZ, 0x3c, !PT ;  /* 0x0000005460607212 */ /* 0x000fe400078e3cff */
[----:B------:R-:W-:Y:S01]  /*1d930*/  LOP3.LUT R6, R114, 0x380, RZ, 0xc0, !PT ;  /* 0x0000038072067812 */ /* 0x000fe200078ec0ff */
[----:B------:R-:W-:Y:S01]  /*1d940*/  IMAD.X R105, RZ, RZ, R121, P5 ;  /* 0x000000ffff697224 */ /* 0x000fe200028e0679 */
[----:B------:R-:W-:Y:S02]  /*1d950*/  SHF.R.U64 R21, R21, 0x3, RZ ;  /* 0x0000000315157819 */ /* 0x000fe400000012ff */
[----:B------:R-:W-:-:S02]  /*1d960*/  LOP3.LUT R84, R104, 0x380, RZ, 0xc0, !PT ;  /* 0x0000038068547812 */ /* 0x000fc400078ec0ff */
[----:B------:R-:W-:Y:S02]  /*1d970*/  SHF.R.U64 R118, R118, 0x3, RZ ;  /* 0x0000000376767819 */ /* 0x000fe400000012ff */
[----:B------:R-:W-:Y:S01]  /*1d980*/  LOP3.LUT R106, R46, R106, RZ, 0x3c, !PT ;  /* 0x0000006a2e6a7212 */ /* 0x000fe200078e3cff */
[--C-:B------:R-:W-:Y:S01]  /*1d990*/  IMAD.X R93, RZ, RZ, R121.reuse, P0 ;  /* 0x000000ffff5d7224 */ /* 0x100fe200000e0679 */
[----:B------:R-:W-:Y:S01]  /*1d9a0*/  IADD3 R112, P4, R120, 0x8040, RZ ;  /* 0x0000804078707810 */ /* 0x000fe20007f9e0ff */
[----:B------:R-:W-:Y:S01]  /*1d9b0*/  IMAD.X R109, RZ, RZ, R121, P1 ;  /* 0x000000ffff6d7224 */ /* 0x000fe200008e0679 */
[----:B------:R-:W-:Y:S02]  /*1d9c0*/  LOP3.LUT R46, R116, 0x380, RZ, 0xc0, !PT ;  /* 0x00000380742e7812 */ /* 0x000fe400078ec0ff */
[----:B------:R-:W-:Y:S02]  /*1d9d0*/  IADD3 R20, P5, R120, 0xc020, RZ ;  /* 0x0000c02078147810 */ /* 0x000fe40007fbe0ff */
[----:B------:R-:W-:-:S02]  /*1d9e0*/  IADD3.X R107, RZ, R121, RZ, P2, !PT ;  /* 0x00000079ff6b7210 */ /* 0x000fc400017fe4ff */
[C---:B------:R-:W-:Y:S02]  /*1d9f0*/  IADD3 R110, P0, R120.reuse, 0x8020, RZ ;  /* 0x00008020786e7810 */ /* 0x040fe40007f1e0ff */
[C---:B------:R-:W-:Y:S02]  /*1da00*/  IADD3 R26, P2, R120.reuse, 0xc040, RZ ;  /* 0x0000c040781a7810 */ /* 0x040fe40007f5e0ff */
[----:B------:R-:W-:Y:S02]  /*1da10*/  IADD3 R30, P1, R120, 0xc060, RZ ;  /* 0x0000c060781e7810 */ /* 0x000fe40007f3e0ff */
[----:B------:R-:W-:Y:S02]  /*1da20*/  SHF.R.U64 R6, R6, 0x3, RZ ;  /* 0x0000000306067819 */ /* 0x000fe400000012ff */
[----:B------:R-:W-:Y:S02]  /*1da30*/  LOP3.LUT R120, R21, R120, RZ, 0x3c, !PT ;  /* 0x0000007815787212 */ /* 0x000fe400078e3cff */
[----:B------:R-:W-:-:S02]  /*1da40*/  SHF.R.U64 R84, R84, 0x3, RZ ;  /* 0x0000000354547819 */ /* 0x000fc400000012ff */
[----:B------:R-:W-:Y:S02]  /*1da50*/  LOP3.LUT R102, R118, R102, RZ, 0x3c, !PT ;  /* 0x0000006676667212 */ /* 0x000fe400078e3cff */
[----:B------:R-:W-:Y:S02]  /*1da60*/  LOP3.LUT R118, R112, 0x380, RZ, 0xc0, !PT ;  /* 0x0000038070767812 */ /* 0x000fe400078ec0ff */
[----:B------:R-:W-:Y:S02]  /*1da70*/  SHF.R.U64 R46, R46, 0x3, RZ ;  /* 0x000000032e2e7819 */ /* 0x000fe400000012ff */
[----:B------:R-:W-:Y:S02]  /*1da80*/  LOP3.LUT R10, R20, 0x380, RZ, 0xc0, !PT ;  /* 0x00000380140a7812 */ /* 0x000fe400078ec0ff */
[----:B------:R-:W-:Y:S02]  /*1da90*/  LOP3.LUT R114, R6, R114, RZ, 0x3c, !PT ;  /* 0x0000007206727212 */ /* 0x000fe400078e3cff */
[----:B------:R-:W-:-:S02]  /*1daa0*/  LOP3.LUT R104, R84, R104, RZ, 0x3c, !PT ;  /* 0x0000006854687212 */ /* 0x000fc400078e3cff */
[----:B------:R-:W-:Y:S02]  /*1dab0*/  MOV R120, R120 ;  /* 0x0000007800787202 */ /* 0x000fe40000000f00 */
[----:B------:R-:W-:Y:S02]  /*1dac0*/  F2FP.BF16.F32.PACK_AB R6, R29, R28 ;  /* 0x0000001c1d06723e */ /* 0x000fe400000010ff */
[----:B------:R-:W-:Y:S02]  /*1dad0*/  LOP3.LUT R84, R110, 0x380, RZ, 0xc0, !PT ;  /* 0x000003806e547812 */ /* 0x000fe400078ec0ff */
[----:B------:R-:W-:Y:S02]  /*1dae0*/  SHF.R.U64 R118, R118, 0x3, RZ ;  /* 0x0000000376767819 */ /* 0x000fe400000012ff */
[----:B------:R-:W-:Y:S02]  /*1daf0*/  LOP3.LUT R116, R46, R116, RZ, 0x3c, !PT ;  /* 0x000000742e747212 */ /* 0x000fe400078e3cff */
[----:B------:R-:W-:-:S02]  /*1db00*/  LOP3.LUT R25, R26, 0x380, RZ, 0xc0, !PT ;  /* 0x000003801a197812 */ /* 0x000fc400078ec0ff */
[----:B------:R-:W-:Y:S02]  /*1db10*/  LOP3.LUT R46, R30, 0x380, RZ, 0xc0, !PT ;  /* 0x000003801e2e7812 */ /* 0x000fe400078ec0ff */
[----:B------:R-:W-:Y:S01]  /*1db20*/  SHF.R.U64 R10, R10, 0x3, RZ ;  /* 0x000000030a0a7819 */ /* 0x000fe200000012ff */
[----:B------:R1:W-:Y:S01]  /*1db30*/  STSM.16.M88.4 [R120], R4 ;  /* 0x0000000478007844 */ /* 0x0003e20000000200 */
[----:B------:R-:W-:Y:S02]  /*1db40*/  SHF.R.U64 R84, R84, 0x3, RZ ;  /* 0x0000000354547819 */ /* 0x000fe400000012ff */
[----:B------:R-:W-:Y:S02]  /*1db50*/  LOP3.LUT R112, R118, R112, RZ, 0x3c, !PT ;  /* 0x0000007076707212 */ /* 0x000fe400078e3cff */
[----:B------:R-:W-:Y:S02]  /*1db60*/  SHF.R.U64 R25, R25, 0x3, RZ ;  /* 0x0000000319197819 */ /* 0x000fe400000012ff */
[----:B------:R-:W-:-:S02]  /*1db70*/  SHF.R.U64 R46, R46, 0x3, RZ ;  /* 0x000000032e2e7819 */ /* 0x000fc400000012ff */
[----:B------:R-:W-:Y:S02]  /*1db80*/  LOP3.LUT R118, R10, R20, RZ, 0x3c, !PT ;  /* 0x000000140a767212 */ /* 0x000fe400078e3cff */
[----:B------:R-:W-:Y:S02]  /*1db90*/  MOV R88, R88 ;  /* 0x0000005800587202 */ /* 0x000fe40000000f00 */
[----:B------:R-:W-:Y:S02]  /*1dba0*/  MOV R92, R92 ;  /* 0x0000005c005c7202 */ /* 0x000fe40000000f00 */
[----:B------:R-:W-:Y:S02]  /*1dbb0*/  F2FP.BF16.F32.PACK_AB R10, R45, R160 ;  /* 0x000000a02d0a723e */ /* 0x000fe400000010ff */
[----:B-1----:R-:W-:Y:S02]  /*1dbc0*/  F2FP.BF16.F32.PACK_AB R4, R33, R32 ;  /* 0x000000202104723e */ /* 0x002fe400000010ff */
[----:B------:R-:W-:-:S02]  /*1dbd0*/  F2FP.BF16.F32.PACK_AB R5, R35, R34 ;  /* 0x000000222305723e */ /* 0x000fc400000010ff */
[----:B------:R-:W-:Y:S02]  /*1dbe0*/  F2FP.BF16.F32.PACK_AB R6, R37, R24 ;  /* 0x000000182506723e */ /* 0x000fe400000010ff */
[----:B------:R-:W-:Y:S02]  /*1dbf0*/  F2FP.BF16.F32.PACK_AB R7, R39, R38 ;  /* 0x000000262707723e */ /* 0x000fe400000010ff */
[----:B------:R-:W-:Y:S02]  /*1dc00*/  LOP3.LUT R110, R84, R110, RZ, 0x3c, !PT ;  /* 0x0000006e546e7212 */ /* 0x000fe400078e3cff */
[----:B------:R-:W-:Y:S01]  /*1dc10*/  LOP3.LUT R20, R25, R26, RZ, 0x3c, !PT ;  /* 0x0000001a19147212 */ /* 0x000fe200078e3cff */
[----:B------:R1:W-:Y:S01]  /*1dc20*/  STSM.16.M88.4 [R88], R4 ;  /* 0x0000000458007844 */ /* 0x0003e20000000200 */
[----:B------:R-:W-:Y:S02]  /*1dc30*/  LOP3.LUT R84, R46, R30, RZ, 0x3c, !PT ;  /* 0x0000001e2e547212 */ /* 0x000fe400078e3cff */
[----:B------:R-:W-:-:S02]  /*1dc40*/  MOV R96, R96 ;  /* 0x0000006000607202 */ /* 0x000fc40000000f00 */
[----:B------:R-:W-:Y:S02]  /*1dc50*/  F2FP.BF16.F32.PACK_AB R24, R49, R161 ;  /* 0x000000a13118723e */ /* 0x000fe400000010ff */
[----:B------:R-:W-:Y:S02]  /*1dc60*/  F2FP.BF16.F32.PACK_AB R25, R51, R50 ;  /* 0x000000323319723e */ /* 0x000fe400000010ff */
[----:B------:R-:W-:Y:S01]  /*1dc70*/  F2FP.BF16.F32.PACK_AB R26, R53, R162 ;  /* 0x000000a2351a723e */ /* 0x000fe200000010ff */
[----:B------:R-:W-:Y:S01]  /*1dc80*/  IMAD.X R111, RZ, RZ, R121, P0 ;  /* 0x000000ffff6f7224 */ /* 0x000fe200000e0679 */
[----:B------:R-:W-:Y:S01]  /*1dc90*/  MOV R100, R100 ;  /* 0x0000006400647202 */ /* 0x000fe20000000f00 */
[----:B------:R2:W-:Y:S01]  /*1dca0*/  STSM.16.M88.4 [R92], R8 ;  /* 0x000000085c007844 */ /* 0x0005e20000000200 */
[----:B------:R-:W-:Y:S02]  /*1dcb0*/  F2FP.BF16.F32.PACK_AB R28, R57, R163 ;  /* 0x000000a3391c723e */ /* 0x000fe400000010ff */
[----:B------:R-:W-:-:S02]  /*1dcc0*/  F2FP.BF16.F32.PACK_AB R29, R59, R58 ;  /* 0x0000003a3b1d723e */ /* 0x000fc400000010ff */
[----:B------:R-:W-:Y:S01]  /*1dcd0*/  F2FP.BF16.F32.PACK_AB R30, R61, R164 ;  /* 0x000000a43d1e723e */ /* 0x000fe200000010ff */
[--C-:B------:R-:W-:Y:S01]  /*1dce0*/  IMAD.X R113, RZ, RZ, R121.reuse, P4 ;  /* 0x000000ffff717224 */ /* 0x100fe200020e0679 */
[----:B------:R-:W-:Y:S02]  /*1dcf0*/  MOV R102, R102 ;  /* 0x0000006600667202 */ /* 0x000fe40000000f00 */
[----:B-1----:R-:W-:Y:S02]  /*1dd00*/  F2FP.BF16.F32.PACK_AB R4, R65, R165 ;  /* 0x000000a54104723e */ /* 0x002fe400000010ff */
[----:B------:R-:W-:Y:S02]  /*1dd10*/  F2FP.BF16.F32.PACK_AB R5, R67, R66 ;  /* 0x000000424305723e */ /* 0x000fe400000010ff */
[----:B------:R-:W-:Y:S02]  /*1dd20*/  F2FP.BF16.F32.PACK_AB R6, R69, R166 ;  /* 0x000000a64506723e */ /* 0x000fe400000010ff */
[----:B------:R-:W-:Y:S01]  /*1dd30*/  F2FP.BF16.F32.PACK_AB R7, R71, R70 ;  /* 0x000000464707723e */ /* 0x000fe200000010ff */
[----:B------:R-:W-:Y:S01]  /*1dd40*/  IMAD.X R115, RZ, RZ, R121, P3 ;  /* 0x000000ffff737224 */ /* 0x000fe200018e0679 */
[----:B------:R-:W-:-:S02]  /*1dd50*/  MOV R104, R104 ;  /* 0x0000006800687202 */ /* 0x000fc40000000f00 */
[----:B--2---:R-:W-:Y:S02]  /*1dd60*/  F2FP.BF16.F32.PACK_AB R8, R73, R167 ;  /* 0x000000a74908723e */ /* 0x004fe400000010ff */
[----:B------:R-:W-:Y:S02]  /*1dd70*/  F2FP.BF16.F32.PACK_AB R9, R75, R74 ;  /* 0x0000004a4b09723e */ /* 0x000fe400000010ff */
[----:B------:R-:W-:Y:S02]  /*1dd80*/  F2FP.BF16.F32.PACK_AB R10, R77, R168 ;  /* 0x000000a84d0a723e */ /* 0x000fe400000010ff */
[----:B------:R-:W-:Y:S01]  /*1dd90*/  F2FP.BF16.F32.PACK_AB R11, R79, R78 ;  /* 0x0000004e4f0b723e */ /* 0x000fe200000010ff */
[----:B------:R-:W-:Y:S01]  /*1dda0*/  STSM.16.M88.4 [R96], R24 ;  /* 0x0000001860007844 */ /* 0x000fe20000000200 */
[----:B------:R-:W-:Y:S02]  /*1ddb0*/  MOV R106, R106 ;  /* 0x0000006a006a7202 */ /* 0x000fe40000000f00 */
[----:B------:R-:W-:Y:S01]  /*1ddc0*/  F2FP.BF16.F32.PACK_AB R32, R81, R169 ;  /* 0x000000a95120723e */ /* 0x000fe200000010ff */
[----:B------:R-:W-:Y:S01]  /*1ddd0*/  STSM.16.M88.4 [R100], R28 ;  /* 0x0000001c64007844 */ /* 0x000fe20000000200 */
[----:B------:R-:W-:-:S02]  /*1dde0*/  F2FP.BF16.F32.PACK_AB R33, R83, R82 ;  /* 0x000000525321723e */ /* 0x000fc400000010ff */
[----:B------:R-:W-:Y:S02]  /*1ddf0*/  F2FP.BF16.F32.PACK_AB R34, R44, R170 ;  /* 0x000000aa2c22723e */ /* 0x000fe400000010ff */
[----:B------:R-:W-:Y:S01]  /*1de00*/  F2FP.BF16.F32.PACK_AB R35, R87, R86 ;  /* 0x000000565723723e */ /* 0x000fe200000010ff */
[----:B------:R1:W-:Y:S01]  /*1de10*/  STSM.16.M88.4 [R102], R4 ;  /* 0x0000000466007844 */ /* 0x0003e20000000200 */
[----:B------:R-:W-:Y:S02]  /*1de20*/  MOV R108, R108 ;  /* 0x0000006c006c7202 */ /* 0x000fe40000000f00 */
[----:B------:R-:W-:Y:S02]  /*1de30*/  F2FP.BF16.F32.PACK_AB R44, R56, R171 ;  /* 0x000000ab382c723e */ /* 0x000fe400000010ff */
[----:B------:R-:W-:Y:S02]  /*1de40*/  F2FP.BF16.F32.PACK_AB R45, R91, R90 ;  /* 0x0000005a5b2d723e */ /* 0x000fe400000010ff */
[----:B------:R-:W-:Y:S01]  /*1de50*/  F2FP.BF16.F32.PACK_AB R46, R80, R172 ;  /* 0x000000ac502e723e */ /* 0x000fe200000010ff */
[----:B------:R2:W-:Y:S01]  /*1de60*/  STSM.16.M88.4 [R104], R8 ;  /* 0x0000000868007844 */ /* 0x0005e20000000200 */
[----:B------:R-:W-:-:S02]  /*1de70*/  MOV R110, R110 ;  /* 0x0000006e006e7202 */ /* 0x000fc40000000f00 */
[----:B------:R-:W-:Y:S02]  /*1de80*/  F2FP.BF16.F32.PACK_AB R56, R152, R173 ;  /* 0x000000ad9838723e */ /* 0x000fe400000010ff */
[----:B------:R-:W-:Y:S02]  /*1de90*/  F2FP.BF16.F32.PACK_AB R57, R99, R98 ;  /* 0x000000626339723e */ /* 0x000fe400000010ff */
[----:B------:R-:W-:Y:S02]  /*1dea0*/  F2FP.BF16.F32.PACK_AB R58, R153, R174 ;  /* 0x000000ae993a723e */ /* 0x000fe400000010ff */
[----:B------:R-:W-:Y:S02]  /*1deb0*/  F2FP.BF16.F32.PACK_AB R59, R36, R13 ;  /* 0x0000000d243b723e */ /* 0x000fe400000010ff */
[----:B------:R-:W-:Y:S02]  /*1dec0*/  MOV R112, R112 ;  /* 0x0000007000707202 */ /* 0x000fe40000000f00 */
[----:B-1----:R-:W-:-:S02]  /*1ded0*/  F2FP.BF16.F32.PACK_AB R4, R154, R175 ;  /* 0x000000af9a04723e */ /* 0x002fc400000010ff */
[----:B------:R-:W-:Y:S02]  /*1dee0*/  F2FP.BF16.F32.PACK_AB R5, R42, R40 ;  /* 0x000000282a05723e */ /* 0x000fe400000010ff */
[----:B------:R-:W-:Y:S02]  /*1def0*/  F2FP.BF16.F32.PACK_AB R6, R155, R176 ;  /* 0x000000b09b06723e */ /* 0x000fe400000010ff */
[----:B------:R-:W-:Y:S01]  /*1df00*/  F2FP.BF16.F32.PACK_AB R7, R52, R48 ;  /* 0x000000303407723e */ /* 0x000fe200000010ff */
[----:B------:R-:W-:Y:S01]  /*1df10*/  STSM.16.M88.4 [R106], R32 ;  /* 0x000000206a007844 */ /* 0x000fe20000000200 */
[----:B------:R-:W-:Y:S02]  /*1df20*/  MOV R114, R114 ;  /* 0x0000007200727202 */ /* 0x000fe40000000f00 */
[----:B--2---:R-:W-:Y:S02]  /*1df30*/  F2FP.BF16.F32.PACK_AB R8, R156, R177 ;  /* 0x000000b19c08723e */ /* 0x004fe400000010ff */
[----:B------:R-:W-:-:S02]  /*1df40*/  F2FP.BF16.F32.PACK_AB R9, R60, R55 ;  /* 0x000000373c09723e */ /* 0x000fc400000010ff */
[----:B------:R-:W-:Y:S02]  /*1df50*/  F2FP.BF16.F32.PACK_AB R10, R157, R178 ;  /* 0x000000b29d0a723e */ /* 0x000fe400000010ff */
[----:B------:R-:W-:Y:S01]  /*1df60*/  F2FP.BF16.F32.PACK_AB R11, R64, R63 ;  /* 0x0000003f400b723e */ /* 0x000fe200000010ff */
[----:B------:R-:W-:Y:S01]  /*1df70*/  STSM.16.M88.4 [R108], R44 ;  /* 0x0000002c6c007844 */ /* 0x000fe20000000200 */
[----:B------:R-:W-:-:S03]  /*1df80*/  IMAD.X R117, RZ, RZ, R121, P6 ;  /* 0x000000ffff757224 */ /* 0x000fc600030e0679 */
[----:B------:R-:W-:Y:S01]  /*1df90*/  STSM.16.M88.4 [R110], R56 ;  /* 0x000000386e007844 */ /* 0x000fe20000000200 */
[----:B------:R-:W-:-:S03]  /*1dfa0*/  IMAD.X R119, RZ, RZ, R121, P5 ;  /* 0x000000ffff777224 */ /* 0x000fc600028e0679 */
[----:B------:R3:W-:Y:S01]  /*1dfb0*/  STSM.16.M88.4 [R112], R4 ;  /* 0x0000000470007844 */ /* 0x0007e20000000200 */
[----:B------:R-:W-:-:S03]  /*1dfc0*/  IMAD.X R21, RZ, RZ, R121, P2 ;  /* 0x000000ffff157224 */ /* 0x000fc600010e0679 */
[----:B------:R1:W-:Y:S01]  /*1dfd0*/  STSM.16.M88.4 [R114], R8 ;  /* 0x0000000872007844 */ /* 0x0003e20000000200 */
[----:B------:R-:W-:Y:S01]  /*1dfe0*/  IMAD.X R85, RZ, RZ, R121, P1 ;  /* 0x000000ffff557224 */ /* 0x000fe200008e0679 */
[----:B------:R-:W-:Y:S02]  /*1dff0*/  MOV R116, R116 ;  /* 0x0000007400747202 */ /* 0x000fe40000000f00 */
[----:B------:R-:W-:Y:S02]  /*1e000*/  F2FP.BF16.F32.PACK_AB R24, R158, R179 ;  /* 0x000000b39e18723e */ /* 0x000fe400000010ff */
[----:B------:R-:W-:Y:S01]  /*1e010*/  F2FP.BF16.F32.PACK_AB R25, R123, R122 ;  /* 0x0000007a7b19723e */ /* 0x000fe200000010ff */
[----:B---3--:R-:W-:Y:S01]  /*1e020*/  IMAD.SHL.U32 R4, R148, 0x4, RZ ;  /* 0x0000000494047824 */ /* 0x008fe200078e00ff */
[----:B-1----:R-:W-:Y:S02]  /*1e030*/  SHF.R.S32.HI R10, RZ, 0x1f, R148 ;  /* 0x0000001fff0a7819 */ /* 0x002fe40000011494 */
[----:B------:R-:W-:-:S02]  /*1e040*/  F2FP.BF16.F32.PACK_AB R26, R125, R124 ;  /* 0x0000007c7d1a723e */ /* 0x000fc400000010ff */
[----:B------:R-:W-:Y:S02]  /*1e050*/  F2FP.BF16.F32.PACK_AB R27, R127, R126 ;  /* 0x0000007e7f1b723e */ /* 0x000fe400000010ff */
[----:B------:R-:W-:Y:S02]  /*1e060*/  ISETP.NE.U32.AND P3, PT, RZ, UR4, PT ;  /* 0x00000004ff007c0c */ /* 0x000fe4000bf65070 */
[----:B------:R-:W-:Y:S02]  /*1e070*/  SHF.L.U64.HI R8, R148, 0x2, R10 ;  /* 0x0000000294087819 */ /* 0x000fe4000001020a */
[----:B------:R-:W-:Y:S02]  /*1e080*/  IADD3 R6, P0, R4, UR4, RZ ;  /* 0x0000000404067c10 */ /* 0x000fe4000ff1e0ff */
[----:B------:R-:W-:Y:S02]  /*1e090*/  MOV R118, R118 ;  /* 0x0000007600767202 */ /* 0x000fe40000000f00 */
[----:B------:R-:W-:-:S02]  /*1e0a0*/  F2FP.BF16.F32.PACK_AB R28, R129, R128 ;  /* 0x00000080811c723e */ /* 0x000fc400000010ff */
[----:B------:R-:W-:Y:S02]  /*1e0b0*/  F2FP.BF16.F32.PACK_AB R29, R131, R130 ;  /* 0x00000082831d723e */ /* 0x000fe400000010ff */
[----:B------:R-:W-:Y:S02]  /*1e0c0*/  F2FP.BF16.F32.PACK_AB R30, R133, R132 ;  /* 0x00000084851e723e */ /* 0x000fe400000010ff */
[----:B------:R-:W-:Y:S02]  /*1e0d0*/  F2FP.BF16.F32.PACK_AB R31, R135, R134 ;  /* 0x00000086871f723e */ /* 0x000fe400000010ff */
[----:B------:R-:W-:Y:S02]  /*1e0e0*/  MOV R20, R20 ;  /* 0x0000001400147202 */ /* 0x000fe40000000f00 */
[----:B------:R-:W-:Y:S02]  /*1e0f0*/  F2FP.BF16.F32.PACK_AB R32, R137, R136 ;  /* 0x000000888920723e */ /* 0x000fe400000010ff */
[----:B------:R-:W-:-:S02]  /*1e100*/  F2FP.BF16.F32.PACK_AB R33, R139, R138 ;  /* 0x0000008a8b21723e */ /* 0x000fc400000010ff */
[----:B------:R-:W-:Y:S02]  /*1e110*/  F2FP.BF16.F32.PACK_AB R34, R141, R140 ;  /* 0x0000008c8d22723e */ /* 0x000fe400000010ff */
[----:B------:R-:W-:Y:S02]  /*1e120*/  F2FP.BF16.F32.PACK_AB R35, R143, R142 ;  /* 0x0000008e8f23723e */ /* 0x000fe400000010ff */
[----:B------:R-:W-:Y:S01]  /*1e130*/  MOV R84, R84 ;  /* 0x0000005400547202 */ /* 0x000fe20000000f00 */
[----:B------:R1:W-:Y:S01]  /*1e140*/  STSM.16.M88.4 [R116], R24 ;  /* 0x0000001874007844 */ /* 0x0003e20000000200 */
[----:B------:R-:W-:Y:S02]  /*1e150*/  ISETP.NE.AND.EX P3, PT, RZ, UR5, PT, P3 ;  /* 0x00000005ff007c0c */ /* 0x000fe4000bf65330 */
[----:B------:R-:W-:Y:S01]  /*1e160*/  IADD3.X R7, R8, UR5, RZ, P0, !PT ;  /* 0x0000000508077c10 */ /* 0x000fe200087fe4ff */
[----:B------:R-:W-:Y:S01]  /*1e170*/  ULDC.64 UR4, c[0x0][0xbe0] ;  /* 0x0002f80000047ab9 */ /* 0x000fe20000000a00 */
[----:B------:R1:W-:Y:S01]  /*1e180*/  STSM.16.M88.4 [R118], R28 ;  /* 0x0000001c76007844 */ /* 0x0003e20000000200 */
[----:B------:R-:W-:-:S03]  /*1e190*/  ISETP.NE.U32.AND P1, PT, RZ, UR4, PT ;  /* 0x00000004ff007c0c */ /* 0x000fc6000bf25070 */
[----:B------:R1:W-:Y:S01]  /*1e1a0*/  STSM.16.M88.4 [R20], R32 ;  /* 0x0000002014007844 */ /* 0x0003e20000000200 */
[----:B------:R-:W-:-:S03]  /*1e1b0*/  ISETP.NE.AND.EX P1, PT, RZ, UR5, PT, P1 ;  /* 0x00000005ff007c0c */ /* 0x000fc6000bf25310 */
[----:B------:R1:W-:Y:S01]  /*1e1c0*/  STSM.16.M88.4 [R84], R144 ;  /* 0x0000009054007844 */ /* 0x0003e20000000200 */
[----:B------:R-:W-:-:S05]  /*1e1d0*/  IMAD R5, R18, 0x8, R220 ;  /* 0x0000000812057824 */ /* 0x000fca00078e02dc */
[----:B------:R-:W-:Y:S01]  /*1e1e0*/  SHF.L.U32 R5, R5, 0x3, RZ ;  /* 0x0000000305057819 */ /* 0x000fe200000006ff */
[----:B------:R-:W-:Y:S01]  /*1e1f0*/  IMAD.MOV.U32 R77, RZ, RZ, RZ ;  /* 0x000000ffff4d7224 */ /* 0x000fe200078e00ff */
[----:B------:R-:W-:Y:S02]  /*1e200*/  BAR.SYNC.DEFER_BLOCKING 0x1, 0x100 ;  /* 0x0044000000007b1d */ /* 0x000fe40000010000 */
[----:B------:R-:W-:Y:S01]  /*1e210*/  @P1 IADD3 R4, P0, R4, UR4, RZ ;  /* 0x0000000404041c10 */ /* 0x000fe2000ff1e0ff */
[----:B------:R-:W-:-:S03]  /*1e220*/  IMAD.WIDE R14, R5, 0x2, R14 ;  /* 0x00000002050e7825 */ /* 0x000fc600078e020e */
[----:B------:R-:W-:Y:S01]  /*1e230*/  ULDC UR4, c[0x0][0xa88] ;  /* 0x0002a20000047ab9 */ /* 0x000fe20000000800 */
[----:B------:R-:W-:Y:S01]  /*1e240*/  @P1 IADD3.X R5, R8, UR5, RZ, P0, !PT ;  /* 0x0000000508051c10 */ /* 0x000fe200087fe4ff */
[----:B------:R-:W-:Y:S01]  /*1e250*/  IMAD.U32 R2, RZ, RZ, UR4 ;  /* 0x00000004ff027e24 */ /* 0x000fe2000f8e00ff */
[----:B------:R-:W-:-:S04]  /*1e260*/  IADD3 R9, P0, R14, 0x1000, RZ ;  /* 0x000010000e097810 */ /* 0x000fc80007f1e0ff */
[----:B------:R-:W-:Y:S01]  /*1e270*/  LOP3.LUT R8, R9, 0x380, RZ, 0xc0, !PT ;  /* 0x0000038009087812 */ /* 0x000fe200078ec0ff */
[----:B------:R1:W5:Y:S04]  /*1e280*/  @P3 LDG.E R77, desc[UR6][R6.64] ;  /* 0x00000006064d3981 */ /* 0x000368000c1e1900 */
[----:B------:R1:W5:Y:S01]  /*1e290*/  @P1 LDG.E R2, desc[UR6][R4.64] ;  /* 0x0000000604021981 */ /* 0x000362000c1e1900 */
[----:B------:R-:W-:Y:S05]  /*1e2a0*/  @P1 BRA `(.L_x_665) ;  /* 0x0000000000141947 */ /* 0x000fea0003800000 */
[----:B------:R-:W-:Y:S05]  /*1e2b0*/  @!P3 BRA `(.L_x_665) ;  /* 0x000000000010b947 */ /* 0x000fea0003800000 */
[----:B------:R-:W-:Y:S02]  /*1e2c0*/  ULDC.64 UR4, c[0x0][0x208] ;  /* 0x0000820000047ab9 */ /* 0x000fe40000000a00 */
[----:B-1----:R-:W2:Y:S04]  /*1e2d0*/  LDG.E R5, desc[UR4][R6.64] ;  /* 0x0000000406057981 */ /* 0x002ea8000c1e1900 */
[----:B-----5:R-:W2:Y:S02]  /*1e2e0*/  LDG.E R2, desc[UR4][R6.64+0x4] ;  /* 0x0000040406027981 */ /* 0x020ea4000c1e1900 */
[----:B--2---:R-:W-:-:S07]  /*1e2f0*/  IMAD.IADD R2, R2, 0x1, -R5 ;  /* 0x0000000102027824 */ /* 0x004fce00078e0a05 */
.L_x_665:
[----:B-1----:R-:W2:Y:S01]  /*1e300*/  LDL R6, [R1+0x8c] ;  /* 0x00008c0001067983 */ /* 0x002ea20000100800 */
[----:B------:R-:W-:-:S03]  /*1e310*/  ULDC.64 UR4, c[0x0][0xb70] ;  /* 0x0002dc0000047ab9 */ /* 0x000fc60000000a00 */
[----:B------:R-:W3:Y:S04]  /*1e320*/  LDL.LU R82, [R1+0x60] ;  /* 0x0000600001527983 */ /* 0x000ee80000300800 */
[----:B------:R-:W2:Y:S01]  /*1e330*/  LDL.LU R80, [R1+0x6c] ;  /* 0x00006c0001507983 */ /* 0x000ea20000300800 */
[----:B------:R-:W-:Y:S01]  /*1e340*/  SEL R19, R10, RZ, !P3 ;  /* 0x000000ff0a137207 */ /* 0x000fe20005800000 */
[--C-:B-----5:R-:W-:Y:S01]  /*1e350*/  IMAD.MOV.U32 R20, RZ, RZ, R77.reuse ;  /* 0x000000ffff147224 */ /* 0x120fe200078e004d */
[----:B------:R-:W-:Y:S01]  /*1e360*/  SHF.R.S32.HI R21, RZ, 0x1f, R77 ;  /* 0x0000001fff157819 */ /* 0x000fe2000001144d */
[----:B------:R-:W4:Y:S01]  /*1e370*/  LDL R10, [R1+0x70] ;  /* 0x00007000010a7983 */ /* 0x000f220000100800 */
[C---:B------:R-:W-:Y:S02]  /*1e380*/  IADD3 R25, P2, R14.reuse, 0x3000, RZ ;  /* 0x000030000e197810 */ /* 0x040fe40007f5e0ff */
[----:B------:R-:W-:Y:S01]  /*1e390*/  IADD3 R13, P1, R14, 0x2000, RZ ;  /* 0x000020000e0d7810 */ /* 0x000fe20007f3e0ff */
[----:B------:R-:W4:Y:S01]  /*1e3a0*/  LDL R81, [R1+0x74] ;  /* 0x0000740001517983 */ /* 0x000f220000100800 */
[----:B------:R-:W-:-:S02]  /*1e3b0*/  LOP3.LUT R24, R25, 0x380, RZ, 0xc0, !PT ;  /* 0x0000038019187812 */ /* 0x000fc400078ec0ff */
[----:B------:R-:W-:Y:S02]  /*1e3c0*/  SHF.R.U64 R8, R8, 0x3, RZ ;  /* 0x0000000308087819 */ /* 0x000fe400000012ff */
[----:B------:R-:W-:Y:S02]  /*1e3d0*/  LOP3.LUT R12, R13, 0x380, RZ, 0xc0, !PT ;  /* 0x000003800d0c7812 */ /* 0x000fe400078ec0ff */
[----:B------:R-:W-:Y:S02]  /*1e3e0*/  SHF.R.U64 R24, R24, 0x3, RZ ;  /* 0x0000000318187819 */ /* 0x000fe400000012ff */
[----:B------:R-:W-:Y:S01]  /*1e3f0*/  LOP3.LUT R8, R8, R9, RZ, 0x3c, !PT ;  /* 0x0000000908087212 */ /* 0x000fe200078e3cff */
[--C-:B------:R-:W-:Y:S01]  /*1e400*/  IMAD.X R9, RZ, RZ, R15.reuse, P0 ;  /* 0x000000ffff097224 */ /* 0x100fe200000e060f */
[----:B------:R-:W-:Y:S02]  /*1e410*/  SHF.R.U64 R12, R12, 0x3, RZ ;  /* 0x000000030c0c7819 */ /* 0x000fe400000012ff */
[----:B------:R-:W-:Y:S01]  /*1e420*/  LOP3.LUT R24, R24, R25, RZ, 0x3c, !PT ;  /* 0x0000001918187212 */ /* 0x000fe200078e3cff */
[----:B------:R-:W-:Y:S01]  /*1e430*/  IMAD.X R25, RZ, RZ, R15, P2 ;  /* 0x000000ffff197224 */ /* 0x000fe200010e060f */
[----:B------:R-:W-:-:S02]  /*1e440*/  IADD3 R45, P0, R14, 0x8000, RZ ;  /* 0x000080000e2d7810 */ /* 0x000fc40007f1e0ff */
[C---:B------:R-:W-:Y:S02]  /*1e450*/  IADD3 R33, P4, R14.reuse, 0x5000, RZ ;  /* 0x000050000e217810 */ /* 0x040fe40007f9e0ff */
[----:B------:R-:W-:Y:S02]  /*1e460*/  IADD3 R37, P5, R14, 0x6000, RZ ;  /* 0x000060000e257810 */ /* 0x000fe40007fbe0ff */
[----:B------:R-:W-:Y:S01]  /*1e470*/  LOP3.LUT R12, R12, R13, RZ, 0x3c, !PT ;  /* 0x0000000d0c0c7212 */ /* 0x000fe200078e3cff */
[----:B------:R-:W-:Y:S01]  /*1e480*/  IMAD.X R13, RZ, RZ, R15, P1 ;  /* 0x000000ffff0d7224 */ /* 0x000fe200008e060f */
[C---:B------:R-:W-:Y:S02]  /*1e490*/  IADD3 R53, P2, R14.reuse, 0xa000, RZ ;  /* 0x0000a0000e357810 */ /* 0x040fe40007f5e0ff */
[----:B------:R-:W-:Y:S02]  /*1e4a0*/  IADD3 R49, P1, R14, 0x9000, RZ ;  /* 0x000090000e317810 */ /* 0x000fe40007f3e0ff */
[----:B------:R-:W-:-:S02]  /*1e4b0*/  LOP3.LUT R44, R45, 0x380, RZ, 0xc0, !PT ;  /* 0x000003802d2c7812 */ /* 0x000fc400078ec0ff */
[----:B------:R-:W-:Y:S02]  /*1e4c0*/  LOP3.LUT R32, R33, 0x380, RZ, 0xc0, !PT ;  /* 0x0000038021207812 */ /* 0x000fe400078ec0ff */
[----:B------:R-:W-:Y:S02]  /*1e4d0*/  LOP3.LUT R36, R37, 0x380, RZ, 0xc0, !PT ;  /* 0x0000038025247812 */ /* 0x000fe400078ec0ff */
[----:B------:R-:W-:Y:S02]  /*1e4e0*/  LOP3.LUT R52, R53, 0x380, RZ, 0xc0, !PT ;  /* 0x0000038035347812 */ /* 0x000fe400078ec0ff */
[----:B------:R-:W-:Y:S02]  /*1e4f0*/  LOP3.LUT R48, R49, 0x380, RZ, 0xc0, !PT ;  /* 0x0000038031307812 */ /* 0x000fe400078ec0ff */
[----:B------:R-:W-:Y:S02]  /*1e500*/  SHF.R.U64 R44, R44, 0x3, RZ ;  /* 0x000000032c2c7819 */ /* 0x000fe400000012ff */
[----:B------:R-:W-:-:S02]  /*1e510*/  SHF.R.U64 R32, R32, 0x3, RZ ;  /* 0x0000000320207819 */ /* 0x000fc400000012ff */
[----:B------:R-:W-:Y:S02]  /*1e520*/  SHF.R.U64 R36, R36, 0x3, RZ ;  /* 0x0000000324247819 */ /* 0x000fe400000012ff */
[----:B------:R-:W-:Y:S02]  /*1e530*/  SHF.R.U64 R52, R52, 0x3, RZ ;  /* 0x0000000334347819 */ /* 0x000fe400000012ff */
[----:B------:R-:W-:Y:S02]  /*1e540*/  SHF.R.U64 R48, R48, 0x3, RZ ;  /* 0x0000000330307819 */ /* 0x000fe400000012ff */
        /* <DEDUP_REMOVED lines=8> */
[----:B------:R-:W-:-:S02]  /*1e5d0*/  IADD3 R61, P4, R14, 0xc000, RZ ;  /* 0x0000c0000e3d7810 */ /* 0x000fc40007f9e0ff */
[----:B------:R-:W-:Y:S02]  /*1e5e0*/  IADD3 R65, P5, R14, 0xd000, RZ ;  /* 0x0000d0000e417810 */ /* 0x000fe40007fbe0ff */
[----:B------:R-:W-:Y:S01]  /*1e5f0*/  LOP3.LUT R48, R48, R49, RZ, 0x3c, !PT ;  /* 0x0000003130307212 */ /* 0x000fe200078e3cff */
[----:B------:R-:W-:Y:S01]  /*1e600*/  IMAD.X R49, RZ, RZ, R15, P1 ;  /* 0x000000ffff317224 */ /* 0x000fe200008e060f */
[----:B------:R-:W-:Y:S02]  /*1e610*/  LOP3.LUT R60, R61, 0x380, RZ, 0xc0, !PT ;  /* 0x000003803d3c7812 */ /* 0x000fe400078ec0ff */
[----:B------:R-:W-:Y:S02]  /*1e620*/  LOP3.LUT R64, R65, 0x380, RZ, 0xc0, !PT ;  /* 0x0000038041407812 */ /* 0x000fe400078ec0ff */
[----:B------:R-:W-:Y:S02]  /*1e630*/  SHF.R.U64 R60, R60, 0x3, RZ ;  /* 0x000000033c3c7819 */ /* 0x000fe400000012ff */
[----:B------:R-:W-:-:S02]  /*1e640*/  SHF.R.U64 R64, R64, 0x3, RZ ;  /* 0x0000000340407819 */ /* 0x000fc400000012ff */
[----:B------:R-:W-:Y:S01]  /*1e650*/  LOP3.LUT R60, R60, R61, RZ, 0x3c, !PT ;  /* 0x0000003d3c3c7212 */ /* 0x000fe200078e3cff */
[--C-:B------:R-:W-:Y:S01]  /*1e660*/  IMAD.X R61, RZ, RZ, R15.reuse, P4 ;  /* 0x000000ffff3d7224 */ /* 0x100fe200020e060f */
[----:B------:R-:W-:Y:S01]  /*1e670*/  LOP3.LUT R64, R64, R65, RZ, 0x3c, !PT ;  /* 0x0000004140407212 */ /* 0x000fe200078e3cff */
[----:B------:R-:W-:Y:S01]  /*1e680*/  IMAD.X R65, RZ, RZ, R15, P5 ;  /* 0x000000ffff417224 */ /* 0x000fe200028e060f */
[----:B------:R-:W-:Y:S01]  /*1e690*/  ULDC.64 UR6, c[0x0][0x208] ;  /* 0x0000820000067ab9 */ /* 0x000fe20000000a00 */
[--C-:B------:R-:W-:Y:S01]  /*1e6a0*/  SHF.R.S32.HI R79, RZ, 0x1f, R212.reuse ;  /* 0x0000001fff4f7819 */ /* 0x100fe200000114d4 */
[----:B------:R-:W-:Y:S01]  /*1e6b0*/  IMAD.MOV.U32 R78, RZ, RZ, R212 ;  /* 0x000000ffff4e7224 */ /* 0x000fe200078e00d4 */
[----:B------:R-:W-:Y:S01]  /*1e6c0*/  BSSY B1, `(.L_x_666) ;  /* 0x0000079000017945 */ /* 0x000fe20003800000 */
[----:B---3--:R-:W-:Y:S01]  /*1e6d0*/  SHF.R.S32.HI R76, RZ, 0x1f, R82 ;  /* 0x0000001fff4c7819 */ /* 0x008fe20000011452 */
[----:B--2---:R-:W-:-:S04]  /*1e6e0*/  IMAD R11, R80, 0x80, R6 ;  /* 0x00000080500b7824 */ /* 0x004fc800078e0206 */
[----:B------:R-:W-:-:S04]  /*1e6f0*/  IMAD R4, R76, UR4, RZ ;  /* 0x000000044c047c24 */ /* 0x000fc8000f8e02ff */
[C---:B------:R-:W-:Y:S02]  /*1e700*/  IMAD R7, R82.reuse, UR5, R4 ;  /* 0x0000000552077c24 */ /* 0x040fe4000f8e0204 */
[----:B------:R-:W-:Y:S01]  /*1e710*/  IMAD.WIDE.U32 R4, R82, UR4, R20 ;  /* 0x0000000452047c25 */ /* 0x000fe2000f8e0014 */
[----:B------:R-:W-:Y:S01]  /*1e720*/  SEL R20, R148, RZ, !P3 ;  /* 0x000000ff94147207 */ /* 0x000fe20005800000 */
[----:B------:R-:W-:Y:S02]  /*1e730*/  ULDC.64 UR4, c[0x0][0xb78] ;  /* 0x0002de0000047ab9 */ /* 0x000fe40000000a00 */
[----:B------:R-:W-:Y:S02]  /*1e740*/  IMAD.IADD R5, R5, 0x1, R7 ;  /* 0x0000000105057824 */ /* 0x000fe400078e0207 */
[----:B------:R-:W-:Y:S02]  /*1e750*/  IMAD R7, R19, UR4, RZ ;  /* 0x0000000413077c24 */ /* 0x000fe4000f8e02ff */
[----:B------:R-:W-:-:S04]  /*1e760*/  IMAD.WIDE.U32 R4, R20, UR4, R4 ;  /* 0x0000000414047c25 */ /* 0x000fc8000f8e0004 */
[----:B------:R-:W-:Y:S01]  /*1e770*/  IMAD R6, R20, UR5, R7 ;  /* 0x0000000514067c24 */ /* 0x000fe2000f8e0207 */
[----:B------:R-:W-:Y:S01]  /*1e780*/  SHF.R.S32.HI R7, RZ, 0x1f, R11 ;  /* 0x0000001fff077819 */ /* 0x000fe2000001140b */
[----:B------:R-:W-:Y:S01]  /*1e790*/  ULDC.64 UR4, c[0x0][0xb40] ;  /* 0x0002d00000047ab9 */ /* 0x000fe20000000a00 */
[----:B------:R-:W-:-:S04]  /*1e7a0*/  IADD3 R4, P6, R11, R4, RZ ;  /* 0x000000040b047210 */ /* 0x000fc80007fde0ff */
[----:B------:R-:W-:Y:S02]  /*1e7b0*/  IADD3.X R7, R7, R5, R6, P6, !PT ;  /* 0x0000000507077210 */ /* 0x000fe400037fe406 */
[----:B------:R-:W-:Y:S02]  /*1e7c0*/  LEA R54, P6, R4, UR4, 0x2 ;  /* 0x0000000404367c11 */ /* 0x000fe4000f8c10ff */
[----:B------:R-:W-:Y:S02]  /*1e7d0*/  IADD3 R29, P3, R14, 0x4000, RZ ;  /* 0x000040000e1d7810 */ /* 0x000fe40007f7e0ff */
[----:B------:R-:W-:Y:S01]  /*1e7e0*/  LEA.HI.X R55, R4, UR5, R7, 0x2, P6 ;  /* 0x0000000504377c11 */ /* 0x000fe2000b0f1407 */
[----:B------:R-:W-:Y:S01]  /*1e7f0*/  VIADD R5, R11, 0x8 ;  /* 0x000000080b057836 */ /* 0x000fe20000000000 */
[----:B------:R-:W-:Y:S01]  /*1e800*/  IADD3 R41, P6, R14, 0x7000, RZ ;  /* 0x000070000e297810 */ /* 0x000fe20007fde0ff */
[----:B------:R-:W-:Y:S01]  /*1e810*/  ULDC.64 UR4, c[0x0][0xaa0] ;  /* 0x0002a80000047ab9 */ /* 0x000fe20000000a00 */
[----:B------:R-:W-:-:S02]  /*1e820*/  LOP3.LUT R28, R29, 0x380, RZ, 0xc0, !PT ;  /* 0x000003801d1c7812 */ /* 0x000fc400078ec0ff */
[----:B------:R-:W-:Y:S02]  /*1e830*/  LOP3.LUT R40, R41, 0x380, RZ, 0xc0, !PT ;  /* 0x0000038029287812 */ /* 0x000fe400078ec0ff */
[----:B------:R-:W-:Y:S02]  /*1e840*/  SHF.R.U64 R28, R28, 0x3, RZ ;  /* 0x000000031c1c7819 */ /* 0x000fe400000012ff */
[----:B------:R-:W-:Y:S02]  /*1e850*/  SHF.R.U64 R40, R40, 0x3, RZ ;  /* 0x0000000328287819 */ /* 0x000fe400000012ff */
[----:B------:R-:W-:Y:S01]  /*1e860*/  LOP3.LUT R28, R28, R29, RZ, 0x3c, !PT ;  /* 0x0000001d1c1c7212 */ /* 0x000fe200078e3cff */
[----:B------:R-:W-:Y:S01]  /*1e870*/  IMAD.X R29, RZ, RZ, R15, P3 ;  /* 0x000000ffff1d7224 */ /* 0x000fe200018e060f */
[----:B------:R-:W-:Y:S02]  /*1e880*/  LOP3.LUT R40, R40, R41, RZ, 0x3c, !PT ;  /* 0x0000002928287212 */ /* 0x000fe400078e3cff */
[----:B------:R-:W-:-:S02]  /*1e890*/  IADD3.X R41, RZ, R15, RZ, P6, !PT ;  /* 0x0000000fff297210 */ /* 0x000fc400037fe4ff */
[----:B----4-:R-:W-:Y:S02]  /*1e8a0*/  LOP3.LUT P0, RZ, R10, 0x3, RZ, 0xc0, !PT ;  /* 0x000000030aff7812 */ /* 0x010fe4000780c0ff */
[C---:B------:R-:W-:Y:S02]  /*1e8b0*/  IADD3 R57, P3, R14.reuse, 0xb000, RZ ;  /* 0x0000b0000e397810 */ /* 0x040fe40007f7e0ff */
[C---:B------:R-:W-:Y:S02]  /*1e8c0*/  IADD3 R69, P6, R14.reuse, 0xe000, RZ ;  /* 0x0000e0000e457810 */ /* 0x040fe40007fde0ff */
[----:B------:R-:W-:Y:S02]  /*1e8d0*/  IADD3 R7, P2, R14, 0xf000, RZ ;  /* 0x0000f0000e077810 */ /* 0x000fe40007f5e0ff */
[----:B------:R-:W-:Y:S02]  /*1e8e0*/  ISETP.GE.OR P1, PT, R11, R2, P0 ;  /* 0x000000020b00720c */ /* 0x000fe40000726670 */
[----:B------:R-:W-:-:S02]  /*1e8f0*/  LOP3.LUT R56, R57, 0x380, RZ, 0xc0, !PT ;  /* 0x0000038039387812 */ /* 0x000fc400078ec0ff */
[----:B------:R-:W-:Y:S02]  /*1e900*/  LOP3.LUT R68, R69, 0x380, RZ, 0xc0, !PT ;  /* 0x0000038045447812 */ /* 0x000fe400078ec0ff */
[----:B------:R-:W-:Y:S02]  /*1e910*/  LOP3.LUT R4, R14, 0x380, RZ, 0xc0, !PT ;  /* 0x000003800e047812 */ /* 0x000fe400078ec0ff */
[----:B------:R-:W-:Y:S02]  /*1e920*/  ISETP.GE.OR P0, PT, R5, R2, P0 ;  /* 0x000000020500720c */ /* 0x000fe40000706670 */
[----:B------:R-:W-:Y:S02]  /*1e930*/  LOP3.LUT R6, R7, 0x380, RZ, 0xc0, !PT ;  /* 0x0000038007067812 */ /* 0x000fe400078ec0ff */
[----:B------:R-:W-:Y:S02]  /*1e940*/  SHF.R.U64 R56, R56, 0x3, RZ ;  /* 0x0000000338387819 */ /* 0x000fe400000012ff */
[----:B------:R-:W-:-:S02]  /*1e950*/  SHF.R.U64 R68, R68, 0x3, RZ ;  /* 0x0000000344447819 */ /* 0x000fc400000012ff */
[----:B------:R-:W-:Y:S02]  /*1e960*/  SHF.R.U64 R5, R4, 0x3, RZ ;  /* 0x0000000304057819 */ /* 0x000fe400000012ff */
[----:B------:R-:W-:Y:S01]  /*1e970*/  SHF.R.U64 R6, R6, 0x3, RZ ;  /* 0x0000000306067819 */ /* 0x000fe200000012ff */
[--C-:B------:R-:W-:Y:S01]  /*1e980*/  IMAD.X R73, RZ, RZ, R15.reuse, P2 ;  /* 0x000000ffff497224 */ /* 0x100fe200010e060f */
[----:B------:R-:W-:Y:S01]  /*1e990*/  LOP3.LUT R56, R56, R57, RZ, 0x3c, !PT ;  /* 0x0000003938387212 */ /* 0x000fe200078e3cff */
[--C-:B------:R-:W-:Y:S01]  /*1e9a0*/  IMAD.X R57, RZ, RZ, R15.reuse, P3 ;  /* 0x000000ffff397224 */ /* 0x100fe200018e060f */
[----:B------:R-:W-:Y:S01]  /*1e9b0*/  LOP3.LUT R68, R68, R69, RZ, 0x3c, !PT ;  /* 0x0000004544447212 */ /* 0x000fe200078e3cff */
[--C-:B------:R-:W-:Y:S01]  /*1e9c0*/  IMAD.X R69, RZ, RZ, R15.reuse, P6 ;  /* 0x000000ffff457224 */ /* 0x100fe200030e060f */
[----:B------:R-:W-:Y:S01]  /*1e9d0*/  LOP3.LUT R4, R5, R14, RZ, 0x3c, !PT ;  /* 0x0000000e05047212 */ /* 0x000fe200078e3cff */
[----:B------:R-:W-:Y:S01]  /*1e9e0*/  IMAD.MOV.U32 R5, RZ, RZ, R15 ;  /* 0x000000ffff057224 */ /* 0x000fe200078e000f */
[----:B------:R-:W-:Y:S01]  /*1e9f0*/  LOP3.LUT R72, R6, R7, RZ, 0x3c, !PT ;  /* 0x0000000706487212 */ /* 0x000fe200078e3cff */
[----:B------:R1:W-:Y:S01]  /*1ea00*/  @!P1 STG.E desc[UR6][R54.64], R0 ;  /* 0x0000000036009986 */ /* 0x0003e2000c101906 */
[----:B------:R-:W-:-:S03]  /*1ea10*/  IMAD.WIDE.U32 R78, R77, UR4, R78 ;  /* 0x000000044d4e7c25 */ /* 0x000fc6000f8e004e */
[----:B------:R2:W-:Y:S04]  /*1ea20*/  @!P0 STG.E desc[UR6][R54.64+0x20], R3 ;  /* 0x0000200336008986 */ /* 0x0005e8000c101906 */
[----:B------:R-:W5:Y:S01]  /*1ea30*/  LD.E.128 R4, desc[UR6][R4.64] ;  /* 0x0000000604047980 */ /* 0x000f62000c101d00 */
[----:B-1----:R-:W-:-:S03]  /*1ea40*/  IMAD R0, R21, UR4, RZ ;  /* 0x0000000415007c24 */ /* 0x002fc6000f8e02ff */
[----:B------:R-:W5:Y:S04]  /*1ea50*/  LD.E.128 R8, desc[UR6][R8.64] ;  /* 0x0000000608087980 */ /* 0x000f68000c101d00 */
[----:B------:R-:W5:Y:S01]  /*1ea60*/  LD.E.128 R12, desc[UR6][R12.64] ;  /* 0x000000060c0c7980 */ /* 0x000f62000c101d00 */
[----:B------:R-:W-:Y:S01]  /*1ea70*/  IMAD R77, R77, UR5, R0 ;  /* 0x000000054d4d7c24 */ /* 0x000fe2000f8e0200 */
[----:B------:R-:W-:Y:S02]  /*1ea80*/  ULDC.64 UR4, c[0x0][0xae0] ;  /* 0x0002b80000047ab9 */ /* 0x000fe40000000a00 */
[----:B------:R-:W5:Y:S04]  /*1ea90*/  LD.E.128 R24, desc[UR6][R24.64] ;  /* 0x0000000618187980 */ /* 0x000f68000c101d00 */
[----:B------:R-:W5:Y:S04]  /*1eaa0*/  LD.E.128 R28, desc[UR6][R28.64] ;  /* 0x000000061c1c7980 */ /* 0x000f68000c101d00 */
[----:B------:R-:W5:Y:S04]  /*1eab0*/  LD.E.128 R32, desc[UR6][R32.64] ;  /* 0x0000000620207980 */ /* 0x000f68000c101d00 */
[----:B------:R-:W5:Y:S04]  /*1eac0*/  LD.E.128 R36, desc[UR6][R36.64] ;  /* 0x0000000624247980 */ /* 0x000f68000c101d00 */
[----:B------:R-:W5:Y:S04]  /*1ead0*/  LD.E.128 R40, desc[UR6][R40.64] ;  /* 0x0000000628287980 */ /* 0x000f68000c101d00 */
[----:B------:R-:W5:Y:S04]  /*1eae0*/  LD.E.128 R44, desc[UR6][R44.64] ;  /* 0x000000062c2c7980 */ /* 0x000f68000c101d00 */
[----:B------:R-:W5:Y:S04]  /*1eaf0*/  LD.E.128 R48, desc[UR6][R48.64] ;  /* 0x0000000630307980 */ /* 0x000f68000c101d00 */
[----:B--2---:R-:W5:Y:S04]  /*1eb00*/  LD.E.128 R52, desc[UR6][R52.64] ;  /* 0x0000000634347980 */ /* 0x004f68000c101d00 */
[----:B------:R-:W5:Y:S04]  /*1eb10*/  LD.E.128 R56, desc[UR6][R56.64] ;  /* 0x0000000638387980 */ /* 0x000f68000c101d00 */
[----:B------:R-:W5:Y:S04]  /*1eb20*/  LD.E.128 R60, desc[UR6][R60.64] ;  /* 0x000000063c3c7980 */ /* 0x000f68000c101d00 */
[----:B------:R-:W5:Y:S04]  /*1eb30*/  LD.E.128 R64, desc[UR6][R64.64] ;  /* 0x0000000640407980 */ /* 0x000f68000c101d00 */
[----:B------:R-:W5:Y:S04]  /*1eb40*/  LD.E.128 R68, desc[UR6][R68.64] ;  /* 0x0000000644447980 */ /* 0x000f68000c101d00 */
[----:B------:R-:W5:Y:S01]  /*1eb50*/  LD.E.128 R72, desc[UR6][R72.64] ;  /* 0x0000000648487980 */ /* 0x000f62000c101d00 */
[----:B------:R-:W-:Y:S01]  /*1eb60*/  @!PT LDS RZ, [RZ] ;  /* 0x00000000fffff984 */ /* 0x000fe20000000800 */
[----:B------:R-:W-:Y:S01]  /*1eb70*/  @!PT LDS RZ, [RZ] ;  /* 0x00000000fffff984 */ /* 0x000fe20000000800 */
[----:B------:R-:W-:Y:S01]  /*1eb80*/  @!PT LDS RZ, [RZ] ;  /* 0x00000000fffff984 */ /* 0x000fe20000000800 */
[----:B------:R-:W-:Y:S01]  /*1eb90*/  @!PT LDS RZ, [RZ] ;  /* 0x00000000fffff984 */ /* 0x000fe20000000800 */
[----:B------:R1:W-:Y:S06]  /*1eba0*/  MEMBAR.ALL.CTA ;  /* 0x0000000000007992 */ /* 0x0003ec0000008000 */
[----:B-1----:R-:W1:Y:S01]  /*1ebb0*/  FENCE.VIEW.ASYNC.S ;  /* 0x00000000000073c6 */ /* 0x002e620000000000 */
[----:B------:R-:W-:Y:S01]  /*1ebc0*/  IADD3 R79, R79, R77, RZ ;  /* 0x0000004d4f4f7210 */ /* 0x000fe20007ffe0ff */
[----:B------:R-:W-:-:S02]  /*1ebd0*/  IMAD R77, R80, -0x80, R2 ;  /* 0xffffff80504d7824 */ /* 0x000fc400078e0202 */
[----:B------:R-:W-:Y:S02]  /*1ebe0*/  IMAD R76, R76, UR4, RZ ;  /* 0x000000044c4c7c24 */ /* 0x000fe4000f8e02ff */
[----:B------:R-:W-:Y:S01]  /*1ebf0*/  IMAD.WIDE.U32 R2, R82, UR4, R78 ;  /* 0x0000000452027c25 */ /* 0x000fe2000f8e004e */
[----:B------:R-:W-:-:S03]  /*1ec00*/  ISETP.GE.AND P3, PT, R18, R77, PT ;  /* 0x0000004d1200720c */ /* 0x000fc60003f66270 */
[----:B------:R-:W-:Y:S01]  /*1ec10*/  IMAD R21, R82, UR5, R76 ;  /* 0x0000000552157c24 */ /* 0x000fe2000f8e024c */
[----:B------:R-:W-:Y:S01]  /*1ec20*/  ULDC.64 UR4, c[0x0][0xae8] ;  /* 0x0002ba0000047ab9 */ /* 0x000fe20000000a00 */
[----:B------:R-:W-:Y:S02]  /*1ec30*/  VIADD R0, R16, 0x38820 ;  /* 0x0003882010007836 */ /* 0x000fe40000000000 */
[----:B------:R-:W-:Y:S02]  /*1ec40*/  IMAD.IADD R3, R3, 0x1, R21 ;  /* 0x0000000103037824 */ /* 0x000fe400078e0215 */
[----:B------:R-:W-:Y:S01]  /*1ec50*/  IMAD R21, R19, UR4, RZ ;  /* 0x0000000413157c24 */ /* 0x000fe2000f8e02ff */
[----:B------:R-:W-:Y:S02]  /*1ec60*/  PRMT R0, RZ, 0x654, R0 ;  /* 0x00000654ff007816 */ /* 0x000fe40000000000 */
[----:B------:R-:W-:Y:S01]  /*1ec70*/  SHF.R.S32.HI R19, RZ, 0x1f, R18 ;  /* 0x0000001fff137819 */ /* 0x000fe20000011412 */
[----:B------:R-:W-:-:S02]  /*1ec80*/  IMAD R79, R20, UR5, R21 ;  /* 0x00000005144f7c24 */ /* 0x000fc4000f8e0215 */
[----:B------:R-:W-:Y:S01]  /*1ec90*/  IMAD.WIDE.U32 R20, R20, UR4, R2 ;  /* 0x0000000414147c25 */ /* 0x000fe2000f8e0002 */
[----:B-1----:R1:W-:Y:S01]  /*1eca0*/  SYNCS.ARRIVE.TRANS64.RED.A1T0 RZ, [R0+URZ], RZ ;  /* 0x000000ff00ff79a7 */ /* 0x0023e2000810043f */
[-C--:B------:R-:W-:Y:S02]  /*1ecb0*/  ISETP.GE.AND P0, PT, R217, R77.reuse, PT ;  /* 0x0000004dd900720c */ /* 0x080fe40003f06270 */
[-C--:B------:R-:W-:Y:S02]  /*1ecc0*/  ISETP.GE.AND P1, PT, R218, R77.reuse, PT ;  /* 0x0000004dda00720c */ /* 0x080fe40003f26270 */
[----:B------:R-:W-:Y:S01]  /*1ecd0*/  ISETP.GE.AND P2, PT, R81, R77, PT ;  /* 0x0000004d5100720c */ /* 0x000fe20003f46270 */
[----:B------:R-:W-:-:S04]  /*1ece0*/  IMAD.WIDE R76, R80, 0x80, R18 ;  /* 0x00000080504c7825 */ /* 0x000fc800078e0212 */
[----:B------:R-:W-:Y:S01]  /*1ecf0*/  IMAD.IADD R81, R21, 0x1, R79 ;  /* 0x0000000115517824 */ /* 0x000fe200078e024f */
[----:B-1----:R-:W-:Y:S07]  /*1ed00*/  @P3 BRA `(.L_x_667) ;  /* 0x0000000000503947 */ /* 0x002fee0003800000 */
[----:B------:R-:W-:Y:S01]  /*1ed10*/  ULDC.64 UR4, c[0x0][0xad8] ;  /* 0x0002b60000047ab9 */ /* 0x000fe20000000a00 */
[----:B------:R-:W-:Y:S01]  /*1ed20*/  IMAD.MOV.U32 R2, RZ, RZ, R20 ;  /* 0x000000ffff027224 */ /* 0x000fe200078e0014 */
[----:B------:R-:W-:Y:S01]  /*1ed30*/  ULDC.64 UR6, c[0x0][0xa80] ;  /* 0x0002a00000067ab9 */ /* 0x000fe20000000a00 */
[----:B------:R-:W-:Y:S01]  /*1ed40*/  IMAD R79, R77, UR4, RZ ;  /* 0x000000044d4f7c24 */ /* 0x000fe2000f8e02ff */
[----:B------:R-:W-:Y:S01]  /*1ed50*/  ULDC.64 UR8, c[0x0][0x208] ;  /* 0x0000820000087ab9 */ /* 0x000fe20000000a00 */
[----:B------:R-:W-:Y:S02]  /*1ed60*/  IMAD.MOV.U32 R3, RZ, RZ, R81 ;  /* 0x000000ffff037224 */ /* 0x000fe400078e0051 */
[C---:B------:R-:W-:Y:S02]  /*1ed70*/  IMAD R79, R76.reuse, UR5, R79 ;  /* 0x000000054c4f7c24 */ /* 0x040fe4000f8e024f */
[----:B------:R-:W-:Y:S01]  /*1ed80*/  IMAD.WIDE.U32 R2, R76, UR4, R2 ;  /* 0x000000044c027c25 */ /* 0x000fe2000f8e0002 */
[----:B------:R-:W-:-:S02]  /*1ed90*/  ULDC UR4, c[0x0][0xa8c] ;  /* 0x0002a30000047ab9 */ /* 0x000fc40000000800 */
[----:B------:R-:W-:Y:S01]  /*1eda0*/  ISETP.GE.AND P3, PT, R212, UR4, PT ;  /* 0x00000004d4007c0c */ /* 0x000fe2000bf66270 */
[----:B------:R-:W-:Y:S01]  /*1edb0*/  IMAD.IADD R3, R3, 0x1, R79 ;  /* 0x0000000103037824 */ /* 0x000fe200078e024f */
[C---:B------:R-:W-:Y:S02]  /*1edc0*/  LEA R78, P5, R2.reuse, UR6, 0x1 ;  /* 0x00000006024e7c11 */ /* 0x040fe4000f8a08ff */
[----:B------:R-:W-:Y:S02]  /*1edd0*/  ISETP.GE.AND P4, PT, R213, UR4, PT ;  /* 0x00000004d5007c0c */ /* 0x000fe4000bf86270 */
[----:B------:R-:W-:Y:S02]  /*1ede0*/  LEA.HI.X R79, R2, UR7, R3, 0x1, P5 ;  /* 0x00000007024f7c11 */ /* 0x000fe4000a8f0c03 */
[----:B------:R-:W-:Y:S02]  /*1edf0*/  ISETP.GE.AND P5, PT, R225, UR4, PT ;  /* 0x00000004e1007c0c */ /* 0x000fe4000bfa6270 */
[----:B------:R-:W-:-:S03]  /*1ee00*/  ISETP.GE.AND P6, PT, R224, UR4, PT ;  /* 0x00000004e0007c0c */ /* 0x000fc6000bfc6270 */
[----:B-----5:R1:W-:Y:S04]  /*1ee10*/  @!P3 STG.E.128 desc[UR8][R78.64], R4 ;  /* 0x000000044e00b986 */ /* 0x0203e8000c101d08 */
[----:B------:R1:W-:Y:S04]  /*1ee20*/  @!P4 STG.E.128 desc[UR8][R78.64+0x80], R28 ;  /* 0x0000801c4e00c986 */ /* 0x0003e8000c101d08 */
[----:B------:R1:W-:Y:S04]  /*1ee30*/  @!P5 STG.E.128 desc[UR8][R78.64+0x100], R44 ;  /* 0x0001002c4e00d986 */ /* 0x0003e8000c101d08 */
[----:B------:R1:W-:Y:S02]  /*1ee40*/  @!P6 STG.E.128 desc[UR8][R78.64+0x180], R60 ;  /* 0x0001803c4e00e986 */ /* 0x0003e4000c101d08 */
.L_x_667:
[----:B------:R-:W-:Y:S05]  /*1ee50*/  BSYNC B1 ;  /* 0x0000000000017941 */ /* 0x000fea0003800000 */
.L_x_666:
[----:B------:R-:W-:Y:S04]  /*1ee60*/  BSSY B1, `(.L_x_668) ;  /* 0x0000018000017945 */ /* 0x000fe80003800000 */
[----:B------:R-:W-:Y:S05]  /*1ee70*/  @P0 BRA `(.L_x_669) ;  /* 0x0000000000580947 */ /* 0x000fea0003800000 */
[----:B-1---5:R-:W-:Y:S01]  /*1ee80*/  IADD3 R5, P0, R76, 0x20, RZ ;  /* 0x000000204c057810 */ /* 0x022fe20007f1e0ff */
[----:B------:R-:W-:Y:S01]  /*1ee90*/  ULDC.64 UR6, c[0x0][0xad8] ;  /* 0x0002b60000067ab9 */ /* 0x000fe20000000a00 */
[----:B------:R-:W-:Y:S01]  /*1eea0*/  IMAD.MOV.U32 R2, RZ, RZ, R20 ;  /* 0x000000ffff027224 */ /* 0x000fe200078e0014 */
[----:B------:R-:W-:Y:S01]  /*1eeb0*/  ULDC UR4, c[0x0][0xa8c] ;  /* 0x0002a30000047ab9 */ /* 0x000fe20000000800 */
[----:B------:R-:W-:Y:S01]  /*1eec0*/  IMAD.MOV.U32 R3, RZ, RZ, R81 ;  /* 0x000000ffff037224 */ /* 0x000fe200078e0051 */
[----:B------:R-:W-:Y:S01]  /*1eed0*/  ISETP.GE.AND P3, PT, R212, UR4, PT ;  /* 0x00000004d4007c0c */ /* 0x000fe2000bf66270 */
[----:B------:R-:W-:Y:S01]  /*1eee0*/  IMAD.X R0, RZ, RZ, R77, P0 ;  /* 0x000000ffff007224 */ /* 0x000fe200000e064d */
[----:B------:R-:W-:Y:S01]  /*1eef0*/  ISETP.GE.AND P4, PT, R213, UR4, PT ;  /* 0x00000004d5007c0c */ /* 0x000fe2000bf86270 */
[----:B------:R-:W-:Y:S01]  /*1ef00*/  IMAD.WIDE.U32 R2, R5, UR6, R2 ;  /* 0x0000000605027c25 */ /* 0x000fe2000f8e0002 */
[----:B------:R-:W-:Y:S01]  /*1ef10*/  ISETP.GE.AND P5, PT, R225, UR4, PT ;  /* 0x00000004e1007c0c */ /* 0x000fe2000bfa6270 */
[----:B------:R-:W-:Y:S01]  /*1ef20*/  ULDC.64 UR8, c[0x0][0x208] ;  /* 0x0000820000087ab9 */ /* 0x000fe20000000a00 */
[----:B------:R-:W-:Y:S01]  /*1ef30*/  ISETP.GE.AND P6, PT, R224, UR4, PT ;  /* 0x00000004e0007c0c */ /* 0x000fe2000bfc6270 */
[----:B------:R-:W-:-:S04]  /*1ef40*/  IMAD R0, R0, UR6, RZ ;  /* 0x0000000600007c24 */ /* 0x000fc8000f8e02ff */
[----:B------:R-:W-:Y:S01]  /*1ef50*/  IMAD R5, R5, UR7, R0 ;  /* 0x0000000705057c24 */ /* 0x000fe2000f8e0200 */
[----:B------:R-:W-:Y:S02]  /*1ef60*/  ULDC.64 UR6, c[0x0][0xa80] ;  /* 0x0002a00000067ab9 */ /* 0x000fe40000000a00 */
[----:B------:R-:W-:Y:S01]  /*1ef70*/  LEA R4, P0, R2, UR6, 0x1 ;  /* 0x0000000602047c11 */ /* 0x000fe2000f8008ff */
[----:B------:R-:W-:-:S05]  /*1ef80*/  IMAD.IADD R3, R3, 0x1, R5 ;  /* 0x0000000103037824 */ /* 0x000fca00078e0205 */
[----:B------:R-:W-:-:S05]  /*1ef90*/  LEA.HI.X R5, R2, UR7, R3, 0x1, P0 ;  /* 0x0000000702057c11 */ /* 0x000fca00080f0c03 */
[----:B------:R2:W-:Y:S04]  /*1efa0*/  @!P3 STG.E.128 desc[UR8][R4.64], R8 ;  /* 0x000000080400b986 */ /* 0x0005e8000c101d08 */
[----:B------:R2:W-:Y:S04]  /*1efb0*/  @!P4 STG.E.128 desc[UR8][R4.64+0x80], R32 ;  /* 0x000080200400c986 */ /* 0x0005e8000c101d08 */
[----:B------:R2:W-:Y:S04]  /*1efc0*/  @!P5 STG.E.128 desc[UR8][R4.64+0x100], R48 ;  /* 0x000100300400d986 */ /* 0x0005e8000c101d08 */
[----:B------:R2:W-:Y:S02]  /*1efd0*/  @!P6 STG.E.128 desc[UR8][R4.64+0x180], R64 ;  /* 0x000180400400e986 */ /* 0x0005e4000c101d08 */
.L_x_669:
[----:B------:R-:W-:Y:S05]  /*1efe0*/  BSYNC B1 ;  /* 0x0000000000017941 */ /* 0x000fea0003800000 */
.L_x_668:
[----:B------:R-:W-:Y:S04]  /*1eff0*/  BSSY B1, `(.L_x_670) ;  /* 0x0000018000017945 */ /* 0x000fe80003800000 */
[----:B------:R-:W-:Y:S05]  /*1f000*/  @P1 BRA `(.L_x_671) ;  /* 0x0000000000581947 */ /* 0x000fea0003800000 */
[----:B-12--5:R-:W-:Y:S01]  /*1f010*/  IADD3 R5, P0, R76, 0x40, RZ ;  /* 0x000000404c057810 */ /* 0x026fe20007f1e0ff */
[----:B------:R-:W-:Y:S01]  /*1f020*/  ULDC.64 UR6, c[0x0][0xad8] ;  /* 0x0002b60000067ab9 */ /* 0x000fe20000000a00 */
[----:B------:R-:W-:Y:S01]  /*1f030*/  MOV R2, R20 ;  /* 0x0000001400027202 */ /* 0x000fe20000000f00 */
[----:B------:R-:W-:Y:S01]  /*1f040*/  IMAD.MOV.U32 R3, RZ, RZ, R81 ;  /* 0x000000ffff037224 */ /* 0x000fe200078e0051 */
[----:B------:R-:W-:Y:S01]  /*1f050*/  ULDC UR4, c[0x0][0xa8c] ;  /* 0x0002a30000047ab9 */ /* 0x000fe20000000800 */
[----:B------:R-:W-:Y:S01]  /*1f060*/  IMAD.X R0, RZ, RZ, R77, P0 ;  /* 0x000000ffff007224 */ /* 0x000fe200000e064d */
[----:B------:R-:W-:Y:S01]  /*1f070*/  ISETP.GE.AND P1, PT, R212, UR4, PT ;  /* 0x00000004d4007c0c */ /* 0x000fe2000bf26270 */
[----:B------:R-:W-:Y:S01]  /*1f080*/  IMAD.WIDE.U32 R2, R5, UR6, R2 ;  /* 0x0000000605027c25 */ /* 0x000fe2000f8e0002 */
[----:B------:R-:W-:Y:S01]  /*1f090*/  ISETP.GE.AND P3, PT, R213, UR4, PT ;  /* 0x00000004d5007c0c */ /* 0x000fe2000bf66270 */
[----:B------:R-:W-:Y:S01]  /*1f0a0*/  ULDC.64 UR8, c[0x0][0x208] ;  /* 0x0000820000087ab9 */ /* 0x000fe20000000a00 */
[----:B------:R-:W-:Y:S01]  /*1f0b0*/  ISETP.GE.AND P4, PT, R225, UR4, PT ;  /* 0x00000004e1007c0c */ /* 0x000fe2000bf86270 */
[----:B------:R-:W-:Y:S01]  /*1f0c0*/  IMAD R0, R0, UR6, RZ ;  /* 0x0000000600007c24 */ /* 0x000fe2000f8e02ff */
[----:B------:R-:W-:-:S03]  /*1f0d0*/  ISETP.GE.AND P5, PT, R224, UR4, PT ;  /* 0x00000004e0007c0c */ /* 0x000fc6000bfa6270 */
        /* <DEDUP_REMOVED lines=9> */
.L_x_671:
[----:B------:R-:W-:Y:S05]  /*1f170*/  BSYNC B1 ;  /* 0x0000000000017941 */ /* 0x000fea0003800000 */
.L_x_670:
[----:B------:R-:W-:Y:S05]  /*1f180*/  @P2 BRA `(.L_x_672) ;  /* 0x0000000c00402947 */ /* 0x000fea0003800000 */
[----:B-123-5:R-:W-:Y:S01]  /*1f190*/  IADD3 R5, P0, R76, 0x60, RZ ;  /* 0x000000604c057810 */ /* 0x02efe20007f1e0ff */
        /* <DEDUP_REMOVED lines=9> */
[----:B------:R-:W-:-:S02]  /*1f230*/  ULDC.64 UR8, c[0x0][0x208] ;  /* 0x0000820000087ab9 */ /* 0x000fc40000000a00 */
[----:B------:R-:W-:-:S04]  /*1f240*/  IMAD R76, R76, UR6, RZ ;  /* 0x000000064c4c7c24 */ /* 0x000fc8000f8e02ff */
[----:B------:R-:W-:Y:S01]  /*1f250*/  IMAD R5, R5, UR7, R76 ;  /* 0x0000000705057c24 */ /* 0x000fe2000f8e024c */
[----:B------:R-:W-:Y:S02]  /*1f260*/  ULDC.64 UR6, c[0x0][0xa80] ;  /* 0x0002a00000067ab9 */ /* 0x000fe40000000a00 */
        /* <DEDUP_REMOVED lines=11> */
.L_x_664:
[----:B------:R-:W2:Y:S01]  /*1f320*/  LDL R13, [R1+0x5c] ;  /* 0x00005c00010d7983 */ /* 0x000ea20000100800 */
[----:B------:R-:W-:Y:S01]  /*1f330*/  ULDC.64 UR4, c[0x0][0xbd8] ;  /* 0x0002f60000047ab9 */ /* 0x000fe20000000a00 */
[----:B------:R-:W-:Y:S01]  /*1f340*/  IMAD.MOV.U32 R7, RZ, RZ, RZ ;  /* 0x000000ffff077224 */ /* 0x000fe200078e00ff */
[----:B------:R-:W-:Y:S01]  /*1f350*/  ISETP.NE.U32.AND P0, PT, RZ, UR4, PT ;  /* 0x00000004ff007c0c */ /* 0x000fe2000bf05070 */
[----:B------:R-:W3:Y:S01]  /*1f360*/  S2R R8, SR_TID.X ;  /* 0x0000000000087919 */ /* 0x000ee20000002100 */
[----:B------:R-:W-:Y:S02]  /*1f370*/  ULDC.64 UR6, c[0x0][0x208] ;  /* 0x0000820000067ab9 */ /* 0x000fe40000000a00 */
[----:B------:R-:W-:Y:S01]  /*1f380*/  ISETP.NE.AND.EX P0, PT, RZ, UR5, PT, P0 ;  /* 0x00000005ff007c0c */ /* 0x000fe2000bf05300 */
[----:B---3--:R-:W-:Y:S02]  /*1f390*/  VIADD R6, R8, 0xffffff80 ;  /* 0xffffff8008067836 */ /* 0x008fe40000000000 */
[----:B--2---:R-:W-:Y:S01]  /*1f3a0*/  IMAD.SHL.U32 R4, R13, 0x4, RZ ;  /* 0x000000040d047824 */ /* 0x004fe200078e00ff */
[----:B------:R-:W-:-:S04]  /*1f3b0*/  SHF.R.S32.HI R10, RZ, 0x1f, R13 ;  /* 0x0000001fff0a7819 */ /* 0x000fc8000001140d */
[----:B------:R-:W-:Y:S02]  /*1f3c0*/  IADD3 R2, P1, R4, UR4, RZ ;  /* 0x0000000404027c10 */ /* 0x000fe4000ff3e0ff */
[----:B------:R-:W-:-:S04]  /*1f3d0*/  SHF.L.U64.HI R0, R13, 0x2, R10 ;  /* 0x000000020d007819 */ /* 0x000fc8000001020a */
[----:B------:R-:W-:Y:S01]  /*1f3e0*/  IADD3.X R3, R0, UR5, RZ, P1, !PT ;  /* 0x0000000500037c10 */ /* 0x000fe20008ffe4ff */
[----:B------:R-:W-:Y:S02]  /*1f3f0*/  ULDC.64 UR4, c[0x0][0xbe0] ;  /* 0x0002f80000047ab9 */ /* 0x000fe40000000a00 */
[----:B------:R-:W-:Y:S02]  /*1f400*/  ISETP.NE.U32.AND P1, PT, RZ, UR4, PT ;  /* 0x00000004ff007c0c */ /* 0x000fe4000bf25070 */
[----:B------:R2:W5:Y:S02]  /*1f410*/  @P0 LDG.E R7, desc[UR6][R2.64] ;  /* 0x0000000602070981 */ /* 0x000564000c1e1900 */
[----:B------:R-:W-:-:S13]  /*1f420*/  ISETP.NE.AND.EX P1, PT, RZ, UR5, PT, P1 ;  /* 0x00000005ff007c0c */ /* 0x000fda000bf25310 */
[----:B------:R-:W-:Y:S01]  /*1f430*/  @P1 IADD3 R4, P2, R4, UR4, RZ ;  /* 0x0000000404041c10 */ /* 0x000fe2000ff5e0ff */
[----:B------:R-:W-:-:S03]  /*1f440*/  ULDC UR4, c[0x0][0xa88] ;  /* 0x0002a20000047ab9 */ /* 0x000fc60000000800 */
[----:B------:R-:W-:Y:S01]  /*1f450*/  @P1 IADD3.X R5, R0, UR5, RZ, P2, !PT ;  /* 0x0000000500051c10 */ /* 0x000fe200097fe4ff */
[----:B------:R-:W-:Y:S01]  /*1f460*/  IMAD.U32 R0, RZ, RZ, UR4 ;  /* 0x00000004ff007e24 */ /* 0x000fe2000f8e00ff */
[----:B------:R-:W-:-:S05]  /*1f470*/  ISETP.GE.AND P2, PT, R6, 0x80, PT ;  /* 0x000000800600780c */ /* 0x000fca0003f46270 */
[----:B------:R2:W5:Y:S01]  /*1f480*/  @P1 LDG.E R0, desc[UR6][R4.64] ;  /* 0x0000000604001981 */ /* 0x000562000c1e1900 */
[----:B------:R-:W-:Y:S07]  /*1f490*/  @P1 BRA `(.L_x_673) ;  /* 0x0000000000141947 */ /* 0x000fee0003800000 */
[----:B------:R-:W-:Y:S05]  /*1f4a0*/  @!P0 BRA `(.L_x_673) ;  /* 0x0000000000108947 */ /* 0x000fea0003800000 */
[----:B------:R-:W-:Y:S02]  /*1f4b0*/  ULDC.64 UR4, c[0x0][0x208] ;  /* 0x0000820000047ab9 */ /* 0x000fe40000000a00 */
[----:B--2---:R-:W2:Y:S04]  /*1f4c0*/  LDG.E R5, desc[UR4][R2.64] ;  /* 0x0000000402057981 */ /* 0x004ea8000c1e1900 */
[----:B-----5:R-:W2:Y:S02]  /*1f4d0*/  LDG.E R0, desc[UR4][R2.64+0x4] ;  /* 0x0000040402007981 */ /* 0x020ea4000c1e1900 */
[----:B--2---:R-:W-:-:S07]  /*1f4e0*/  IMAD.IADD R0, R0, 0x1, -R5 ;  /* 0x0000000100007824 */ /* 0x004fce00078e0a05 */
.L_x_673:
[----:B------:R-:W3:Y:S04]  /*1f4f0*/  LDL R14, [R1+0x60] ;  /* 0x00006000010e7983 */ /* 0x000ee80000100800 */
[----:B------:R4:W5:Y:S01]  /*1f500*/  LDL R12, [R1+0x6c] ;  /* 0x00006c00010c7983 */ /* 0x0009620000100800 */
[----:B------:R-:W-:Y:S01]  /*1f510*/  BSSY B1, `(.L_x_674) ;  /* 0x000001d000017945 */ /* 0x000fe20003800000 */
[----:B------:R-:W-:Y:S02]  /*1f520*/  SHF.R.S32.HI R11, RZ, 0x1f, R212 ;  /* 0x0000001fff0b7819 */ /* 0x000fe400000114d4 */
[----:B------:R-:W-:Y:S02]  /*1f530*/  SEL R13, R13, RZ, !P0 ;  /* 0x000000ff0d0d7207 */ /* 0x000fe40004000000 */
[----:B------:R-:W-:-:S02]  /*1f540*/  SEL R10, R10, RZ, !P0 ;  /* 0x000000ff0a0a7207 */ /* 0x000fc40004000000 */
[----:B-----5:R-:W-:Y:S02]  /*1f550*/  SHF.R.S32.HI R6, RZ, 0x1f, R7 ;  /* 0x0000001fff067819 */ /* 0x020fe40000011407 */
[----:B---3--:R-:W-:Y:S01]  /*1f560*/  SHF.R.S32.HI R9, RZ, 0x1f, R14 ;  /* 0x0000001fff097819 */ /* 0x008fe2000001140e */
[----:B----4-:R-:W-:Y:S06]  /*1f570*/  @P2 BRA `(.L_x_675) ;  /* 0x0000000000582947 */ /* 0x010fec0003800000 */
[----:B--2---:R-:W-:-:S05]  /*1f580*/  LEA R2, R12, R8, 0x7 ;  /* 0x000000080c027211 */ /* 0x004fca00078e38ff */
[----:B------:R-:W-:-:S05]  /*1f590*/  VIADD R3, R2, 0xffffff80 ;  /* 0xffffff8002037836 */ /* 0x000fca0000000000 */
[----:B------:R-:W-:-:S13]  /*1f5a0*/  ISETP.GE.AND P0, PT, R3, R0, PT ;  /* 0x000000000300720c */ /* 0x000fda0003f06270 */
[----:B------:R-:W-:Y:S05]  /*1f5b0*/  @P0 BRA `(.L_x_675) ;  /* 0x0000000000480947 */ /* 0x000fea0003800000 */
[----:B------:R-:W-:Y:S01]  /*1f5c0*/  IADD3 R2, P0, R3, R7, RZ ;  /* 0x0000000703027210 */ /* 0x000fe20007f1e0ff */
[----:B------:R-:W-:Y:S01]  /*1f5d0*/  ULDC.64 UR4, c[0x0][0xb70] ;  /* 0x0002dc0000047ab9 */ /* 0x000fe20000000a00 */
[----:B------:R-:W-:Y:S01]  /*1f5e0*/  ULDC.64 UR6, c[0x0][0x208] ;  /* 0x0000820000067ab9 */ /* 0x000fe20000000a00 */
[----:B------:R-:W-:Y:S01]  /*1f5f0*/  IMAD R4, R9, UR4, RZ ;  /* 0x0000000409047c24 */ /* 0x000fe2000f8e02ff */
[----:B------:R-:W-:-:S03]  /*1f600*/  LEA.HI.X.SX32 R3, R3, R6, 0x1, P0 ;  /* 0x0000000603037211 */ /* 0x000fc600000f0eff */
[C---:B------:R-:W-:Y:S02]  /*1f610*/  IMAD R5, R14.reuse, UR5, R4 ;  /* 0x000000050e057c24 */ /* 0x040fe4000f8e0204 */
[----:B------:R-:W-:Y:S01]  /*1f620*/  IMAD.WIDE.U32 R2, R14, UR4, R2 ;  /* 0x000000040e027c25 */ /* 0x000fe2000f8e0002 */
[----:B------:R-:W-:-:S03]  /*1f630*/  ULDC.64 UR4, c[0x0][0xb78] ;  /* 0x0002de0000047ab9 */ /* 0x000fc60000000a00 */
[----:B------:R-:W-:Y:S02]  /*1f640*/  IMAD R4, R10, UR4, RZ ;  /* 0x000000040a047c24 */ /* 0x000fe4000f8e02ff */
[----:B------:R-:W-:Y:S02]  /*1f650*/  IMAD.IADD R3, R3, 0x1, R5 ;  /* 0x0000000103037824 */ /* 0x000fe400078e0205 */
[C---:B------:R-:W-:Y:S02]  /*1f660*/  IMAD R5, R13.reuse, UR5, R4 ;  /* 0x000000050d057c24 */ /* 0x040fe4000f8e0204 */
[----:B------:R-:W-:Y:S01]  /*1f670*/  IMAD.WIDE.U32 R2, R13, UR4, R2 ;  /* 0x000000040d027c25 */ /* 0x000fe2000f8e0002 */
[----:B------:R-:W-:-:S03]  /*1f680*/  ULDC.64 UR4, c[0x0][0xb40] ;  /* 0x0002d00000047ab9 */ /* 0x000fc60000000a00 */
[----:B------:R-:W-:Y:S01]  /*1f690*/  IMAD.IADD R3, R3, 0x1, R5 ;  /* 0x0000000103037824 */ /* 0x000fe200078e0205 */
[----:B------:R-:W-:-:S04]  /*1f6a0*/  LEA R4, P0, R2, UR4, 0x2 ;  /* 0x0000000402047c11 */ /* 0x000fc8000f8010ff */
[----:B------:R-:W-:Y:S01]  /*1f6b0*/  LEA.HI.X R5, R2, UR5, R3, 0x2, P0 ;  /* 0x0000000502057c11 */ /* 0x000fe200080f1403 */
[----:B------:R-:W-:-:S05]  /*1f6c0*/  IMAD.MOV.U32 R3, RZ, RZ, -0x800000 ;  /* 0xff800000ff037424 */ /* 0x000fca00078e00ff */
[----:B------:R3:W-:Y:S03]  /*1f6d0*/  STG.E desc[UR6][R4.64], R3 ;  /* 0x0000000304007986 */ /* 0x0007e6000c101906 */
.L_x_675:
[----:B------:R-:W-:Y:S05]  /*1f6e0*/  BSYNC B1 ;  /* 0x0000000000017941 */ /* 0x000fea0003800000 */
.L_x_674:
[----:B------:R-:W-:Y:S01]  /*1f6f0*/  ULDC.64 UR4, c[0x0][0xaa0] ;  /* 0x0002a80000047ab9 */ /* 0x000fe20000000a00 */
[----:B--2---:R-:W-:Y:S01]  /*1f700*/  IMAD.MOV.U32 R2, RZ, RZ, R212 ;  /* 0x000000ffff027224 */ /* 0x004fe200078e00d4 */
[----:B------:R-:W-:Y:S01]  /*1f710*/  BSSY B1, `(.L_x_676) ;  /* 0x000002c000017945 */ /* 0x000fe20003800000 */
[----:B---3--:R-:W-:Y:S02]  /*1f720*/  IMAD.MOV.U32 R3, RZ, RZ, R11 ;  /* 0x000000ffff037224 */ /* 0x008fe400078e000b */
[----:B------:R-:W-:Y:S02]  /*1f730*/  IMAD R4, R6, UR4, RZ ;  /* 0x0000000406047c24 */ /* 0x000fe4000f8e02ff */
[----:B------:R-:W-:-:S04]  /*1f740*/  IMAD.WIDE.U32 R2, R7, UR4, R2 ;  /* 0x0000000407027c25 */ /* 0x000fc8000f8e0002 */
[----:B------:R-:W-:Y:S01]  /*1f750*/  IMAD R7, R7, UR5, R4 ;  /* 0x0000000507077c24 */ /* 0x000fe2000f8e0204 */
[----:B------:R-:W-:Y:S01]  /*1f760*/  ULDC.64 UR4, c[0x0][0xae0] ;  /* 0x0002b80000047ab9 */ /* 0x000fe20000000a00 */
[----:B------:R-:W-:Y:S02]  /*1f770*/  IMAD R11, R12, -0x80, R0 ;  /* 0xffffff800c0b7824 */ /* 0x000fe400078e0200 */
[----:B------:R-:W-:Y:S02]  /*1f780*/  IMAD R4, R9, UR4, RZ ;  /* 0x0000000409047c24 */ /* 0x000fe4000f8e02ff */
[----:B------:R-:W-:Y:S01]  /*1f790*/  IMAD.IADD R3, R3, 0x1, R7 ;  /* 0x0000000103037824 */ /* 0x000fe200078e0207 */
[-C--:B------:R-:W-:Y:S01]  /*1f7a0*/  ISETP.GE.AND P2, PT, R18, R11.reuse, PT ;  /* 0x0000000b1200720c */ /* 0x080fe20003f46270 */
[C---:B------:R-:W-:Y:S01]  /*1f7b0*/  IMAD R5, R14.reuse, UR5, R4 ;  /* 0x000000050e057c24 */ /* 0x040fe2000f8e0204 */
[----:B------:R-:W-:Y:S01]  /*1f7c0*/  SHF.R.S32.HI R7, RZ, 0x1f, R18 ;  /* 0x0000001fff077819 */ /* 0x000fe20000011412 */
[----:B------:R-:W-:Y:S01]  /*1f7d0*/  IMAD.WIDE.U32 R2, R14, UR4, R2 ;  /* 0x000000040e027c25 */ /* 0x000fe2000f8e0002 */
[----:B------:R-:W-:Y:S01]  /*1f7e0*/  ULDC.64 UR4, c[0x0][0xae8] ;  /* 0x0002ba0000047ab9 */ /* 0x000fe20000000a00 */
[----:B------:R-:W-:-:S02]  /*1f7f0*/  ISETP.GE.AND P1, PT, R217, R11, PT ;  /* 0x0000000bd900720c */ /* 0x000fc40003f26270 */
[----:B------:R-:W-:Y:S01]  /*1f800*/  IMAD.IADD R3, R3, 0x1, R5 ;  /* 0x0000000103037824 */ /* 0x000fe200078e0205 */
[----:B------:R-:W-:Y:S01]  /*1f810*/  ISETP.GE.AND P0, PT, R218, R11, PT ;  /* 0x0000000bda00720c */ /* 0x000fe20003f06270 */
[----:B------:R-:W-:Y:S02]  /*1f820*/  IMAD R0, R10, UR4, RZ ;  /* 0x000000040a007c24 */ /* 0x000fe4000f8e02ff */
[----:B------:R-:W-:-:S04]  /*1f830*/  IMAD.WIDE.U32 R4, R13, UR4, R2 ;  /* 0x000000040d047c25 */ /* 0x000fc8000f8e0002 */
[----:B------:R-:W-:Y:S02]  /*1f840*/  IMAD R9, R13, UR5, R0 ;  /* 0x000000050d097c24 */ /* 0x000fe4000f8e0200 */
[----:B------:R-:W-:Y:S02]  /*1f850*/  IMAD.MOV.U32 R6, RZ, RZ, R18 ;  /* 0x000000ffff067224 */ /* 0x000fe400078e0012 */
[----:B------:R-:W-:Y:S02]  /*1f860*/  IMAD.IADD R13, R5, 0x1, R9 ;  /* 0x00000001050d7824 */ /* 0x000fe400078e0209 */
[----:B------:R-:W-:Y:S01]  /*1f870*/  IMAD.WIDE R6, R12, 0x80, R6 ;  /* 0x000000800c067825 */ /* 0x000fe200078e0206 */
[----:B------:R-:W-:Y:S06]  /*1f880*/  @P2 BRA `(.L_x_677) ;  /* 0x0000000000502947 */ /* 0x000fec0003800000 */
[----:B------:R-:W-:Y:S01]  /*1f890*/  ULDC.64 UR6, c[0x0][0xad8] ;  /* 0x0002b60000067ab9 */ /* 0x000fe20000000a00 */
[----:B------:R-:W-:Y:S01]  /*1f8a0*/  MOV R3, R13 ;  /* 0x0000000d00037202 */ /* 0x000fe20000000f00 */
[----:B------:R-:W-:Y:S01]  /*1f8b0*/  IMAD R9, R7, UR6, RZ ;  /* 0x0000000607097c24 */ /* 0x000fe2000f8e02ff */
[----:B------:R-:W-:Y:S01]  /*1f8c0*/  ULDC UR4, c[0x0][0xa8c] ;  /* 0x0002a30000047ab9 */ /* 0x000fe20000000800 */
[----:B------:R-:W-:Y:S01]  /*1f8d0*/  IMAD.MOV.U32 R2, RZ, RZ, R4 ;  /* 0x000000ffff027224 */ /* 0x000fe200078e0004 */
[----:B------:R-:W-:Y:S01]  /*1f8e0*/  ISETP.GE.AND P3, PT, R212, UR4, PT ;  /* 0x00000004d4007c0c */ /* 0x000fe2000bf66270 */
[C---:B------:R-:W-:Y:S01]  /*1f8f0*/  IMAD R9, R6.reuse, UR7, R9 ;  /* 0x0000000706097c24 */ /* 0x040fe2000f8e0209 */
[----:B------:R-:W-:Y:S01]  /*1f900*/  ISETP.GE.AND P4, PT, R213, UR4, PT ;  /* 0x00000004d5007c0c */ /* 0x000fe2000bf86270 */
[----:B------:R-:W-:Y:S01]  /*1f910*/  IMAD.WIDE.U32 R2, R6, UR6, R2 ;  /* 0x0000000606027c25 */ /* 0x000fe2000f8e0002 */
[----:B------:R-:W-:Y:S01]  /*1f920*/  ISETP.GE.AND P5, PT, R225, UR4, PT ;  /* 0x00000004e1007c0c */ /* 0x000fe2000bfa6270 */
[----:B------:R-:W-:Y:S01]  /*1f930*/  ULDC.64 UR6, c[0x0][0xa80] ;  /* 0x0002a00000067ab9 */ /* 0x000fe20000000a00 */
[----:B------:R-:W-:Y:S01]  /*1f940*/  ISETP.GE.AND P6, PT, R224, UR4, PT ;  /* 0x00000004e0007c0c */ /* 0x000fe2000bfc6270 */
[----:B------:R-:W-:Y:S01]  /*1f950*/  IMAD.IADD R3, R3, 0x1, R9 ;  /* 0x0000000103037824 */ /* 0x000fe200078e0209 */
[----:B------:R-:W-:Y:S01]  /*1f960*/  LEA R8, P2, R2, UR6, 0x1 ;  /* 0x0000000602087c11 */ /* 0x000fe2000f8408ff */
[----:B------:R-:W-:-:S03]  /*1f970*/  ULDC.64 UR8, c[0x0][0x208] ;  /* 0x0000820000087ab9 */ /* 0x000fc60000000a00 */
[----:B------:R-:W-:-:S05]  /*1f980*/  LEA.HI.X R9, R2, UR7, R3, 0x1, P2 ;  /* 0x0000000702097c11 */ /* 0x000fca00090f0c03 */
[----:B------:R2:W-:Y:S04]  /*1f990*/  @!P3 STG.E.128 desc[UR8][R8.64], RZ ;  /* 0x000000ff0800b986 */ /* 0x0005e8000c101d08 */
[----:B------:R2:W-:Y:S04]  /*1f9a0*/  @!P4 STG.E.128 desc[UR8][R8.64+0x80], RZ ;  /* 0x000080ff0800c986 */ /* 0x0005e8000c101d08 */
[----:B------:R2:W-:Y:S04]  /*1f9b0*/  @!P5 STG.E.128 desc[UR8][R8.64+0x100], RZ ;  /* 0x000100ff0800d986 */ /* 0x0005e8000c101d08 */
[----:B------:R2:W-:Y:S02]  /*1f9c0*/  @!P6 STG.E.128 desc[UR8][R8.64+0x180], RZ ;  /* 0x000180ff0800e986 */ /* 0x0005e4000c101d08 */
.L_x_677:
[----:B------:R-:W-:Y:S05]  /*1f9d0*/  BSYNC B1 ;  /* 0x0000000000017941 */ /* 0x000fea0003800000 */
.L_x_676:
[----:B------:R-:W3:Y:S01]  /*1f9e0*/  LDL R0, [R1+0x74] ;  /* 0x0000740001007983 */ /* 0x000ee20000100800 */
[----:B------:R-:W-:Y:S01]  /*1f9f0*/  BSSY B1, `(.L_x_678) ;  /* 0x0000019000017945 */ /* 0x000fe20003800000 */
[----:B---3--:R-:W-:-:S03]  /*1fa00*/  ISETP.GE.AND P2, PT, R0, R11, PT ;  /* 0x0000000b0000720c */ /* 0x008fc60003f46270 */
[----:B------:R-:W-:Y:S10]  /*1fa10*/  @P1 BRA `(.L_x_679) ;  /* 0x0000000000581947 */ /* 0x000ff40003800000 */
[----:B--2---:R-:W-:Y:S01]  /*1fa20*/  IADD3 R9, P1, R6, 0x20, RZ ;  /* 0x0000002006097810 */ /* 0x004fe20007f3e0ff */
        /* <DEDUP_REMOVED lines=21> */
.L_x_679:
[----:B------:R-:W-:Y:S05]  /*1fb80*/  BSYNC B1 ;  /* 0x0000000000017941 */ /* 0x000fea0003800000 */
.L_x_678:
[----:B------:R-:W-:Y:S04]  /*1fb90*/  BSSY B1, `(.L_x_680) ;  /* 0x0000018000017945 */ /* 0x000fe80003800000 */
[----:B------:R-:W-:Y:S05]  /*1fba0*/  @P0 BRA `(.L_x_681) ;  /* 0x0000000000580947 */ /* 0x000fea0003800000 */
[----:B--23--:R-:W-:Y:S01]  /*1fbb0*/  IADD3 R9, P0, R6, 0x40, RZ ;  /* 0x0000004006097810 */ /* 0x00cfe20007f1e0ff */
        /* <DEDUP_REMOVED lines=21> */
.L_x_681:
[----:B------:R-:W-:Y:S05]  /*1fd10*/  BSYNC B1 ;  /* 0x0000000000017941 */ /* 0x000fea0003800000 */
.L_x_680:
[----:B------:R-:W-:Y:S05]  /*1fd20*/  @P2 BRA `(.L_x_672) ;  /* 0x0000000000582947 */ /* 0x000fea0003800000 */
[----:B------:R-:W-:Y:S01]  /*1fd30*/  IADD3 R5, P0, R6, 0x60, RZ ;  /* 0x0000006006057810 */ /* 0x000fe20007f1e0ff */
        /* <DEDUP_REMOVED lines=21> */
.L_x_672:
[----:B------:R-:W-:Y:S05]  /*1fe90*/  BSYNC B0 ;  /* 0x0000000000007941 */ /* 0x000fea0003800000 */
.L_x_663:
[----:B------:R-:W-:Y:S02]  /*1fea0*/  ULDC UR4, c[0x0][0xc14] ;  /* 0x0003050000047ab9 */ /* 0x000fe40000000800 */
[----:B-1----:R-:W-:-:S13]  /*1feb0*/  ISETP.GE.AND P0, PT, R151, UR4, PT ;  /* 0x0000000497007c0c */ /* 0x002fda000bf06270 */
[----:B------:R-:W-:Y:S05]  /*1fec0*/  @!P0 BRA `(.L_x_682) ;  /* 0xfffffe1000a88947 */ /* 0x000fea000383ffff */
[----:B------:R-:W-:Y:S05]  /*1fed0*/  BRA `(.L_x_451) ;  /* 0x0000006000c87947 */ /* 0x000fea0003800000 */
.L_x_449:
[----:B------:R-:W-:-:S08]  /*1fee0*/  NOP ;  /* 0x0000000000007918 */ /* 0x000fd00000000000 */
[----:B0-----:R-:W0:-:S00]  /*1fef0*/  USETMAXREG.DEALLOC.CTAPOOL 0x18 ;  /* 0x00000018000079c8 */ /* 0x001e0000080e0500 */
[----:B0-----:R-:W-:-:S06]  /*1ff00*/  LOP3.LUT R0, R0, 0x3, RZ, 0xc0, !PT ;  /* 0x0000000300007812 */ /* 0x001fcc00078ec0ff */
[----:B------:R-:W0:Y:S02]  /*1ff10*/  SHFL.IDX PT, R0, R0, RZ, 0x1f ;  /* 0x00001fff00007589 */ /* 0x000e2400000e0000 */
[----:B0-----:R-:W-:-:S13]  /*1ff20*/  ISETP.NE.AND P0, PT, R0, RZ, PT ;  /* 0x000000ff0000720c */ /* 0x001fda0003f05270 */
[----:B------:R-:W-:Y:S05]  /*1ff30*/  @P0 BRA `(.L_x_451) ;  /* 0x0000006000b00947 */ /* 0x000fea0003800000 */
[----:B------:R-:W-:Y:S01]  /*1ff40*/  LOP3.LUT R8, R3, 0x1f, RZ, 0xc0, !PT ;  /* 0x0000001f03087812 */ /* 0x000fe200078ec0ff */
[----:B------:R-:W-:Y:S01]  /*1ff50*/  ULDC UR5, c[0x0][0xc14] ;  /* 0x0003050000057ab9 */ /* 0x000fe20000000800 */
[----:B------:R-:W-:Y:S01]  /*1ff60*/  LOP3.LUT R4, R4, 0xffffffdf, RZ, 0xc0, !PT ;  /* 0xffffffdf04047812 */ /* 0x000fe200078ec0ff */
[----:B------:R-:W-:Y:S01]  /*1ff70*/  IMAD.MOV.U32 R0, RZ, RZ, RZ ;  /* 0x000000ffff007224 */ /* 0x000fe200078e00ff */
[----:B------:R-:W-:Y:S01]  /*1ff80*/  ISETP.NE.AND P0, PT, R8, 0x1f, PT ;  /* 0x0000001f0800780c */ /* 0x000fe20003f05270 */
[----:B------:R-:W-:Y:S01]  /*1ff90*/  ULDC.64 UR6, c[0x0][0x208] ;  /* 0x0000820000067ab9 */ /* 0x000fe20000000a00 */
[----:B------:R-:W-:-:S11]  /*1ffa0*/  ULDC UR4, c[0x0][0xc10] ;  /* 0x0003040000047ab9 */ /* 0x000fd60000000800 */
        /* <DEDUP_REMOVED lines=9> */
[----:B------:R-:W-:Y:S01]  /*20040*/  LOP3.LUT R4, R4, 0xfffffffe, RZ, 0xc0, !PT ;  /* 0xfffffffe04047812 */ /* 0x000fe200078ec0ff */
[----:B------:R-:W-:-:S08]  /*20050*/  IMAD.MOV.U32 R19, RZ, RZ, RZ ;  /* 0x000000ffff137224 */ /* 0x000fd000078e00ff */
        /* <DEDUP_REMOVED lines=33> */
[----:B------:R-:W-:Y:S01]  /*20270*/  MOV R19, RZ ;  /* 0x000000ff00137202 */ /* 0x000fe20000000f00 */
[----:B------:R-:W-:Y:S01]  /*20280*/  ULDC UR5, c[0x0][0xc14] ;  /* 0x0003050000057ab9 */ /* 0x000fe20000000800 */
[----:B------:R-:W-:Y:S01]  /*20290*/  ULDC UR7, c[0x0][0xc14] ;  /* 0x0003050000077ab9 */ /* 0x000fe20000000800 */
[----:B------:R-:W-:-:S05]  /*202a0*/  ULDC UR4, c[0x0][0xc10] ;  /* 0x0003040000047ab9 */ /* 0x000fca0000000800 */
.L_x_687:
[----:B------:R-:W-:Y:S02]  /*202b0*/  VIADD R0, R19, 0x1f ;  /* 0x0000001f13007836 */ /* 0x000fe40000000000 */
[----:B------:R-:W-:-:S03]  /*202c0*/  IMAD.U32 R19, RZ, RZ, UR7 ;  /* 0x00000007ff137e24 */ /* 0x000fc6000f8e00ff */
        /* <DEDUP_REMOVED lines=15> */
.L_x_686:
[----:B------:R-:W-:Y:S05]  /*203c0*/  BSYNC B0 ;  /* 0x0000000000007941 */ /* 0x000fea0003800000 */
.L_x_685:
        /* <DEDUP_REMOVED lines=25> */
[----:B------:R-:W-:-:S07]  /*20560*/  MOV R2, R9 ;  /* 0x0000000900027202 */ /* 0x000fce0000000f00 */
.L_x_683:
        /* <DEDUP_REMOVED lines=10> */
[----:B0-----:R-:W-:-:S06]  /*20610*/  VIADD R3, R9, 0xffffffe ;  /* 0x0ffffffe09037836 */ /* 0x001fcc0000000000 */
[----:B------:R-:W0:Y:S02]  /*20620*/  F2I.FTZ.U32.TRUNC.NTZ R3, R3 ;  /* 0x0000000300037305 */ /* 0x000e24000021f000 */
[----:B0-----:R-:W-:Y:S01]  /*20630*/  IMAD.MOV R11, RZ, RZ, -R3 ;  /* 0x000000ffff0b7224 */ /* 0x001fe200078e0a03 */
[----:B------:R-:W-:Y:S06]  /*20640*/  @!P0 BRA `(.L_x_688) ;  /* 0x0000000000088947 */ /* 0x000fec0003800000 */
[----:B------:R-:W-:-:S05]  /*20650*/  VIADD R9, R5, 0xffffffff ;  /* 0xffffffff05097836 */ /* 0x000fca0000000000 */
[----:B------:R0:W1:Y:S02]  /*20660*/  SHFL.IDX PT, R16, R2, R9, 0x1f ;  /* 0x00001f0902107589 */ /* 0x00006400000e0000 */
.L_x_688:
[----:B-1----:R-:W-:Y:S01]  /*20670*/  IMAD R16, R16, UR4, R7 ;  /* 0x0000000410107c24 */ /* 0x002fe2000f8e0207 */
[----:B------:R-:W-:Y:S01]  /*20680*/  IADD3 R19, R5, R19, RZ ;  /* 0x0000001305137210 */ /* 0x000fe20007ffe0ff */
[----:B------:R-:W-:Y:S02]  /*20690*/  IMAD R7, R11, R6, RZ ;  /* 0x000000060b077224 */ /* 0x000fe400078e02ff */
[----:B0-----:R-:W-:Y:S01]  /*206a0*/  IMAD.MOV.U32 R2, RZ, RZ, RZ ;  /* 0x000000ffff027224 */ /* 0x001fe200078e00ff */
[----:B------:R-:W-:-:S03]  /*206b0*/  IADD3 R17, -R16, UR6, RZ ;  /* 0x0000000610117c10 */ /* 0x000fc6000fffe1ff */
[----:B------:R-:W-:Y:S01]  /*206c0*/  IMAD.HI.U32 R2, R3, R7, R2 ;  /* 0x0000000703027227 */ /* 0x000fe200078e0002 */
[----:B------:R-:W-:Y:S02]  /*206d0*/  IABS R7, R0 ;  /* 0x0000000000077213 */ /* 0x000fe40000000000 */
[----:B------:R-:W-:-:S03]  /*206e0*/  IABS R3, R17 ;  /* 0x0000001100037213 */ /* 0x000fc60000000000 */
[----:B------:R-:W-:Y:S02]  /*206f0*/  IMAD.MOV R7, RZ, RZ, -R7 ;  /* 0x000000ffff077224 */ /* 0x000fe400078e0a07 */
[----:B------:R-:W-:-:S04]  /*20700*/  IMAD.HI.U32 R2, R2, R3, RZ ;  /* 0x0000000302027227 */ /* 0x000fc800078e00ff */
[----:B------:R-:W-:-:S05]  /*20710*/  IMAD R3, R2, R7, R3 ;  /* 0x0000000702037224 */ /* 0x000fca00078e0203 */
[----:B------:R-:W-:-:S13]  /*20720*/  ISETP.GT.U32.AND P0, PT, R6, R3, PT ;  /* 0x000000030600720c */ /* 0x000fda0003f04070 */
[----:B------:R-:W-:Y:S02]  /*20730*/  @!P0 IMAD.IADD R3, R3, 0x1, -R6 ;  /* 0x0000000103038824 */ /* 0x000fe400078e0a06 */
        /* <DEDUP_REMOVED lines=12> */
.L_x_684:
[----:B------:R-:W-:Y:S02]  /*20800*/  IMAD.MOV.U32 R17, RZ, RZ, RZ ;  /* 0x000000ffff117224 */ /* 0x000fe400078e00ff */
[----:B------:R-:W-:Y:S02]  /*20810*/  IMAD.U32 R16, RZ, RZ, UR6 ;  /* 0x00000006ff107e24 */ /* 0x000fe4000f8e00ff */
[----:B------:R-:W-:-:S07]  /*20820*/  IMAD.MOV.U32 R18, RZ, RZ, RZ ;  /* 0x000000ffff127224 */ /* 0x000fce00078e00ff */
.L_x_689:
        /* <DEDUP_REMOVED lines=16> */
[----:B------:R-:W-:Y:S01]  /*20930*/  ULDC.64 UR38, c[0x0][0x198] ;  /* 0x0000660000267ab9 */ /* 0x000fe20000000a00 */
[----:B------:R-:W-:Y:S02]  /*20940*/  ULDC UR36, c[0x0][0xc] ;  /* 0x0000030000247ab9 */ /* 0x000fe40000000800 */
[----:B------:R0:W-:Y:S04]  /*20950*/  STL [R1+0x8], R0 ;  /* 0x0000080001007387 */ /* 0x0001e80000100800 */
[----:B------:R0:W-:Y:S04]  /*20960*/  STL [R1+0x10], RZ ;  /* 0x000010ff01007387 */ /* 0x0001e80000100800 */
[----:B------:R0:W-:Y:S04]  /*20970*/  STL [R1+0x14], R0 ;  /* 0x0000140001007387 */ /* 0x0001e80000100800 */
[----:B------:R0:W-:Y:S02]  /*20980*/  STL [R1+0x30], RZ ;  /* 0x000030ff01007387 */ /* 0x0001e40000100800 */
.L_x_775:
[----:B-12---:R-:W1:Y:S01]  /*20990*/  LDC.64 R2, c[0x0][0xc60] ;  /* 0x00031800ff027b82 */ /* 0x006e620000000a00 */
[----:B------:R-:W-:Y:S01]  /*209a0*/  ULDC.64 UR4, c[0x0][0x208] ;  /* 0x0000820000047ab9 */ /* 0x000fe20000000a00 */
[----:B-1----:R-:W-:-:S05]  /*209b0*/  IMAD.WIDE R2, R19, 0x4, R2 ;  /* 0x0000000413027825 */ /* 0x002fca00078e0202 */
[----:B------:R-:W0:Y:S01]  /*209c0*/  LDG.E R11, desc[UR4][R2.64] ;  /* 0x00000004020b7981 */ /* 0x000e22000c1e1900 */
[----:B------:R-:W-:Y:S05]  /*209d0*/  YIELD ;  /* 0x0000000000007946 */ /* 0x000fea0003800000 */
[----:B------:R-:W-:Y:S01]  /*209e0*/  ULDC.64 UR4, c[0x0][0xa28] ;  /* 0x00028a0000047ab9 */ /* 0x000fe20000000a00 */
[----:B------:R-:W-:Y:S01]  /*209f0*/  IMAD.MOV.U32 R6, RZ, RZ, RZ ;  /* 0x000000ffff067224 */ /* 0x000fe200078e00ff */
[----:B------:R-:W-:Y:S01]  /*20a00*/  ISETP.NE.U32.AND P0, PT, RZ, UR4, PT ;  /* 0x00000004ff007c0c */ /* 0x000fe2000bf05070 */
[----:B------:R-:W-:Y:S01]  /*20a10*/  ULDC.64 UR8, c[0x0][0x208] ;  /* 0x0000820000087ab9 */ /* 0x000fe20000000a00 */
[----:B------:R-:W-:Y:S01]  /*20a20*/  IMAD.MOV.U32 R4, RZ, RZ, RZ ;  /* 0x000000ffff047224 */ /* 0x000fe200078e00ff */
[----:B------:R-:W-:Y:S01]  /*20a30*/  ULDC.64 UR6, c[0x0][0xa10] ;  /* 0x0002840000067ab9 */ /* 0x000fe20000000a00 */
[----:B------:R-:W-:-:S02]  /*20a40*/  ISETP.NE.AND.EX P0, PT, RZ, UR5, PT, P0 ;  /* 0x00000005ff007c0c */ /* 0x000fc4000bf05300 */
[----:B0-----:R-:W-:Y:S01]  /*20a50*/  SHF.R.S32.HI R0, RZ, 0x1f, R11 ;  /* 0x0000001fff007819 */ /* 0x001fe2000001140b */
[----:B------:R-:W-:Y:S10]  /*20a60*/  STL [R1+0x20], R11 ;  /* 0x0000200b01007387 */ /* 0x000ff40000100800 */
[----:B------:R-:W-:-:S04]  /*20a70*/  @P0 LEA R2, P1, R11, UR4, 0x2 ;  /* 0x000000040b020c11 */ /* 0x000fc8000f8210ff */
        /* <DEDUP_REMOVED lines=9> */
[----:B------:R-:W-:Y:S01]  /*20b10*/  ISETP.NE.U32.AND P1, PT, RZ, UR4, PT ;  /* 0x00000004ff007c0c */ /* 0x000fe2000bf25070 */
[----:B------:R-:W-:Y:S01]  /*20b20*/  IMAD.MOV.U32 R10, RZ, RZ, RZ ;  /* 0x000000ffff0a7224 */ /* 0x000fe200078e00ff */
[C---:B------:R-:W-:Y:S02]  /*20b30*/  SHF.L.U64.HI R0, R11.reuse, 0x2, R0 ;  /* 0x000000020b007819 */ /* 0x040fe40000010200 */
[----:B------:R-:W-:Y:S01]  /*20b40*/  ISETP.NE.AND.EX P1, PT, RZ, UR5, PT, P1 ;  /* 0x00000005ff007c0c */ /* 0x000fe2000bf25310 */
[----:B--2---:R0:W-:Y:S02]  /*20b50*/  STL [R1+0x38], R4 ;  /* 0x0000380401007387 */ /* 0x0041e40000100800 */
[----:B0-----:R-:W-:-:S10]  /*20b60*/  IMAD.SHL.U32 R4, R11, 0x4, RZ ;  /* 0x000000040b047824 */ /* 0x001fd400078e00ff */
[----:B------:R-:W-:Y:S01]  /*20b70*/  @P1 IADD3 R8, P0, R4, UR4, RZ ;  /* 0x0000000404081c10 */ /* 0x000fe2000ff1e0ff */
[----:B------:R0:W-:Y:S03]  /*20b80*/  STL [R1+0x28], R4 ;  /* 0x0000280401007387 */ /* 0x0001e60000100800 */
[----:B------:R-:W-:Y:S01]  /*20b90*/  @P1 IADD3.X R9, R0, UR5, RZ, P0, !PT ;  /* 0x0000000500091c10 */ /* 0x000fe200087fe4ff */
[----:B------:R-:W-:Y:S01]  /*20ba0*/  ULDC.64 UR4, c[0x0][0xa08] ;  /* 0x0002820000047ab9 */ /* 0x000fe20000000a00 */
[----:B------:R1:W-:Y:S01]  /*20bb0*/  STL [R1+0x2c], R0 ;  /* 0x00002c0001007387 */ /* 0x0003e20000100800 */
[----:B------:R-:W-:Y:S02]  /*20bc0*/  IADD3 R2, P0, R4, UR4, RZ ;  /* 0x0000000404027c10 */ /* 0x000fe4000ff1e0ff */
[----:B------:R-:W-:Y:S02]  /*20bd0*/  ISETP.NE.U32.AND P2, PT, RZ, UR4, PT ;  /* 0x00000004ff007c0c */ /* 0x000fe4000bf45070 */
[----:B------:R-:W-:-:S02]  /*20be0*/  IADD3.X R3, R0, UR5, RZ, P0, !PT ;  /* 0x0000000500037c10 */ /* 0x000fc400087fe4ff */
[----:B------:R-:W-:Y:S01]  /*20bf0*/  ISETP.NE.AND.EX P2, PT, RZ, UR5, PT, P2 ;  /* 0x00000005ff007c0c */ /* 0x000fe2000bf45320 */
[----:B------:R-:W-:Y:S01]  /*20c00*/  ULDC.64 UR4, c[0x0][0x3f8] ;  /* 0x0000fe0000047ab9 */ /* 0x000fe20000000a00 */
[----:B0-----:R-:W-:Y:S01]  /*20c10*/  IADD3 R4, P0, R4, UR6, RZ ;  /* 0x0000000604047c10 */ /* 0x001fe2000ff1e0ff */
[----:B------:R-:W-:-:S03]  /*20c20*/  UISETP.NE.U32.AND UP0, UPT, UR4, URZ, UPT ;  /* 0x0000003f0400728c */ /* 0x000fc6000bf05070 */
[----:B------:R-:W-:Y:S01]  /*20c30*/  ULDC UR4, c[0x0][0x404] ;  /* 0x0001010000047ab9 */ /* 0x000fe20000000800 */
[----:B------:R-:W-:Y:S01]  /*20c40*/  UISETP.NE.AND.EX UP0, UPT, UR5, URZ, UPT, UP0 ;  /* 0x0000003f0500728c */ /* 0x000fe2000bf05300 */
[----:B------:R-:W-:Y:S02]  /*20c50*/  IADD3.X R5, R0, UR7, RZ, P0, !PT ;  /* 0x0000000700057c10 */ /* 0x000fe400087fe4ff */
[----:B------:R-:W-:Y:S01]  /*20c60*/  ULDC UR5, c[0x0][0x2e0] ;  /* 0x0000b80000057ab9 */ /* 0x000fe20000000800 */
[----:B------:R-:W-:Y:S02]  /*20c70*/  USEL UR4, UR4, 0x1, UP0 ;  /* 0x0000000104047887 */ /* 0x000fe40008000000 */
[----:B------:R0:W5:Y:S02]  /*20c80*/  @P2 LDG.E R10, desc[UR8][R2.64] ;  /* 0x00000008020a2981 */ /* 0x000164000c1e1900 */
[----:B------:R-:W-:Y:S01]  /*20c90*/  UIMAD UR4, UR4, UR5, URZ ;  /* 0x00000005040472a4 */ /* 0x000fe2000f8e023f */
[----:B------:R-:W-:-:S05]  /*20ca0*/  ISETP.NE.U32.AND P0, PT, RZ, UR6, PT ;  /* 0x00000006ff007c0c */ /* 0x000fca000bf05070 */
[----:B------:R-:W-:Y:S01]  /*20cb0*/  IMAD.U32 R7, RZ, RZ, UR4 ;  /* 0x00000004ff077e24 */ /* 0x000fe2000f8e00ff */
[----:B------:R-:W-:Y:S01]  /*20cc0*/  ULDC UR4, c[0x0][0x338] ;  /* 0x0000ce0000047ab9 */ /* 0x000fe20000000800 */
[----:B------:R-:W-:Y:S02]  /*20cd0*/  ISETP.NE.AND.EX P0, PT, RZ, UR7, PT, P0 ;  /* 0x00000007ff007c0c */ /* 0x000fe4000bf05300 */
[----:B-1----:R-:W-:Y:S02]  /*20ce0*/  MOV R0, UR4 ;  /* 0x0000000400007c02 */ /* 0x002fe40008000f00 */
[----:B------:R0:W5:Y:S01]  /*20cf0*/  @P1 LDG.E R7, desc[UR8][R8.64] ;  /* 0x0000000808071981 */ /* 0x000162000c1e1900 */
[----:B------:R-:W-:Y:S08]  /*20d00*/  @P1 BRA `(.L_x_691) ;  /* 0x0000000000141947 */ /* 0x000ff00003800000 */
[----:B------:R-:W-:Y:S05]  /*20d10*/  @!P2 BRA `(.L_x_691) ;  /* 0x000000000010a947 */ /* 0x000fea0003800000 */
[----:B------:R-:W-:Y:S02]  /*20d20*/  ULDC.64 UR4, c[0x0][0x208] ;  /* 0x0000820000047ab9 */ /* 0x000fe40000000a00 */
[----:B-----5:R-:W2:Y:S04]  /*20d30*/  LDG.E R7, desc[UR4][R2.64] ;  /* 0x0000000402077981 */ /* 0x020ea8000c1e1900 */
[----:B0-----:R-:W2:Y:S02]  /*20d40*/  LDG.E R2, desc[UR4][R2.64+0x4] ;  /* 0x0000040402027981 */ /* 0x001ea4000c1e1900 */
[----:B--2---:R-:W-:-:S07]  /*20d50*/  IMAD.IADD R7, R2, 0x1, -R7 ;  /* 0x0000000102077824 */ /* 0x004fce00078e0a07 */
.L_x_691:
[----:B------:R-:W-:Y:S02]  /*20d60*/  ULDC.64 UR4, c[0x0][0x208] ;  /* 0x0000820000047ab9 */ /* 0x000fe40000000a00 */
[----:B0-----:R-:W2:Y:S04]  /*20d70*/  @P0 LDG.E R2, desc[UR4][R4.64] ;  /* 0x0000000404020981 */ /* 0x001ea8000c1e1900 */
[----:B------:R-:W2:Y:S01]  /*20d80*/  @P0 LDG.E R3, desc[UR4][R4.64+0x4] ;  /* 0x0000040404030981 */ /* 0x000ea2000c1e1900 */
[----:B-----5:R-:W-:Y:S01]  /*20d90*/  IMAD.IADD R7, R7, 0x1, -R6 ;  /* 0x0000000107077824 */ /* 0x020fe200078e0a06 */
[----:B------:R-:W-:Y:S01]  /*20da0*/  BSSY B0, `(.L_x_692) ;  /* 0x0000108000007945 */ /* 0x000fe20003800000 */
[----:B------:R-:W-:Y:S01]  /*20db0*/  PLOP3.LUT P2, PT, PT, PT, PT, 0x80, 0x0 ;  /* 0x000000000000781c */ /* 0x000fe20003f4f070 */
[----:B--2---:R-:W-:-:S04]  /*20dc0*/  @P0 IMAD.IADD R0, R3, 0x1, -R2 ;  /* 0x0000000103000824 */ /* 0x004fc800078e0a02 */
[----:B------:R-:W-:-:S04]  /*20dd0*/  IMAD.IADD R8, R7, 0x1, R0 ;  /* 0x0000000107087824 */ /* 0x000fc800078e0200 */
[----:B------:R-:W-:Y:S01]  /*20de0*/  VIADD R2, R8, 0x4f ;  /* 0x0000004f08027836 */ /* 0x000fe20000000000 */
[----:B------:R0:W-:Y:S03]  /*20df0*/  STL [R1+0x34], R8 ;  /* 0x0000340801007387 */ /* 0x0001e60000100800 */
[----:B------:R-:W-:-:S05]  /*20e00*/  IMAD.HI R2, R2, 0x66666667, RZ ;  /* 0x6666666702027827 */ /* 0x000fca00078e02ff */
[----:B------:R-:W-:-:S04]  /*20e10*/  SHF.R.U32.HI R3, RZ, 0x1f, R2 ;  /* 0x0000001fff037819 */ /* 0x000fc80000011602 */
[----:B0-----:R-:W-:-:S05]  /*20e20*/  LEA.HI.SX32 R8, R2, R3, 0x1b ;  /* 0x0000000302087211 */ /* 0x001fca00078fdaff */
[--C-:B------:R-:W-:Y:S01]  /*20e30*/  IMAD R2, R8, 0x50, -R7.reuse ;  /* 0x0000005008027824 */ /* 0x100fe200078e0a07 */
[----:B------:R0:W-:Y:S01]  /*20e40*/  STL [R1+0x24], R8 ;  /* 0x0000240801007387 */ /* 0x0001e20000100800 */
[----:B------:R-:W-:-:S03]  /*20e50*/  IMAD.MOV R7, RZ, RZ, -R7 ;  /* 0x000000ffff077224 */ /* 0x000fc600078e0a07 */
[----:B------:R-:W-:Y:S02]  /*20e60*/  VIMNMX R0, R2, R0, PT ;  /* 0x0000000002007248 */ /* 0x000fe40003fe0100 */
[----:B------:R-:W-:-:S04]  /*20e70*/  VIMNMX R2, RZ, R7, !PT ;  /* 0x00000007ff027248 */ /* 0x000fc80007fe0100 */
[----:B------:R-:W-:Y:S01]  /*20e80*/  ISETP.GT.AND P1, PT, R0, R2, PT ;  /* 0x000000020000720c */ /* 0x000fe20003f24270 */
[----:B0-----:R-:W-:-:S12]  /*20e90*/  IMAD.WIDE.U32 R8, R2, -0x33333333, RZ ;  /* 0xcccccccd02087825 */ /* 0x001fd800078e00ff */
[----:B------:R-:W-:Y:S01]  /*20ea0*/  @P1 VIADD R3, R0, 0x4f ;  /* 0x0000004f00031836 */ /* 0x000fe20000000000 */
[----:B------:R-:W-:-:S03]  /*20eb0*/  SHF.R.U32.HI R0, RZ, 0x6, R9 ;  /* 0x00000006ff007819 */ /* 0x000fc60000011609 */
[----:B------:R-:W-:-:S04]  /*20ec0*/  @P1 IMAD.HI R3, R3, 0x66666667, RZ ;  /* 0x6666666703031827 */ /* 0x000fc800078e02ff */
[----:B------:R-:W-:Y:S01]  /*20ed0*/  IMAD.MOV.U32 R2, RZ, RZ, R0 ;  /* 0x000000ffff027224 */ /* 0x000fe200078e0000 */
[----:B------:R-:W-:-:S04]  /*20ee0*/  @P1 SHF.R.U32.HI R7, RZ, 0x1f, R3 ;  /* 0x0000001fff071819 */ /* 0x000fc80000011603 */
[----:B------:R-:W-:Y:S01]  /*20ef0*/  @P1 LEA.HI.SX32 R2, R3, R7, 0x1b ;  /* 0x0000000703021211 */ /* 0x000fe200078fdaff */
[----:B------:R-:W-:Y:S02]  /*20f00*/  IMAD.IADD R3, R10, 0x1, R6 ;  /* 0x000000010a037824 */ /* 0x000fe400078e0206 */
[----:B------:R-:W-:-:S03]  /*20f10*/  IMAD.MOV.U32 R7, RZ, RZ, RZ ;  /* 0x000000ffff077224 */ /* 0x000fc600078e00ff */
[----:B------:R0:W-:Y:S01]  /*20f20*/  STL [R1+0x4], R3 ;  /* 0x0000040301007387 */ /* 0x0001e20000100800 */
[----:B------:R-:W-:-:S03]  /*20f30*/  ISETP.GT.AND P1, PT, R2, R0, PT ;  /* 0x000000000200720c */ /* 0x000fc60003f24270 */
[----:B------:R0:W5:Y:S10]  /*20f40*/  @P0 LDG.E R7, desc[UR4][R4.64] ;  /* 0x0000000404070981 */ /* 0x000174000c1e1900 */
[----:B0-----:R-:W-:Y:S05]  /*20f50*/  @!P1 BRA `(.L_x_693) ;  /* 0x0000000c00b09947 */ /* 0x001fea0003800000 */
[----:B------:R-:W0:Y:S01]  /*20f60*/  LDC R3, c[0x0][0x428] ;  /* 0x00010a00ff037b82 */ /* 0x000e220000000800 */
[----:B------:R-:W-:Y:S01]  /*20f70*/  UMOV UR4, 0xffffffff ;  /* 0xffffffff00047882 */ /* 0x000fe20000000000 */
[----:B0-----:R-:W-:Y:S01]  /*20f80*/  ISETP.NE.AND P1, PT, R3, 0x1, PT ;  /* 0x000000010300780c */ /* 0x001fe20003f25270 */
[----:B------:R-:W-:-:S12]  /*20f90*/  IMAD.MOV.U32 R3, RZ, RZ, R18 ;  /* 0x000000ffff037224 */ /* 0x000fd800078e0012 */
[----:B------:R-:W0:Y:S08]  /*20fa0*/  @P1 LDC R4, c[0x0][0x42c] ;  /* 0x00010b00ff041b82 */ /* 0x000e300000000800 */
[----:B------:R-:W1:Y:S01]  /*20fb0*/  @P1 LDC R5, c[0x0][0x430] ;  /* 0x00010c00ff051b82 */ /* 0x000e620000000800 */
[----:B0-----:R-:W-:-:S05]  /*20fc0*/  @P1 IMAD.HI.U32 R4, R18, R4, RZ ;  /* 0x0000000412041227 */ /* 0x001fca00078e00ff */
[----:B-1----:R-:W-:Y:S02]  /*20fd0*/  @P1 SHF.R.U32.HI R3, RZ, R5, R4 ;  /* 0x00000005ff031219 */ /* 0x002fe40000011604 */
[----:B------:R-:W-:Y:S01]  /*20fe0*/  SEL R4, R11, RZ, !P0 ;  /* 0x000000ff0b047207 */ /* 0x000fe20004000000 */
[----:B------:R-:W-:Y:S06]  /*20ff0*/  BRA.DIV UR4, `(.L_x_694) ;  /* 0x0000005a04907947 */ /* 0x000fec000b800000 */
.L_x_818:
[----:B------:R-:W-:-:S03]  /*21000*/  UMOV UR4, 0xffffffff ;  /* 0xffffffff00047882 */ /* 0x000fc60000000000 */
[----:B------:R-:W-:Y:S05]  /*21010*/  BRA.DIV UR4, `(.L_x_695) ;  /* 0x0000005a04bc7947 */ /* 0x000fea000b800000 */
[----:B------:R-:W-:-:S13]  /*21020*/  ELECT P6, URZ, PT ;  /* 0x00000000003f782f */ /* 0x000fda00038c0000 */
.L_x_821:
[----:B------:R-:W2:Y:S01]  /*21030*/  LDL R5, [R1+0x30] ;  /* 0x0000300001057983 */ /* 0x000ea20000100800 */
[----:B------:R-:W-:Y:S01]  /*21040*/  BSSY B1, `(.L_x_696) ;  /* 0x000000b000017945 */ /* 0x000fe20003800000 */
[----:B------:R-:W0:Y:S01]  /*21050*/  S2R R9, SR_CgaCtaId ;  /* 0x0000000000097919 */ /* 0x000e220000008800 */
[----:B--2---:R-:W-:-:S04]  /*21060*/  IADD3 R5, R5, 0x1, RZ ;  /* 0x0000000105057810 */ /* 0x004fc80007ffe0ff */
[----:B------:R-:W-:-:S04]  /*21070*/  LEA.HI R6, R5, R5, RZ, 0x1 ;  /* 0x0000000505067211 */ /* 0x000fc800078f08ff */
[----:B------:R-:W-:-:S05]  /*21080*/  LOP3.LUT R6, R6, 0xfffffffe, RZ, 0xc0, !PT ;  /* 0xfffffffe06067812 */ /* 0x000fca00078ec0ff */
[----:B------:R-:W-:Y:S01]  /*21090*/  IMAD.IADD R5, R5, 0x1, -R6 ;  /* 0x0000000105057824 */ /* 0x000fe200078e0a06 */
[----:B------:R-:W-:-:S04]  /*210a0*/  MOV R6, 0x400 ;  /* 0x0000040000067802 */ /* 0x000fc80000000f00 */
[----:B0-----:R-:W-:Y:S02]  /*210b0*/  LEA R9, R9, R6, 0x18 ;  /* 0x0000000609097211 */ /* 0x001fe400078ec0ff */
[----:B------:R-:W-:-:S04]  /*210c0*/  SHF.L.U32 R5, R5, 0x1f, RZ ;  /* 0x0000001f05057819 */ /* 0x000fc800000006ff */
[----:B------:R-:W0:Y:S02]  /*210d0*/  SYNCS.PHASECHK.TRANS64.TRYWAIT P0, [R9+URZ+0x38820], R5 ;  /* 0x03882005090075a7 */ /* 0x000e24000800017f */
[----:B0-----:R-:W-:Y:S05]  /*210e0*/  @!P0 BRA `(.L_x_697) ;  /* 0x0000005800a88947 */ /* 0x001fea0003800000 */
.L_x_822:
[----:B------:R-:W-:Y:S05]  /*210f0*/  BSYNC B1 ;  /* 0x0000000000017941 */ /* 0x000fea0003800000 */
.L_x_696:
[----:B------:R-:W-:Y:S04]  /*21100*/  BSSY B1, `(.L_x_698) ;  /* 0x000005a000017945 */ /* 0x000fe80003800000 */
[----:B------:R-:W-:Y:S05]  /*21110*/  @!P6 BRA `(.L_x_699) ;  /* 0x000000040060e947 */ /* 0x000fea0003800000 */
[----:B------:R-:W0:Y:S04]  /*21120*/  LDL R8, [R1+0x10] ;  /* 0x0000100001087983 */ /* 0x000e280000100800 */
[----:B------:R-:W2:Y:S01]  /*21130*/  LDL R6, [R1+0x14] ;  /* 0x0000140001067983 */ /* 0x000ea20000100800 */
[----:B0-----:R-:W-:Y:S01]  /*21140*/  IMAD R5, R8, 0x8, R9 ;  /* 0x0000000808057824 */ /* 0x001fe200078e0209 */
[----:B--2---:R-:W-:-:S04]  /*21150*/  SHF.L.U32 R10, R6, 0x1f, RZ ;  /* 0x0000001f060a7819 */ /* 0x004fc800000006ff */
[----:B------:R-:W0:Y:S02]  /*21160*/  SYNCS.PHASECHK.TRANS64.TRYWAIT P0, [R5+URZ+0x388a0], R10 ;  /* 0x0388a00a050075a7 */ /* 0x000e24000800017f */
[----:B0-----:R-:W-:Y:S05]  /*21170*/  @!P0 BRA `(.L_x_700) ;  /* 0x0000005800988947 */ /* 0x001fea0003800000 */
.L_x_823:
[----:B------:R-:W1:Y:S02]  /*21180*/  S2R R6, SR_TID.X ;  /* 0x0000000000067919 */ /* 0x000e640000002100 */
[----:B-1----:R-:W-:-:S04]  /*21190*/  LOP3.LUT R6, R6, 0x7f, RZ, 0xc0, !PT ;  /* 0x0000007f06067812 */ /* 0x002fc800078ec0ff */
[----:B------:R-:W-:-:S13]  /*211a0*/  ISETP.NE.AND P1, PT, R6, RZ, PT ;  /* 0x000000ff0600720c */ /* 0x000fda0003f25270 */
        /* <DEDUP_REMOVED lines=8> */
.L_x_701:
[----:B-1----:R-:W2:Y:S01]  /*21230*/  LDL R6, [R1+0x10] ;  /* 0x0000100001067983 */ /* 0x002ea20000100800 */
[----:B------:R-:W-:Y:S01]  /*21240*/  R2UR UR9, R5 ;  /* 0x00000000050972ca */ /* 0x000fe200000e0000 */
[----:B-----5:R-:W-:Y:S01]  /*21250*/  IMAD R8, R2, 0x50, R7 ;  /* 0x0000005002087824 */ /* 0x020fe200078e0207 */
[----:B------:R-:W-:Y:S01]  /*21260*/  UIADD3 UR4, UP0, UR38, 0x570, URZ ;  /* 0x0000057026047890 */ /* 0x000fe2000ff1e03f */
[----:B------:R-:W-:Y:S01]  /*21270*/  R2UR UR12, R3 ;  /* 0x00000000030c72ca */ /* 0x000fe200000e0000 */
[----:B------:R-:W-:Y:S01]  /*21280*/  UMOV UR10, URZ ;  /* 0x0000003f000a7c82 */ /* 0x000fe20008000000 */
[----:B------:R-:W-:Y:S01]  /*21290*/  VIADD R8, R8, 0xffffffb0 ;  /* 0xffffffb008087836 */ /* 0x000fe20000000000 */
[----:B------:R-:W-:Y:S01]  /*212a0*/  R2UR UR13, R4 ;  /* 0x00000000040d72ca */ /* 0x000fe200000e0000 */
[----:B------:R-:W-:Y:S01]  /*212b0*/  UIADD3.X UR5, URZ, UR39, URZ, UP0, !UPT ;  /* 0x000000273f057290 */ /* 0x000fe200087fe43f */
[----:B------:R-:W-:Y:S02]  /*212c0*/  UMOV UR6, 0x0 ;  /* 0x0000000000067882 */ /* 0x000fe40000000000 */
[----:B------:R-:W-:Y:S01]  /*212d0*/  R2UR UR11, R8 ;  /* 0x00000000080b72ca */ /* 0x000fe200000e0000 */
[----:B------:R-:W-:Y:S01]  /*212e0*/  UMOV UR7, 0x12f00000 ;  /* 0x12f0000000077882 */ /* 0x000fe20000000000 */
[----:B------:R-:W-:Y:S01]  /*212f0*/  UMOV UR17, 0x40 ;  /* 0x0000004000117882 */ /* 0x000fe20000000000 */
[----:B------:R-:W-:Y:S01]  /*21300*/  UIADD3 UR9, UR9, 0x38890, URZ ;  /* 0x0003889009097890 */ /* 0x000fe2000fffe03f */
[----:B--2---:R-:W-:-:S05]  /*21310*/  IMAD R6, R6, 0xa000, R9 ;  /* 0x0000a00006067824 */ /* 0x004fca00078e0209 */
[----:B------:R-:W-:-:S13]  /*21320*/  R2UR UR16, R6 ;  /* 0x00000000061072ca */ /* 0x000fda00000e0000 */
[----:B------:R-:W-:Y:S02]  /*21330*/  UIADD3 UR8, UR16, 0x24400, URZ ;  /* 0x0002440010087890 */ /* 0x000fe4000fffe03f */
        /* <DEDUP_REMOVED lines=14> */
[----:B------:R1:W-:Y:S01]  /*21420*/  UTMALDG.4D [UR8], [UR4], desc[UR6] ;  /* 0x00000608040075b4 */ /* 0x0003e20008019000 */
[----:B------:R-:W2:Y:S02]  /*21430*/  SYNCS.PHASECHK.TRANS64.TRYWAIT P0, [R5+URZ+0x388c0], R10 ;  /* 0x0388c00a050075a7 */ /* 0x000ea4000800017f */
[----:B-12---:R-:W-:Y:S05]  /*21440*/  @!P0 BRA `(.L_x_702) ;  /* 0x0000005400f88947 */ /* 0x006fea0003800000 */
.L_x_824:
[----:B------:R-:W-:Y:S05]  /*21450*/  @P1 BRA `(.L_x_703) ;  /* 0x00000000001c1947 */ /* 0x000fea0003800000 */
[----:B------:R-:W2:Y:S01]  /*21460*/  S2R R11, SR_TID.X ;  /* 0x00000000000b7919 */ /* 0x000ea20000002100 */
[----:B01----:R-:W-:-:S04]  /*21470*/  IMAD.MOV.U32 R10, RZ, RZ, 0xa000 ;  /* 0x0000a000ff0a7424 */ /* 0x003fc800078e00ff */
[----:B------:R3:W-:Y:S01]  /*21480*/  SYNCS.ARRIVE.TRANS64 RZ, [R5+URZ+0x388b0], R10 ;  /* 0x0388b00a05ff79a7 */ /* 0x0007e2000800003f */
[----:B--2---:R-:W-:-:S04]  /*21490*/  LOP3.LUT R11, R11, 0x1f, RZ, 0xc0, !PT ;  /* 0x0000001f0b0b7812 */ /* 0x004fc800078ec0ff */
[----:B------:R-:W-:-:S13]  /*214a0*/  ISETP.NE.AND P0, PT, R11, RZ, PT ;  /* 0x000000ff0b00720c */ /* 0x000fda0003f05270 */
[----:B---3--:R-:W-:Y:S05]  /*214b0*/  @!P0 BRA `(.L_x_703) ;  /* 0x0000000000048947 */ /* 0x008fea0003800000 */
[----:B------:R-:W-:Y:S01]  /*214c0*/  BPT.TRAP 0x1 ;  /* 0x000000040000795c */ /* 0x000fe20000300000 */
.L_x_703:
[----:B------:R-:W-:Y:S01]  /*214d0*/  R2UR UR16, R6 ;  /* 0x00000000061072ca */ /* 0x000fe200000e0000 */
[----:B------:R-:W-:Y:S01]  /*214e0*/  UIADD3 UR4, UP0, UR38, 0x670, URZ ;  /* 0x0000067026047890 */ /* 0x000fe2000ff1e03f */
[----:B------:R-:W-:Y:S01]  /*214f0*/  R2UR UR9, R5 ;  /* 0x00000000050972ca */ /* 0x000fe200000e0000 */
[----:B------:R-:W-:Y:S01]  /*21500*/  UMOV UR10, URZ ;  /* 0x0000003f000a7c82 */ /* 0x000fe20008000000 */
[----:B------:R-:W-:Y:S01]  /*21510*/  R2UR UR11, R8 ;  /* 0x00000000080b72ca */ /* 0x000fe200000e0000 */
[----:B------:R-:W-:Y:S01]  /*21520*/  UIADD3.X UR5, URZ, UR39, URZ, UP0, !UPT ;  /* 0x000000273f057290 */ /* 0x000fe200087fe43f */
[----:B------:R-:W-:Y:S01]  /*21530*/  R2UR UR12, R3 ;  /* 0x00000000030c72ca */ /* 0x000fe200000e0000 */
[----:B------:R-:W-:Y:S01]  /*21540*/  UMOV UR6, 0x0 ;  /* 0x0000000000067882 */ /* 0x000fe20000000000 */
[----:B------:R-:W-:Y:S01]  /*21550*/  R2UR UR13, R4 ;  /* 0x00000000040d72ca */ /* 0x000fe200000e0000 */
[----:B------:R-:W-:Y:S01]  /*21560*/  UMOV UR7, 0x12f00000 ;  /* 0x12f0000000077882 */ /* 0x000fe20000000000 */
[----:B------:R-:W-:-:S03]  /*21570*/  UMOV UR17, 0x40 ;  /* 0x0000004000117882 */ /* 0x000fc60000000000 */
[----:B------:R-:W-:Y:S02]  /*21580*/  UIADD3 UR8, UR16, 0x400, URZ ;  /* 0x0000040010087890 */ /* 0x000fe4000fffe03f */
[----:B------:R-:W-:Y:S02]  /*21590*/  UIADD3 UR9, UR9, 0x388b0, URZ ;  /* 0x000388b009097890 */ /* 0x000fe4000fffe03f */
[----:B------:R-:W-:Y:S02]  /*215a0*/  UIADD3 UR14, UR16, 0x2c00, URZ ;  /* 0x00002c00100e7890 */ /* 0x000fe4000fffe03f */
[----:B------:R-:W-:Y:S02]  /*215b0*/  UIADD3 UR15, UR16, 0x5400, URZ ;  /* 0x00005400100f7890 */ /* 0x000fe4000fffe03f */
[----:B------:R-:W-:-:S03]  /*215c0*/  UIADD3 UR16, UR16, 0x7c00, URZ ;  /* 0x00007c0010107890 */ /* 0x000fc6000fffe03f */
        /* <DEDUP_REMOVED lines=13> */
.L_x_699:
[----:B------:R-:W-:Y:S05]  /*216a0*/  BSYNC B1 ;  /* 0x0000000000017941 */ /* 0x000fea0003800000 */
.L_x_698:
[----:B01----:R-:W2:Y:S04]  /*216b0*/  LDL.LU R5, [R1+0x10] ;  /* 0x0000100001057983 */ /* 0x003ea80000300800 */
[----:B------:R-:W3:Y:S01]  /*216c0*/  LDL.LU R8, [R1+0x14] ;  /* 0x0000140001087983 */ /* 0x000ee20000300800 */
[----:B------:R-:W-:Y:S01]  /*216d0*/  PLOP3.LUT P2, PT, PT, PT, PT, 0x8, 0x0 ;  /* 0x000000000000781c */ /* 0x000fe20003f4e170 */
[----:B--2---:R-:W-:-:S05]  /*216e0*/  VIADD R5, R5, 0x1 ;  /* 0x0000000105057836 */ /* 0x004fca0000000000 */
[----:B------:R-:W-:-:S04]  /*216f0*/  ISETP.NE.AND P0, PT, R5, 0x2, PT ;  /* 0x000000020500780c */ /* 0x000fc80003f05270 */
[----:B------:R-:W-:Y:S02]  /*21700*/  SEL R6, RZ, 0x1, P0 ;  /* 0x00000001ff067807 */ /* 0x000fe40000000000 */
[----:B------:R-:W-:Y:S01]  /*21710*/  SEL R10, R5, RZ, P0 ;  /* 0x000000ff050a7207 */ /* 0x000fe20000000000 */
[----:B------:R-:W-:Y:S01]  /*21720*/  VIADD R5, R2, 0xfffffffe ;  /* 0xfffffffe02057836 */ /* 0x000fe20000000000 */
[----:B---3--:R-:W-:-:S03]  /*21730*/  LOP3.LUT R8, R8, R6, RZ, 0x3c, !PT ;  /* 0x0000000608087212 */ /* 0x008fc600078e3cff */
[----:B------:R0:W-:Y:S01]  /*21740*/  STL [R1+0x10], R10 ;  /* 0x0000100a01007387 */ /* 0x0001e20000100800 */
[----:B------:R-:W-:-:S03]  /*21750*/  ISETP.GE.AND P0, PT, R5, R0, PT ;  /* 0x000000000500720c */ /* 0x000fc60003f06270 */
[----:B------:R0:W-:Y:S10]  /*21760*/  STL [R1+0x14], R8 ;  /* 0x0000140801007387 */ /* 0x0001f40000100800 */
[----:B0-----:R-:W-:Y:S05]  /*21770*/  @!P0 BRA `(.L_x_693) ;  /* 0x0000000400a88947 */ /* 0x001fea0003800000 */
[C---:B-----5:R-:W-:Y:S02]  /*21780*/  IMAD R5, R2.reuse, 0x50, R7 ;  /* 0x0000005002057824 */ /* 0x060fe400078e0207 */
[----:B------:R-:W-:Y:S02]  /*21790*/  VIADD R2, R2, 0xffffffff ;  /* 0xffffffff02027836 */ /* 0x000fe40000000000 */
[----:B------:R-:W-:-:S07]  /*217a0*/  VIADD R5, R5, 0xffffff60 ;  /* 0xffffff6005057836 */ /* 0x000fce0000000000 */
.L_x_710:
[----:B------:R-:W-:Y:S05]  /*217b0*/  YIELD ;  /* 0x0000000000007946 */ /* 0x000fea0003800000 */
[----:B------:R-:W-:Y:S04]  /*217c0*/  BSSY B1, `(.L_x_704) ;  /* 0x0000058000017945 */ /* 0x000fe80003800000 */
[----:B0-----:R-:W-:Y:S05]  /*217d0*/  @!P6 BRA `(.L_x_705) ;  /* 0x000000040058e947 */ /* 0x001fea0003800000 */
[----:B------:R-:W2:Y:S04]  /*217e0*/  LDL R6, [R1+0x10] ;  /* 0x0000100001067983 */ /* 0x000ea80000100800 */
[----:B------:R-:W3:Y:S01]  /*217f0*/  LDL R7, [R1+0x14] ;  /* 0x0000140001077983 */ /* 0x000ee20000100800 */
[----:B--2---:R-:W-:Y:S01]  /*21800*/  IMAD R6, R6, 0x8, R9 ;  /* 0x0000000806067824 */ /* 0x004fe200078e0209 */
[----:B---3--:R-:W-:-:S04]  /*21810*/  SHF.L.U32 R7, R7, 0x1f, RZ ;  /* 0x0000001f07077819 */ /* 0x008fc800000006ff */
[----:B------:R-:W0:Y:S02]  /*21820*/  SYNCS.PHASECHK.TRANS64.TRYWAIT P0, [R6+URZ+0x388a0], R7 ;  /* 0x0388a007060075a7 */ /* 0x000e24000800017f */
[----:B0-----:R-:W-:Y:S05]  /*21830*/  @!P0 BRA `(.L_x_706) ;  /* 0x0000005400108947 */ /* 0x001fea0003800000 */
.L_x_825:
        /* <DEDUP_REMOVED lines=11> */
.L_x_707:
[----:B-1----:R-:W2:Y:S01]  /*218f0*/  LDL R8, [R1+0x10] ;  /* 0x0000100001087983 */ /* 0x002ea20000100800 */
        /* <DEDUP_REMOVED lines=8> */
[----:B------:R-:W-:Y:S01]  /*21980*/  UMOV UR7, 0x12f00000 ;  /* 0x12f0000000077882 */ /* 0x000fe20000000000 */
[----:B------:R-:W-:-:S04]  /*21990*/  UMOV UR17, 0x40 ;  /* 0x0000004000117882 */ /* 0x000fc80000000000 */
        /* <DEDUP_REMOVED lines=21> */
.L_x_826:
[----:B------:R-:W-:Y:S05]  /*21af0*/  @P0 BRA `(.L_x_709) ;  /* 0x00000000001c0947 */ /* 0x000fea0003800000 */
[----:B------:R-:W2:Y:S01]  /*21b00*/  S2R R10, SR_TID.X ;  /* 0x00000000000a7919 */ /* 0x000ea20000002100 */
[----:B01----:R-:W-:-:S04]  /*21b10*/  MOV R7, 0xa000 ;  /* 0x0000a00000077802 */ /* 0x003fc80000000f00 */
[----:B------:R3:W-:Y:S01]  /*21b20*/  SYNCS.ARRIVE.TRANS64 RZ, [R6+URZ+0x388b0], R7 ;  /* 0x0388b00706ff79a7 */ /* 0x0007e2000800003f */
[----:B--2---:R-:W-:-:S04]  /*21b30*/  LOP3.LUT R10, R10, 0x1f, RZ, 0xc0, !PT ;  /* 0x0000001f0a0a7812 */ /* 0x004fc800078ec0ff */
[----:B------:R-:W-:-:S13]  /*21b40*/  ISETP.NE.AND P1, PT, R10, RZ, PT ;  /* 0x000000ff0a00720c */ /* 0x000fda0003f25270 */
[----:B---3--:R-:W-:Y:S05]  /*21b50*/  @!P1 BRA `(.L_x_709) ;  /* 0x0000000000049947 */ /* 0x008fea0003800000 */
[----:B------:R-:W-:Y:S01]  /*21b60*/  BPT.TRAP 0x1 ;  /* 0x000000040000795c */ /* 0x000fe20000300000 */
.L_x_709:
        /* <DEDUP_REMOVED lines=29> */
.L_x_705:
[----:B------:R-:W-:Y:S05]  /*21d40*/  BSYNC B1 ;  /* 0x0000000000017941 */ /* 0x000fea0003800000 */
.L_x_704:
[----:B01----:R-:W2:Y:S04]  /*21d50*/  LDL.LU R6, [R1+0x10] ;  /* 0x0000100001067983 */ /* 0x003ea80000300800 */
[----:B------:R-:W3:Y:S01]  /*21d60*/  LDL.LU R7, [R1+0x14] ;  /* 0x0000140001077983 */ /* 0x000ee20000300800 */
[----:B------:R-:W-:Y:S02]  /*21d70*/  VIADD R2, R2, 0xffffffff ;  /* 0xffffffff02027836 */ /* 0x000fe40000000000 */
[----:B------:R-:W-:Y:S02]  /*21d80*/  VIADD R5, R5, 0xffffffb0 ;  /* 0xffffffb005057836 */ /* 0x000fe40000000000 */
[----:B--2---:R-:W-:-:S05]  /*21d90*/  VIADD R6, R6, 0x1 ;  /* 0x0000000106067836 */ /* 0x004fca0000000000 */
[----:B------:R-:W-:-:S04]  /*21da0*/  ISETP.NE.AND P0, PT, R6, 0x2, PT ;  /* 0x000000020600780c */ /* 0x000fc80003f05270 */
[----:B------:R-:W-:Y:S02]  /*21db0*/  SEL R8, R6, RZ, P0 ;  /* 0x000000ff06087207 */ /* 0x000fe40000000000 */
[----:B------:R-:W-:Y:S02]  /*21dc0*/  SEL R6, RZ, 0x1, P0 ;  /* 0x00000001ff067807 */ /* 0x000fe40000000000 */
[----:B------:R-:W-:Y:S01]  /*21dd0*/  ISETP.GT.AND P0, PT, R2, R0, PT ;  /* 0x000000000200720c */ /* 0x000fe20003f04270 */
[----:B------:R0:W-:Y:S01]  /*21de0*/  STL [R1+0x10], R8 ;  /* 0x0000100801007387 */ /* 0x0001e20000100800 */
[----:B---3--:R-:W-:-:S05]  /*21df0*/  LOP3.LUT R7, R7, R6, RZ, 0x3c, !PT ;  /* 0x0000000607077212 */ /* 0x008fca00078e3cff */
[----:B------:R0:W-:Y:S06]  /*21e00*/  STL [R1+0x14], R7 ;  /* 0x0000140701007387 */ /* 0x0001ec0000100800 */
[----:B------:R-:W-:Y:S05]  /*21e10*/  @P0 BRA `(.L_x_710) ;  /* 0xfffffff800640947 */ /* 0x000fea000383ffff */
.L_x_693:
[----:B------:R-:W-:Y:S05]  /*21e20*/  BSYNC B0 ;  /* 0x0000000000007941 */ /* 0x000fea0003800000 */
.L_x_692:
[----:B------:R-:W2:Y:S01]  /*21e30*/  LDL R6, [R1+0x34] ;  /* 0x0000340001067983 */ /* 0x000ea20000100800 */
[----:B------:R-:W-:Y:S05]  /*21e40*/  @!P2 WARPSYNC.ALL ;  /* 0x000000000000a948 */ /* 0x000fea0003800000 */
[----:B------:R-:W-:Y:S01]  /*21e50*/  BSSY B6, `(.L_x_711) ;  /* 0x0000361000067945 */ /* 0x000fe20003800000 */
[----:B------:R-:W-:Y:S01]  /*21e60*/  @!P2 BAR.SYNC.DEFER_BLOCKING 0xc, 0x120 ;  /* 0x030480000000ab1d */ /* 0x000fe20000010000 */
[----:B--2---:R-:W-:-:S13]  /*21e70*/  ISETP.GT.AND P0, PT, R6, RZ, PT ;  /* 0x000000ff0600720c */ /* 0x004fda0003f04270 */
[----:B------:R-:W-:Y:S05]  /*21e80*/  @P0 BRA `(.L_x_712) ;  /* 0x0000000000480947 */ /* 0x000fea0003800000 */
[----:B------:R-:W1:Y:S02]  /*21e90*/  S2R R6, SR_TID.X ;  /* 0x0000000000067919 */ /* 0x000e640000002100 */
[----:B-1----:R-:W-:-:S04]  /*21ea0*/  LOP3.LUT R6, R6, 0x1f, RZ, 0xc0, !PT ;  /* 0x0000001f06067812 */ /* 0x002fc800078ec0ff */
[----:B------:R-:W-:-:S13]  /*21eb0*/  ISETP.NE.AND P1, PT, R6, RZ, PT ;  /* 0x000000ff0600720c */ /* 0x000fda0003f25270 */
[----:B------:R-:W-:Y:S05]  /*21ec0*/  @P1 BRA `(.L_x_713) ;  /* 0x0000003400641947 */ /* 0x000fea0003800000 */
[----:B0----5:R-:W0:Y:S01]  /*21ed0*/  S2R R7, SR_LANEID ;  /* 0x0000000000077919 */ /* 0x021e220000000000 */
[----:B------:R-:W-:Y:S01]  /*21ee0*/  VOTEU.ANY UR4, UPT, PT ;  /* 0x0000000000047886 */ /* 0x000fe200038e0100 */
[----:B------:R-:W1:Y:S01]  /*21ef0*/  LDC.64 R2, c[0x0][0xc38] ;  /* 0x00030e00ff027b82 */ /* 0x000e620000000a00 */
[----:B------:R-:W0:Y:S01]  /*21f00*/  FLO.U32 R0, UR4 ;  /* 0x0000000400007d00 */ /* 0x000e2200080e0000 */
[----:B------:R-:W-:-:S07]  /*21f10*/  ULDC.64 UR6, c[0x0][0x208] ;  /* 0x0000820000067ab9 */ /* 0x000fce0000000a00 */
[----:B------:R-:W1:Y:S01]  /*21f20*/  POPC R5, UR4 ;  /* 0x0000000400057d09 */ /* 0x000e620008000000 */
[----:B0-----:R-:W-:-:S13]  /*21f30*/  ISETP.EQ.U32.AND P0, PT, R0, R7, PT ;  /* 0x000000070000720c */ /* 0x001fda0003f02070 */
[----:B-1----:R-:W2:Y:S01]  /*21f40*/  @P0 ATOMG.E.ADD.STRONG.GPU PT, R3, desc[UR6][R2.64], R5 ;  /* 0x00000005020309a8 */ /* 0x002ea200081ee1c6 */
[----:B------:R-:W0:Y:S02]  /*21f50*/  S2R R4, SR_LTMASK ;  /* 0x0000000000047919 */ /* 0x000e240000003900 */
[----:B0-----:R-:W-:-:S04]  /*21f60*/  LOP3.LUT R4, R4, UR4, RZ, 0xc0, !PT ;  /* 0x0000000404047c12 */ /* 0x001fc8000f8ec0ff */
[----:B------:R-:W0:Y:S01]  /*21f70*/  POPC R7, R4 ;  /* 0x0000000400077309 */ /* 0x000e220000000000 */
[----:B--2---:R-:W0:Y:S02]  /*21f80*/  SHFL.IDX PT, R0, R3, R0, 0x1f ;  /* 0x00001f0003007589 */ /* 0x004e2400000e0000 */
[----:B0-----:R-:W-:Y:S01]  /*21f90*/  IADD3 R16, R0, UR36, R7 ;  /* 0x0000002400107c10 */ /* 0x001fe2000fffe007 */
[----:B------:R-:W-:Y:S06]  /*21fa0*/  BRA `(.L_x_713) ;  /* 0x00000034002c7947 */ /* 0x000fec0003800000 */
.L_x_712:
[----:B------:R-:W1:Y:S01]  /*21fb0*/  S2R R0, SR_CgaCtaId ;  /* 0x0000000000007919 */ /* 0x000e620000008800 */
[----:B------:R-:W-:-:S04]  /*21fc0*/  MOV R2, 0x400 ;  /* 0x0000040000027802 */ /* 0x000fc80000000f00 */
[----:B-1----:R-:W-:-:S05]  /*21fd0*/  LEA R3, R0, R2, 0x18 ;  /* 0x0000000200037211 */ /* 0x002fca00078ec0ff */
[----:B------:R1:W-:Y:S01]  /*21fe0*/  STL [R1+0x18], R3 ;  /* 0x0000180301007387 */ /* 0x0003e20000100800 */
[----:B------:R-:W-:-:S05]  /*21ff0*/  VIADD R0, R3, 0x24400 ;  /* 0x0002440003007836 */ /* 0x000fca0000000000 */
[----:B------:R-:W-:-:S13]  /*22000*/  LOP3.LUT P0, RZ, R0, 0x3ff, RZ, 0xc0, !PT ;  /* 0x000003ff00ff7812 */ /* 0x000fda000780c0ff */
[----:B-1----:R-:W-:Y:S05]  /*22010*/  @!P0 BRA `(.L_x_714) ;  /* 0x0000000000408947 */ /* 0x002fea0003800000 */
[----:B------:R-:W-:Y:S01]  /*22020*/  MOV R2, 0x0 ;  /* 0x0000000000027802 */ /* 0x000fe20000000f00 */
[----:B------:R-:W-:Y:S01]  /*22030*/  ULDC.64 UR6, c[0x4][0xa8] ;  /* 0x01002a0000067ab9 */ /* 0x000fe20000000a00 */
[----:B------:R-:W-:Y:S01]  /*22040*/  ULDC.64 UR8, c[0x4][0xb0] ;  /* 0x01002c0000087ab9 */ /* 0x000fe20000000a00 */
[----:B------:R-:W-:Y:S01]  /*22050*/  ULDC.64 UR4, c[0x4][0x8] ;  /* 0x0100020000047ab9 */ /* 0x000fe20000000a00 */
[----:B------:R-:W-:Y:S01]  /*22060*/  IMAD.U32 R4, RZ, RZ, UR6 ;  /* 0x00000006ff047e24 */ /* 0x000fe2000f8e00ff */
[----:B------:R-:W-:Y:S01]  /*22070*/  MOV R12, 0x1 ;  /* 0x00000001000c7802 */ /* 0x000fe20000000f00 */
[----:B------:R-:W1:Y:S01]  /*22080*/  LDC.64 R2, c[0x4][R2] ;  /* 0x0100000002027b82 */ /* 0x000e620000000a00 */
[----:B------:R-:W-:Y:S02]  /*22090*/  IMAD.U32 R5, RZ, RZ, UR7 ;  /* 0x00000007ff057e24 */ /* 0x000fe4000f8e00ff */
[----:B------:R-:W-:Y:S02]  /*220a0*/  IMAD.U32 R6, RZ, RZ, UR8 ;  /* 0x00000008ff067e24 */ /* 0x000fe4000f8e00ff */
[----:B0----5:R-:W-:-:S02]  /*220b0*/  IMAD.U32 R7, RZ, RZ, UR9 ;  /* 0x00000009ff077e24 */ /* 0x021fc4000f8e00ff */
[----:B------:R-:W-:Y:S02]  /*220c0*/  IMAD.U32 R10, RZ, RZ, UR4 ;  /* 0x00000004ff0a7e24 */ /* 0x000fe4000f8e00ff */
[----:B------:R-:W-:Y:S02]  /*220d0*/  IMAD.U32 R11, RZ, RZ, UR5 ;  /* 0x00000005ff0b7e24 */ /* 0x000fe4000f8e00ff */
[----:B------:R-:W-:Y:S02]  /*220e0*/  IMAD.MOV.U32 R8, RZ, RZ, 0x70 ;  /* 0x00000070ff087424 */ /* 0x000fe400078e00ff */
[----:B------:R-:W-:-:S07]  /*220f0*/  IMAD.MOV.U32 R13, RZ, RZ, RZ ;  /* 0x000000ffff0d7224 */ /* 0x000fce00078e00ff */
[----:B------:R-:W-:-:S07]  /*22100*/  LEPC R20, `(.L_x_714) ;  /* 0x000000001014794e */ /* 0x000fce0000000000 */
[----:B-1----:R-:W-:Y:S05]  /*22110*/  CALL.ABS.NOINC R2 ;  /* 0x0000000002007343 */ /* 0x002fea0003c00000 */
.L_x_714:
        /* <DEDUP_REMOVED lines=9> */
[----:B------:R-:W-:Y:S02]  /*221b0*/  IMAD.U32 R4, RZ, RZ, UR6 ;  /* 0x00000006ff047e24 */ /* 0x000fe4000f8e00ff */
[----:B------:R-:W-:Y:S02]  /*221c0*/  IMAD.U32 R5, RZ, RZ, UR7 ;  /* 0x00000007ff057e24 */ /* 0x000fe4000f8e00ff */
[----:B------:R-:W-:Y:S02]  /*221d0*/  IMAD.U32 R6, RZ, RZ, UR8 ;  /* 0x00000008ff067e24 */ /* 0x000fe4000f8e00ff */
[----:B0----5:R-:W-:-:S02]  /*221e0*/  IMAD.U32 R7, RZ, RZ, UR9 ;  /* 0x00000009ff077e24 */ /* 0x021fc4000f8e00ff */
[----:B------:R-:W-:Y:S02]  /*221f0*/  IMAD.U32 R10, RZ, RZ, UR4 ;  /* 0x00000004ff0a7e24 */ /* 0x000fe4000f8e00ff */
[----:B------:R-:W-:Y:S02]  /*22200*/  IMAD.U32 R11, RZ, RZ, UR5 ;  /* 0x00000005ff0b7e24 */ /* 0x000fe4000f8e00ff */
[----:B------:R-:W-:Y:S02]  /*22210*/  IMAD.MOV.U32 R8, RZ, RZ, 0x70 ;  /* 0x00000070ff087424 */ /* 0x000fe400078e00ff */
[----:B------:R-:W-:Y:S02]  /*22220*/  IMAD.MOV.U32 R12, RZ, RZ, 0x1 ;  /* 0x00000001ff0c7424 */ /* 0x000fe400078e00ff */
[----:B-1----:R-:W-:-:S07]  /*22230*/  IMAD.MOV.U32 R13, RZ, RZ, RZ ;  /* 0x000000ffff0d7224 */ /* 0x002fce00078e00ff */
[----:B------:R-:W-:-:S07]  /*22240*/  LEPC R20, `(.L_x_716) ;  /* 0x000000001014794e */ /* 0x000fce0000000000 */
[----:B--2---:R-:W-:Y:S05]  /*22250*/  CALL.ABS.NOINC R2 ;  /* 0x0000000002007343 */ /* 0x004fea0003c00000 */
.L_x_716:
[----:B------:R-:W-:Y:S01]  /*22260*/  MOV R2, 0x0 ;  /* 0x0000000000027802 */ /* 0x000fe20000000f00 */
[----:B------:R-:W-:Y:S01]  /*22270*/  ULDC.64 UR4, c[0x4][0xa8] ;  /* 0x01002a0000047ab9 */ /* 0x000fe20000000a00 */
[----:B------:R-:W-:Y:S01]  /*22280*/  ULDC.64 UR6, c[0x4][0xb0] ;  /* 0x01002c0000067ab9 */ /* 0x000fe20000000a00 */
[----:B------:R-:W-:Y:S01]  /*22290*/  ULDC.64 UR8, c[0x4][0x18] ;  /* 0x0100060000087ab9 */ /* 0x000fe20000000a00 */
[----:B------:R-:W-:Y:S01]  /*222a0*/  MOV R4, UR4 ;  /* 0x0000000400047c02 */ /* 0x000fe20008000f00 */
[----:B------:R-:W-:Y:S01]  /*222b0*/  IMAD.U32 R5, RZ, RZ, UR5 ;  /* 0x00000005ff057e24 */ /* 0x000fe2000f8e00ff */
        /* <DEDUP_REMOVED lines=10> */
.L_x_715:
        /* <DEDUP_REMOVED lines=8> */
[----:B------:R-:W1:Y:S02]  /*223e0*/  S2R R6, SR_TID.X ;  /* 0x0000000000067919 */ /* 0x000e640000002100 */
[----:B-1----:R-:W-:-:S04]  /*223f0*/  LOP3.LUT R6, R6, 0x1f, RZ, 0xc0, !PT ;  /* 0x0000001f06067812 */ /* 0x002fc800078ec0ff */
        /* <DEDUP_REMOVED lines=9> */
[----:B------:R-:W1:Y:S01]  /*22490*/  LDC R4, c[0x0][0x428] ;  /* 0x00010a00ff047b82 */ /* 0x000e620000000800 */
[----:B------:R-:W-:-:S06]  /*224a0*/  IMAD.MOV.U32 R0, RZ, RZ, R5 ;  /* 0x000000ffff007224 */ /* 0x000fcc00078e0005 */
[----:B------:R2:W5:Y:S01]  /*224b0*/  @P0 LDG.E R0, desc[UR6][R2.64] ;  /* 0x0000000602000981 */ /* 0x000562000c1e1900 */
[----:B------:R-:W-:Y:S02]  /*224c0*/  PLOP3.LUT P1, PT, P6, PT, PT, 0x8, 0x0 ;  /* 0x000000000000781c */ /* 0x000fe4000372e170 */
[----:B-1----:R-:W-:Y:S01]  /*224d0*/  ISETP.NE.AND P0, PT, R4, 0x1, PT ;  /* 0x000000010400780c */ /* 0x002fe20003f05270 */
[----:B------:R-:W-:-:S12]  /*224e0*/  IMAD.MOV.U32 R4, RZ, RZ, R18 ;  /* 0x000000ffff047224 */ /* 0x000fd800078e0012 */
[----:B--2---:R-:W1:Y:S08]  /*224f0*/  @P0 LDC R3, c[0x0][0x42c] ;  /* 0x00010b00ff030b82 */ /* 0x004e700000000800 */
[----:B------:R-:W2:Y:S01]  /*22500*/  @P0 LDC R2, c[0x0][0x430] ;  /* 0x00010c00ff020b82 */ /* 0x000ea20000000800 */
[----:B-1----:R-:W-:-:S05]  /*22510*/  @P0 IMAD.HI.U32 R3, R18, R3, RZ ;  /* 0x0000000312030227 */ /* 0x002fca00078e00ff */
[----:B--2---:R-:W-:Y:S02]  /*22520*/  @P0 SHF.R.U32.HI R4, RZ, R2, R3 ;  /* 0x00000002ff040219 */ /* 0x004fe40000011603 */
[----:B------:R-:W-:-:S04]  /*22530*/  ISETP.NE.U32.AND P0, PT, RZ, UR4, PT ;  /* 0x00000004ff007c0c */ /* 0x000fc8000bf05070 */
[----:B------:R-:W-:-:S04]  /*22540*/  ISETP.NE.AND.EX P0, PT, RZ, UR5, PT, P0 ;  /* 0x00000005ff007c0c */ /* 0x000fc8000bf05300 */
[----:B------:R-:W-:-:S09]  /*22550*/  SEL R2, R5, RZ, !P0 ;  /* 0x000000ff05027207 */ /* 0x000fd20004000000 */
.L_x_717:
        /* <DEDUP_REMOVED lines=10> */
[----:B------:R-:W1:Y:S01]  /*22600*/  S2R R3, SR_TID.X ;  /* 0x0000000000037919 */ /* 0x000e620000002100 */
[----:B------:R-:W-:Y:S01]  /*22610*/  UMOV UR4, 0x40 ;  /* 0x0000004000047882 */ /* 0x000fe20000000000 */
[----:B-1----:R-:W-:-:S04]  /*22620*/  LOP3.LUT R3, R3, 0x1f, RZ, 0xc0, !PT ;  /* 0x0000001f03037812 */ /* 0x002fc800078ec0ff */
[----:B------:R-:W-:-:S04]  /*22630*/  ISETP.NE.AND P2, PT, R3, RZ, PT ;  /* 0x000000ff0300720c */ /* 0x000fc80003f45270 */
[----:B------:R-:W-:-:S09]  /*22640*/  PLOP3.LUT P1, PT, P2, PT, PT, 0x8, 0x0 ;  /* 0x000000000000781c */ /* 0x000fd2000172e170 */
[----:B------:R-:W-:-:S05]  /*22650*/  VOTEU.ALL UP0, P2 ;  /* 0x00000000003f7886 */ /* 0x000fca0001000000 */
.L_x_718:
        /* <DEDUP_REMOVED lines=15> */
.L_x_719:
        /* <DEDUP_REMOVED lines=15> */
.L_x_720:
        /* <DEDUP_REMOVED lines=9> */
[----:B0-----:R-:W0:Y:S01]  /*228d0*/  LDC.64 R8, c[0x0][0x3f8] ;  /* 0x0000fe00ff087b82 */ /* 0x001e220000000a00 */
[----:B------:R-:W-:Y:S02]  /*228e0*/  ULDC.64 UR4, c[0x0][0xa08] ;  /* 0x0002820000047ab9 */ /* 0x000fe40000000a00 */
[----:B0-----:R-:W-:Y:S01]  /*228f0*/  LOP3.LUT P0, RZ, R8, UR4, RZ, 0xfc, !PT ;  /* 0x0000000408ff7c12 */ /* 0x001fe2000f80fcff */
[----:B------:R-:W-:-:S03]  /*22900*/  UMOV UR4, 0xffffffff ;  /* 0xffffffff00047882 */ /* 0x000fc60000000000 */
[----:B------:R-:W-:-:S04]  /*22910*/  LOP3.LUT P0, RZ, R9, UR5, RZ, 0xfc, P0 ;  /* 0x0000000509ff7c12 */ /* 0x000fc8000800fcff */
[----:B-----5:R-:W-:Y:S01]  /*22920*/  SEL R5, R0, RZ, !P0 ;  /* 0x000000ff00057207 */ /* 0x020fe20004000000 */
[----:B------:R-:W-:Y:S08]  /*22930*/  BRA.DIV UR4, `(.L_x_721) ;  /* 0x0000004204f87947 */ /* 0x000ff0000b800000 */
.L_x_829:
[----:B------:R-:W2:Y:S01]  /*22940*/  LDL R3, [R1+0x24] ;  /* 0x0000240001037983 */ /* 0x000ea20000100800 */
[----:B------:R-:W-:Y:S01]  /*22950*/  UMOV UR4, 0xffffffff ;  /* 0xffffffff00047882 */ /* 0x000fe20000000000 */
[----:B------:R-:W-:Y:S02]  /*22960*/  SHF.R.S32.HI R12, RZ, 0x1f, R0 ;  /* 0x0000001fff0c7819 */ /* 0x000fe40000011400 */
[----:B--2---:R-:W-:Y:S01]  /*22970*/  IADD3 R3, R3, -0x1, RZ ;  /* 0xffffffff03037810 */ /* 0x004fe20007ffe0ff */
[----:B------:R-:W-:Y:S06]  /*22980*/  BRA.DIV UR4, `(.L_x_722) ;  /* 0x0000004604187947 */ /* 0x000fec000b800000 */
[----:B------:R-:W-:-:S13]  /*22990*/  ELECT P6, URZ, PT ;  /* 0x00000000003f782f */ /* 0x000fda00038c0000 */
.L_x_832:
        /* <DEDUP_REMOVED lines=12> */
[----:B------:R-:W-:-:S05]  /*22a60*/  @P0 SHF.R.U32.HI R5, RZ, R7, R6 ;  /* 0x00000007ff050219 */ /* 0x000fca0000011606 */
[----:B------:R-:W-:-:S04]  /*22a70*/  IMAD.MOV R6, RZ, RZ, -R5 ;  /* 0x000000ffff067224 */ /* 0x000fc800078e0a05 */
        /* <DEDUP_REMOVED lines=11> */
.L_x_724:
        /* <DEDUP_REMOVED lines=9> */
.L_x_833:
        /* <DEDUP_REMOVED lines=11> */
.L_x_726:
        /* <DEDUP_REMOVED lines=38> */
.L_x_723:
        /* <DEDUP_REMOVED lines=47> */
[----:B--2---:R-:W-:-:S05]  /*231c0*/  VIADD R11, R11, 0x1 ;  /* 0x000000010b0b7836 */ /* 0x004fca0000000000 */
[----:B------:R-:W-:Y:S01]  /*231d0*/  LEA.HI R2, R11, R11, RZ, 0x1 ;  /* 0x0000000b0b027211 */ /* 0x000fe200078f08ff */
[----:B------:R0:W-:Y:S03]  /*231e0*/  STL [R1+0x30], R11 ;  /* 0x0000300b01007387 */ /* 0x0001e60000100800 */
[----:B------:R-:W-:-:S05]  /*231f0*/  LOP3.LUT R2, R2, 0xfffffffe, RZ, 0xc0, !PT ;  /* 0xfffffffe02027812 */ /* 0x000fca00078ec0ff */
[----:B------:R-:W-:-:S05]  /*23200*/  IMAD.IADD R2, R11, 0x1, -R2 ;  /* 0x000000010b027824 */ /* 0x000fca00078e0a02 */
[----:B------:R-:W-:-:S04]  /*23210*/  SHF.L.U32 R2, R2, 0x1f, RZ ;  /* 0x0000001f02027819 */ /* 0x000fc800000006ff */
[----:B------:R-:W1:Y:S02]  /*23220*/  SYNCS.PHASECHK.TRANS64.TRYWAIT P0, [R7+URZ+0x38820], R2 ;  /* 0x03882002070075a7 */ /* 0x000e64000800017f */
[----:B01----:R-:W-:Y:S05]  /*23230*/  @!P0 BRA `(.L_x_728) ;  /* 0x0000003c00208947 */ /* 0x003fea0003800000 */
.L_x_834:
[----:B------:R-:W-:Y:S05]  /*23240*/  BSYNC B0 ;  /* 0x0000000000007941 */ /* 0x000fea0003800000 */
.L_x_727:
        /* <DEDUP_REMOVED lines=8> */
[----:B------:R-:W-:-:S04]  /*232d0*/  VIADDMNMX R13, R13, R2, 0xffffffff, !PT ;  /* 0xffffffff0d0d7446 */ /* 0x000fc80007800102 */
[C---:B------:R-:W-:Y:S01]  /*232e0*/  IADD3 R2, R6.reuse, R13, RZ ;  /* 0x0000000d06027210 */ /* 0x040fe20007ffe0ff */
[----:B------:R-:W-:-:S03]  /*232f0*/  VIADD R6, R6, 0xfffffffe ;  /* 0xfffffffe06067836 */ /* 0x000fc60000000000 */
[----:B------:R-:W-:-:S04]  /*23300*/  LOP3.LUT R2, R2, 0x1, RZ, 0xc0, !PT ;  /* 0x0000000102027812 */ /* 0x000fc800078ec0ff */
[----:B------:R-:W-:-:S13]  /*23310*/  ISETP.NE.U32.AND P0, PT, R2, 0x1, PT ;  /* 0x000000010200780c */ /* 0x000fda0003f05070 */
[----:B------:R-:W-:Y:S05]  /*23320*/  @P0 BRA `(.L_x_732) ;  /* 0x00000008005c0947 */ /* 0x000fea0003800000 */
[----:B------:R-:W2:Y:S04]  /*23330*/  LDL R7, [R1] ;  /* 0x0000000001077983 */ /* 0x000ea80000100800 */
[----:B------:R-:W3:Y:S01]  /*23340*/  LDL R10, [R1+0x8] ;  /* 0x00000800010a7983 */ /* 0x000ee20000100800 */
[----:B------:R-:W-:Y:S01]  /*23350*/  BSSY B2, `(.L_x_733) ;  /* 0x0000090000027945 */ /* 0x000fe20003800000 */
[----:B--2---:R-:W-:-:S05]  /*23360*/  VIADD R7, R7, 0x1 ;  /* 0x0000000107077836 */ /* 0x004fca0000000000 */
        /* <DEDUP_REMOVED lines=10> */
[----:B------:R-:W-:Y:S01]  /*23410*/  IMAD.MOV.U32 R2, RZ, RZ, R6 ;  /* 0x000000ffff027224 */ /* 0x000fe200078e0006 */
[----:B------:R-:W-:Y:S01]  /*23420*/  ULDC.64 UR4, c[0x0][0x408] ;  /* 0x0001020000047ab9 */ /* 0x000fe20000000a00 */
[----:B------:R-:W-:Y:S01]  /*23430*/  ULDC.64 UR6, c[0x0][0x208] ;  /* 0x0000820000067ab9 */ /* 0x000fe20000000a00 */
[----:B0-----:R-:W-:-:S13]  /*23440*/  ISETP.NE.AND P0, PT, R17, 0x1, PT ;  /* 0x000000011100780c */ /* 0x001fda0003f05270 */
[----:B------:R-:W0:Y:S02]  /*23450*/  @P0 LDC.64 R10, c[0x0][0x420] ;  /* 0x00010800ff0a0b82 */ /* 0x000e240000000a00 */
[----:B0-----:R-:W-:-:S05]  /*23460*/  @P0 IMAD.HI.U32 R10, R6, R10, RZ ;  /* 0x0000000a060a0227 */ /* 0x001fca00078e00ff */
[----:B------:R-:W-:Y:S01]  /*23470*/  @P0 SHF.R.U32.HI R2, RZ, R11, R10 ;  /* 0x0000000bff020219 */ /* 0x000fe2000001160a */
[----:B------:R-:W-:-:S03]  /*23480*/  IMAD R10, R12, UR4, RZ ;  /* 0x000000040c0a7c24 */ /* 0x000fc6000f8e02ff */
[----:B------:R-:W-:Y:S01]  /*23490*/  SHF.R.S32.HI R11, RZ, 0x1f, R2 ;  /* 0x0000001fff0b7819 */ /* 0x000fe20000011402 */
[C---:B------:R-:W-:Y:S02]  /*234a0*/  IMAD R15, R0.reuse, UR5, R10 ;  /* 0x00000005000f7c24 */ /* 0x040fe4000f8e020a */
[--C-:B------:R-:W-:Y:S02]  /*234b0*/  IMAD.MOV.U32 R10, RZ, RZ, R2.reuse ;  /* 0x000000ffff0a7224 */ /* 0x100fe400078e0002 */
[----:B------:R-:W-:Y:S02]  /*234c0*/  IMAD.MOV R2, RZ, RZ, -R2 ;  /* 0x000000ffff027224 */ /* 0x000fe400078e0a02 */
[----:B------:R-:W-:-:S04]  /*234d0*/  IMAD.WIDE.U32 R10, R0, UR4, R10 ;  /* 0x00000004000a7c25 */ /* 0x000fc8000f8e000a */
[----:B------:R-:W-:Y:S01]  /*234e0*/  IMAD.IADD R15, R15, 0x1, R11 ;  /* 0x000000010f0f7824 */ /* 0x000fe200078e020b */
[----:B------:R-:W-:Y:S01]  /*234f0*/  LEA R8, P0, R10, R8, 0x2 ;  /* 0x000000080a087211 */ /* 0x000fe200078010ff */
[----:B------:R-:W-:-:S03]  /*23500*/  IMAD R6, R17, R2, R6 ;  /* 0x0000000211067224 */ /* 0x000fc600078e0206 */
[----:B------:R-:W-:-:S05]  /*23510*/  LEA.HI.X R9, R10, R9, R15, 0x2, P0 ;  /* 0x000000090a097211 */ /* 0x000fca00000f140f */
[----:B------:R0:W5:Y:S04]  /*23520*/  LDG.E R2, desc[UR6][R8.64] ;  /* 0x0000000608027981 */ /* 0x000168000c1e1900 */
.L_x_735:
[----:B0-----:R-:W0:Y:S01]  /*23530*/  S2R R9, SR_CgaCtaId ;  /* 0x0000000000097919 */ /* 0x001e220000008800 */
[----:B------:R-:W-:-:S04]  /*23540*/  MOV R8, 0x400 ;  /* 0x0000040000087802 */ /* 0x000fc80000000f00 */
[----:B0-----:R-:W-:Y:S02]  /*23550*/  LEA R8, R9, R8, 0x18 ;  /* 0x0000000809087211 */ /* 0x001fe400078ec0ff */
[----:B------:R-:W-:-:S03]  /*23560*/  SHF.L.U32 R9, R14, 0x1f, RZ ;  /* 0x0000001f0e097819 */ /* 0x000fc600000006ff */
[----:B------:R-:W-:-:S04]  /*23570*/  IMAD R8, R7, 0x8, R8 ;  /* 0x0000000807087824 */ /* 0x000fc800078e0208 */
[----:B------:R-:W0:Y:S02]  /*23580*/  SYNCS.PHASECHK.TRANS64.TRYWAIT P0, [R8+URZ+0x38840], R9 ;  /* 0x03884009080075a7 */ /* 0x000e24000800017f */
[----:B0-----:R-:W-:Y:S05]  /*23590*/  @!P0 BRA `(.L_x_736) ;  /* 0x0000003800688947 */ /* 0x001fea0003800000 */
.L_x_835:
        /* <DEDUP_REMOVED lines=11> */
.L_x_737:
        /* <DEDUP_REMOVED lines=42> */
.L_x_836:
[----:B------:R-:W-:Y:S05]  /*238f0*/  @P1 BRA `(.L_x_739) ;  /* 0x0000000000301947 */ /* 0x000fea0003800000 */
[----:B------:R-:W2:Y:S01]  /*23900*/  LDL R10, [R1] ;  /* 0x00000000010a7983 */ /* 0x000ea20000100800 */
[----:B------:R-:W-:Y:S01]  /*23910*/  MOV R11, 0x400 ;  /* 0x00000400000b7802 */ /* 0x000fe20000000f00 */
[----:B------:R-:W1:Y:S01]  /*23920*/  S2R R17, SR_TID.X ;  /* 0x0000000000117919 */ /* 0x000e620000002100 */
[----:B------:R-:W3:Y:S01]  /*23930*/  S2R R15, SR_CgaCtaId ;  /* 0x00000000000f7919 */ /* 0x000ee20000008800 */
[----:B0-----:R-:W-:Y:S01]  /*23940*/  IMAD.MOV.U32 R9, RZ, RZ, 0xa000 ;  /* 0x0000a000ff097424 */ /* 0x001fe200078e00ff */
[----:B-1----:R-:W-:-:S04]  /*23950*/  LOP3.LUT R17, R17, 0x1f, RZ, 0xc0, !PT ;  /* 0x0000001f11117812 */ /* 0x002fc800078ec0ff */
[----:B------:R-:W-:Y:S02]  /*23960*/  ISETP.NE.AND P0, PT, R17, RZ, PT ;  /* 0x000000ff1100720c */ /* 0x000fe40003f05270 */
[----:B---3--:R-:W-:-:S04]  /*23970*/  LEA R11, R15, R11, 0x18 ;  /* 0x0000000b0f0b7211 */ /* 0x008fc800078ec0ff */
[----:B--2---:R-:W-:-:S04]  /*23980*/  LEA R8, R10, R11, 0x3 ;  /* 0x0000000b0a087211 */ /* 0x004fc800078e18ff */
[----:B------:R1:W-:Y:S03]  /*23990*/  SYNCS.ARRIVE.TRANS64 RZ, [R8+URZ+0x38850], R9 ;  /* 0x0388500908ff79a7 */ /* 0x0003e6000800003f */
[----:B------:R-:W-:Y:S05]  /*239a0*/  @!P0 BRA `(.L_x_739) ;  /* 0x0000000000048947 */ /* 0x000fea0003800000 */
[----:B------:R-:W-:Y:S01]  /*239b0*/  BPT.TRAP 0x1 ;  /* 0x000000040000795c */ /* 0x000fe20000300000 */
.L_x_739:
        /* <DEDUP_REMOVED lines=14> */
[----:B------:R-:W-:Y:S01]  /*23aa0*/  IMAD.MOV.U32 R5, RZ, RZ, R2 ;  /* 0x000000ffff057224 */ /* 0x000fe200078e0002 */
        /* <DEDUP_REMOVED lines=26> */
.L_x_734:
[----:B------:R-:W-:Y:S05]  /*23c50*/  BSYNC B2 ;  /* 0x0000000000027941 */ /* 0x000fea0003800000 */
.L_x_733:
[----:B------:R-:W2:Y:S04]  /*23c60*/  LDL.LU R2, [R1+0x24] ;  /* 0x0000240001027983 */ /* 0x000ea80000300800 */
[----:B------:R0:W-:Y:S04]  /*23c70*/  STL [R1], R7 ;  /* 0x0000000701007387 */ /* 0x0001e80000100800 */
[----:B------:R0:W-:Y:S02]  /*23c80*/  STL [R1+0x8], R14 ;  /* 0x0000080e01007387 */ /* 0x0001e40000100800 */
[----:B0-2---:R-:W-:-:S07]  /*23c90*/  VIADD R6, R2, 0xfffffffd ;  /* 0xfffffffd02067836 */ /* 0x005fce0000000000 */
.L_x_732:
[----:B------:R-:W-:Y:S05]  /*23ca0*/  BSYNC B1 ;  /* 0x0000000000017941 */ /* 0x000fea0003800000 */
.L_x_731:
[----:B------:R-:W-:-:S05]  /*23cb0*/  IMAD.MOV R2, RZ, RZ, -R13 ;  /* 0x000000ffff027224 */ /* 0x000fca00078e0a0d */
[----:B------:R-:W-:-:S13]  /*23cc0*/  ISETP.NE.AND P0, PT, R3, R2, PT ;  /* 0x000000020300720c */ /* 0x000fda0003f05270 */
[----:B------:R-:W-:Y:S05]  /*23cd0*/  @!P0 BRA `(.L_x_730) ;  /* 0x0000001000788947 */ /* 0x000fea0003800000 */
[----:B------:R-:W-:-:S07]  /*23ce0*/  IMAD.MOV.U32 R10, RZ, RZ, R5 ;  /* 0x000000ffff0a7224 */ /* 0x000fce00078e0005 */
.L_x_754:
        /* <DEDUP_REMOVED lines=22> */
[----:B------:R-:W-:-:S04]  /*23e50*/  @P0 SHF.R.U32.HI R2, RZ, R3, R9 ;  /* 0x00000003ff020219 */ /* 0x000fc80000011609 */
[--C-:B------:R-:W-:Y:S01]  /*23e60*/  SHF.R.S32.HI R3, RZ, 0x1f, R2.reuse ;  /* 0x0000001fff037819 */ /* 0x100fe20000011402 */
[----:B------:R-:W-:-:S04]  /*23e70*/  IMAD.MOV R9, RZ, RZ, -R2 ;  /* 0x000000ffff097224 */ /* 0x000fc800078e0a02 */
[----:B------:R-:W-:Y:S02]  /*23e80*/  IMAD R9, R10, R9, R6 ;  /* 0x000000090a097224 */ /* 0x000fe400078e0206 */
[----:B------:R-:W-:Y:S02]  /*23e90*/  IMAD R10, R12, UR6, RZ ;  /* 0x000000060c0a7c24 */ /* 0x000fe4000f8e02ff */
[----:B------:R-:W-:-:S04]  /*23ea0*/  IMAD.WIDE.U32 R2, R0, UR6, R2 ;  /* 0x0000000600027c25 */ /* 0x000fc8000f8e0002 */
[----:B------:R-:W-:-:S04]  /*23eb0*/  IMAD R10, R0, UR7, R10 ;  /* 0x00000007000a7c24 */ /* 0x000fc8000f8e020a */
[----:B------:R-:W-:Y:S01]  /*23ec0*/  IMAD.IADD R3, R10, 0x1, R3 ;  /* 0x000000010a037824 */ /* 0x000fe200078e0203 */
[----:B------:R-:W-:-:S04]  /*23ed0*/  LEA R10, P0, R2, UR4, 0x2 ;  /* 0x00000004020a7c11 */ /* 0x000fc8000f8010ff */
[----:B------:R-:W-:-:S05]  /*23ee0*/  LEA.HI.X R11, R2, UR5, R3, 0x2, P0 ;  /* 0x00000005020b7c11 */ /* 0x000fca00080f1403 */
[----:B------:R0:W5:Y:S04]  /*23ef0*/  LDG.E R10, desc[UR8][R10.64] ;  /* 0x000000080a0a7981 */ /* 0x000168000c1e1900 */
.L_x_742:
[----:B------:R-:W1:Y:S01]  /*23f00*/  S2R R3, SR_CgaCtaId ;  /* 0x0000000000037919 */ /* 0x000e620000008800 */
[----:B------:R-:W-:-:S04]  /*23f10*/  MOV R2, 0x400 ;  /* 0x0000040000027802 */ /* 0x000fc80000000f00 */
[----:B-1----:R-:W-:Y:S02]  /*23f20*/  LEA R2, R3, R2, 0x18 ;  /* 0x0000000203027211 */ /* 0x002fe400078ec0ff */
[----:B------:R-:W-:Y:S02]  /*23f30*/  SHF.L.U32 R3, R8, 0x1f, RZ ;  /* 0x0000001f08037819 */ /* 0x000fe400000006ff */
[----:B------:R-:W-:-:S04]  /*23f40*/  LEA R2, R7, R2, 0x3 ;  /* 0x0000000207027211 */ /* 0x000fc800078e18ff */
[----:B------:R-:W1:Y:S02]  /*23f50*/  SYNCS.PHASECHK.TRANS64.TRYWAIT P0, [R2+URZ+0x38840], R3 ;  /* 0x03884003020075a7 */ /* 0x000e64000800017f */
[----:B-1----:R-:W-:Y:S05]  /*23f60*/  @!P0 BRA `(.L_x_743) ;  /* 0x00000030001c8947 */ /* 0x002fea0003800000 */
.L_x_837:
        /* <DEDUP_REMOVED lines=11> */
.L_x_744:
[----:B------:R-:W2:Y:S04]  /*24020*/  LDL R15, [R1+0x4] ;  /* 0x00000400010f7983 */ /* 0x000ea80000100800 */
[----:B------:R-:W3:Y:S01]  /*24030*/  LDL.LU R14, [R1+0x8] ;  /* 0x00000800010e7983 */ /* 0x000ee20000300800 */
[----:B-1----:R-:W-:-:S03]  /*24040*/  MOV R3, 0x400 ;  /* 0x0000040000037802 */ /* 0x002fc60000000f00 */
        /* <DEDUP_REMOVED lines=39> */
.L_x_838:
        /* <DEDUP_REMOVED lines=8> */
.L_x_746:
        /* <DEDUP_REMOVED lines=40> */
.L_x_741:
[----:B------:R-:W-:Y:S05]  /*245c0*/  BSYNC B1 ;  /* 0x0000000000017941 */ /* 0x000fea0003800000 */
.L_x_740:
        /* <DEDUP_REMOVED lines=32> */
.L_x_749:
[----:B------:R-:W2:Y:S01]  /*247d0*/  S2R R3, SR_CgaCtaId ;  /* 0x0000000000037919 */ /* 0x000ea20000008800 */
[----:B------:R-:W-:-:S04]  /*247e0*/  MOV R2, 0x400 ;  /* 0x0000040000027802 */ /* 0x000fc80000000f00 */
[----:B--2---:R-:W-:Y:S02]  /*247f0*/  LEA R2, R3, R2, 0x18 ;  /* 0x0000000203027211 */ /* 0x004fe400078ec0ff */
[----:B------:R-:W-:-:S03]  /*24800*/  SHF.L.U32 R3, R13, 0x1f, RZ ;  /* 0x0000001f0d037819 */ /* 0x000fc600000006ff */
[----:B------:R-:W-:-:S04]  /*24810*/  IMAD R2, R14, 0x8, R2 ;  /* 0x000000080e027824 */ /* 0x000fc800078e0202 */
[----:B------:R-:W2:Y:S02]  /*24820*/  SYNCS.PHASECHK.TRANS64.TRYWAIT P0, [R2+URZ+0x38840], R3 ;  /* 0x03884003020075a7 */ /* 0x000ea4000800017f */
[----:B--2---:R-:W-:Y:S05]  /*24830*/  @!P0 BRA `(.L_x_750) ;  /* 0x0000002800108947 */ /* 0x004fea0003800000 */
.L_x_839:
        /* <DEDUP_REMOVED lines=11> */
.L_x_751:
        /* <DEDUP_REMOVED lines=30> */
[----:B------:R-:W-:Y:S01]  /*24ad0*/  IMAD R2, R7, 0x8, R2 ;  /* 0x0000000807027824 */ /* 0x000fe200078e0202 */
        /* <DEDUP_REMOVED lines=11> */
.L_x_840:
        /* <DEDUP_REMOVED lines=8> */
.L_x_753:
        /* <DEDUP_REMOVED lines=39> */
.L_x_748:
[----:B------:R-:W-:Y:S05]  /*24e80*/  BSYNC B1 ;  /* 0x0000000000017941 */ /* 0x000fea0003800000 */
.L_x_747:
[C---:B------:R-:W-:Y:S01]  /*24e90*/  ISETP.GT.AND P0, PT, R6.reuse, 0x1, PT ;  /* 0x000000010600780c */ /* 0x040fe20003f04270 */
[----:B------:R-:W-:-:S12]  /*24ea0*/  VIADD R6, R6, 0xfffffffe ;  /* 0xfffffffe06067836 */ /* 0x000fd80000000000 */
[----:B------:R-:W-:Y:S05]  /*24eb0*/  @P0 BRA `(.L_x_754) ;  /* 0xffffffec008c0947 */ /* 0x000fea000383ffff */
.L_x_730:
[----:B------:R-:W-:Y:S05]  /*24ec0*/  BSYNC B0 ;  /* 0x0000000000007941 */ /* 0x000fea0003800000 */
.L_x_729:
[----:B------:R-:W1:Y:S01]  /*24ed0*/  S2R R2, SR_TID.X ;  /* 0x0000000000027919 */ /* 0x000e620000002100 */
[----:B------:R-:W-:Y:S01]  /*24ee0*/  BSSY B0, `(.L_x_755) ;  /* 0x0000011000007945 */ /* 0x000fe20003800000 */
[----:B-1----:R-:W-:-:S04]  /*24ef0*/  LOP3.LUT R2, R2, 0x1f, RZ, 0xc0, !PT ;  /* 0x0000001f02027812 */ /* 0x002fc800078ec0ff */
[----:B------:R-:W-:-:S13]  /*24f00*/  ISETP.NE.AND P0, PT, R2, RZ, PT ;  /* 0x000000ff0200720c */ /* 0x000fda0003f05270 */
[----:B------:R-:W-:Y:S05]  /*24f10*/  @P0 BRA `(.L_x_756) ;  /* 0x0000000000340947 */ /* 0x000fea0003800000 */
[----:B------:R-:W1:Y:S01]  /*24f20*/  S2R R3, SR_LANEID ;  /* 0x0000000000037919 */ /* 0x000e620000000000 */
[----:B------:R-:W-:Y:S01]  /*24f30*/  VOTEU.ANY UR4, UPT, PT ;  /* 0x0000000000047886 */ /* 0x000fe200038e0100 */
[----:B------:R-:W-:Y:S01]  /*24f40*/  ULDC.64 UR6, c[0x0][0x208] ;  /* 0x0000820000067ab9 */ /* 0x000fe20000000a00 */
[----:B------:R-:W1:Y:S08]  /*24f50*/  FLO.U32 R0, UR4 ;  /* 0x0000000400007d00 */ /* 0x000e7000080e0000 */
[----:B------:R-:W2:Y:S01]  /*24f60*/  POPC R7, UR4 ;  /* 0x0000000400077d09 */ /* 0x000ea20008000000 */
[----:B-1----:R-:W-:-:S02]  /*24f70*/  ISETP.EQ.U32.AND P0, PT, R0, R3, PT ;  /* 0x000000030000720c */ /* 0x002fc40003f02070 */
[----:B------:R-:W2:Y:S11]  /*24f80*/  LDC.64 R2, c[0x0][0xc38] ;  /* 0x00030e00ff027b82 */ /* 0x000eb60000000a00 */
[----:B--2---:R-:W2:Y:S01]  /*24f90*/  @P0 ATOMG.E.ADD.STRONG.GPU PT, R3, desc[UR6][R2.64], R7 ;  /* 0x00000007020309a8 */ /* 0x004ea200081ee1c6 */
[----:B------:R-:W1:Y:S02]  /*24fa0*/  S2R R6, SR_LTMASK ;  /* 0x0000000000067919 */ /* 0x000e640000003900 */
[----:B-1----:R-:W-:-:S04]  /*24fb0*/  LOP3.LUT R6, R6, UR4, RZ, 0xc0, !PT ;  /* 0x0000000406067c12 */ /* 0x002fc8000f8ec0ff */
[----:B------:R-:W1:Y:S01]  /*24fc0*/  POPC R9, R6 ;  /* 0x0000000600097309 */ /* 0x000e620000000000 */
[----:B--2---:R-:W1:Y:S02]  /*24fd0*/  SHFL.IDX PT, R0, R3, R0, 0x1f ;  /* 0x00001f0003007589 */ /* 0x004e6400000e0000 */
[----:B-1----:R-:W-:-:S07]  /*24fe0*/  IADD3 R16, R0, UR36, R9 ;  /* 0x0000002400107c10 */ /* 0x002fce000fffe009 */
.L_x_756:
[----:B------:R-:W-:Y:S05]  /*24ff0*/  BSYNC B0 ;  /* 0x0000000000007941 */ /* 0x000fea0003800000 */
.L_x_755:
        /* <DEDUP_REMOVED lines=11> */
.L_x_841:
        /* <DEDUP_REMOVED lines=11> */
.L_x_760:
        /* <DEDUP_REMOVED lines=38> */
.L_x_758:
[----:B------:R-:W-:Y:S05]  /*253c0*/  BSYNC B0 ;  /* 0x0000000000007941 */ /* 0x000fea0003800000 */
.L_x_757:
        /* <DEDUP_REMOVED lines=9> */
.L_x_713:
[----:B------:R-:W-:Y:S05]  /*25460*/  BSYNC B6 ;  /* 0x0000000000067941 */ /* 0x000fea0003800000 */
.L_x_711:
[----:B------:R-:W-:-:S03]  /*25470*/  UMOV UR4, 0xffffffff ;  /* 0xffffffff00047882 */ /* 0x000fc60000000000 */
[----:B------:R-:W-:Y:S05]  /*25480*/  BRA.DIV UR4, `(.L_x_761) ;  /* 0x0000001e04387947 */ /* 0x000fea000b800000 */
[----:B------:R2:W3:Y:S04]  /*25490*/  SHFL.IDX PT, R4, R16, RZ, 0x1f ;  /* 0x00001fff10047589 */ /* 0x0004e800000e0000 */
[----:B------:R2:W4:Y:S02]  /*254a0*/  SHFL.IDX PT, R6, R16, 0x1, 0x1f ;  /* 0x00201f0010067f89 */ /* 0x00052400000e0000 */
.L_x_845:
[----:B0-----:R-:W0:Y:S01]  /*254b0*/  S2R R8, SR_TID.X ;  /* 0x0000000000087919 */ /* 0x001e220000002100 */
[----:B------:R-:W-:Y:S01]  /*254c0*/  ULDC UR4, c[0x0][0xc14] ;  /* 0x0003050000047ab9 */ /* 0x000fe20000000800 */
[----:B------:R-:W-:Y:S01]  /*254d0*/  BSSY B0, `(.L_x_762) ;  /* 0x000000c000007945 */ /* 0x000fe20003800000 */
[----:B-1----:R-:W-:Y:S01]  /*254e0*/  IMAD.U32 R0, RZ, RZ, UR4 ;  /* 0x00000004ff007e24 */ /* 0x002fe2000f8e00ff */
[----:B------:R-:W-:Y:S02]  /*254f0*/  MOV R17, RZ ;  /* 0x000000ff00117202 */ /* 0x000fe40000000f00 */
[----:B0-----:R-:W-:-:S04]  /*25500*/  LOP3.LUT R8, R8, 0x1f, RZ, 0xc0, !PT ;  /* 0x0000001f08087812 */ /* 0x001fc800078ec0ff */
[C---:B------:R-:W-:Y:S01]  /*25510*/  ISETP.NE.AND P0, PT, R8.reuse, 0x1f, PT ;  /* 0x0000001f0800780c */ /* 0x040fe20003f05270 */
[----:B------:R-:W-:-:S05]  /*25520*/  IMAD.IADD R5, R8, 0x1, R19 ;  /* 0x0000000108057824 */ /* 0x000fca00078e0213 */
[----:B------:R-:W-:-:S13]  /*25530*/  ISETP.GE.OR P0, PT, R5, R0, !P0 ;  /* 0x000000000500720c */ /* 0x000fda0004706670 */
[----:B------:R-:W-:Y:S05]  /*25540*/  @P0 BRA `(.L_x_763) ;  /* 0x0000000000100947 */ /* 0x000fea0003800000 */
[----:B------:R-:W0:Y:S01]  /*25550*/  LDC.64 R2, c[0x0][0xc58] ;  /* 0x00031600ff027b82 */ /* 0x000e220000000a00 */
[----:B------:R-:W-:Y:S01]  /*25560*/  ULDC.64 UR4, c[0x0][0x208] ;  /* 0x0000820000047ab9 */ /* 0x000fe20000000a00 */
[----:B0-----:R-:W-:-:S05]  /*25570*/  IMAD.WIDE R2, R5, 0x4, R2 ;  /* 0x0000000405027825 */ /* 0x001fca00078e0202 */
[----:B------:R0:W5:Y:S02]  /*25580*/  LDG.E R17, desc[UR4][R2.64] ;  /* 0x0000000402117981 */ /* 0x000164000c1e1900 */
.L_x_763:
[----:B------:R-:W-:Y:S05]  /*25590*/  BSYNC B0 ;  /* 0x0000000000007941 */ /* 0x000fea0003800000 */
.L_x_762:
        /* <DEDUP_REMOVED lines=8> */
[----:B------:R-:W1:Y:S02]  /*25620*/  SHFL.UP PT, R14, R13, 0x2, RZ ;  /* 0x044000000d0e7989 */ /* 0x000e6400000e00ff */
[----:B-1----:R-:W-:Y:S02]  /*25630*/  SEL R14, R14, RZ, P1 ;  /* 0x000000ff0e0e7207 */ /* 0x002fe40000800000 */
[----:B------:R-:W-:-:S03]  /*25640*/  ISETP.GE.U32.AND P1, PT, R8, 0x8, PT ;  /* 0x000000080800780c */ /* 0x000fc60003f26070 */
[----:B0-----:R-:W-:-:S05]  /*25650*/  IMAD.IADD R3, R13, 0x1, R14 ;  /* 0x000000010d037824 */ /* 0x001fca00078e020e */
        /* <DEDUP_REMOVED lines=10> */
[----:B------:R0:W1:Y:S02]  /*25700*/  SHFL.IDX PT, R14, R2, 0x1f, 0x1f ;  /* 0x03e01f00020e7f89 */ /* 0x00006400000e0000 */
.L_x_853:
[----:B------:R-:W-:Y:S02]  /*25710*/  ULDC UR4, c[0x0][0xc10] ;  /* 0x0003040000047ab9 */ /* 0x000fe40000000800 */
[----:B--2---:R-:W-:-:S04]  /*25720*/  IMAD.U32 R16, RZ, RZ, UR4 ;  /* 0x00000004ff107e24 */ /* 0x004fc8000f8e00ff */
[----:B-1----:R-:W-:-:S04]  /*25730*/  IMAD R3, R14, R16, RZ ;  /* 0x000000100e037224 */ /* 0x002fc800078e02ff */
[----:B----4-:R-:W-:-:S05]  /*25740*/  IMAD.IADD R6, R6, 0x1, R3 ;  /* 0x0000000106067824 */ /* 0x010fca00078e0203 */
[----:B---3--:R-:W-:-:S13]  /*25750*/  ISETP.GT.AND P0, PT, R6, R4, PT ;  /* 0x000000040600720c */ /* 0x008fda0003f04270 */
[----:B------:R-:W-:Y:S05]  /*25760*/  @P0 BRA `(.L_x_765) ;  /* 0x0000000000b80947 */ /* 0x000fea0003800000 */
[----:B------:R-:W1:Y:S02]  /*25770*/  LDC R0, c[0x0][0xc14] ;  /* 0x00030500ff007b82 */ /* 0x000e640000000800 */
.L_x_770:
[----:B------:R-:W-:-:S05]  /*25780*/  VIADD R19, R19, 0x1f ;  /* 0x0000001f13137836 */ /* 0x000fca0000000000 */
[----:B-1----:R-:W-:-:S13]  /*25790*/  ISETP.GE.AND P0, PT, R19, R0, PT ;  /* 0x000000001300720c */ /* 0x002fda0003f06270 */
[----:B------:R-:W-:Y:S05]  /*257a0*/  @P0 BRA `(.L_x_766) ;  /* 0x0000000400600947 */ /* 0x000fea0003800000 */
[----:B------:R-:W1:Y:S01]  /*257b0*/  S2R R8, SR_TID.X ;  /* 0x0000000000087919 */ /* 0x000e620000002100 */
[----:B------:R-:W-:Y:S01]  /*257c0*/  BSSY B0, `(.L_x_767) ;  /* 0x000000b000007945 */ /* 0x000fe20003800000 */
[----:B------:R-:W-:Y:S01]  /*257d0*/  IMAD.MOV.U32 R17, RZ, RZ, RZ ;  /* 0x000000ffff117224 */ /* 0x000fe200078e00ff */
[----:B-1----:R-:W-:-:S04]  /*257e0*/  LOP3.LUT R8, R8, 0x1f, RZ, 0xc0, !PT ;  /* 0x0000001f08087812 */ /* 0x002fc800078ec0ff */
[C---:B------:R-:W-:Y:S01]  /*257f0*/  ISETP.NE.AND P1, PT, R8.reuse, 0x1f, PT ;  /* 0x0000001f0800780c */ /* 0x040fe20003f25270 */
[----:B------:R-:W-:-:S05]  /*25800*/  IMAD.IADD R5, R8, 0x1, R19 ;  /* 0x0000000108057824 */ /* 0x000fca00078e0213 */
[----:B------:R-:W-:-:S13]  /*25810*/  ISETP.GE.OR P0, PT, R5, R0, !P1 ;  /* 0x000000000500720c */ /* 0x000fda0004f06670 */
[----:B------:R-:W-:Y:S05]  /*25820*/  @P0 BRA `(.L_x_768) ;  /* 0x0000000000100947 */ /* 0x000fea0003800000 */
[----:B0-----:R-:W0:Y:S01]  /*25830*/  LDC.64 R2, c[0x0][0xc58] ;  /* 0x00031600ff027b82 */ /* 0x001e220000000a00 */
[----:B------:R-:W-:Y:S01]  /*25840*/  ULDC.64 UR4, c[0x0][0x208] ;  /* 0x0000820000047ab9 */ /* 0x000fe20000000a00 */
[----:B0-----:R-:W-:-:S05]  /*25850*/  IMAD.WIDE R2, R5, 0x4, R2 ;  /* 0x0000000405027825 */ /* 0x001fca00078e0202 */
[----:B------:R1:W5:Y:S02]  /*25860*/  LDG.E R17, desc[UR4][R2.64] ;  /* 0x0000000402117981 */ /* 0x000364000c1e1900 */
.L_x_768:
[----:B------:R-:W-:Y:S05]  /*25870*/  BSYNC B0 ;  /* 0x0000000000007941 */ /* 0x000fea0003800000 */
.L_x_767:
[----:B------:R-:W-:-:S03]  /*25880*/  UMOV UR4, 0xffffffff ;  /* 0xffffffff00047882 */ /* 0x000fc60000000000 */
[----:B------:R-:W-:Y:S05]  /*25890*/  BRA.DIV UR4, `(.L_x_769) ;  /* 0x0000001e04507947 */ /* 0x000fea000b800000 */
[----:B-----5:R-:W2:Y:S01]  /*258a0*/  SHFL.UP PT, R14, R17, 0x1, RZ ;  /* 0x04200000110e7989 */ /* 0x020ea200000e00ff */
[C---:B------:R-:W-:Y:S02]  /*258b0*/  ISETP.NE.AND P0, PT, R8.reuse, RZ, PT ;  /* 0x000000ff0800720c */ /* 0x040fe40003f05270 */
[----:B------:R-:W-:Y:S02]  /*258c0*/  ISETP.GE.U32.AND P1, PT, R8, 0x2, PT ;  /* 0x000000020800780c */ /* 0x000fe40003f26070 */
[----:B--2---:R-:W-:Y:S02]  /*258d0*/  SEL R14, R14, RZ, P0 ;  /* 0x000000ff0e0e7207 */ /* 0x004fe40000000000 */
[----:B------:R-:W-:-:S03]  /*258e0*/  ISETP.GE.U32.AND P0, PT, R8, 0x4, PT ;  /* 0x000000040800780c */ /* 0x000fc60003f06070 */
[----:B------:R-:W-:-:S05]  /*258f0*/  IMAD.IADD R13, R17, 0x1, R14 ;  /* 0x00000001110d7824 */ /* 0x000fca00078e020e */
[----:B------:R-:W2:Y:S02]  /*25900*/  SHFL.UP PT, R14, R13, 0x2, RZ ;  /* 0x044000000d0e7989 */ /* 0x000ea400000e00ff */
[----:B--2---:R-:W-:Y:S02]  /*25910*/  SEL R14, R14, RZ, P1 ;  /* 0x000000ff0e0e7207 */ /* 0x004fe40000800000 */
[----:B------:R-:W-:Y:S02]  /*25920*/  ISETP.GE.U32.AND P1, PT, R8, 0x8, PT ;  /* 0x000000080800780c */ /* 0x000fe40003f26070 */
[----:B-1----:R-:W-:-:S05]  /*25930*/  IADD3 R3, R13, R14, RZ ;  /* 0x0000000e0d037210 */ /* 0x002fca0007ffe0ff */
[----:B------:R-:W1:Y:S02]  /*25940*/  SHFL.UP PT, R14, R3, 0x4, RZ ;  /* 0x04800000030e7989 */ /* 0x000e6400000e00ff */
[----:B-1----:R-:W-:Y:S02]  /*25950*/  SEL R14, R14, RZ, P0 ;  /* 0x000000ff0e0e7207 */ /* 0x002fe40000000000 */
[----:B------:R-:W-:-:S03]  /*25960*/  ISETP.GE.U32.AND P0, PT, R8, 0x10, PT ;  /* 0x000000100800780c */ /* 0x000fc60003f06070 */
[----:B------:R-:W-:-:S05]  /*25970*/  IMAD.IADD R5, R3, 0x1, R14 ;  /* 0x0000000103057824 */ /* 0x000fca00078e020e */
[----:B------:R-:W1:Y:S02]  /*25980*/  SHFL.UP PT, R14, R5, 0x8, RZ ;  /* 0x05000000050e7989 */ /* 0x000e6400000e00ff */
[----:B-1----:R-:W-:-:S05]  /*25990*/  SEL R14, R14, RZ, P1 ;  /* 0x000000ff0e0e7207 */ /* 0x002fca0000800000 */
[----:B------:R-:W-:-:S05]  /*259a0*/  IMAD.IADD R7, R5, 0x1, R14 ;  /* 0x0000000105077824 */ /* 0x000fca00078e020e */
[----:B------:R-:W0:Y:S02]  /*259b0*/  SHFL.UP PT, R14, R7, 0x10, RZ ;  /* 0x06000000070e7989 */ /* 0x000e2400000e00ff */
[----:B0-----:R-:W-:-:S05]  /*259c0*/  SEL R2, R14, RZ, P0 ;  /* 0x000000ff0e027207 */ /* 0x001fca0000000000 */
[----:B------:R-:W-:-:S05]  /*259d0*/  IMAD.IADD R2, R7, 0x1, R2 ;  /* 0x0000000107027824 */ /* 0x000fca00078e0202 */
[----:B------:R0:W1:Y:S02]  /*259e0*/  SHFL.IDX PT, R14, R2, 0x1f, 0x1f ;  /* 0x03e01f00020e7f89 */ /* 0x00006400000e0000 */
.L_x_861:
[----:B------:R-:W-:Y:S02]  /*259f0*/  ULDC UR4, c[0x0][0xc10] ;  /* 0x0003040000047ab9 */ /* 0x000fe40000000800 */
[----:B------:R-:W-:-:S04]  /*25a00*/  IMAD.U32 R16, RZ, RZ, UR4 ;  /* 0x00000004ff107e24 */ /* 0x000fc8000f8e00ff */
[----:B-1----:R-:W-:-:S04]  /*25a10*/  IMAD R3, R14, R16, RZ ;  /* 0x000000100e037224 */ /* 0x002fc800078e02ff */
[----:B------:R-:W-:-:S05]  /*25a20*/  IMAD.IADD R6, R3, 0x1, R6 ;  /* 0x0000000103067824 */ /* 0x000fca00078e0206 */
[----:B------:R-:W-:-:S13]  /*25a30*/  ISETP.GT.AND P0, PT, R6, R4, PT ;  /* 0x000000040600720c */ /* 0x000fda0003f04270 */
[----:B------:R-:W-:Y:S05]  /*25a40*/  @!P0 BRA `(.L_x_770) ;  /* 0xfffffffc004c8947 */ /* 0x000fea000383ffff */
.L_x_765:
        /* <DEDUP_REMOVED lines=8> */
.L_x_865:
[----:B------:R-:W-:Y:S01]  /*25ad0*/  ISETP.NE.AND P0, PT, R3, RZ, PT ;  /* 0x000000ff0300720c */ /* 0x000fe20003f05270 */
[----:B------:R-:W-:-:S12]  /*25ae0*/  IMAD.MOV.U32 R14, RZ, RZ, RZ ;  /* 0x000000ffff0e7224 */ /* 0x000fd800078e00ff */
[----:B------:R-:W-:Y:S05]  /*25af0*/  @!P0 BRA `(.L_x_772) ;  /* 0x0000000000108947 */ /* 0x000fea0003800000 */
[----:B------:R-:W-:Y:S01]  /*25b00*/  UMOV UR4, 0xffffffff ;  /* 0xffffffff00047882 */ /* 0x000fe20000000000 */
[----:B------:R-:W-:Y:S02]  /*25b10*/  VIADD R12, R5, 0xffffffff ;  /* 0xffffffff050c7836 */ /* 0x000fe40000000000 */
[----:B------:R-:W-:Y:S05]  /*25b20*/  BRA.DIV UR4, `(.L_x_773) ;  /* 0x0000001e04c47947 */ /* 0x000fea000b800000 */
[----:B------:R3:W4:Y:S02]  /*25b30*/  SHFL.IDX PT, R14, R2, R12, 0x1f ;  /* 0x00001f0c020e7589 */ /* 0x00072400000e0000 */
.L_x_772:
[----:B----4-:R-:W-:Y:S01]  /*25b40*/  IMAD R16, R14, R16, R6 ;  /* 0x000000100e107224 */ /* 0x010fe200078e0206 */
[----:B--2---:R-:W-:Y:S01]  /*25b50*/  IABS R6, R17 ;  /* 0x0000001100067213 */ /* 0x004fe20000000000 */
[----:B0--3--:R-:W-:Y:S02]  /*25b60*/  IMAD.MOV.U32 R2, RZ, RZ, RZ ;  /* 0x000000ffff027224 */ /* 0x009fe400078e00ff */
[----:B------:R-:W-:Y:S01]  /*25b70*/  IMAD.IADD R19, R5, 0x1, R19 ;  /* 0x0000000105137824 */ /* 0x000fe200078e0213 */
[----:B------:R-:W0:Y:S08]  /*25b80*/  I2F.RP R7, R6 ;  /* 0x0000000600077306 */ /* 0x000e300000209400 */
[----:B0-----:R-:W0:Y:S02]  /*25b90*/  MUFU.RCP R7, R7 ;  /* 0x0000000700077308 */ /* 0x001e240000001000 */
[----:B0-----:R-:W-:-:S06]  /*25ba0*/  VIADD R8, R7, 0xffffffe ;  /* 0x0ffffffe07087836 */ /* 0x001fcc0000000000 */
[----:B------:R-:W0:Y:S02]  /*25bb0*/  F2I.FTZ.U32.TRUNC.NTZ R3, R8 ;  /* 0x0000000800037305 */ /* 0x000e24000021f000 */
[----:B0-----:R-:W-:-:S04]  /*25bc0*/  IMAD.MOV R9, RZ, RZ, -R3 ;  /* 0x000000ffff097224 */ /* 0x001fc800078e0a03 */
[----:B------:R-:W-:-:S04]  /*25bd0*/  IMAD R9, R9, R6, RZ ;  /* 0x0000000609097224 */ /* 0x000fc800078e02ff */
[----:B------:R-:W-:Y:S01]  /*25be0*/  IMAD.HI.U32 R3, R3, R9, R2 ;  /* 0x0000000903037227 */ /* 0x000fe200078e0002 */
[----:B------:R-:W-:Y:S02]  /*25bf0*/  IADD3 R2, R4, -R16, RZ ;  /* 0x8000001004027210 */ /* 0x000fe40007ffe0ff */
[----:B------:R-:W-:Y:S02]  /*25c00*/  IABS R9, R17 ;  /* 0x0000001100097213 */ /* 0x000fe40000000000 */
[----:B------:R-:W-:-:S03]  /*25c10*/  IABS R4, R2 ;  /* 0x0000000200047213 */ /* 0x000fc60000000000 */
[----:B------:R-:W-:Y:S02]  /*25c20*/  IMAD.MOV R7, RZ, RZ, -R9 ;  /* 0x000000ffff077224 */ /* 0x000fe400078e0a09 */
[----:B------:R-:W-:-:S04]  /*25c30*/  IMAD.HI.U32 R3, R3, R4, RZ ;  /* 0x0000000403037227 */ /* 0x000fc800078e00ff */
[----:B------:R-:W-:Y:S01]  /*25c40*/  IMAD R7, R3, R7, R4 ;  /* 0x0000000703077224 */ /* 0x000fe200078e0204 */
[----:B------:R-:W-:-:S04]  /*25c50*/  LOP3.LUT R4, R2, R17, RZ, 0x3c, !PT ;  /* 0x0000001102047212 */ /* 0x000fc800078e3cff */
[----:B------:R-:W-:-:S13]  /*25c60*/  ISETP.GT.U32.AND P0, PT, R6, R7, PT ;  /* 0x000000070600720c */ /* 0x000fda0003f04070 */
[----:B------:R-:W-:Y:S02]  /*25c70*/  @!P0 IMAD.IADD R7, R7, 0x1, -R6 ;  /* 0x0000000107078824 */ /* 0x000fe400078e0a06 */
[----:B------:R-:W-:-:S03]  /*25c80*/  @!P0 VIADD R3, R3, 0x1 ;  /* 0x0000000103038836 */ /* 0x000fc60000000000 */
[----:B------:R-:W-:-:S13]  /*25c90*/  ISETP.GE.U32.AND P0, PT, R7, R6, PT ;  /* 0x000000060700720c */ /* 0x000fda0003f06070 */
        /* <DEDUP_REMOVED lines=9> */
.L_x_766:
[----:B------:R-:W-:Y:S01]  /*25d30*/  UMOV UR4, URZ ;  /* 0x0000003f00047c82 */ /* 0x000fe20008000000 */
[----:B------:R-:W-:Y:S01]  /*25d40*/  UMOV UR5, URZ ;  /* 0x0000003f00057c82 */ /* 0x000fe20008000000 */
[----:B------:R-:W-:Y:S01]  /*25d50*/  ULDC UR6, c[0x0][0xc14] ;  /* 0x0003050000067ab9 */ /* 0x000fe20000000800 */
[----:B------:R-:W-:Y:S01]  /*25d60*/  IMAD.MOV.U32 R16, RZ, RZ, R4 ;  /* 0x000000ffff107224 */ /* 0x000fe200078e0004 */
[----:B------:R-:W-:Y:S01]  /*25d70*/  MOV R19, UR6 ;  /* 0x0000000600137c02 */ /* 0x000fe20008000f00 */
[----:B------:R-:W-:Y:S02]  /*25d80*/  IMAD.U32 R17, RZ, RZ, UR4 ;  /* 0x00000004ff117e24 */ /* 0x000fe4000f8e00ff */
[----:B------:R-:W-:-:S07]  /*25d90*/  IMAD.U32 R18, RZ, RZ, UR5 ;  /* 0x00000005ff127e24 */ /* 0x000fce000f8e00ff */
.L_x_774:
        /* <DEDUP_REMOVED lines=12> */
.L_x_690:
[----:B0-----:R-:W3:Y:S01]  /*25e60*/  LDL.LU R0, [R1+0x30] ;  /* 0x0000300001007983 */ /* 0x001ee20000300800 */
[----:B------:R-:W-:Y:S01]  /*25e70*/  BSSY B0, `(.L_x_776) ;  /* 0x000000b000007945 */ /* 0x000fe20003800000 */
[----:B-1----:R-:W0:Y:S01]  /*25e80*/  S2R R5, SR_CgaCtaId ;  /* 0x0000000000057919 */ /* 0x002e220000008800 */
[----:B---3--:R-:W-:-:S05]  /*25e90*/  VIADD R0, R0, 0x1 ;  /* 0x0000000100007836 */ /* 0x008fca0000000000 */
[----:B--2---:R-:W-:-:S04]  /*25ea0*/  LEA.HI R2, R0, R0, RZ, 0x1 ;  /* 0x0000000000027211 */ /* 0x004fc800078f08ff */
[----:B------:R-:W-:-:S05]  /*25eb0*/  LOP3.LUT R3, R2, 0xfffffffe, RZ, 0xc0, !PT ;  /* 0xfffffffe02037812 */ /* 0x000fca00078ec0ff */
[----:B------:R-:W-:Y:S01]  /*25ec0*/  IMAD.IADD R3, R0, 0x1, -R3 ;  /* 0x0000000100037824 */ /* 0x000fe200078e0a03 */
[----:B------:R-:W-:-:S04]  /*25ed0*/  MOV R0, 0x400 ;  /* 0x0000040000007802 */ /* 0x000fc80000000f00 */
[----:B0-----:R-:W-:Y:S02]  /*25ee0*/  LEA R0, R5, R0, 0x18 ;  /* 0x0000000005007211 */ /* 0x001fe400078ec0ff */
[----:B------:R-:W-:-:S04]  /*25ef0*/  SHF.L.U32 R3, R3, 0x1f, RZ ;  /* 0x0000001f03037819 */ /* 0x000fc800000006ff */
[----:B------:R-:W0:Y:S02]  /*25f00*/  SYNCS.PHASECHK.TRANS64.TRYWAIT P0, [R0+URZ+0x38820], R3 ;  /* 0x03882003000075a7 */ /* 0x000e24000800017f */
[----:B0-----:R-:W-:Y:S05]  /*25f10*/  @!P0 BRA `(.L_x_777) ;  /* 0x0000001800ec8947 */ /* 0x001fea0003800000 */
.L_x_868:
[----:B------:R-:W-:Y:S05]  /*25f20*/  BSYNC B0 ;  /* 0x0000000000007941 */ /* 0x000fea0003800000 */
.L_x_776:
[----:B------:R-:W-:-:S03]  /*25f30*/  UMOV UR4, 0xffffffff ;  /* 0xffffffff00047882 */ /* 0x000fc60000000000 */
[----:B------:R-:W-:Y:S05]  /*25f40*/  BRA.DIV UR4, `(.L_x_778) ;  /* 0x0000001a04f47947 */ /* 0x000fea000b800000 */
[----:B------:R-:W1:Y:S02]  /*25f50*/  S2R R2, SR_TID.X ;  /* 0x0000000000027919 */ /* 0x000e640000002100 */
[----:B-1----:R-:W-:-:S04]  /*25f60*/  SHF.R.U32.HI R2, RZ, 0x5, R2 ;  /* 0x00000005ff027819 */ /* 0x002fc80000011602 */
[----:B------:R-:W-:-:S05]  /*25f70*/  LOP3.LUT R2, R2, 0x3, RZ, 0xc0, !PT ;  /* 0x0000000302027812 */ /* 0x000fca00078ec0ff */
[----:B------:R1:W2:Y:S02]  /*25f80*/  SHFL.IDX PT, R14, R2, RZ, 0x1f ;  /* 0x00001fff020e7589 */ /* 0x0002a400000e0000 */
.L_x_871:
[----:B--2---:R-:W-:-:S13]  /*25f90*/  ISETP.NE.AND P0, PT, R14, RZ, PT ;  /* 0x000000ff0e00720c */ /* 0x004fda0003f05270 */
[----:B------:R-:W-:Y:S05]  /*25fa0*/  @P0 BRA `(.L_x_451) ;  /* 0x0000000000940947 */ /* 0x000fea0003800000 */
[----:B------:R-:W-:-:S03]  /*25fb0*/  UMOV UR4, 0xffffffff ;  /* 0xffffffff00047882 */ /* 0x000fc60000000000 */
[----:B------:R-:W-:Y:S05]  /*25fc0*/  BRA.DIV UR4, `(.L_x_779) ;  /* 0x0000001e04087947 */ /* 0x000fea000b800000 */
[----:B------:R-:W-:-:S13]  /*25fd0*/  ELECT P6, URZ, PT ;  /* 0x00000000003f782f */ /* 0x000fda00038c0000 */
.L_x_874:
[----:B------:R-:W-:Y:S05]  /*25fe0*/  @!P6 BRA `(.L_x_451) ;  /* 0x000000000084e947 */ /* 0x000fea0003800000 */
[----:B-1----:R-:W2:Y:S02]  /*25ff0*/  LDL.LU R2, [R1+0x3c] ;  /* 0x00003c0001027983 */ /* 0x002ea40000300800 */
[----:B--2---:R-:W-:-:S04]  /*26000*/  LOP3.LUT R2, R2, 0x2, RZ, 0xfc, !PT ;  /* 0x0000000202027812 */ /* 0x004fc800078efcff */
[----:B------:R-:W-:-:S13]  /*26010*/  ISETP.NE.AND P2, PT, R2, 0x3, PT ;  /* 0x000000030200780c */ /* 0x000fda0003f45270 */
[----:B------:R-:W-:Y:S05]  /*26020*/  @!P2 BRA `(.L_x_780) ;  /* 0x000000000004a947 */ /* 0x000fea0003800000 */
[----:B------:R-:W-:Y:S01]  /*26030*/  BPT.TRAP 0x1 ;  /* 0x000000040000795c */ /* 0x000fe20000300000 */
.L_x_780:
        /* <DEDUP_REMOVED lines=14> */
.L_x_875:
[----:B------:R-:W1:Y:S02]  /*26120*/  SYNCS.PHASECHK.TRANS64.TRYWAIT P0, [R7+URZ], R2 ;  /* 0x00000002070075a7 */ /* 0x000e64000800017f */
[----:B-1----:R-:W-:Y:S05]  /*26130*/  @!P0 BRA `(.L_x_782) ;  /* 0x0000001800e08947 */ /* 0x002fea0003800000 */
.L_x_876:
[----:B------:R-:W-:Y:S05]  /*26140*/  @!P2 BRA `(.L_x_783) ;  /* 0x000000000004a947 */ /* 0x000fea0003800000 */
[----:B------:R-:W-:Y:S01]  /*26150*/  BPT.TRAP 0x1 ;  /* 0x000000040000795c */ /* 0x000fe20000300000 */
.L_x_783:
[----:B------:R-:W2:Y:S01]  /*26160*/  LDL.LU R4, [R1] ;  /* 0x0000000001047983 */ /* 0x000ea20000300800 */
[----:B------:R-:W-:-:S04]  /*26170*/  VIADD R0, R0, 0x38860 ;  /* 0x0003886000007836 */ /* 0x000fc80000000000 */
[----:B--2---:R-:W-:-:S04]  /*26180*/  IMAD R4, R4, 0x8, R0 ;  /* 0x0000000804047824 */ /* 0x004fc800078e0200 */
[----:B------:R-:W2:Y:S02]  /*26190*/  SYNCS.PHASECHK.TRANS64.TRYWAIT P0, [R4+URZ], R5 ;  /* 0x00000005040075a7 */ /* 0x000ea4000800017f */
[----:B--2---:R-:W-:Y:S05]  /*261a0*/  @!P0 BRA `(.L_x_784) ;  /* 0x0000001800d88947 */ /* 0x004fea0003800000 */
.L_x_877:
[----:B------:R-:W-:-:S07]  /*261b0*/  IMAD R3, R3, 0x8, R0 ;  /* 0x0000000803037824 */ /* 0x000fce00078e0200 */
.L_x_785:
[----:B---3--:R3:W4:Y:S02]  /*261c0*/  SYNCS.PHASECHK.TRANS64.TRYWAIT P0, [R3+URZ], R2 ;  /* 0x00000002030075a7 */ /* 0x008724000800017f */
[----:B----4-:R-:W-:Y:S05]  /*261d0*/  @!P0 NANOSLEEP.SYNCS 0x989680 ;  /* 0x009896800000895d */ /* 0x010fea0003900000 */
[----:B------:R-:W4:Y:S02]  /*261e0*/  @!P0 SYNCS.PHASECHK.TRANS64 P0, [R3+URZ], R2 ;  /* 0x00000002030085a7 */ /* 0x000f24000800007f */
[----:B----4-:R-:W-:Y:S05]  /*261f0*/  @!P0 BRA `(.L_x_785) ;  /* 0xfffffffc00f08947 */ /* 0x010fea000383ffff */
.L_x_451:
[----:B------:R-:W-:Y:S05]  /*26200*/  BSYNC B7 ;  /* 0x0000000000077941 */ /* 0x000fea0003800000 */
.L_x_448:
[----:B------:R-:W-:Y:S05]  /*26210*/  EXIT ;  /* 0x000000000000794d */ /* 0x000fea0003800000 */
.L_x_471:
[----:B0-----:R0:W1:Y:S02]  /*26220*/  SYNCS.PHASECHK.TRANS64.TRYWAIT P6, [R0+URZ+0x38890], R115 ;  /* 0x03889073000075a7 */ /* 0x00106400080c017f */
[----:B-1----:R-:W-:Y:S05]  /*26230*/  @!P6 NANOSLEEP.SYNCS 0x989680 ;  /* 0x009896800000e95d */ /* 0x002fea0003900000 */
[----:B------:R-:W1:Y:S02]  /*26240*/  @!P6 SYNCS.PHASECHK.TRANS64 P6, [R0+URZ+0x38890], R115 ;  /* 0x038890730000e5a7 */ /* 0x000e6400080c007f */
[----:B-1----:R-:W-:Y:S05]  /*26250*/  @!P6 BRA `(.L_x_471) ;  /* 0xfffffffc00f0e947 */ /* 0x002fea000383ffff */
[----:B------:R-:W-:Y:S05]  /*26260*/  BRA `(.L_x_786) ;  /* 0xfffffdd400087947 */ /* 0x000fea000383ffff */
.L_x_527:
[----:B-1----:R1:W3:Y:S02]  /*26270*/  SYNCS.PHASECHK.TRANS64.TRYWAIT P6, [R0+URZ+0x38890], R115 ;  /* 0x03889073000075a7 */ /* 0x0022e400080c017f */
[----:B---3--:R-:W-:Y:S05]  /*26280*/  @!P6 NANOSLEEP.SYNCS 0x989680 ;  /* 0x009896800000e95d */ /* 0x008fea0003900000 */
[----:B------:R-:W3:Y:S02]  /*26290*/  @!P6 SYNCS.PHASECHK.TRANS64 P6, [R0+URZ+0x38890], R115 ;  /* 0x038890730000e5a7 */ /* 0x000ee400080c007f */
[----:B---3--:R-:W-:Y:S05]  /*262a0*/  @!P6 BRA `(.L_x_527) ;  /* 0xfffffffc00f0e947 */ /* 0x008fea000383ffff */
[----:B------:R-:W-:Y:S05]  /*262b0*/  BRA `(.L_x_787) ;  /* 0xfffffe0800a87947 */ /* 0x000fea000383ffff */
.L_x_552:
[----:B0-----:R0:W1:Y:S02]  /*262c0*/  SYNCS.PHASECHK.TRANS64.TRYWAIT P3, [R0+URZ+0x38890], R115 ;  /* 0x03889073000075a7 */ /* 0x001064000806017f */
[----:B-1----:R-:W-:Y:S05]  /*262d0*/  @!P3 NANOSLEEP.SYNCS 0x989680 ;  /* 0x009896800000b95d */ /* 0x002fea0003900000 */
[----:B------:R-:W1:Y:S02]  /*262e0*/  @!P3 SYNCS.PHASECHK.TRANS64 P3, [R0+URZ+0x38890], R115 ;  /* 0x038890730000b5a7 */ /* 0x000e64000806007f */
[----:B-1----:R-:W-:Y:S05]  /*262f0*/  @!P3 BRA `(.L_x_552) ;  /* 0xfffffffc00f0b947 */ /* 0x002fea000383ffff */
[----:B------:R-:W-:Y:S05]  /*26300*/  BRA `(.L_x_788) ;  /* 0xfffffe3c006c7947 */ /* 0x000fea000383ffff */
.L_x_560:
[----:B--2---:R2:W3:Y:S02]  /*26310*/  SYNCS.PHASECHK.TRANS64.TRYWAIT P2, [R0+URZ+0x388b0], R115 ;  /* 0x0388b073000075a7 */ /* 0x0044e4000804017f */
[----:B---3--:R-:W-:Y:S05]  /*26320*/  @!P2 NANOSLEEP.SYNCS 0x989680 ;  /* 0x009896800000a95d */ /* 0x008fea0003900000 */
[----:B------:R-:W3:Y:S02]  /*26330*/  @!P2 SYNCS.PHASECHK.TRANS64 P2, [R0+URZ+0x388b0], R115 ;  /* 0x0388b0730000a5a7 */ /* 0x000ee4000804007f */
[----:B---3--:R-:W-:Y:S05]  /*26340*/  @!P2 BRA `(.L_x_560) ;  /* 0xfffffffc00f0a947 */ /* 0x008fea000383ffff */
[----:B------:R-:W-:Y:S05]  /*26350*/  BRA `(.L_x_789) ;  /* 0xfffffe4000887947 */ /* 0x000fea000383ffff */
.L_x_582:
[----:B------:R-:W-:Y:S01]  /*26360*/  BSSY B1, `(.L_x_790) ;  /* 0x0000008000017945 */ /* 0x000fe20003800000 */
[----:B------:R-:W-:Y:S01]  /*26370*/  IMAD.MOV.U32 R13, RZ, RZ, R29 ;  /* 0x000000ffff0d7224 */ /* 0x000fe200078e001d */
[----:B------:R-:W-:Y:S01]  /*26380*/  MOV R11, 0x181f ;  /* 0x0000181f000b7802 */ /* 0x000fe20000000f00 */
[----:B------:R-:W-:Y:S02]  /*26390*/  IMAD.MOV.U32 R12, RZ, RZ, RZ ;  /* 0x000000ffff0c7224 */ /* 0x000fe400078e00ff */
[----:B------:R-:W-:-:S07]  /*263a0*/  IMAD.MOV.U32 R15, RZ, RZ, -0x1 ;  /* 0xffffffffff0f7424 */ /* 0x000fce00078e00ff */
[----:B------:R-:W-:Y:S05]  /*263b0*/  WARPSYNC.COLLECTIVE R15, `(.L_x_791) ;  /* 0x000000000f087348 */ /* 0x000fea0003c00000 */
[----:B------:R0:W1:Y:S02]  /*263c0*/  SHFL.IDX P6, R14, R13, R12, R11 ;  /* 0x0000000c0d0e7389 */ /* 0x00006400000c000b */
[----:B01----:R-:W-:Y:S01]  /*263d0*/  ENDCOLLECTIVE ;  /* 0x000000000000791b */ /* 0x003fe20003800000 */
.L_x_791:
[----:B------:R-:W-:Y:S05]  /*263e0*/  BSYNC B1 ;  /* 0x0000000000017941 */ /* 0x000fea0003800000 */
.L_x_790:
[----:B------:R-:W-:Y:S05]  /*263f0*/  BRA `(.L_x_792) ;  /* 0xfffffe5400d07947 */ /* 0x000fea000383ffff */
.L_x_583:
[----:B------:R-:W-:Y:S01]  /*26400*/  BSSY B1, `(.L_x_793) ;  /* 0x0000008000017945 */ /* 0x000fe20003800000 */
[----:B------:R-:W-:Y:S02]  /*26410*/  IMAD.MOV.U32 R13, RZ, RZ, R28 ;  /* 0x000000ffff0d7224 */ /* 0x000fe400078e001c */
[----:B------:R-:W-:Y:S02]  /*26420*/  IMAD.MOV.U32 R12, RZ, RZ, RZ ;  /* 0x000000ffff0c7224 */ /* 0x000fe400078e00ff */
[----:B------:R-:W-:Y:S02]  /*26430*/  IMAD.MOV.U32 R11, RZ, RZ, 0x181f ;  /* 0x0000181fff0b7424 */ /* 0x000fe400078e00ff */
[----:B------:R-:W-:-:S07]  /*26440*/  IMAD.MOV.U32 R15, RZ, RZ, -0x1 ;  /* 0xffffffffff0f7424 */ /* 0x000fce00078e00ff */
[----:B------:R-:W-:Y:S05]  /*26450*/  WARPSYNC.COLLECTIVE R15, `(.L_x_794) ;  /* 0x000000000f087348 */ /* 0x000fea0003c00000 */
[----:B------:R0:W1:Y:S02]  /*26460*/  SHFL.IDX P6, R14, R13, R12, R11 ;  /* 0x0000000c0d0e7389 */ /* 0x00006400000c000b */
[----:B01----:R-:W-:Y:S01]  /*26470*/  ENDCOLLECTIVE ;  /* 0x000000000000791b */ /* 0x003fe20003800000 */
.L_x_794:
[----:B------:R-:W-:Y:S05]  /*26480*/  BSYNC B1 ;  /* 0x0000000000017941 */ /* 0x000fea0003800000 */
.L_x_793:
[----:B------:R-:W-:Y:S05]  /*26490*/  BRA `(.L_x_795) ;  /* 0xfffffe5400b47947 */ /* 0x000fea000383ffff */
.L_x_584:
        /* <DEDUP_REMOVED lines=8> */
.L_x_797:
[----:B------:R-:W-:Y:S05]  /*26520*/  BSYNC B1 ;  /* 0x0000000000017941 */ /* 0x000fea0003800000 */
.L_x_796:
[----:B------:R-:W-:Y:S05]  /*26530*/  BRA `(.L_x_798) ;  /* 0xfffffe5400987947 */ /* 0x000fea000383ffff */
.L_x_585:
        /* <DEDUP_REMOVED lines=8> */
.L_x_800:
[----:B------:R-:W-:Y:S05]  /*265c0*/  BSYNC B1 ;  /* 0x0000000000017941 */ /* 0x000fea0003800000 */
.L_x_799:
[----:B------:R-:W-:Y:S05]  /*265d0*/  BRA `(.L_x_801) ;  /* 0xfffffe54007c7947 */ /* 0x000fea000383ffff */
.L_x_587:
[----:B0-----:R0:W1:Y:S02]  /*265e0*/  SYNCS.PHASECHK.TRANS64.TRYWAIT P1, [R16+URZ+0x38800], R7 ;  /* 0x03880007100075a7 */ /* 0x001064000802017f */
[----:B-1----:R-:W-:Y:S05]  /*265f0*/  @!P1 NANOSLEEP.SYNCS 0x989680 ;  /* 0x009896800000995d */ /* 0x002fea0003900000 */
[----:B------:R-:W1:Y:S02]  /*26600*/  @!P1 SYNCS.PHASECHK.TRANS64 P1, [R16+URZ+0x38800], R7 ;  /* 0x03880007100095a7 */ /* 0x000e64000802007f */
[----:B-1----:R-:W-:Y:S05]  /*26610*/  @!P1 BRA `(.L_x_587) ;  /* 0xfffffffc00f09947 */ /* 0x002fea000383ffff */
[----:B------:R-:W-:Y:S05]  /*26620*/  BRA `(.L_x_802) ;  /* 0xfffffe5400c47947 */ /* 0x000fea000383ffff */
.L_x_621:
        /* <DEDUP_REMOVED lines=8> */
.L_x_804:
[----:B------:R-:W-:Y:S05]  /*266b0*/  BSYNC B1 ;  /* 0x0000000000017941 */ /* 0x000fea0003800000 */
.L_x_803:
[----:B------:R-:W-:Y:S05]  /*266c0*/  BRA `(.L_x_805) ;  /* 0xfffffe84004c7947 */ /* 0x000fea000383ffff */
.L_x_622:
        /* <DEDUP_REMOVED lines=8> */
.L_x_807:
[----:B------:R-:W-:Y:S05]  /*26750*/  BSYNC B1 ;  /* 0x0000000000017941 */ /* 0x000fea0003800000 */
.L_x_806:
[----:B------:R-:W-:Y:S05]  /*26760*/  BRA `(.L_x_808) ;  /* 0xfffffe8400307947 */ /* 0x000fea000383ffff */
.L_x_623:
        /* <DEDUP_REMOVED lines=8> */
.L_x_810:
[----:B------:R-:W-:Y:S05]  /*267f0*/  BSYNC B1 ;  /* 0x0000000000017941 */ /* 0x000fea0003800000 */
.L_x_809:
[----:B------:R-:W-:Y:S05]  /*26800*/  BRA `(.L_x_811) ;  /* 0xfffffe8400147947 */ /* 0x000fea000383ffff */
.L_x_624:
        /* <DEDUP_REMOVED lines=8> */
.L_x_813:
[----:B------:R-:W-:Y:S05]  /*26890*/  BSYNC B1 ;  /* 0x0000000000017941 */ /* 0x000fea0003800000 */
.L_x_812:
[----:B------:R-:W-:Y:S05]  /*268a0*/  BRA `(.L_x_814) ;  /* 0xfffffe8000f87947 */ /* 0x000fea000383ffff */
.L_x_626:
[----:B0-----:R0:W1:Y:S02]  /*268b0*/  SYNCS.PHASECHK.TRANS64.TRYWAIT P0, [R16+URZ+0x38800], R5 ;  /* 0x03880005100075a7 */ /* 0x001064000800017f */
[----:B-1----:R-:W-:Y:S05]  /*268c0*/  @!P0 NANOSLEEP.SYNCS 0x989680 ;  /* 0x009896800000895d */ /* 0x002fea0003900000 */
[----:B------:R-:W1:Y:S02]  /*268d0*/  @!P0 SYNCS.PHASECHK.TRANS64 P0, [R16+URZ+0x38800], R5 ;  /* 0x03880005100085a7 */ /* 0x000e64000800007f */
[----:B-1----:R-:W-:Y:S05]  /*268e0*/  @!P0 BRA `(.L_x_626) ;  /* 0xfffffffc00f08947 */ /* 0x002fea000383ffff */
[----:B------:R-:W-:Y:S05]  /*268f0*/  BRA `(.L_x_815) ;  /* 0xfffffe8400387947 */ /* 0x000fea000383ffff */
.L_x_644:
[----:B-1----:R1:W2:Y:S02]  /*26900*/  SYNCS.PHASECHK.TRANS64.TRYWAIT P1, [R0+URZ+0x38830], R3 ;  /* 0x03883003000075a7 */ /* 0x0022a4000802017f */
[----:B--2---:R-:W-:Y:S05]  /*26910*/  @!P1 NANOSLEEP.SYNCS 0x989680 ;  /* 0x009896800000995d */ /* 0x004fea0003900000 */
[----:B------:R-:W2:Y:S02]  /*26920*/  @!P1 SYNCS.PHASECHK.TRANS64 P1, [R0+URZ+0x38830], R3 ;  /* 0x03883003000095a7 */ /* 0x000ea4000802007f */
[----:B--2---:R-:W-:Y:S05]  /*26930*/  @!P1 BRA `(.L_x_644) ;  /* 0xfffffffc00f09947 */ /* 0x004fea000383ffff */
[----:B------:R-:W-:Y:S05]  /*26940*/  BRA `(.L_x_643) ;  /* 0xfffffeb400947947 */ /* 0x000fea000383ffff */
.L_x_651:
[----:B-1----:R1:W2:Y:S02]  /*26950*/  SYNCS.PHASECHK.TRANS64.TRYWAIT P2, [R11+URZ+0x38830], R4 ;  /* 0x038830040b0075a7 */ /* 0x0022a4000804017f */
[----:B--2---:R-:W-:Y:S05]  /*26960*/  @!P2 NANOSLEEP.SYNCS 0x989680 ;  /* 0x009896800000a95d */ /* 0x004fea0003900000 */
[----:B------:R-:W2:Y:S02]  /*26970*/  @!P2 SYNCS.PHASECHK.TRANS64 P2, [R11+URZ+0x38830], R4 ;  /* 0x038830040b00a5a7 */ /* 0x000ea4000804007f */
[----:B--2---:R-:W-:Y:S05]  /*26980*/  @!P2 BRA `(.L_x_651) ;  /* 0xfffffffc00f0a947 */ /* 0x004fea000383ffff */
[----:B------:R-:W-:Y:S05]  /*26990*/  BRA `(.L_x_650) ;  /* 0xffffff0800687947 */ /* 0x000fea000383ffff */
.L_x_656:
[----:B-1----:R1:W2:Y:S02]  /*269a0*/  SYNCS.PHASECHK.TRANS64.TRYWAIT P2, [R9+URZ+0x38850], R0 ;  /* 0x03885000090075a7 */ /* 0x0022a4000804017f */
[----:B--2---:R-:W-:Y:S05]  /*269b0*/  @!P2 NANOSLEEP.SYNCS 0x989680 ;  /* 0x009896800000a95d */ /* 0x004fea0003900000 */
[----:B------:R-:W2:Y:S02]  /*269c0*/  @!P2 SYNCS.PHASECHK.TRANS64 P2, [R9+URZ+0x38850], R0 ;  /* 0x038850000900a5a7 */ /* 0x000ea4000804007f */
[----:B--2---:R-:W-:Y:S05]  /*269d0*/  @!P2 BRA `(.L_x_656) ;  /* 0xfffffffc00f0a947 */ /* 0x004fea000383ffff */
[----:B------:R-:W-:Y:S05]  /*269e0*/  BRA `(.L_x_655) ;  /* 0xffffff4000347947 */ /* 0x000fea000383ffff */
.L_x_662:
[----:B-1----:R1:W2:Y:S02]  /*269f0*/  SYNCS.PHASECHK.TRANS64.TRYWAIT P0, [R0+URZ+0x38850], R7 ;  /* 0x03885007000075a7 */ /* 0x0022a4000800017f */
[----:B--2---:R-:W-:Y:S05]  /*26a00*/  @!P0 NANOSLEEP.SYNCS 0x989680 ;  /* 0x009896800000895d */ /* 0x004fea0003900000 */
[----:B------:R-:W2:Y:S02]  /*26a10*/  @!P0 SYNCS.PHASECHK.TRANS64 P0, [R0+URZ+0x38850], R7 ;  /* 0x03885007000085a7 */ /* 0x000ea4000800007f */
[----:B--2---:R-:W-:Y:S05]  /*26a20*/  @!P0 BRA `(.L_x_662) ;  /* 0xfffffffc00f08947 */ /* 0x004fea000383ffff */
[----:B------:R-:W-:Y:S05]  /*26a30*/  BRA `(.L_x_661) ;  /* 0xffffff5c00947947 */ /* 0x000fea000383ffff */
.L_x_694:
[----:B------:R-:W0:Y:S01]  /*26a40*/  S2R R11, SR_TID.X ;  /* 0x00000000000b7919 */ /* 0x000e220000002100 */
[----:B------:R-:W-:Y:S01]  /*26a50*/  BSSY B1, `(.L_x_816) ;  /* 0x000000a000017945 */ /* 0x000fe20003800000 */
[----:B------:R-:W-:Y:S02]  /*26a60*/  IMAD.MOV.U32 R12, RZ, RZ, RZ ;  /* 0x000000ffff0c7224 */ /* 0x000fe400078e00ff */
[----:B------:R-:W-:Y:S01]  /*26a70*/  IMAD.MOV.U32 R15, RZ, RZ, -0x1 ;  /* 0xffffffffff0f7424 */ /* 0x000fe200078e00ff */
[----:B0-----:R-:W-:-:S04]  /*26a80*/  SHF.R.U32.HI R11, RZ, 0x5, R11 ;  /* 0x00000005ff0b7819 */ /* 0x001fc8000001160b */
[----:B------:R-:W-:-:S05]  /*26a90*/  LOP3.LUT R11, R11, 0x3, RZ, 0xc0, !PT ;  /* 0x000000030b0b7812 */ /* 0x000fca00078ec0ff */
[----:B------:R-:W-:Y:S02]  /*26aa0*/  IMAD.MOV.U32 R13, RZ, RZ, R11 ;  /* 0x000000ffff0d7224 */ /* 0x000fe400078e000b */
[----:B------:R-:W-:-:S07]  /*26ab0*/  IMAD.MOV.U32 R11, RZ, RZ, 0x1f ;  /* 0x0000001fff0b7424 */ /* 0x000fce00078e00ff */
[----:B-----5:R-:W-:Y:S05]  /*26ac0*/  WARPSYNC.COLLECTIVE R15, `(.L_x_817) ;  /* 0x000000000f087348 */ /* 0x020fea0003c00000 */
[----:B------:R0:W1:Y:S02]  /*26ad0*/  SHFL.IDX P6, R14, R13, R12, R11 ;  /* 0x0000000c0d0e7389 */ /* 0x00006400000c000b */
[----:B01---5:R-:W-:Y:S01]  /*26ae0*/  ENDCOLLECTIVE ;  /* 0x000000000000791b */ /* 0x023fe20003800000 */
.L_x_817:
[----:B------:R-:W-:Y:S05]  /*26af0*/  BSYNC B1 ;  /* 0x0000000000017941 */ /* 0x000fea0003800000 */
.L_x_816:
[----:B------:R-:W-:Y:S05]  /*26b00*/  BRA `(.L_x_818) ;  /* 0xffffffa4003c7947 */ /* 0x000fea000383ffff */
.L_x_695:
[----:B------:R-:W-:Y:S01]  /*26b10*/  BSSY B1, `(.L_x_819) ;  /* 0x0000006000017945 */ /* 0x000fe20003800000 */
[----:B------:R-:W-:-:S07]  /*26b20*/  IMAD.MOV.U32 R15, RZ, RZ, -0x1 ;  /* 0xffffffffff0f7424 */ /* 0x000fce00078e00ff */
[----:B-----5:R-:W-:Y:S05]  /*26b30*/  WARPSYNC.COLLECTIVE R15, `(.L_x_820) ;  /* 0x000000000f0c7348 */ /* 0x020fea0003c00000 */
[----:B------:R-:W-:Y:S02]  /*26b40*/  ELECT P6, UR62, PT ;  /* 0x00000000003e782f */ /* 0x000fe400038c0000 */
[----:B------:R-:W-:Y:S01]  /*26b50*/  MOV R14, UR62 ;  /* 0x0000003e000e7c02 */ /* 0x000fe20008000f00 */
[----:B-----5:R-:W-:Y:S10]  /*26b60*/  ENDCOLLECTIVE ;  /* 0x000000000000791b */ /* 0x020ff40003800000 */
.L_x_820:
[----:B------:R-:W-:Y:S05]  /*26b70*/  BSYNC B1 ;  /* 0x0000000000017941 */ /* 0x000fea0003800000 */
.L_x_819:
[----:B------:R-:W-:Y:S05]  /*26b80*/  BRA `(.L_x_821) ;  /* 0xffffffa400287947 */ /* 0x000fea000383ffff */
.L_x_697:
[----:B0-----:R0:W1:Y:S02]  /*26b90*/  SYNCS.PHASECHK.TRANS64.TRYWAIT P0, [R9+URZ+0x38820], R5 ;  /* 0x03882005090075a7 */ /* 0x001064000800017f */
[----:B-1----:R-:W-:Y:S05]  /*26ba0*/  @!P0 NANOSLEEP.SYNCS 0x989680 ;  /* 0x009896800000895d */ /* 0x002fea0003900000 */
[----:B------:R-:W1:Y:S02]  /*26bb0*/  @!P0 SYNCS.PHASECHK.TRANS64 P0, [R9+URZ+0x38820], R5 ;  /* 0x03882005090085a7 */ /* 0x000e64000800007f */
[----:B-1----:R-:W-:Y:S05]  /*26bc0*/  @!P0 BRA `(.L_x_697) ;  /* 0xfffffffc00f08947 */ /* 0x002fea000383ffff */
[----:B------:R-:W-:Y:S05]  /*26bd0*/  BRA `(.L_x_822) ;  /* 0xffffffa400447947 */ /* 0x000fea000383ffff */
.L_x_700:
[----:B0-----:R0:W1:Y:S02]  /*26be0*/  SYNCS.PHASECHK.TRANS64.TRYWAIT P0, [R5+URZ+0x388a0], R10 ;  /* 0x0388a00a050075a7 */ /* 0x001064000800017f */
[----:B-1----:R-:W-:Y:S05]  /*26bf0*/  @!P0 NANOSLEEP.SYNCS 0x989680 ;  /* 0x009896800000895d */ /* 0x002fea0003900000 */
[----:B------:R-:W1:Y:S02]  /*26c00*/  @!P0 SYNCS.PHASECHK.TRANS64 P0, [R5+URZ+0x388a0], R10 ;  /* 0x0388a00a050085a7 */ /* 0x000e64000800007f */
[----:B-1----:R-:W-:Y:S05]  /*26c10*/  @!P0 BRA `(.L_x_700) ;  /* 0xfffffffc00f08947 */ /* 0x002fea000383ffff */
[----:B------:R-:W-:Y:S05]  /*26c20*/  BRA `(.L_x_823) ;  /* 0xffffffa400547947 */ /* 0x000fea000383ffff */
.L_x_702:
[----:B-1----:R1:W2:Y:S02]  /*26c30*/  SYNCS.PHASECHK.TRANS64.TRYWAIT P0, [R5+URZ+0x388c0], R10 ;  /* 0x0388c00a050075a7 */ /* 0x0022a4000800017f */
[----:B--2---:R-:W-:Y:S05]  /*26c40*/  @!P0 NANOSLEEP.SYNCS 0x989680 ;  /* 0x009896800000895d */ /* 0x004fea0003900000 */
[----:B------:R-:W2:Y:S02]  /*26c50*/  @!P0 SYNCS.PHASECHK.TRANS64 P0, [R5+URZ+0x388c0], R10 ;  /* 0x0388c00a050085a7 */ /* 0x000ea4000800007f */
[----:B--2---:R-:W-:Y:S05]  /*26c60*/  @!P0 BRA `(.L_x_702) ;  /* 0xfffffffc00f08947 */ /* 0x004fea000383ffff */
[----:B------:R-:W-:Y:S05]  /*26c70*/  BRA `(.L_x_824) ;  /* 0xffffffa400f47947 */ /* 0x000fea000383ffff */
.L_x_706:
[----:B0-----:R0:W1:Y:S02]  /*26c80*/  SYNCS.PHASECHK.TRANS64.TRYWAIT P0, [R6+URZ+0x388a0], R7 ;  /* 0x0388a007060075a7 */ /* 0x001064000800017f */
[----:B-1----:R-:W-:Y:S05]  /*26c90*/  @!P0 NANOSLEEP.SYNCS 0x989680 ;  /* 0x009896800000895d */ /* 0x002fea0003900000 */
[----:B------:R-:W1:Y:S02]  /*26ca0*/  @!P0 SYNCS.PHASECHK.TRANS64 P0, [R6+URZ+0x388a0], R7 ;  /* 0x0388a007060085a7 */ /* 0x000e64000800007f */
[----:B-1----:R-:W-:Y:S05]  /*26cb0*/  @!P0 BRA `(.L_x_706) ;  /* 0xfffffffc00f08947 */ /* 0x002fea000383ffff */
[----:B------:R-:W-:Y:S05]  /*26cc0*/  BRA `(.L_x_825) ;  /* 0xffffffa800dc7947 */ /* 0x000fea000383ffff */
.L_x_708:
[----:B-1----:R1:W2:Y:S02]  /*26cd0*/  SYNCS.PHASECHK.TRANS64.TRYWAIT P1, [R6+URZ+0x388c0], R7 ;  /* 0x0388c007060075a7 */ /* 0x0022a4000802017f */
[----:B--2---:R-:W-:Y:S05]  /*26ce0*/  @!P1 NANOSLEEP.SYNCS 0x989680 ;  /* 0x009896800000995d */ /* 0x004fea0003900000 */
[----:B------:R-:W2:Y:S02]  /*26cf0*/  @!P1 SYNCS.PHASECHK.TRANS64 P1, [R6+URZ+0x388c0], R7 ;  /* 0x0388c007060095a7 */ /* 0x000ea4000802007f */
[----:B--2---:R-:W-:Y:S05]  /*26d00*/  @!P1 BRA `(.L_x_708) ;  /* 0xfffffffc00f09947 */ /* 0x004fea000383ffff */
[----:B------:R-:W-:Y:S05]  /*26d10*/  BRA `(.L_x_826) ;  /* 0xffffffac00747947 */ /* 0x000fea000383ffff */
.L_x_721:
        /* <DEDUP_REMOVED lines=11> */
.L_x_828:
[----:B------:R-:W-:Y:S05]  /*26dd0*/  BSYNC B0 ;  /* 0x0000000000007941 */ /* 0x000fea0003800000 */
.L_x_827:
[----:B------:R-:W-:Y:S05]  /*26de0*/  BRA `(.L_x_829) ;  /* 0xffffffb800d47947 */ /* 0x000fea000383ffff */
.L_x_722:
[----:B------:R-:W-:Y:S01]  /*26df0*/  BSSY B0, `(.L_x_830) ;  /* 0x0000006000007945 */ /* 0x000fe20003800000 */
[----:B------:R-:W-:-:S07]  /*26e00*/  IMAD.MOV.U32 R15, RZ, RZ, -0x1 ;  /* 0xffffffffff0f7424 */ /* 0x000fce00078e00ff */
[----:B------:R-:W-:Y:S05]  /*26e10*/  WARPSYNC.COLLECTIVE R15, `(.L_x_831) ;  /* 0x000000000f0c7348 */ /* 0x000fea0003c00000 */
[----:B------:R-:W-:Y:S02]  /*26e20*/  ELECT P6, UR62, PT ;  /* 0x00000000003e782f */ /* 0x000fe400038c0000 */
[----:B------:R-:W-:Y:S01]  /*26e30*/  MOV R14, UR62 ;  /* 0x0000003e000e7c02 */ /* 0x000fe20008000f00 */
[----:B------:R-:W-:Y:S10]  /*26e40*/  ENDCOLLECTIVE ;  /* 0x000000000000791b */ /* 0x000ff40003800000 */
.L_x_831:
[----:B------:R-:W-:Y:S05]  /*26e50*/  BSYNC B0 ;  /* 0x0000000000007941 */ /* 0x000fea0003800000 */
.L_x_830:
[----:B------:R-:W-:Y:S05]  /*26e60*/  BRA `(.L_x_832) ;  /* 0xffffffb800cc7947 */ /* 0x000fea000383ffff */
.L_x_725:
[----:B0-----:R0:W1:Y:S02]  /*26e70*/  SYNCS.PHASECHK.TRANS64.TRYWAIT P0, [R6+URZ+0x38840], R7 ;  /* 0x03884007060075a7 */ /* 0x001064000800017f */
[----:B-1----:R-:W-:Y:S05]  /*26e80*/  @!P0 NANOSLEEP.SYNCS 0x989680 ;  /* 0x009896800000895d */ /* 0x002fea0003900000 */
[----:B------:R-:W1:Y:S02]  /*26e90*/  @!P0 SYNCS.PHASECHK.TRANS64 P0, [R6+URZ+0x38840], R7 ;  /* 0x03884007060085a7 */ /* 0x000e64000800007f */
[----:B-1----:R-:W-:Y:S05]  /*26ea0*/  @!P0 BRA `(.L_x_725) ;  /* 0xfffffffc00f08947 */ /* 0x002fea000383ffff */
[----:B------:R-:W-:Y:S05]  /*26eb0*/  BRA `(.L_x_833) ;  /* 0xffffffbc00407947 */ /* 0x000fea000383ffff */
.L_x_728:
        /* <DEDUP_REMOVED lines=8> */
.L_x_736:
[----:B0-----:R0:W1:Y:S02]  /*26f40*/  SYNCS.PHASECHK.TRANS64.TRYWAIT P0, [R8+URZ+0x38840], R9 ;  /* 0x03884009080075a7 */ /* 0x001064000800017f */
[----:B-1----:R-:W-:Y:S05]  /*26f50*/  @!P0 NANOSLEEP.SYNCS 0x989680 ;  /* 0x009896800000895d */ /* 0x002fea0003900000 */
[----:B------:R-:W1:Y:S02]  /*26f60*/  @!P0 SYNCS.PHASECHK.TRANS64 P0, [R8+URZ+0x38840], R9 ;  /* 0x03884009080085a7 */ /* 0x000e64000800007f */
[----:B-1----:R-:W-:Y:S05]  /*26f70*/  @!P0 BRA `(.L_x_736) ;  /* 0xfffffffc00f08947 */ /* 0x002fea000383ffff */
[----:B------:R-:W-:Y:S05]  /*26f80*/  BRA `(.L_x_835) ;  /* 0xffffffc400847947 */ /* 0x000fea000383ffff */
.L_x_738:
[----:B0-----:R0:W1:Y:S02]  /*26f90*/  SYNCS.PHASECHK.TRANS64.TRYWAIT P0, [R9+URZ+0x60], R8 ;  /* 0x00006008090075a7 */ /* 0x001064000800017f */
[----:B-1----:R-:W-:Y:S05]  /*26fa0*/  @!P0 NANOSLEEP.SYNCS 0x989680 ;  /* 0x009896800000895d */ /* 0x002fea0003900000 */
[----:B------:R-:W1:Y:S02]  /*26fb0*/  @!P0 SYNCS.PHASECHK.TRANS64 P0, [R9+URZ+0x60], R8 ;  /* 0x00006008090085a7 */ /* 0x000e64000800007f */
[----:B-1----:R-:W-:Y:S05]  /*26fc0*/  @!P0 BRA `(.L_x_738) ;  /* 0xfffffffc00f08947 */ /* 0x002fea000383ffff */
[----:B------:R-:W-:Y:S05]  /*26fd0*/  BRA `(.L_x_836) ;  /* 0xffffffc800447947 */ /* 0x000fea000383ffff */
.L_x_743:
[----:B-1----:R1:W2:Y:S02]  /*26fe0*/  SYNCS.PHASECHK.TRANS64.TRYWAIT P0, [R2+URZ+0x38840], R3 ;  /* 0x03884003020075a7 */ /* 0x0022a4000800017f */
[----:B--2---:R-:W-:Y:S05]  /*26ff0*/  @!P0 NANOSLEEP.SYNCS 0x989680 ;  /* 0x009896800000895d */ /* 0x004fea0003900000 */
[----:B------:R-:W2:Y:S02]  /*27000*/  @!P0 SYNCS.PHASECHK.TRANS64 P0, [R2+URZ+0x38840], R3 ;  /* 0x03884003020085a7 */ /* 0x000ea4000800007f */
[----:B--2---:R-:W-:Y:S05]  /*27010*/  @!P0 BRA `(.L_x_743) ;  /* 0xfffffffc00f08947 */ /* 0x004fea000383ffff */
[----:B------:R-:W-:Y:S05]  /*27020*/  BRA `(.L_x_837) ;  /* 0xffffffcc00d07947 */ /* 0x000fea000383ffff */
.L_x_745:
[----:B0-----:R0:W1:Y:S02]  /*27030*/  SYNCS.PHASECHK.TRANS64.TRYWAIT P1, [R3+URZ+0x60], R2 ;  /* 0x00006002030075a7 */ /* 0x001064000802017f */
[----:B-1----:R-:W-:Y:S05]  /*27040*/  @!P1 NANOSLEEP.SYNCS 0x989680 ;  /* 0x009896800000995d */ /* 0x002fea0003900000 */
[----:B------:R-:W1:Y:S02]  /*27050*/  @!P1 SYNCS.PHASECHK.TRANS64 P1, [R3+URZ+0x60], R2 ;  /* 0x00006002030095a7 */ /* 0x000e64000802007f */
[----:B-1----:R-:W-:Y:S05]  /*27060*/  @!P1 BRA `(.L_x_745) ;  /* 0xfffffffc00f09947 */ /* 0x002fea000383ffff */
[----:B------:R-:W-:Y:S05]  /*27070*/  BRA `(.L_x_838) ;  /* 0xffffffd000907947 */ /* 0x000fea000383ffff */
.L_x_750:
[----:B--2---:R2:W3:Y:S02]  /*27080*/  SYNCS.PHASECHK.TRANS64.TRYWAIT P0, [R2+URZ+0x38840], R3 ;  /* 0x03884003020075a7 */ /* 0x0044e4000800017f */
[----:B---3--:R-:W-:Y:S05]  /*27090*/  @!P0 NANOSLEEP.SYNCS 0x989680 ;  /* 0x009896800000895d */ /* 0x008fea0003900000 */
[----:B------:R-:W3:Y:S02]  /*270a0*/  @!P0 SYNCS.PHASECHK.TRANS64 P0, [R2+URZ+0x38840], R3 ;  /* 0x03884003020085a7 */ /* 0x000ee4000800007f */
[----:B---3--:R-:W-:Y:S05]  /*270b0*/  @!P0 BRA `(.L_x_750) ;  /* 0xfffffffc00f08947 */ /* 0x008fea000383ffff */
[----:B------:R-:W-:Y:S05]  /*270c0*/  BRA `(.L_x_839) ;  /* 0xffffffd400dc7947 */ /* 0x000fea000383ffff */
.L_x_752:
[----:B0-----:R0:W1:Y:S02]  /*270d0*/  SYNCS.PHASECHK.TRANS64.TRYWAIT P1, [R2+URZ+0x60], R8 ;  /* 0x00006008020075a7 */ /* 0x001064000802017f */
[----:B-1----:R-:W-:Y:S05]  /*270e0*/  @!P1 NANOSLEEP.SYNCS 0x989680 ;  /* 0x009896800000995d */ /* 0x002fea0003900000 */
[----:B------:R-:W1:Y:S02]  /*270f0*/  @!P1 SYNCS.PHASECHK.TRANS64 P1, [R2+URZ+0x60], R8 ;  /* 0x00006008020095a7 */ /* 0x000e64000802007f */
[----:B-1----:R-:W-:Y:S05]  /*27100*/  @!P1 BRA `(.L_x_752) ;  /* 0xfffffffc00f09947 */ /* 0x002fea000383ffff */
[----:B------:R-:W-:Y:S05]  /*27110*/  BRA `(.L_x_840) ;  /* 0xffffffd8009c7947 */ /* 0x000fea000383ffff */
.L_x_759:
[----:B-1----:R1:W2:Y:S02]  /*27120*/  SYNCS.PHASECHK.TRANS64.TRYWAIT P0, [R3+URZ+0x38860], R0 ;  /* 0x03886000030075a7 */ /* 0x0022a4000800017f */
[----:B--2---:R-:W-:Y:S05]  /*27130*/  @!P0 NANOSLEEP.SYNCS 0x989680 ;  /* 0x009896800000895d */ /* 0x004fea0003900000 */
[----:B------:R-:W2:Y:S02]  /*27140*/  @!P0 SYNCS.PHASECHK.TRANS64 P0, [R3+URZ+0x38860], R0 ;  /* 0x03886000030085a7 */ /* 0x000ea4000800007f */
[----:B--2---:R-:W-:Y:S05]  /*27150*/  @!P0 BRA `(.L_x_759) ;  /* 0xfffffffc00f08947 */ /* 0x004fea000383ffff */
[----:B------:R-:W-:Y:S05]  /*27160*/  BRA `(.L_x_841) ;  /* 0xffffffdc00d07947 */ /* 0x000fea000383ffff */
.L_x_761:
[----:B------:R-:W-:Y:S01]  /*27170*/  BSSY B0, `(.L_x_842) ;  /* 0x0000008000007945 */ /* 0x000fe20003800000 */
[----:B0-----:R-:W-:Y:S02]  /*27180*/  IMAD.MOV.U32 R13, RZ, RZ, R16 ;  /* 0x000000ffff0d7224 */ /* 0x001fe400078e0010 */
[----:B------:R-:W-:Y:S02]  /*27190*/  IMAD.MOV.U32 R12, RZ, RZ, RZ ;  /* 0x000000ffff0c7224 */ /* 0x000fe400078e00ff */
[----:B------:R-:W-:Y:S02]  /*271a0*/  IMAD.MOV.U32 R11, RZ, RZ, 0x1f ;  /* 0x0000001fff0b7424 */ /* 0x000fe400078e00ff */
[----:B------:R-:W-:-:S07]  /*271b0*/  IMAD.MOV.U32 R15, RZ, RZ, -0x1 ;  /* 0xffffffffff0f7424 */ /* 0x000fce00078e00ff */
[----:B-1---5:R-:W-:Y:S05]  /*271c0*/  WARPSYNC.COLLECTIVE R15, `(.L_x_843) ;  /* 0x000000000f087348 */ /* 0x022fea0003c00000 */
[----:B------:R0:W2:Y:S02]  /*271d0*/  SHFL.IDX P6, R14, R13, R12, R11 ;  /* 0x0000000c0d0e7389 */ /* 0x0000a400000c000b */
[----:B012--5:R-:W-:Y:S01]  /*271e0*/  ENDCOLLECTIVE ;  /* 0x000000000000791b */ /* 0x027fe20003800000 */
.L_x_843:
[----:B------:R-:W-:Y:S05]  /*271f0*/  BSYNC B0 ;  /* 0x0000000000007941 */ /* 0x000fea0003800000 */
.L_x_842:
        /* <DEDUP_REMOVED lines=8> */
.L_x_844:
[----:B------:R-:W-:Y:S01]  /*27280*/  IMAD.MOV.U32 R6, RZ, RZ, R14 ;  /* 0x000000ffff067224 */ /* 0x000fe200078e000e */
[----:B------:R-:W-:Y:S06]  /*27290*/  BRA `(.L_x_845) ;  /* 0xffffffe000847947 */ /* 0x000fec000383ffff */
.L_x_764:
        /* <DEDUP_REMOVED lines=8> */
.L_x_847:
[----:B------:R-:W-:Y:S05]  /*27320*/  BSYNC B0 ;  /* 0x0000000000007941 */ /* 0x000fea0003800000 */
.L_x_846:
[----:B------:R-:W-:Y:S01]  /*27330*/  ISETP.NE.AND P0, PT, R8, RZ, PT ;  /* 0x000000ff0800720c */ /* 0x000fe20003f05270 */
[----:B------:R-:W-:Y:S02]  /*27340*/  IMAD.MOV.U32 R12, RZ, RZ, 0x2 ;  /* 0x00000002ff0c7424 */ /* 0x000fe400078e00ff */
[----:B------:R-:W-:Y:S01]  /*27350*/  IMAD.MOV.U32 R11, RZ, RZ, RZ ;  /* 0x000000ffff0b7224 */ /* 0x000fe200078e00ff */
[----:B------:R-:W-:Y:S01]  /*27360*/  SEL R14, R14, RZ, P0 ;  /* 0x000000ff0e0e7207 */ /* 0x000fe20000000000 */
[----:B------:R-:W-:Y:S01]  /*27370*/  IMAD.MOV.U32 R15, RZ, RZ, -0x1 ;  /* 0xffffffffff0f7424 */ /* 0x000fe200078e00ff */
[----:B------:R-:W-:-:S03]  /*27380*/  ISETP.GE.U32.AND P0, PT, R8, 0x2, PT ;  /* 0x000000020800780c */ /* 0x000fc60003f06070 */
[----:B------:R-:W-:-:S10]  /*27390*/  IMAD.IADD R13, R17, 0x1, R14 ;  /* 0x00000001110d7824 */ /* 0x000fd400078e020e */
[----:B------:R-:W-:Y:S05]  /*273a0*/  WARPSYNC.COLLECTIVE R15, `(.L_x_848) ;  /* 0x000000000f087348 */ /* 0x000fea0003c00000 */
[----:B------:R0:W1:Y:S02]  /*273b0*/  SHFL.UP P6, R14, R13, R12, R11 ;  /* 0x0400000c0d0e7389 */ /* 0x00006400000c000b */
[----:B01----:R-:W-:Y:S01]  /*273c0*/  ENDCOLLECTIVE ;  /* 0x000000000000791b */ /* 0x003fe20003800000 */
.L_x_848:
        /* <DEDUP_REMOVED lines=8> */
.L_x_849:
        /* <DEDUP_REMOVED lines=8> */
.L_x_850:
        /* <DEDUP_REMOVED lines=8> */
.L_x_851:
        /* <DEDUP_REMOVED lines=8> */
.L_x_852:
[----:B------:R-:W-:Y:S05]  /*275d0*/  BRA `(.L_x_853) ;  /* 0xffffffe0004c7947 */ /* 0x000fea000383ffff */
.L_x_769:
[----:B------:R-:W-:Y:S01]  /*275e0*/  BSSY B0, `(.L_x_854) ;  /* 0x0000008000007945 */ /* 0x000fe20003800000 */
[----:B-----5:R-:W-:Y:S01]  /*275f0*/  IMAD.MOV.U32 R13, RZ, RZ, R17 ;  /* 0x000000ffff0d7224 */ /* 0x020fe200078e0011 */
[----:B------:R-:W-:Y:S01]  /*27600*/  MOV R12, 0x1 ;  /* 0x00000001000c7802 */ /* 0x000fe20000000f00 */
[----:B------:R-:W-:Y:S02]  /*27610*/  IMAD.MOV.U32 R11, RZ, RZ, RZ ;  /* 0x000000ffff0b7224 */ /* 0x000fe400078e00ff */
[----:B------:R-:W-:-:S07]  /*27620*/  IMAD.MOV.U32 R15, RZ, RZ, -0x1 ;  /* 0xffffffffff0f7424 */ /* 0x000fce00078e00ff */
[----:B01----:R-:W-:Y:S05]  /*27630*/  WARPSYNC.COLLECTIVE R15, `(.L_x_855) ;  /* 0x000000000f087348 */ /* 0x003fea0003c00000 */
[----:B------:R2:W3:Y:S02]  /*27640*/  SHFL.UP P6, R14, R13, R12, R11 ;  /* 0x0400000c0d0e7389 */ /* 0x0004e400000c000b */
[----:B0123--:R-:W-:Y:S01]  /*27650*/  ENDCOLLECTIVE ;  /* 0x000000000000791b */ /* 0x00ffe20003800000 */
.L_x_855:
[----:B------:R-:W-:Y:S05]  /*27660*/  BSYNC B0 ;  /* 0x0000000000007941 */ /* 0x000fea0003800000 */
.L_x_854:
        /* <DEDUP_REMOVED lines=10> */
.L_x_856:
        /* <DEDUP_REMOVED lines=8> */
.L_x_857:
        /* <DEDUP_REMOVED lines=8> */
.L_x_858:
        /* <DEDUP_REMOVED lines=8> */
.L_x_859:
        /* <DEDUP_REMOVED lines=8> */
.L_x_860:
[----:B------:R-:W-:Y:S05]  /*27910*/  BRA `(.L_x_861) ;  /* 0xffffffe000347947 */ /* 0x000fea000383ffff */
.L_x_771:
[----:B------:R-:W-:Y:S01]  /*27920*/  BSSY B0, `(.L_x_862) ;  /* 0x0000006000007945 */ /* 0x000fe20003800000 */
[----:B------:R-:W-:Y:S01]  /*27930*/  PLOP3.LUT P6, PT, P6, PT, PT, 0x8, 0x0 ;  /* 0x000000000000781c */ /* 0x000fe200037ce170 */
[----:B------:R-:W-:-:S12]  /*27940*/  IMAD.MOV.U32 R15, RZ, RZ, -0x1 ;  /* 0xffffffffff0f7424 */ /* 0x000fd800078e00ff */
[----:B0-----:R-:W-:Y:S05]  /*27950*/  WARPSYNC.COLLECTIVE R15, `(.L_x_863) ;  /* 0x000000000f087348 */ /* 0x001fea0003c00000 */
[----:B------:R-:W-:Y:S01]  /*27960*/  VOTE.ANY R14, PT, P6 ;  /* 0x00000000000e7806 */ /* 0x000fe200030e0100 */
[----:B0-----:R-:W-:Y:S06]  /*27970*/  ENDCOLLECTIVE ;  /* 0x000000000000791b */ /* 0x001fec0003800000 */
.L_x_863:
[----:B------:R-:W-:Y:S05]  /*27980*/  BSYNC B0 ;  /* 0x0000000000007941 */ /* 0x000fea0003800000 */
.L_x_862:
        /* <DEDUP_REMOVED lines=9> */
.L_x_864:
[----:B------:R-:W-:Y:S01]  /*27a20*/  IMAD.MOV.U32 R17, RZ, RZ, R14 ;  /* 0x000000ffff117224 */ /* 0x000fe200078e000e */
[----:B------:R-:W-:Y:S06]  /*27a30*/  BRA `(.L_x_865) ;  /* 0xffffffe000247947 */ /* 0x000fec000383ffff */
.L_x_773:
[----:B------:R-:W-:Y:S01]  /*27a40*/  BSSY B0, `(.L_x_866) ;  /* 0x0000007000007945 */ /* 0x000fe20003800000 */
[----:B------:R-:W-:Y:S02]  /*27a50*/  IMAD.MOV.U32 R13, RZ, RZ, R2 ;  /* 0x000000ffff0d7224 */ /* 0x000fe400078e0002 */
[----:B------:R-:W-:Y:S02]  /*27a60*/  IMAD.MOV.U32 R11, RZ, RZ, 0x1f ;  /* 0x0000001fff0b7424 */ /* 0x000fe400078e00ff */
[----:B------:R-:W-:-:S07]  /*27a70*/  IMAD.MOV.U32 R15, RZ, RZ, -0x1 ;  /* 0xffffffffff0f7424 */ /* 0x000fce00078e00ff */
[----:B012---:R-:W-:Y:S05]  /*27a80*/  WARPSYNC.COLLECTIVE R15, `(.L_x_867) ;  /* 0x000000000f087348 */ /* 0x007fea0003c00000 */
[----:B------:R3:W4:Y:S02]  /*27a90*/  SHFL.IDX P6, R14, R13, R12, R11 ;  /* 0x0000000c0d0e7389 */ /* 0x00072400000c000b */
[----:B01234-:R-:W-:Y:S01]  /*27aa0*/  ENDCOLLECTIVE ;  /* 0x000000000000791b */ /* 0x01ffe20003800000 */
.L_x_867:
[----:B------:R-:W-:Y:S05]  /*27ab0*/  BSYNC B0 ;  /* 0x0000000000007941 */ /* 0x000fea0003800000 */
.L_x_866:
[----:B------:R-:W-:Y:S05]  /*27ac0*/  BRA `(.L_x_772) ;  /* 0xffffffe0001c7947 */ /* 0x000fea000383ffff */
.L_x_777:
[----:B0-----:R0:W1:Y:S02]  /*27ad0*/  SYNCS.PHASECHK.TRANS64.TRYWAIT P0, [R0+URZ+0x38820], R3 ;  /* 0x03882003000075a7 */ /* 0x001064000800017f */
[----:B-1----:R-:W-:Y:S05]  /*27ae0*/  @!P0 NANOSLEEP.SYNCS 0x989680 ;  /* 0x009896800000895d */ /* 0x002fea0003900000 */
[----:B------:R-:W1:Y:S02]  /*27af0*/  @!P0 SYNCS.PHASECHK.TRANS64 P0, [R0+URZ+0x38820], R3 ;  /* 0x03882003000085a7 */ /* 0x000e64000800007f */
[----:B-1----:R-:W-:Y:S05]  /*27b00*/  @!P0 BRA `(.L_x_777) ;  /* 0xfffffffc00f08947 */ /* 0x002fea000383ffff */
[----:B------:R-:W-:Y:S05]  /*27b10*/  BRA `(.L_x_868) ;  /* 0xffffffe400007947 */ /* 0x000fea000383ffff */
.L_x_778:
[----:B------:R-:W1:Y:S01]  /*27b20*/  S2R R2, SR_TID.X ;  /* 0x0000000000027919 */ /* 0x000e620000002100 */
[----:B------:R-:W-:Y:S01]  /*27b30*/  BSSY B0, `(.L_x_869) ;  /* 0x000000a000007945 */ /* 0x000fe20003800000 */
[----:B------:R-:W-:Y:S02]  /*27b40*/  IMAD.MOV.U32 R12, RZ, RZ, RZ ;  /* 0x000000ffff0c7224 */ /* 0x000fe400078e00ff */
[----:B------:R-:W-:Y:S02]  /*27b50*/  IMAD.MOV.U32 R11, RZ, RZ, 0x1f ;  /* 0x0000001fff0b7424 */ /* 0x000fe400078e00ff */
[----:B------:R-:W-:Y:S01]  /*27b60*/  IMAD.MOV.U32 R15, RZ, RZ, -0x1 ;  /* 0xffffffffff0f7424 */ /* 0x000fe200078e00ff */
[----:B-1----:R-:W-:-:S04]  /*27b70*/  SHF.R.U32.HI R2, RZ, 0x5, R2 ;  /* 0x00000005ff027819 */ /* 0x002fc80000011602 */
[----:B------:R-:W-:-:S05]  /*27b80*/  LOP3.LUT R2, R2, 0x3, RZ, 0xc0, !PT ;  /* 0x0000000302027812 */ /* 0x000fca00078ec0ff */
[----:B------:R-:W-:-:S07]  /*27b90*/  IMAD.MOV.U32 R13, RZ, RZ, R2 ;  /* 0x000000ffff0d7224 */ /* 0x000fce00078e0002 */
[----:B0-----:R-:W-:Y:S05]  /*27ba0*/  WARPSYNC.COLLECTIVE R15, `(.L_x_870) ;  /* 0x000000000f087348 */ /* 0x001fea0003c00000 */
[----:B------:R1:W2:Y:S02]  /*27bb0*/  SHFL.IDX P6, R14, R13, R12, R11 ;  /* 0x0000000c0d0e7389 */ /* 0x0002a400000c000b */
[----:B012---:R-:W-:Y:S01]  /*27bc0*/  ENDCOLLECTIVE ;  /* 0x000000000000791b */ /* 0x007fe20003800000 */
.L_x_870:
[----:B------:R-:W-:Y:S05]  /*27bd0*/  BSYNC B0 ;  /* 0x0000000000007941 */ /* 0x000fea0003800000 */
.L_x_869:
[----:B------:R-:W-:Y:S05]  /*27be0*/  BRA `(.L_x_871) ;  /* 0xffffffe000e87947 */ /* 0x000fea000383ffff */
.L_x_779:
[----:B------:R-:W-:Y:S01]  /*27bf0*/  BSSY B0, `(.L_x_872) ;  /* 0x0000006000007945 */ /* 0x000fe20003800000 */
[----:B------:R-:W-:-:S07]  /*27c00*/  IMAD.MOV.U32 R15, RZ, RZ, -0x1 ;  /* 0xffffffffff0f7424 */ /* 0x000fce00078e00ff */
[----:B01----:R-:W-:Y:S05]  /*27c10*/  WARPSYNC.COLLECTIVE R15, `(.L_x_873) ;  /* 0x000000000f0c7348 */ /* 0x003fea0003c00000 */
[----:B------:R-:W-:Y:S02]  /*27c20*/  ELECT P6, UR62, PT ;  /* 0x00000000003e782f */ /* 0x000fe400038c0000 */
[----:B------:R-:W-:Y:S01]  /*27c30*/  MOV R14, UR62 ;  /* 0x0000003e000e7c02 */ /* 0x000fe20008000f00 */
[----:B01----:R-:W-:Y:S10]  /*27c40*/  ENDCOLLECTIVE ;  /* 0x000000000000791b */ /* 0x003ff40003800000 */
.L_x_873:
[----:B------:R-:W-:Y:S05]  /*27c50*/  BSYNC B0 ;  /* 0x0000000000007941 */ /* 0x000fea0003800000 */
.L_x_872:
[----:B------:R-:W-:Y:S05]  /*27c60*/  BRA `(.L_x_874) ;  /* 0xffffffe000dc7947 */ /* 0x000fea000383ffff */
.L_x_781:
[----:B0-----:R0:W1:Y:S02]  /*27c70*/  SYNCS.PHASECHK.TRANS64.TRYWAIT P0, [R6+URZ], R5 ;  /* 0x00000005060075a7 */ /* 0x001064000800017f */
[----:B-1----:R-:W-:Y:S05]  /*27c80*/  @!P0 NANOSLEEP.SYNCS 0x989680 ;  /* 0x009896800000895d */ /* 0x002fea0003900000 */
[----:B------:R-:W1:Y:S02]  /*27c90*/  @!P0 SYNCS.PHASECHK.TRANS64 P0, [R6+URZ], R5 ;  /* 0x00000005060085a7 */ /* 0x000e64000800007f */
[----:B-1----:R-:W-:Y:S05]  /*27ca0*/  @!P0 BRA `(.L_x_781) ;  /* 0xfffffffc00f08947 */ /* 0x002fea000383ffff */
[----:B------:R-:W-:Y:S05]  /*27cb0*/  BRA `(.L_x_875) ;  /* 0xffffffe400187947 */ /* 0x000fea000383ffff */
.L_x_782:
[----:B-1----:R1:W2:Y:S02]  /*27cc0*/  SYNCS.PHASECHK.TRANS64.TRYWAIT P0, [R7+URZ], R2 ;  /* 0x00000002070075a7 */ /* 0x0022a4000800017f */
[----:B--2---:R-:W-:Y:S05]  /*27cd0*/  @!P0 NANOSLEEP.SYNCS 0x989680 ;  /* 0x009896800000895d */ /* 0x004fea0003900000 */
[----:B------:R-:W2:Y:S02]  /*27ce0*/  @!P0 SYNCS.PHASECHK.TRANS64 P0, [R7+URZ], R2 ;  /* 0x00000002070085a7 */ /* 0x000ea4000800007f */
[----:B--2---:R-:W-:Y:S05]  /*27cf0*/  @!P0 BRA `(.L_x_782) ;  /* 0xfffffffc00f08947 */ /* 0x004fea000383ffff */
[----:B------:R-:W-:Y:S05]  /*27d00*/  BRA `(.L_x_876) ;  /* 0xffffffe4000c7947 */ /* 0x000fea000383ffff */
.L_x_784:
[----:B--2---:R2:W3:Y:S02]  /*27d10*/  SYNCS.PHASECHK.TRANS64.TRYWAIT P0, [R4+URZ], R5 ;  /* 0x00000005040075a7 */ /* 0x0044e4000800017f */
[----:B---3--:R-:W-:Y:S05]  /*27d20*/  @!P0 NANOSLEEP.SYNCS 0x989680 ;  /* 0x009896800000895d */ /* 0x008fea0003900000 */
[----:B------:R-:W3:Y:S02]  /*27d30*/  @!P0 SYNCS.PHASECHK.TRANS64 P0, [R4+URZ], R5 ;  /* 0x00000005040085a7 */ /* 0x000ee4000800007f */
[----:B---3--:R-:W-:Y:S05]  /*27d40*/  @!P0 BRA `(.L_x_784) ;  /* 0xfffffffc00f08947 */ /* 0x008fea000383ffff */
[----:B------:R-:W-:Y:S05]  /*27d50*/  BRA `(.L_x_877) ;  /* 0xffffffe400147947 */ /* 0x000fea000383ffff */
.L_x_878:
        /* <DEDUP_REMOVED lines=10> */
.L_x_2841:


//--------------------- .text._ZN7cutlass13device_kernelIN5flash11enable_sm90INS1_16FlashAttnFwdSm90INS1_25CollectiveMainloopFwdSm90ILi2EN4cute5tupleIJNS5_1CILi1EEES8_S8_EEENS6_IJNS7_ILi128EEENS7_ILi64EEENS7_ILi256EEEEEELi256ENS_10bfloat16_tEfNS_4arch4Sm90ELb0ELb1ELb1ELb0ELb0ELb0ELb0ELb1ELb1ELb0ELb0ELb0EEENS1_21CollectiveEpilogueFwdINS6_IJSA_SC_SB_EEES9_SE_SG_Li256ELb0ELb0ELb0ELb0EEENS1_30DynamicPersistentTileSchedulerILi256ELi32ELb0ELb0ELb1EEEEEEEEEvNT_6ParamsE --------------------------
	.section	.text._ZN7cutlass13device_kernelIN5flash11enable_sm90INS1_16FlashAttnFwdSm90INS1_25CollectiveMainloopFwdSm90ILi2EN4cute5tupleIJNS5_1CILi1EEES8_S8_EEENS6_IJNS7_ILi128EEENS7_ILi64EEENS7_ILi256EEEEEELi256ENS_10bfloat16_tEfNS_4arch4Sm90ELb0ELb1ELb1ELb0ELb0ELb0ELb0ELb1ELb1ELb0ELb0ELb0EEENS1_21CollectiveEpilogueFwdINS6_IJSA_SC_SB_EEES9_SE_SG_Li256ELb0ELb0ELb0ELb0EEENS1_30DynamicPersistentTileSchedulerILi256ELi32ELb0ELb0ELb1EEEEEEEEEvNT_6ParamsE,"ax",@progbits
	.align	128
.text._ZN7cutlass13device_kernelIN5flash11enable_sm90INS1_16FlashAttnFwdSm90INS1_25CollectiveMainloopFwdSm90ILi2EN4cute5tupleIJNS5_1CILi1EEES8_S8_EEENS6_IJNS7_ILi128EEENS7_ILi64EEENS7_ILi256EEEEEELi256ENS_10bfloat16_tEfNS_4arch4Sm90ELb0ELb1ELb1ELb0ELb0ELb0ELb0ELb1ELb1ELb0ELb0ELb0EEENS1_21CollectiveEpilogueFwdINS6_IJSA_SC_SB_EEES9_SE_SG_Li256ELb0ELb0ELb0ELb0EEENS1_30DynamicPersistentTileSchedulerILi256ELi32ELb0ELb0ELb1EEEEEEEEEvNT_6ParamsE:
        .type           _ZN7cutlass13device_kernelIN5flash11enable_sm90INS1_16FlashAttnFwdSm90INS1_25CollectiveMainloopFwdSm90ILi2EN4cute5tupleIJNS5_1CILi1EEES8_S8_EEENS6_IJNS7_ILi128EEENS7_ILi64EEENS7_ILi256EEEEEELi256ENS_10bfloat16_tEfNS_4arch4Sm90ELb0ELb1ELb1ELb0ELb0ELb0ELb0ELb1ELb1ELb0ELb0ELb0EEENS1_21CollectiveEpilogueFwdINS6_IJSA_SC_SB_EEES9_SE_SG_Li256ELb0ELb0ELb0ELb0EEENS1_30DynamicPersistentTileSchedulerILi256ELi32ELb0ELb0ELb1EEEEEEEEEvNT_6ParamsE,@function
        .size           _ZN7cutlass13device_kernelIN5flash11enable_sm90INS1_16FlashAttnFwdSm90INS1_25CollectiveMainloopFwdSm90ILi2EN4cute5tupleIJNS5_1CILi1EEES8_S8_EEENS6_IJNS7_ILi128EEENS7_ILi64EEENS7_ILi256EEEEEELi256ENS_10bfloat16_tEfNS_4arch4Sm90ELb0ELb1ELb1ELb0ELb0ELb0ELb0ELb1ELb1ELb0ELb0ELb0EEENS1_21CollectiveEpilogueFwdINS6_IJSA_SC_SB_EEES9_SE_SG_Li256ELb0ELb0ELb0ELb0EEENS1_30DynamicPersistentTileSchedulerILi256ELi32ELb0ELb0ELb1EEEEEEEEEvNT_6ParamsE,(.L_x_2842 - _ZN7cutlass13device_kernelIN5flash11enable_sm90INS1_16FlashAttnFwdSm90INS1_25CollectiveMainloopFwdSm90ILi2EN4cute5tupleIJNS5_1CILi1EEES8_S8_EEENS6_IJNS7_ILi128EEENS7_ILi64EEENS7_ILi256EEEEEELi256ENS_10bfloat16_tEfNS_4arch4Sm90ELb0ELb1ELb1ELb0ELb0ELb0ELb0ELb1ELb1ELb0ELb0ELb0EEENS1_21CollectiveEpilogueFwdINS6_IJSA_SC_SB_EEES9_SE_SG_Li256ELb0ELb0ELb0ELb0EEENS1_30DynamicPersistentTileSchedulerILi256ELi32ELb0ELb0ELb1EEEEEEEEEvNT_6ParamsE)
        .other          _ZN7cutlass13device_kernelIN5flash11enable_sm90INS1_16FlashAttnFwdSm90INS1_25CollectiveMainloopFwdSm90ILi2EN4cute5tupleIJNS5_1CILi1EEES8_S8_EEENS6_IJNS7_ILi128EEENS7_ILi64EEENS7_ILi256EEEEEELi256ENS_10bfloat16_tEfNS_4arch4Sm90ELb0ELb1ELb1ELb0ELb0ELb0ELb0ELb1ELb1ELb0ELb0ELb0EEENS1_21CollectiveEpilogueFwdINS6_IJSA_SC_SB_EEES9_SE_SG_Li256ELb0ELb0ELb0ELb0EEENS1_30DynamicPersistentTileSchedulerILi256ELi32ELb0ELb0ELb1EEEEEEEEEvNT_6ParamsE,@"STO_CUDA_ENTRY STV_DEFAULT"
_ZN7cutlass13device_kernelIN5flash11enable_sm90INS1_16FlashAttnFwdSm90INS1_25CollectiveMainloopFwdSm90ILi2EN4cute5tupleIJNS5_1CILi1EEES8_S8_EEENS6_IJNS7_ILi128EEENS7_ILi64EEENS7_ILi256EEEEEELi256ENS_10bfloat16_tEfNS_4arch4Sm90ELb0ELb1ELb1ELb0ELb0ELb0ELb0ELb1ELb1ELb0ELb0ELb0EEENS1_21CollectiveEpilogueFwdINS6_IJSA_SC_SB_EEES9_SE_SG_Li256ELb0ELb0ELb0ELb0EEENS1_30DynamicPersistentTileSchedulerILi256ELi32ELb0ELb0ELb1EEEEEEEEEvNT_6ParamsE:
        /* <DEDUP_REMOVED lines=24> */
.L_x_880:
[----:B------:R-:W-:Y:S05]  /*0180*/  BSYNC B0 ;  /* 0x0000000000007941 */ /* 0x000fea0003800000 */
.L_x_879:
[----:B------:R-:W-:Y:S01]  /*0190*/  VOTEU.ANY UP0, P0 ;  /* 0x00000000003f7886 */ /* 0x000fe20000000100 */
[----:B------:R-:W1:Y:S01]  /*01a0*/  SHFL.IDX PT, R2, R2, RZ, 0x1f ;  /* 0x00001fff02027589 */ /* 0x000e6200000e0000 */
[----:B------:R-:W-:Y:S01]  /*01b0*/  UMOV UR4, 0x1 ;  /* 0x0000000100047882 */ /* 0x000fe20000000000 */
[----:B------:R-:W-:Y:S01]  /*01c0*/  VOTEU.ANY UP1, P0 ;  /* 0x00000000003f7886 */ /* 0x000fe20000020100 */
[----:B------:R-:W-:Y:S01]  /*01d0*/  VOTEU.ANY UP2, P0 ;  /* 0x00000000003f7886 */ /* 0x000fe20000040100 */
[----:B------:R-:W2:Y:S01]  /*01e0*/  @UP0 S2UR UR7, SR_CgaCtaId ;  /* 0x00000000000709c3 */ /* 0x000ea20000008800 */
[----:B------:R-:W3:Y:S01]  /*01f0*/  SHFL.IDX PT, R3, R0, RZ, 0x1f ;  /* 0x00001fff00037589 */ /* 0x000ee200000e0000 */
[----:B------:R-:W-:Y:S01]  /*0200*/  @UP0 UMOV UR6, 0x400 ;  /* 0x0000040000060882 */ /* 0x000fe20000000000 */
[----:B------:R-:W-:-:S04]  /*0210*/  @UP0 UIADD3 UR4, -UR4, 0x100000, URZ ;  /* 0x0010000004040890 */ /* 0x000fc8000fffe13f */
[----:B------:R-:W-:Y:S02]  /*0220*/  @UP0 USHF.L.U32 UR5, UR4, 0xb, URZ ;  /* 0x0000000b04050899 */ /* 0x000fe4000800063f */
[----:B------:R-:W-:Y:S01]  /*0230*/  @UP0 USHF.L.U32 UR4, UR4, 0x1, URZ ;  /* 0x0000000104040899 */ /* 0x000fe2000800063f */
[----:B-1----:R-:W-:Y:S01]  /*0240*/  R2UR UR8, R2 ;  /* 0x00000000020872ca */ /* 0x002fe200000e0000 */
[----:B--2---:R-:W-:Y:S01]  /*0250*/  @UP0 ULEA UR6, UR7, UR6, 0x18 ;  /* 0x0000000607060291 */ /* 0x004fe2000f8ec03f */
[----:B---3--:R-:W-:-:S11]  /*0260*/  ISETP.NE.AND P1, PT, R3, RZ, PT ;  /* 0x000000ff0300720c */ /* 0x008fd60003f25270 */
[----:B------:R-:W-:Y:S01]  /*0270*/  UISETP.NE.AND UP0, UPT, UR8, URZ, UPT ;  /* 0x0000003f0800728c */ /* 0x000fe2000bf05270 */
[----:B------:R-:W1:Y:S02]  /*0280*/  FENCE.VIEW.ASYNC.S ;  /* 0x00000000000073c6 */ /* 0x000e640000000000 */
[----:B-1----:R1:W2:Y:S01]  /*0290*/  @UP1 SYNCS.EXCH.64 URZ, [UR6+0x30800], UR4 ;  /* 0x03080004063f15b2 */ /* 0x0022a20008000100 */
[----:B------:R1:W3:Y:S01]  /*02a0*/  @UP2 SYNCS.EXCH.64 URZ, [UR6+0x30820], UR4 ;  /* 0x03082004063f25b2 */ /* 0x0002e20008000100 */
[----:B------:R-:W-:Y:S06]  /*02b0*/  @P1 BRA `(.L_x_881) ;  /* 0x0000000000481947 */ /* 0x000fec0003800000 */
        /* <DEDUP_REMOVED lines=18> */
.L_x_881:
        /* <DEDUP_REMOVED lines=22> */
.L_x_882:
        /* <DEDUP_REMOVED lines=14> */
[----:B------:R4:W1:Y:S01]  /*0620*/  SYNCS.EXCH.64 URZ, [UR6+0x30880], UR4 ;  /* 0x03088004063f75b2 */ /* 0x0008620008000100 */
[----:B------:R4:W1:Y:S01]  /*0630*/  SYNCS.EXCH.64 URZ, [UR6+0x30878], UR4 ;  /* 0x03087804063f75b2 */ /* 0x0008620008000100 */
[----:B------:R4:W1:Y:S02]  /*0640*/  SYNCS.EXCH.64 URZ, [UR6+0x30888], UR4 ;  /* 0x03088804063f75b2 */ /* 0x0008640008000100 */
[----:B----4-:R-:W-:Y:S01]  /*0650*/  NOP ;  /* 0x0000000000007918 */ /* 0x010fe20000000000 */
.L_x_883:
        /* <DEDUP_REMOVED lines=22> */
.L_x_884:
        /* <DEDUP_REMOVED lines=22> */
.L_x_885:
[----:B-1----:R-:W-:Y:S01]  /*0920*/  UMOV UR4, 0x1 ;  /* 0x0000000100047882 */ /* 0x002fe20000000000 */
[----:B------:R-:W-:Y:S01]  /*0930*/  PLOP3.LUT P0, PT, PT, PT, UP0, 0x80, 0x0 ;  /* 0x000000000000781c */ /* 0x000fe20003f0f008 */
[----:B------:R-:W-:Y:S01]  /*0940*/  USEL UR4, UR4, 0x2, !UP0 ;  /* 0x0000000204047887 */ /* 0x000fe2000c000000 */
[----:B------:R-:W-:-:S05]  /*0950*/  NOP ;  /* 0x0000000000007918 */ /* 0x000fca0000000000 */
[----:B------:R-:W-:-:S05]  /*0960*/  IMAD.U32 R2, RZ, RZ, UR4 ;  /* 0x00000004ff027e24 */ /* 0x000fca000f8e00ff */
[----:B------:R1:W-:Y:S01]  /*0970*/  STL [R1], R2 ;  /* 0x0000000201007387 */ /* 0x0003e20000100800 */
[----:B--23--:R-:W-:Y:S06]  /*0980*/  BAR.SYNC.DEFER_BLOCKING 0x0 ;  /* 0x0000000000007b1d */ /* 0x00cfec0000010000 */
[----:B------:R-:W-:Y:S05]  /*0990*/  @!P0 BRA `(.L_x_886) ;  /* 0x000000e4005c8947 */ /* 0x000fea0003800000 */
.L_x_887:
[----:B------:R-:W-:-:S08]  /*09a0*/  NOP ;  /* 0x0000000000007918 */ /* 0x000fd00000000000 */
[----:B------:R-:W2:Y:S02]  /*09b0*/  USETMAXREG.TRY_ALLOC.CTAPOOL UP0, 0xf0 ;  /* 0x000000f0000079c8 */ /* 0x000ea40008000600 */
[----:B--2---:R-:W-:-:S13]  /*09c0*/  PLOP3.LUT P0, PT, PT, PT, UP0, 0x80, 0x0 ;  /* 0x000000000000781c */ /* 0x004fda0003f0f008 */
[----:B------:R-:W-:Y:S05]  /*09d0*/  @!P0 BRA `(.L_x_887) ;  /* 0xfffffffc00f08947 */ /* 0x000fea000383ffff */
[----:B------:R-:W2:Y:S08]  /*09e0*/  S2UR UR7, SR_CTAID.X ;  /* 0x00000000000779c3 */ /* 0x000eb00000002500 */
[----:B------:R-:W-:Y:S08]  /*09f0*/  BAR.ARV 0x4, 0x120 ;  /* 0x0104800000007b1d */ /* 0x000ff00000002000 */
[----:B------:R-:W2:Y:S08]  /*0a00*/  LDC R0, c[0x0][0xda8] ;  /* 0x00036a00ff007b82 */ /* 0x000eb00000000800 */
[----:B------:R-:W-:Y:S06]  /*0a10*/  BAR.ARV 0x8, 0x120 ;  /* 0x0204800000007b1d */ /* 0x000fec0000002000 */
[----:B--2---:R-:W-:-:S13]  /*0a20*/  ISETP.LE.AND P0, PT, R0, UR7, PT ;  /* 0x0000000700007c0c */ /* 0x004fda000bf03270 */
[----:B------:R-:W-:Y:S05]  /*0a30*/  @P0 EXIT ;  /* 0x000000000000094d */ /* 0x000fea0003800000 */
[----:B------:R-:W2:Y:S01]  /*0a40*/  LDL R3, [R1] ;  /* 0x0000000001037983 */ /* 0x000ea20000100800 */
[----:B------:R-:W3:Y:S01]  /*0a50*/  S2UR UR4, SR_CgaCtaId ;  /* 0x00000000000479c3 */ /* 0x000ee20000008800 */
[----:B------:R-:W-:Y:S01]  /*0a60*/  UMOV UR38, 0x400 ;  /* 0x0000040000267882 */ /* 0x000fe20000000000 */
[----:B------:R-:W-:Y:S01]  /*0a70*/  UMOV UR46, URZ ;  /* 0x0000003f002e7c82 */ /* 0x000fe20008000000 */
[----:B-1----:R-:W1:Y:S01]  /*0a80*/  S2R R2, SR_TID.X ;  /* 0x0000000000027919 */ /* 0x002e620000002100 */
[----:B------:R-:W-:-:S04]  /*0a90*/  UMOV UR36, URZ ;  /* 0x0000003f00247c82 */ /* 0x000fc80008000000 */
[----:B------:R-:W4:Y:S01]  /*0aa0*/  S2UR UR6, SR_SWINHI ;  /* 0x00000000000679c3 */ /* 0x000f220000002f00 */
[----:B---3--:R-:W-:-:S07]  /*0ab0*/  ULEA UR38, UR4, UR38, 0x18 ;  /* 0x0000002604267291 */ /* 0x008fce000f8ec03f */
[----:B------:R-:W-:Y:S01]  /*0ac0*/  UMOV UR4, UR38 ;  /* 0x0000002600047c82 */ /* 0x000fe20008000000 */
[----:B----4-:R-:W-:Y:S02]  /*0ad0*/  UMOV UR5, UR6 ;  /* 0x0000000600057c82 */ /* 0x010fe40008000000 */
[----:B------:R-:W-:Y:S02]  /*0ae0*/  IMAD.U32 R201, RZ, RZ, UR5 ;  /* 0x00000005ffc97e24 */ /* 0x000fe4000f8e00ff */
[----:B-1----:R-:W-:Y:S02]  /*0af0*/  VIADD R213, R2, 0xffffff80 ;  /* 0xffffff8002d57836 */ /* 0x002fe40000000000 */
[----:B------:R-:W-:Y:S01]  /*0b00*/  IMAD.U32 R200, RZ, RZ, UR4 ;  /* 0x00000004ffc87e24 */ /* 0x000fe2000f8e00ff */
[----:B------:R-:W-:Y:S02]  /*0b10*/  UMOV UR4, UR7 ;  /* 0x0000000700047c82 */ /* 0x000fe40008000000 */
[----:B------:R-:W-:-:S04]  /*0b20*/  SHF.R.S32.HI R0, RZ, 0x1f, R213 ;  /* 0x0000001fff007819 */ /* 0x000fc800000114d5 */
[CC--:B------:R-:W-:Y:S02]  /*0b30*/  LEA.HI R2, R0.reuse, R213.reuse, RZ, 0x4 ;  /* 0x000000d500027211 */ /* 0x0c0fe400078f20ff */
[----:B------:R-:W-:Y:S02]  /*0b40*/  LEA.HI R211, R0, R213, RZ, 0x5 ;  /* 0x000000d500d37211 */ /* 0x000fe400078f28ff */
[----:B------:R-:W-:Y:S02]  /*0b50*/  SHF.R.S32.HI R5, RZ, 0x4, R2 ;  /* 0x00000004ff057819 */ /* 0x000fe40000011402 */
[----:B------:R-:W-:Y:S02]  /*0b60*/  SHF.R.S32.HI R211, RZ, 0x5, R211 ;  /* 0x00000005ffd37819 */ /* 0x000fe400000114d3 */
[C---:B------:R-:W-:Y:S02]  /*0b70*/  LEA.HI R4, R2.reuse, R5, RZ, 0x1 ;  /* 0x0000000502047211 */ /* 0x040fe400078f08ff */
[----:B------:R-:W-:-:S02]  /*0b80*/  LOP3.LUT R2, R2, 0x3fffff0, RZ, 0xc0, !PT ;  /* 0x03fffff002027812 */ /* 0x000fc400078ec0ff */
[----:B------:R-:W-:-:S03]  /*0b90*/  LOP3.LUT R4, R4, 0x1ffffffe, RZ, 0xc0, !PT ;  /* 0x1ffffffe04047812 */ /* 0x000fc600078ec0ff */
[----:B------:R-:W-:Y:S02]  /*0ba0*/  IMAD.IADD R2, R213, 0x1, -R2 ;  /* 0x00000001d5027824 */ /* 0x000fe400078e0a02 */
[----:B------:R-:W-:Y:S02]  /*0bb0*/  IMAD.IADD R4, R5, 0x1, -R4 ;  /* 0x0000000105047824 */ /* 0x000fe400078e0a04 */
[----:B------:R-:W-:-:S05]  /*0bc0*/  IMAD R9, R211, 0x10, R2 ;  /* 0x00000010d3097824 */ /* 0x000fca00078e0202 */
[----:B------:R-:W-:Y:S02]  /*0bd0*/  LEA R4, R9, R4, 0x3 ;  /* 0x0000000409047211 */ /* 0x000fe400078e18ff */
[----:B--2---:R-:W-:Y:S02]  /*0be0*/  R2UR UR8, R3 ;  /* 0x00000000030872ca */ /* 0x004fe400000e0000 */
[CC--:B------:R-:W-:Y:S02]  /*0bf0*/  LEA.HI R3, R0.reuse, R213.reuse, RZ, 0x7 ;  /* 0x000000d500037211 */ /* 0x0c0fe400078f38ff */
[----:B------:R-:W-:Y:S02]  /*0c00*/  LEA.HI R0, R0, R213, RZ, 0x3 ;  /* 0x000000d500007211 */ /* 0x000fe400078f18ff */
[----:B------:R-:W-:Y:S02]  /*0c10*/  LOP3.LUT R208, R3, 0xffffff80, RZ, 0xc0, !PT ;  /* 0xffffff8003d07812 */ /* 0x000fe400078ec0ff */
[----:B------:R-:W-:-:S02]  /*0c20*/  SHF.R.S32.HI R210, RZ, 0x7, R3 ;  /* 0x00000007ffd27819 */ /* 0x000fc40000011403 */
[----:B------:R-:W-:Y:S02]  /*0c30*/  IADD3 R208, R213, -R208, RZ ;  /* 0x800000d0d5d07210 */ /* 0x000fe40007ffe0ff */
[----:B------:R-:W-:Y:S01]  /*0c40*/  LEA.HI R3, R3, R210, RZ, 0x1 ;  /* 0x000000d203037211 */ /* 0x000fe200078f08ff */
[----:B------:R-:W-:Y:S01]  /*0c50*/  ULOP3.LUT UR5, UR8, 0x1, URZ, 0xfc, !UPT ;  /* 0x0000000108057892 */ /* 0x000fe2000f8efc3f */
[----:B------:R-:W-:Y:S02]  /*0c60*/  SHF.R.S32.HI R7, RZ, 0x1f, R208 ;  /* 0x0000001fff077819 */ /* 0x000fe400000114d0 */
[----:B------:R-:W-:Y:S02]  /*0c70*/  LOP3.LUT R2, R0, 0x1ffffff8, RZ, 0xc0, !PT ;  /* 0x1ffffff800027812 */ /* 0x000fe400078ec0ff */
[CC--:B------:R-:W-:Y:S01]  /*0c80*/  LEA.HI R6, R7.reuse, R208.reuse, RZ, 0x2 ;  /* 0x000000d007067211 */ /* 0x0c0fe200078f10ff */
[----:B------:R-:W-:Y:S01]  /*0c90*/  IMAD.U32 R212, RZ, RZ, UR5 ;  /* 0x00000005ffd47e24 */ /* 0x000fe2000f8e00ff */
[----:B------:R-:W-:Y:S01]  /*0ca0*/  LEA.HI R7, R7, R208, RZ, 0x5 ;  /* 0x000000d007077211 */ /* 0x000fe200078f28ff */
[----:B------:R-:W-:Y:S01]  /*0cb0*/  UMOV UR5, URZ ;  /* 0x0000003f00057c82 */ /* 0x000fe20008000000 */
[--C-:B------:R-:W-:Y:S01]  /*0cc0*/  SHF.R.S32.HI R5, RZ, 0x2, R6.reuse ;  /* 0x00000002ff057819 */ /* 0x100fe20000011406 */
[----:B------:R-:W-:Y:S01]  /*0cd0*/  IMAD.U32 R207, RZ, RZ, UR5 ;  /* 0x00000005ffcf7e24 */ /* 0x000fe2000f8e00ff */
[----:B------:R-:W-:-:S02]  /*0ce0*/  SHF.R.S32.HI R8, RZ, 0x1f, R6 ;  /* 0x0000001fff087819 */ /* 0x000fc40000011406 */
[----:B------:R-:W-:Y:S02]  /*0cf0*/  SHF.R.S32.HI R7, RZ, 0x5, R7 ;  /* 0x00000005ff077819 */ /* 0x000fe40000011407 */
[----:B------:R-:W-:Y:S02]  /*0d00*/  LEA.HI R8, R8, R5, RZ, 0x3 ;  /* 0x0000000508087211 */ /* 0x000fe400078f18ff */
[----:B------:R-:W-:Y:S02]  /*0d10*/  IADD3 R2, R213, -R2, RZ ;  /* 0x80000002d5027210 */ /* 0x000fe40007ffe0ff */
[----:B------:R-:W-:Y:S02]  /*0d20*/  LOP3.LUT R8, R8, 0xfffffff8, RZ, 0xc0, !PT ;  /* 0xfffffff808087812 */ /* 0x000fe400078ec0ff */
[----:B------:R-:W-:Y:S01]  /*0d30*/  SHF.R.S32.HI R204, RZ, 0x3, R0 ;  /* 0x00000003ffcc7819 */ /* 0x000fe20000011400 */
[----:B------:R-:W-:Y:S02]  /*0d40*/  IMAD.SHL.U32 R202, R2, 0x8, RZ ;  /* 0x0000000802ca7824 */ /* 0x000fe400078e00ff */
[----:B------:R-:W-:Y:S01]  /*0d50*/  IMAD.IADD R8, R5, 0x1, -R8 ;  /* 0x0000000105087824 */ /* 0x000fe200078e0a08 */
[----:B------:R-:W-:-:S02]  /*0d60*/  LOP3.LUT R5, R3, 0x3fffffe, RZ, 0xc0, !PT ;  /* 0x03fffffe03057812 */ /* 0x000fc400078ec0ff */
[----:B------:R-:W-:Y:S01]  /*0d70*/  SHF.L.U32 R3, R4, 0x3, RZ ;  /* 0x0000000304037819 */ /* 0x000fe200000006ff */
[----:B------:R-:W-:Y:S02]  /*0d80*/  IMAD R8, R7, 0x10, R8 ;  /* 0x0000001007087824 */ /* 0x000fe400078e0208 */
[----:B------:R-:W-:Y:S02]  /*0d90*/  IMAD.IADD R5, R210, 0x1, -R5 ;  /* 0x00000001d2057824 */ /* 0x000fe400078e0a05 */
[----:B------:R-:W-:Y:S01]  /*0da0*/  IMAD.WIDE R200, R3, 0x2, R200 ;  /* 0x0000000203c87825 */ /* 0x000fe200078e02c8 */
[----:B------:R-:W-:-:S03]  /*0db0*/  LOP3.LUT R3, R6, 0x7ffffffc, RZ, 0xc0, !PT ;  /* 0x7ffffffc06037812 */ /* 0x000fc600078ec0ff */
[----:B------:R-:W-:Y:S01]  /*0dc0*/  IMAD R209, R5, 0x40, R8 ;  /* 0x0000004005d17824 */ /* 0x000fe200078e0208 */
[----:B------:R-:W-:-:S07]  /*0dd0*/  IADD3 R22, R208, -R3, RZ ;  /* 0x80000003d0167210 */ /* 0x000fce0007ffe0ff */
.L_x_980:
[----:B------:R-:W-:Y:S01]  /*0de0*/  ULDC UR5, c[0x0][0xdd0] ;  /* 0x0003740000057ab9 */ /* 0x000fe20000000800 */
[----:B-1----:R-:W1:Y:S01]  /*0df0*/  LDC R0, c[0x0][0xde8] ;  /* 0x00037a00ff007b82 */ /* 0x002e620000000800 */
[----:B------:R-:W-:Y:S01]  /*0e00*/  UISETP.NE.AND UP0, UPT, UR5, 0x1, UPT ;  /* 0x000000010500788c */ /* 0x000fe2000bf05270 */
[----:B------:R-:W-:-:S10]  /*0e10*/  UMOV UR8, UR4 ;  /* 0x0000000400087c82 */ /* 0x000fd40008000000 */
[----:B------:R-:W-:Y:S01]  /*0e20*/  @UP0 ULDC UR6, c[0x0][0xdd4] ;  /* 0x0003750000060ab9 */ /* 0x000fe20000000800 */
[----:B------:R-:W-:Y:S01]  /*0e30*/  @UP0 ULDC UR9, c[0x0][0xdd8] ;  /* 0x0003760000090ab9 */ /* 0x000fe20000000800 */
[----:B------:R-:W-:-:S04]  /*0e40*/  UIMAD.WIDE.U32 UR6, UR4, UR6, URZ ;  /* 0x00000006040672a5 */ /* 0x000fc8000f8e003f */
[----:B------:R-:W-:-:S04]  /*0e50*/  @UP0 USHF.R.U32.HI UR8, URZ, UR9, UR7 ;  /* 0x000000093f080299 */ /* 0x000fc80008011607 */
[----:B------:R-:W-:Y:S02]  /*0e60*/  UIADD3 UR6, -UR8, URZ, URZ ;  /* 0x0000003f08067290 */ /* 0x000fe4000fffe13f */
[----:B-1----:R-:W-:Y:S02]  /*0e70*/  ISETP.LE.AND P0, PT, R0, UR8, PT ;  /* 0x0000000800007c0c */ /* 0x002fe4000bf03270 */
[----:B------:R-:W-:-:S11]  /*0e80*/  UIMAD UR7, UR5, UR6, UR4 ;  /* 0x00000006050772a4 */ /* 0x000fd6000f8e0204 */
[----:B--234-:R-:W-:Y:S05]  /*0e90*/  @!P0 BRA `(.L_x_888) ;  /* 0x0000000000248947 */ /* 0x01cfea0003800000 */
[----:B------:R-:W-:Y:S01]  /*0ea0*/  ULDC UR6, c[0x0][0xddc] ;  /* 0x0003770000067ab9 */ /* 0x000fe20000000800 */
[----:B------:R-:W-:Y:S01]  /*0eb0*/  UMOV UR9, UR7 ;  /* 0x0000000700097c82 */ /* 0x000fe20008000000 */
[----:B------:R-:W-:-:S11]  /*0ec0*/  UISETP.NE.AND UP0, UPT, UR6, 0x1, UPT ;  /* 0x000000010600788c */ /* 0x000fd6000bf05270 */
[----:B------:R-:W-:Y:S02]  /*0ed0*/  @UP0 ULDC.64 UR10, c[0x0][0xde0] ;  /* 0x00037800000a0ab9 */ /* 0x000fe40000000a00 */
[----:B------:R-:W-:-:S04]  /*0ee0*/  UIMAD.WIDE.U32 UR4, UR7, UR10, URZ ;  /* 0x0000000a070472a5 */ /* 0x000fc8000f8e003f */
[----:B------:R-:W-:-:S04]  /*0ef0*/  @UP0 USHF.R.U32.HI UR9, URZ, UR11, UR5 ;  /* 0x0000000b3f090299 */ /* 0x000fc80008011605 */
[----:B------:R-:W-:Y:S02]  /*0f00*/  UIMAD UR4, UR9, UR6, URZ ;  /* 0x00000006090472a4 */ /* 0x000fe4000f8e023f */
[----:B------:R-:W-:Y:S01]  /*0f10*/  IMAD.U32 R206, RZ, RZ, UR9 ;  /* 0x00000009ffce7e24 */ /* 0x000fe2000f8e00ff */
[----:B------:R-:W-:Y:S09]  /*0f20*/  BRA `(.L_x_889) ;  /* 0x0000000000207947 */ /* 0x000ff20003800000 */
.L_x_888:
[----:B------:R-:W-:Y:S01]  /*0f30*/  ULDC UR6, c[0x0][0xdc4] ;  /* 0x0003710000067ab9 */ /* 0x000fe20000000800 */
[----:B------:R-:W-:Y:S01]  /*0f40*/  UMOV UR9, UR7 ;  /* 0x0000000700097c82 */ /* 0x000fe20008000000 */
[----:B------:R-:W-:-:S11]  /*0f50*/  UISETP.NE.AND UP0, UPT, UR6, 0x1, UPT ;  /* 0x000000010600788c */ /* 0x000fd6000bf05270 */
[----:B------:R-:W-:Y:S02]  /*0f60*/  @UP0 ULDC.64 UR10, c[0x0][0xdc8] ;  /* 0x00037200000a0ab9 */ /* 0x000fe40000000a00 */
[----:B------:R-:W-:-:S04]  /*0f70*/  UIMAD.WIDE.U32 UR4, UR7, UR10, URZ ;  /* 0x0000000a070472a5 */ /* 0x000fc8000f8e003f */
[----:B------:R-:W-:-:S04]  /*0f80*/  @UP0 USHF.R.U32.HI UR9, URZ, UR11, UR5 ;  /* 0x0000000b3f090299 */ /* 0x000fc80008011605 */
[----:B------:R-:W-:Y:S02]  /*0f90*/  UIMAD UR4, UR9, UR6, URZ ;  /* 0x00000006090472a4 */ /* 0x000fe4000f8e023f */
[----:B------:R-:W-:-:S10]  /*0fa0*/  IMAD.U32 R206, RZ, RZ, UR9 ;  /* 0x00000009ffce7e24 */ /* 0x000fd4000f8e00ff */
.L_x_889:
[----:B------:R-:W-:Y:S01]  /*0fb0*/  R2UR UR5, R206 ;  /* 0x00000000ce0572ca */ /* 0x000fe200000e0000 */
[----:B------:R-:W-:Y:S01]  /*0fc0*/  UIADD3 UR6, UR7, -UR4, URZ ;  /* 0x8000000407067290 */ /* 0x000fe2000fffe03f */
[----:B------:R-:W-:Y:S01]  /*0fd0*/  ULDC UR43, c[0x0][0xdb8] ;  /* 0x00036e00002b7ab9 */ /* 0x000fe20000000800 */
[----:B------:R-:W-:Y:S01]  /*0fe0*/  ULDC.64 UR12, c[0x0][0x3f8] ;  /* 0x0000fe00000c7ab9 */ /* 0x000fe20000000a00 */
[----:B------:R-:W-:Y:S01]  /*0ff0*/  UISETP.NE.AND UP1, UPT, UR43, 0x1, UPT ;  /* 0x000000012b00788c */ /* 0x000fe2000bf25270 */
[----:B------:R-:W-:Y:S01]  /*1000*/  ULDC UR42, c[0x0][0xdac] ;  /* 0x00036b00002a7ab9 */ /* 0x000fe20000000800 */
[----:B------:R-:W-:Y:S01]  /*1010*/  UISETP.NE.U32.AND UP0, UPT, UR12, URZ, UPT ;  /* 0x0000003f0c00728c */ /* 0x000fe2000bf05070 */
[----:B------:R-:W-:Y:S01]  /*1020*/  ULDC UR11, c[0x0][0xdc4] ;  /* 0x00037100000b7ab9 */ /* 0x000fe20000000800 */
[----:B------:R-:W-:Y:S02]  /*1030*/  ULDC UR47, c[0x0][0x404] ;  /* 0x00010100002f7ab9 */ /* 0x000fe40000000800 */
[----:B------:R-:W-:-:S03]  /*1040*/  UISETP.NE.AND.EX UP0, UPT, UR13, URZ, UPT, UP0 ;  /* 0x0000003f0d00728c */ /* 0x000fc6000bf05300 */
[----:B------:R-:W-:Y:S01]  /*1050*/  ULOP3.LUT UR7, URZ, UR5, URZ, 0x33, !UPT ;  /* 0x000000053f077292 */ /* 0x000fe2000f8e333f */
[----:B------:R-:W-:Y:S02]  /*1060*/  ULDC UR9, c[0x0][0x288] ;  /* 0x0000a20000097ab9 */ /* 0x000fe40000000800 */
[----:B------:R-:W-:Y:S01]  /*1070*/  ULDC.64 UR4, c[0x0][0x9e0] ;  /* 0x0002780000047ab9 */ /* 0x000fe20000000a00 */
[----:B------:R-:W-:Y:S02]  /*1080*/  UIADD3 UR42, UR7, UR42, URZ ;  /* 0x0000002a072a7290 */ /* 0x000fe4000fffe03f */
[----:B------:R-:W-:Y:S02]  /*1090*/  UISETP.GE.AND UP2, UPT, UR5, 0x1, UPT ;  /* 0x000000010500788c */ /* 0x000fe4000bf46270 */
[----:B------:R-:W-:Y:S02]  /*10a0*/  USHF.L.U32 UR42, UR42, 0x7, URZ ;  /* 0x000000072a2a7899 */ /* 0x000fe4000800063f */
[----:B------:R-:W-:-:S02]  /*10b0*/  UIMAD UR8, UR8, UR11, UR6 ;  /* 0x0000000b080872a4 */ /* 0x000fc4000f8e0206 */
[----:B------:R-:W-:Y:S01]  /*10c0*/  USEL UR47, UR47, 0x1, UP0 ;  /* 0x000000012f2f7887 */ /* 0x000fe20008000000 */
[----:B------:R-:W-:Y:S01]  /*10d0*/  PLOP3.LUT P1, PT, PT, PT, UP2, 0x80, 0x0 ;  /* 0x000000000000781c */ /* 0x000fe20003f2f028 */
[----:B------:R-:W-:Y:S01]  /*10e0*/  @UP1 ULDC UR6, c[0x0][0xdbc] ;  /* 0x00036f0000061ab9 */ /* 0x000fe20000000800 */
[----:B------:R-:W-:Y:S01]  /*10f0*/  UIADD3 UR61, UR42, 0x80, -UR9 ;  /* 0x000000802a3d7890 */ /* 0x000fe2000fffe809 */
[----:B------:R-:W-:Y:S01]  /*1100*/  ULDC UR10, c[0x0][0x2e0] ;  /* 0x0000b800000a7ab9 */ /* 0x000fe20000000800 */
[----:B------:R-:W-:Y:S01]  /*1110*/  UIMAD.WIDE.U32 UR6, UR8, UR6, URZ ;  /* 0x00000006080672a5 */ /* 0x000fe2000f8e003f */
[----:B------:R-:W-:Y:S01]  /*1120*/  @UP1 ULDC UR11, c[0x0][0xdc0] ;  /* 0x00037000000b1ab9 */ /* 0x000fe20000000800 */
[----:B------:R-:W-:Y:S01]  /*1130*/  UIMAD UR61, UR47, UR10, UR61 ;  /* 0x0000000a2f3d72a4 */ /* 0x000fe2000f8e023d */
[----:B------:R-:W-:Y:S01]  /*1140*/  UMOV UR44, UR8 ;  /* 0x00000008002c7c82 */ /* 0x000fe20008000000 */
[----:B------:R-:W-:Y:S02]  /*1150*/  @UP1 USHF.R.U32.HI UR44, URZ, UR11, UR7 ;  /* 0x0000000b3f2c1299 */ /* 0x000fe40008011607 */
[----:B------:R-:W-:-:S02]  /*1160*/  UIADD3 UR4, UR61, UR4, URZ ;  /* 0x000000043d047290 */ /* 0x000fc4000fffe03f */
[----:B------:R-:W-:-:S04]  /*1170*/  UIADD3 UR6, -UR44, URZ, URZ ;  /* 0x0000003f2c067290 */ /* 0x000fc8000fffe13f */
[----:B------:R-:W-:Y:S01]  /*1180*/  UIMAD UR43, UR43, UR6, UR8 ;  /* 0x000000062b2b72a4 */ /* 0x000fe2000f8e0208 */
[----:B------:R-:W-:Y:S01]  /*1190*/  IMAD.U32 R0, RZ, RZ, UR4 ;  /* 0x00000004ff007e24 */ /* 0x000fe2000f8e00ff */
[----:B------:R-:W-:Y:S10]  /*11a0*/  @!P1 BRA `(.L_x_890) ;  /* 0x0000000000409947 */ /* 0x000ff40003800000 */
[----:B------:R-:W-:Y:S01]  /*11b0*/  ISETP.LT.AND P0, PT, RZ, UR61, PT ;  /* 0x0000003dff007c0c */ /* 0x000fe2000bf01270 */
[----:B------:R-:W-:-:S12]  /*11c0*/  UIADD3 UR4, UR61, -0x1, URZ ;  /* 0xffffffff3d047890 */ /* 0x000fd8000fffe03f */
[----:B------:R-:W-:Y:S05]  /*11d0*/  @P0 BRA `(.L_x_891) ;  /* 0x00000000001c0947 */ /* 0x000fea0003800000 */
[----:B------:R-:W-:Y:S02]  /*11e0*/  UISETP.NE.AND UP0, UPT, UR5, 0x1, UPT ;  /* 0x000000010500788c */ /* 0x000fe4000bf05270 */
[----:B------:R-:W-:-:S09]  /*11f0*/  UIADD3 UR4, -UR61, URZ, URZ ;  /* 0x0000003f3d047290 */ /* 0x000fd2000fffe13f */
[----:B------:R-:W-:Y:S02]  /*1200*/  @UP0 ULDC.64 UR12, c[0x0][0x9e8] ;  /* 0x00027a00000c0ab9 */ /* 0x000fe40000000a00 */
[----:B------:R-:W-:-:S04]  /*1210*/  UIMAD.WIDE.U32 UR6, UR4, UR12, URZ ;  /* 0x0000000c040672a5 */ /* 0x000fc8000f8e003f */
[----:B------:R-:W-:-:S04]  /*1220*/  @UP0 USHF.R.U32.HI UR4, URZ, UR13, UR7 ;  /* 0x0000000d3f040299 */ /* 0x000fc80008011607 */
[----:B------:R-:W-:Y:S01]  /*1230*/  ULOP3.LUT UR4, URZ, UR4, URZ, 0x33, !UPT ;  /* 0x000000043f047292 */ /* 0x000fe2000f8e333f */
[----:B------:R-:W-:Y:S11]  /*1240*/  BRA `(.L_x_892) ;  /* 0x0000000000107947 */ /* 0x000ff60003800000 */
.L_x_891:
[----:B------:R-:W-:-:S11]  /*1250*/  UISETP.NE.AND UP0, UPT, UR5, 0x1, UPT ;  /* 0x000000010500788c */ /* 0x000fd6000bf05270 */
[----:B------:R-:W-:Y:S02]  /*1260*/  @UP0 ULDC.64 UR12, c[0x0][0x9e8] ;  /* 0x00027a00000c0ab9 */ /* 0x000fe40000000a00 */
[----:B------:R-:W-:-:S04]  /*1270*/  UIMAD.WIDE.U32 UR6, UR4, UR12, URZ ;  /* 0x0000000c040672a5 */ /* 0x000fc8000f8e003f */
[----:B------:R-:W-:-:S12]  /*1280*/  @UP0 USHF.R.U32.HI UR4, URZ, UR13, UR7 ;  /* 0x0000000d3f040299 */ /* 0x000fd80008011607 */
.L_x_892:
[----:B------:R-:W-:-:S06]  /*1290*/  UIMAD UR4, UR4, UR5, UR5 ;  /* 0x00000005040472a4 */ /* 0x000fcc000f8e0205 */
[----:B------:R-:W-:-:S07]  /*12a0*/  VIMNMX R0, R0, UR4, PT ;  /* 0x0000000400007c48 */ /* 0x000fce000bfe0100 */
.L_x_890:
[----:B------:R-:W-:Y:S01]  /*12b0*/  UIMAD UR4, UR47, UR10, 0x3f ;  /* 0x0000003f2f0474a4 */ /* 0x000fe2000f8e020a */
[----:B------:R-:W-:Y:S01]  /*12c0*/  IADD3 R0, R0, 0x3f, RZ ;  /* 0x0000003f00007810 */ /* 0x000fe20007ffe0ff */
[----:B------:R-:W-:Y:S02]  /*12d0*/  UIADD3 UR7, UR42, -UR9, URZ ;  /* 0x800000092a077290 */ /* 0x000fe4000fffe03f */
[----:B------:R-:W-:Y:S01]  /*12e0*/  USHF.R.S32.HI UR6, URZ, 0x1f, UR4 ;  /* 0x0000001f3f067899 */ /* 0x000fe20008011404 */
[----:B------:R-:W-:Y:S01]  /*12f0*/  SHF.R.S32.HI R3, RZ, 0x1f, R0 ;  /* 0x0000001fff037819 */ /* 0x000fe20000011400 */
[----:B------:R-:W-:Y:S02]  /*1300*/  UIMAD UR7, UR47, UR10, UR7 ;  /* 0x0000000a2f0772a4 */ /* 0x000fe4000f8e0207 */
[----:B------:R-:W-:Y:S01]  /*1310*/  ULEA.HI UR6, UR6, UR4, URZ, 0x6 ;  /* 0x0000000406067291 */ /* 0x000fe2000f8f303f */
[----:B------:R-:W-:Y:S01]  /*1320*/  LEA.HI R3, R3, R0, RZ, 0x6 ;  /* 0x0000000003037211 */ /* 0x000fe200078f30ff */
[----:B------:R-:W-:-:S02]  /*1330*/  ULDC UR8, c[0x0][0x9dc] ;  /* 0x0002770000087ab9 */ /* 0x000fc40000000800 */
[----:B------:R-:W-:Y:S01]  /*1340*/  USHF.R.S32.HI UR6, URZ, 0x6, UR6 ;  /* 0x000000063f067899 */ /* 0x000fe20008011406 */
[----:B------:R-:W-:Y:S01]  /*1350*/  SHF.R.S32.HI R3, RZ, 0x6, R3 ;  /* 0x00000006ff037819 */ /* 0x000fe20000011403 */
[----:B------:R-:W-:-:S04]  /*1360*/  UIADD3 UR8, UR7, -UR8, URZ ;  /* 0x8000000807087290 */ /* 0x000fc8000fffe03f */
[----:B------:R-:W-:Y:S01]  /*1370*/  VIMNMX R103, R3, UR6, PT ;  /* 0x0000000603677c48 */ /* 0x000fe2000bfe0100 */
[----:B------:R-:W-:Y:S07]  /*1380*/  @!P1 BRA `(.L_x_893) ;  /* 0x0000000000489947 */ /* 0x000fee0003800000 */
[----:B------:R-:W-:Y:S02]  /*1390*/  UMOV UR4, UR7 ;  /* 0x0000000700047c82 */ /* 0x000fe40008000000 */
[----:B------:R-:W-:-:S06]  /*13a0*/  UISETP.GT.AND UP0, UPT, UR4, -0x1, UPT ;  /* 0xffffffff0400788c */ /* 0x000fcc000bf04270 */
[----:B------:R-:W-:-:S13]  /*13b0*/  PLOP3.LUT P0, PT, PT, PT, UP0, 0x80, 0x0 ;  /* 0x000000000000781c */ /* 0x000fda0003f0f008 */
[----:B------:R-:W-:Y:S05]  /*13c0*/  @P0 BRA `(.L_x_894) ;  /* 0x00000000001c0947 */ /* 0x000fea0003800000 */
[----:B------:R-:W-:Y:S02]  /*13d0*/  UISETP.NE.AND UP0, UPT, UR5, 0x1, UPT ;  /* 0x000000010500788c */ /* 0x000fe4000bf05270 */
[----:B------:R-:W-:-:S09]  /*13e0*/  ULOP3.LUT UR4, URZ, UR4, URZ, 0x33, !UPT ;  /* 0x000000043f047292 */ /* 0x000fd2000f8e333f */
[----:B------:R-:W-:Y:S02]  /*13f0*/  @UP0 ULDC.64 UR10, c[0x0][0x9e8] ;  /* 0x00027a00000a0ab9 */ /* 0x000fe40000000a00 */
[----:B------:R-:W-:-:S04]  /*1400*/  UIMAD.WIDE.U32 UR6, UR4, UR10, URZ ;  /* 0x0000000a040672a5 */ /* 0x000fc8000f8e003f */
[----:B------:R-:W-:-:S04]  /*1410*/  @UP0 USHF.R.U32.HI UR4, URZ, UR11, UR7 ;  /* 0x0000000b3f040299 */ /* 0x000fc80008011607 */
[----:B------:R-:W-:Y:S01]  /*1420*/  ULOP3.LUT UR4, URZ, UR4, URZ, 0x33, !UPT ;  /* 0x000000043f047292 */ /* 0x000fe2000f8e333f */
[----:B------:R-:W-:Y:S11]  /*1430*/  BRA `(.L_x_895) ;  /* 0x0000000000107947 */ /* 0x000ff60003800000 */
.L_x_894:
[----:B------:R-:W-:-:S11]  /*1440*/  UISETP.NE.AND UP0, UPT, UR5, 0x1, UPT ;  /* 0x000000010500788c */ /* 0x000fd6000bf05270 */
[----:B------:R-:W-:Y:S02]  /*1450*/  @UP0 ULDC.64 UR10, c[0x0][0x9e8] ;  /* 0x00027a00000a0ab9 */ /* 0x000fe40000000a00 */
[----:B------:R-:W-:-:S04]  /*1460*/  UIMAD.WIDE.U32 UR6, UR4, UR10, URZ ;  /* 0x0000000a040672a5 */ /* 0x000fc8000f8e003f */
[----:B------:R-:W-:-:S12]  /*1470*/  @UP0 USHF.R.U32.HI UR4, URZ, UR11, UR7 ;  /* 0x0000000b3f040299 */ /* 0x000fd80008011607 */
.L_x_895:
[----:B------:R-:W-:-:S04]  /*1480*/  UIMAD UR4, UR4, UR5, URZ ;  /* 0x00000005040472a4 */ /* 0x000fc8000f8e023f */
[----:B------:R-:W-:-:S04]  /*1490*/  UISETP.LT.AND UP0, UPT, UR8, UR4, UPT ;  /* 0x000000040800728c */ /* 0x000fc8000bf01270 */
[----:B------:R-:W-:-:S12]  /*14a0*/  USEL UR8, UR8, UR4, !UP0 ;  /* 0x0000000408087287 */ /* 0x000fd8000c000000 */
.L_x_893:
[----:B------:R-:W-:Y:S01]  /*14b0*/  USHF.R.S32.HI UR4, URZ, 0x1f, UR8 ;  /* 0x0000001f3f047899 */ /* 0x000fe20008011408 */
[----:B------:R-:W-:Y:S01]  /*14c0*/  PLOP3.LUT P0, PT, PT, PT, PT, 0x80, 0x0 ;  /* 0x000000000000781c */ /* 0x000fe20003f0f070 */
[----:B------:R-:W-:Y:S01]  /*14d0*/  IMAD.MOV.U32 R0, RZ, RZ, RZ ;  /* 0x000000ffff007224 */ /* 0x000fe200078e00ff */
[----:B------:R-:W-:Y:S01]  /*14e0*/  CS2R R2, SRZ ;  /* 0x0000000000027805 */ /* 0x000fe2000001ff00 */
[----:B------:R-:W-:Y:S01]  /*14f0*/  ULEA.HI UR4, UR4, UR8, URZ, 0x6 ;  /* 0x0000000804047291 */ /* 0x000fe2000f8f303f */
[----:B------:R-:W-:Y:S02]  /*1500*/  CS2R R150, SRZ ;  /* 0x0000000000967805 */ /* 0x000fe4000001ff00 */
[----:B------:R-:W-:Y:S02]  /*1510*/  CS2R R148, SRZ ;  /* 0x0000000000947805 */ /* 0x000fe4000001ff00 */
[----:B------:R-:W-:Y:S01]  /*1520*/  CS2R R146, SRZ ;  /* 0x0000000000927805 */ /* 0x000fe2000001ff00 */
[----:B------:R-:W-:Y:S01]  /*1530*/  USHF.R.S32.HI UR4, URZ, 0x6, UR4 ;  /* 0x000000063f047899 */ /* 0x000fe20008011404 */
[----:B------:R-:W-:-:S02]  /*1540*/  CS2R R144, SRZ ;  /* 0x0000000000907805 */ /* 0x000fc4000001ff00 */
[----:B------:R-:W-:Y:S02]  /*1550*/  CS2R R142, SRZ ;  /* 0x00000000008e7805 */ /* 0x000fe4000001ff00 */
[----:B------:R-:W-:Y:S01]  /*1560*/  CS2R R140, SRZ ;  /* 0x00000000008c7805 */ /* 0x000fe2000001ff00 */
[----:B------:R-:W-:Y:S01]  /*1570*/  UISETP.LT.AND UP0, UPT, URZ, UR4, UPT ;  /* 0x000000043f00728c */ /* 0x000fe2000bf01270 */
[----:B------:R-:W-:Y:S02]  /*1580*/  CS2R R138, SRZ ;  /* 0x00000000008a7805 */ /* 0x000fe4000001ff00 */
[----:B------:R-:W-:Y:S02]  /*1590*/  CS2R R136, SRZ ;  /* 0x0000000000887805 */ /* 0x000fe4000001ff00 */
[----:B------:R-:W-:Y:S01]  /*15a0*/  CS2R R134, SRZ ;  /* 0x0000000000867805 */ /* 0x000fe2000001ff00 */
[----:B------:R-:W-:Y:S01]  /*15b0*/  USEL UR60, URZ, UR4, !UP0 ;  /* 0x000000043f3c7287 */ /* 0x000fe2000c000000 */
[----:B------:R-:W-:-:S02]  /*15c0*/  CS2R R132, SRZ ;  /* 0x0000000000847805 */ /* 0x000fc4000001ff00 */
[----:B------:R-:W-:Y:S02]  /*15d0*/  CS2R R130, SRZ ;  /* 0x0000000000827805 */ /* 0x000fe4000001ff00 */
[----:B------:R-:W-:Y:S02]  /*15e0*/  CS2R R128, SRZ ;  /* 0x0000000000807805 */ /* 0x000fe4000001ff00 */
[----:B------:R-:W-:Y:S02]  /*15f0*/  CS2R R126, SRZ ;  /* 0x00000000007e7805 */ /* 0x000fe4000001ff00 */
[----:B------:R-:W-:Y:S02]  /*1600*/  CS2R R124, SRZ ;  /* 0x00000000007c7805 */ /* 0x000fe4000001ff00 */
[----:B------:R-:W-:Y:S02]  /*1610*/  ISETP.GT.AND P1, PT, R103, UR60, PT ;  /* 0x0000003c67007c0c */ /* 0x000fe4000bf24270 */
        /* <DEDUP_REMOVED lines=45> */
[----:B------:R-:W-:Y:S01]  /*18f0*/  IMAD.MOV.U32 R23, RZ, RZ, RZ ;  /* 0x000000ffff177224 */ /* 0x000fe200078e00ff */
[----:B------:R-:W-:Y:S02]  /*1900*/  CS2R R32, SRZ ;  /* 0x0000000000207805 */ /* 0x000fe4000001ff00 */
[----:B------:R-:W-:Y:S02]  /*1910*/  MOV R160, RZ ;  /* 0x000000ff00a07202 */ /* 0x000fe40000000f00 */
[----:B------:R-:W-:Y:S01]  /*1920*/  CS2R R6, SRZ ;  /* 0x0000000000067805 */ /* 0x000fe2000001ff00 */
[----:B------:R-:W-:Y:S01]  /*1930*/  IMAD.MOV.U32 R29, RZ, RZ, RZ ;  /* 0x000000ffff1d7224 */ /* 0x000fe200078e00ff */
[----:B------:R-:W-:Y:S01]  /*1940*/  CS2R R56, SRZ ;  /* 0x0000000000387805 */ /* 0x000fe2000001ff00 */
[----:B------:R-:W-:Y:S01]  /*1950*/  IMAD.MOV.U32 R4, RZ, RZ, RZ ;  /* 0x000000ffff047224 */ /* 0x000fe200078e00ff */
[----:B------:R-:W-:Y:S06]  /*1960*/  @!P1 BRA `(.L_x_896) ;  /* 0x000000b800c49947 */ /* 0x000fec0003800000 */
[----:B------:R-:W1:Y:S01]  /*1970*/  SHFL.IDX PT, R0, R210, RZ, 0x1f ;  /* 0x00001fffd2007589 */ /* 0x000e6200000e0000 */
[----:B------:R-:W-:-:S04]  /*1980*/  UIADD3 UR6, UR38, 0x10400, URZ ;  /* 0x0001040026067890 */ /* 0x000fc8000fffe03f */
[----:B------:R-:W-:-:S06]  /*1990*/  ULOP3.LUT UP0, URZ, UR6, 0x3ff, URZ, 0xc0, !UPT ;  /* 0x000003ff063f7892 */ /* 0x000fcc000f80c03f */
[----:B------:R-:W-:Y:S02]  /*19a0*/  PLOP3.LUT P0, PT, PT, PT, UP0, 0x80, 0x0 ;  /* 0x000000000000781c */ /* 0x000fe40003f0f008 */
[----:B-1----:R-:W-:-:S13]  /*19b0*/  R2UR UR4, R0 ;  /* 0x00000000000472ca */ /* 0x002fda00000e0000 */
[----:B------:R-:W-:-:S04]  /*19c0*/  ULEA.HI UR5, UR4, UR4, URZ, 0x1 ;  /* 0x0000000404057291 */ /* 0x000fc8000f8f083f */
        /* <DEDUP_REMOVED lines=22> */
.L_x_897:
[----:B------:R-:W-:Y:S02]  /*1b30*/  R2UR UR6, R207 ;  /* 0x00000000cf0672ca */ /* 0x000fe400000e0000 */
[----:B------:R-:W-:-:S11]  /*1b40*/  R2UR UR5, R212 ;  /* 0x00000000d40572ca */ /* 0x000fd600000e0000 */
[----:B------:R-:W-:Y:S02]  /*1b50*/  ULEA.HI UR4, UR6, UR6, URZ, 0x1 ;  /* 0x0000000606047291 */ /* 0x000fe4000f8f083f */
[----:B------:R-:W-:Y:S02]  /*1b60*/  IMAD.U32 R2, RZ, RZ, UR5 ;  /* 0x00000005ff027e24 */ /* 0x000fe4000f8e00ff */
[----:B------:R-:W-:-:S03]  /*1b70*/  ULOP3.LUT UR4, UR4, 0xfffffffe, URZ, 0xc0, !UPT ;  /* 0xfffffffe04047892 */ /* 0x000fc6000f8ec03f */
[----:B------:R-:W-:Y:S01]  /*1b80*/  ISETP.NE.AND P0, PT, R2, 0x3, PT ;  /* 0x000000030200780c */ /* 0x000fe20003f05270 */
[----:B------:R-:W-:-:S06]  /*1b90*/  UIADD3 UR4, UR6, -UR4, URZ ;  /* 0x8000000406047290 */ /* 0x000fcc000fffe03f */
[----:B------:R-:W-:-:S04]  /*1ba0*/  MOV R0, UR4 ;  /* 0x0000000400007c02 */ /* 0x000fc80008000f00 */
[----:B------:R-:W-:-:S04]  /*1bb0*/  SHF.L.U32 R0, R0, 0x1f, RZ ;  /* 0x0000001f00007819 */ /* 0x000fc800000006ff */
[----:B------:R-:W1:Y:S02]  /*1bc0*/  SYNCS.PHASECHK.TRANS64.TRYWAIT P1, [UR38+0x30800], R0 ;  /* 0x03080000ff0075a7 */ /* 0x000e640008020166 */
[----:B-1----:R-:W-:Y:S05]  /*1bd0*/  @!P1 BRA `(.L_x_898) ;  /* 0x0000010800f49947 */ /* 0x002fea0003800000 */
.L_x_1045:
[----:B------:R-:W-:Y:S05]  /*1be0*/  @!P0 BRA `(.L_x_899) ;  /* 0x0000000000048947 */ /* 0x000fea0003800000 */
[----:B------:R-:W-:Y:S01]  /*1bf0*/  BPT.TRAP 0x1 ;  /* 0x000000040000795c */ /* 0x000fe20000300000 */
.L_x_899:
[----:B-1----:R-:W-:Y:S02]  /*1c00*/  IMAD.U32 R3, RZ, RZ, UR36 ;  /* 0x00000024ff037e24 */ /* 0x002fe4000f8e00ff */
[----:B------:R-:W-:-:S03]  /*1c10*/  IMAD.U32 R0, RZ, RZ, UR46 ;  /* 0x0000002eff007e24 */ /* 0x000fc6000f8e00ff */
[----:B------:R-:W-:Y:S02]  /*1c20*/  LEA R3, R3, UR38, 0x3 ;  /* 0x0000002603037c11 */ /* 0x000fe4000f8e18ff */
[----:B------:R-:W-:-:S04]  /*1c30*/  SHF.L.U32 R0, R0, 0x1f, RZ ;  /* 0x0000001f00007819 */ /* 0x000fc800000006ff */
[----:B------:R1:W2:Y:S01]  /*1c40*/  SYNCS.PHASECHK.TRANS64.TRYWAIT P2, [R3+URZ+0x30830], R0 ;  /* 0x03083000030075a7 */ /* 0x0002a2000804017f */
[----:B------:R-:W-:Y:S05]  /*1c50*/  @!P0 BRA `(.L_x_900) ;  /* 0x0000000000048947 */ /* 0x000fea0003800000 */
[----:B------:R-:W-:Y:S01]  /*1c60*/  BPT.TRAP 0x1 ;  /* 0x000000040000795c */ /* 0x000fe20000300000 */
.L_x_900:
[----:B------:R-:W3:Y:S02]  /*1c70*/  S2R R2, SR_TID.X ;  /* 0x0000000000027919 */ /* 0x000ee40000002100 */
[----:B---3--:R-:W-:Y:S01]  /*1c80*/  LOP3.LUT P1, RZ, R2, 0x7f, RZ, 0xc0, !PT ;  /* 0x0000007f02ff7812 */ /* 0x008fe2000782c0ff */
[----:B--2---:R-:W-:-:S12]  /*1c90*/  @P2 BRA `(.L_x_901) ;  /* 0x0000000000082947 */ /* 0x004fd80003800000 */
[----:B------:R-:W2:Y:S02]  /*1ca0*/  SYNCS.PHASECHK.TRANS64.TRYWAIT P2, [R3+URZ+0x30830], R0 ;  /* 0x03083000030075a7 */ /* 0x000ea4000804017f */
[----:B--2---:R-:W-:Y:S05]  /*1cb0*/  @!P2 BRA `(.L_x_902) ;  /* 0x0000010800d4a947 */ /* 0x004fea0003800000 */
.L_x_901:
[----:B------:R-:W-:Y:S05]  /*1cc0*/  WARPSYNC.ALL ;  /* 0x0000000000007948 */ /* 0x000fea0003800000 */
[----:B------:R-:W-:Y:S01]  /*1cd0*/  UIADD3 UR4, UR38, 0x20400, URZ ;  /* 0x0002040026047890 */ /* 0x000fe2000fffe03f */
[----:B------:R-:W-:Y:S01]  /*1ce0*/  WARPGROUP.ARRIVE ;  /* 0x00000000000079c5 */ /* 0x000fe20000000000 */
[----:B------:R-:W-:Y:S01]  /*1cf0*/  ULOP3.LUT UR40, UR40, 0x10000, URZ, 0xfc, !UPT ;  /* 0x0001000028287892 */ /* 0x000fe2000f8efc3f */
[----:B------:R-:W3:Y:S01]  /*1d00*/  LDC R21, c[0x0][0x2e0] ;  /* 0x0000b800ff157b82 */ /* 0x000ee20000000800 */
[----:B------:R-:W-:Y:S01]  /*1d10*/  USHF.R.U32.HI UR4, URZ, 0x4, UR4 ;  /* 0x000000043f047899 */ /* 0x000fe20008011604 */
[----:B------:R-:W-:Y:S01]  /*1d20*/  MOV R4, 0xffffffc0 ;  /* 0xffffffc000047802 */ /* 0x000fe20000000f00 */
[----:B------:R-:W-:Y:S01]  /*1d30*/  UMOV UR9, 0x40000040 ;  /* 0x4000004000097882 */ /* 0x000fe20000000000 */
[----:B------:R-:W-:Y:S01]  /*1d40*/  UMOV UR11, 0x40000040 ;  /* 0x40000040000b7882 */ /* 0x000fe20000000000 */
[----:B------:R-:W-:Y:S01]  /*1d50*/  ULOP3.LUT UR4, UR4, 0x3fff, URZ, 0xc0, !UPT ;  /* 0x00003fff04047892 */ /* 0x000fe2000f8ec03f */
[----:B------:R-:W-:Y:S01]  /*1d60*/  IMAD.U32 R19, RZ, RZ, UR9 ;  /* 0x00000009ff137e24 */ /* 0x000fe2000f8e00ff */
[----:B------:R-:W-:Y:S01]  /*1d70*/  UMOV UR8, UR40 ;  /* 0x0000002800087c82 */ /* 0x000fe20008000000 */
[----:B------:R-:W-:Y:S01]  /*1d80*/  UMOV UR7, 0x40000040 ;  /* 0x4000004000077882 */ /* 0x000fe20000000000 */
[----:B------:R-:W-:Y:S01]  /*1d90*/  ULOP3.LUT UR37, UR4, 0x10000, URZ, 0xfc, !UPT ;  /* 0x0001000004257892 */ /* 0x000fe2000f8efc3f */
[----:B------:R-:W-:Y:S01]  /*1da0*/  MOV R18, UR8 ;  /* 0x0000000800127c02 */ /* 0x000fe20008000f00 */
[----:B------:R-:W-:Y:S01]  /*1db0*/  UIADD3 UR4, UR40, 0x2, URZ ;  /* 0x0000000228047890 */ /* 0x000fe2000fffe03f */
[----:B-12---:R-:W1:Y:S01]  /*1dc0*/  LDC R0, c[0x0][0x288] ;  /* 0x0000a200ff007b82 */ /* 0x006e620000000800 */
[----:B------:R-:W-:Y:S01]  /*1dd0*/  ULEA UR39, UR36, UR37, 0xb ;  /* 0x0000002524277291 */ /* 0x000fe2000f8e583f */
[----:B------:R-:W-:Y:S01]  /*1de0*/  IMAD R6, R103, R4, 0x40 ;  /* 0x0000004067067424 */ /* 0x000fe200078e0204 */
[----:B------:R-:W-:Y:S01]  /*1df0*/  UIADD3 UR12, UR40, 0x406, URZ ;  /* 0x00000406280c7890 */ /* 0x000fe2000fffe03f */
[----:B------:R-:W-:Y:S01]  /*1e00*/  @!P1 VIADD R2, R3, 0x30840 ;  /* 0x0003084003029836 */ /* 0x000fe20000000000 */
[----:B------:R-:W-:Y:S01]  /*1e10*/  UIADD3 UR5, UR39, 0x2, URZ ;  /* 0x0000000227057890 */ /* 0x000fe2000fffe03f */
[----:B------:R-:W-:Y:S01]  /*1e20*/  LEA R4, R103, 0xffffffc0, 0x6 ;  /* 0xffffffc067047811 */ /* 0x000fe200078e30ff */
[----:B------:R-:W-:-:S02]  /*1e30*/  UIADD3 UR6, UR39, 0x202, URZ ;  /* 0x0000020227067890 */ /* 0x000fc4000fffe03f */
[----:B------:R-:W-:Y:S01]  /*1e40*/  UMOV UR10, UR39 ;  /* 0x00000027000a7c82 */ /* 0x000fe20008000000 */
[----:B------:R-:W-:Y:S01]  /*1e50*/  UIADD3 UR14, UR39, 0x206, URZ ;  /* 0x00000206270e7890 */ /* 0x000fe2000fffe03f */
[----:B------:R-:W-:Y:S01]  /*1e60*/  HGMMA.64x64x16.F32.BF16 R24, gdesc[UR8], RZ, !UPT, gsb0 ;  /* 0x00e00000081879f0 */ /* 0x000fe2000c0018ff */
[----:B------:R-:W-:Y:S01]  /*1e70*/  UMOV UR8, UR4 ;  /* 0x0000000400087c82 */ /* 0x000fe20008000000 */
[----:B------:R-:W-:Y:S01]  /*1e80*/  UMOV UR9, 0x40000040 ;  /* 0x4000004000097882 */ /* 0x000fe20000000000 */
[----:B------:R-:W-:Y:S01]  /*1e90*/  UMOV UR10, UR5 ;  /* 0x00000005000a7c82 */ /* 0x000fe20008000000 */
[----:B------:R-:W-:Y:S01]  /*1ea0*/  UMOV UR11, 0x40000040 ;  /* 0x40000040000b7882 */ /* 0x000fe20000000000 */
[----:B------:R-:W-:Y:S01]  /*1eb0*/  UIADD3 UR4, UR40, 0x4, URZ ;  /* 0x0000000428047890 */ /* 0x000fe2000fffe03f */
[----:B------:R-:W-:Y:S01]  /*1ec0*/  IMAD.U32 R16, RZ, RZ, UR8 ;  /* 0x00000008ff107e24 */ /* 0x000fe2000f8e00ff */
[----:B------:R-:W-:Y:S01]  /*1ed0*/  UIADD3 UR5, UR39, 0x4, URZ ;  /* 0x0000000427057890 */ /* 0x000fe2000fffe03f */
[----:B------:R-:W-:Y:S01]  /*1ee0*/  IMAD.U32 R17, RZ, RZ, UR9 ;  /* 0x00000009ff117e24 */ /* 0x000fe2000f8e00ff */
[----:B------:R-:W-:Y:S01]  /*1ef0*/  UMOV UR13, 0x40000040 ;  /* 0x40000040000d7882 */ /* 0x000fe20000000000 */
[----:B------:R-:W-:Y:S01]  /*1f00*/  UMOV UR15, 0x40000040 ;  /* 0x40000040000f7882 */ /* 0x000fe20000000000 */
[----:B------:R-:W-:Y:S01]  /*1f10*/  UIADD3 UR16, UR40, 0x800, URZ ;  /* 0x0000080028107890 */ /* 0x000fe2000fffe03f */
[----:B---3--:R-:W-:Y:S01]  /*1f20*/  IMAD R3, R21, UR47, R6 ;  /* 0x0000002f15037c24 */ /* 0x008fe2000f8e0206 */
[----:B------:R-:W-:Y:S01]  /*1f30*/  UIADD3 UR18, UR39, 0x400, URZ ;  /* 0x0000040027127890 */ /* 0x000fe2000fffe03f */
[----:B------:R-:W-:Y:S01]  /*1f40*/  @!P1 PRMT R2, RZ, 0x654, R2 ;  /* 0x00000654ff029816 */ /* 0x000fe20000000002 */
[----:B------:R-:W-:Y:S01]  /*1f50*/  UMOV UR17, 0x40000040 ;  /* 0x4000004000117882 */ /* 0x000fe20000000000 */
[----:B------:R-:W-:Y:S01]  /*1f60*/  UMOV UR19, 0x40000040 ;  /* 0x4000004000137882 */ /* 0x000fe20000000000 */
[----:B------:R-:W-:Y:S01]  /*1f70*/  UIADD3 UR20, UR40, 0x802, URZ ;  /* 0x0000080228147890 */ /* 0x000fe2000fffe03f */
[----:B-1----:R-:W-:Y:S01]  /*1f80*/  IADD3 R5, R3, 0x1, -R0 ;  /* 0x0000000103057810 */ /* 0x002fe20007ffe800 */
[----:B------:R-:W-:Y:S01]  /*1f90*/  UIADD3 UR22, UR39, 0x402, URZ ;  /* 0x0000040227167890 */ /* 0x000fe2000fffe03f */
[----:B------:R-:W-:Y:S01]  /*1fa0*/  UMOV UR21, 0x40000040 ;  /* 0x4000004000157882 */ /* 0x000fe20000000000 */
[----:B------:R-:W-:Y:S01]  /*1fb0*/  UMOV UR23, 0x40000040 ;  /* 0x4000004000177882 */ /* 0x000fe20000000000 */
[----:B------:R-:W-:-:S02]  /*1fc0*/  UIADD3 UR24, UR40, 0x804, URZ ;  /* 0x0000080428187890 */ /* 0x000fc4000fffe03f */
[----:B------:R-:W-:Y:S01]  /*1fd0*/  UIADD3 UR26, UR39, 0x404, URZ ;  /* 0x00000404271a7890 */ /* 0x000fe2000fffe03f */
[----:B------:R-:W-:Y:S01]  /*1fe0*/  UMOV UR25, 0x40000040 ;  /* 0x4000004000197882 */ /* 0x000fe20000000000 */
[----:B------:R-:W-:Y:S01]  /*1ff0*/  UMOV UR27, 0x40000040 ;  /* 0x40000040001b7882 */ /* 0x000fe20000000000 */
[----:B------:R-:W-:Y:S02]  /*2000*/  UIADD3 UR28, UR40, 0x806, URZ ;  /* 0x00000806281c7890 */ /* 0x000fe4000fffe03f */
[----:B------:R-:W-:Y:S01]  /*2010*/  UIADD3 UR30, UR39, 0x406, URZ ;  /* 0x00000406271e7890 */ /* 0x000fe2000fffe03f */
[----:B------:R-:W-:Y:S01]  /*2020*/  UMOV UR29, 0x40000040 ;  /* 0x40000040001d7882 */ /* 0x000fe20000000000 */
[----:B------:R-:W-:Y:S01]  /*2030*/  UMOV UR31, 0x40000040 ;  /* 0x40000040001f7882 */ /* 0x000fe20000000000 */
[----:B------:R-:W-:Y:S02]  /*2040*/  UIADD3 UR32, UR40, 0xc00, URZ ;  /* 0x00000c0028207890 */ /* 0x000fe4000fffe03f */
        /* <DEDUP_REMOVED lines=11> */
[----:B------:R-:W-:Y:S01]  /*2100*/  UMOV UR57, 0x40000040 ;  /* 0x4000004000397882 */ /* 0x000fe20000000000 */
[----:B------:R-:W-:Y:S01]  /*2110*/  UMOV UR59, 0x40000040 ;  /* 0x40000040003b7882 */ /* 0x000fe20000000000 */
[----:B------:R-:W-:Y:S01]  /*2120*/  IMAD.U32 R9, RZ, RZ, UR57 ;  /* 0x00000039ff097e24 */ /* 0x000fe2000f8e00ff */
[----:B------:R-:W-:-:S02]  /*2130*/  WARPGROUP.DEPBAR.LE gsb0, 0x0 ;  /* 0x00008000000079c5 */ /* 0x000fc40000010000 */
[----:B------:R-:W-:-:S06]  /*2140*/  WARPGROUP.ARRIVE ;  /* 0x00000000000079c5 */ /* 0x000fcc0000000000 */
[----:B------:R-:W-:Y:S01]  /*2150*/  HGMMA.64x64x16.F32.BF16 R24, gdesc[UR8], R24, gsb0 ;  /* 0x00e00000081879f0 */ /* 0x000fe20008001818 */
[----:B------:R-:W-:Y:S01]  /*2160*/  UMOV UR8, UR4 ;  /* 0x0000000400087c82 */ /* 0x000fe20008000000 */
[----:B------:R-:W-:Y:S01]  /*2170*/  UMOV UR9, 0x40000040 ;  /* 0x4000004000097882 */ /* 0x000fe20000000000 */
[----:B------:R-:W-:Y:S01]  /*2180*/  UMOV UR10, UR5 ;  /* 0x00000005000a7c82 */ /* 0x000fe20008000000 */
[----:B------:R-:W-:Y:S01]  /*2190*/  UMOV UR11, 0x40000040 ;  /* 0x40000040000b7882 */ /* 0x000fe20000000000 */
[----:B------:R-:W-:Y:S01]  /*21a0*/  UIADD3 UR4, UR40, 0x6, URZ ;  /* 0x0000000628047890 */ /* 0x000fe2000fffe03f */
[----:B------:R-:W-:Y:S01]  /*21b0*/  MOV R14, UR8 ;  /* 0x00000008000e7c02 */ /* 0x000fe20008000f00 */
[----:B------:R-:W-:Y:S01]  /*21c0*/  UIADD3 UR5, UR39, 0x6, URZ ;  /* 0x0000000627057890 */ /* 0x000fe2000fffe03f */
[----:B------:R-:W-:Y:S01]  /*21d0*/  IMAD.U32 R15, RZ, RZ, UR9 ;  /* 0x00000009ff0f7e24 */ /* 0x000fe2000f8e00ff */
[----:B------:R-:W-:Y:S02]  /*21e0*/  WARPGROUP.DEPBAR.LE gsb0, 0x0 ;  /* 0x00008000000079c5 */ /* 0x000fe40000010000 */
[----:B------:R-:W-:-:S06]  /*21f0*/  WARPGROUP.ARRIVE ;  /* 0x00000000000079c5 */ /* 0x000fcc0000000000 */
[----:B------:R-:W-:Y:S01]  /*2200*/  HGMMA.64x64x16.F32.BF16 R24, gdesc[UR8], R24, gsb0 ;  /* 0x00e00000081879f0 */ /* 0x000fe20008001818 */
        /* <DEDUP_REMOVED lines=17> */
[----:B------:R-:W-:Y:S01]  /*2320*/  UMOV UR5, 0x40000040 ;  /* 0x4000004000057882 */ /* 0x000fe20000000000 */
[----:B------:R-:W-:Y:S01]  /*2330*/  IMAD.U32 R11, RZ, RZ, UR9 ;  /* 0x00000009ff0b7e24 */ /* 0x000fe2000f8e00ff */
[----:B------:R-:W-:Y:S02]  /*2340*/  WARPGROUP.DEPBAR.LE gsb0, 0x0 ;  /* 0x00008000000079c5 */ /* 0x000fe40000010000 */
[----:B------:R-:W-:-:S06]  /*2350*/  WARPGROUP.ARRIVE ;  /* 0x00000000000079c5 */ /* 0x000fcc0000000000 */
[----:B------:R-:W-:Y:S01]  /*2360*/  HGMMA.64x64x16.F32.BF16 R24, gdesc[UR8], R24, gsb0 ;  /* 0x00e00000081879f0 */ /* 0x000fe20008001818 */
[----:B------:R-:W-:Y:S02]  /*2370*/  UIADD3 UR8, UR40, 0x404, URZ ;  /* 0x0000040428087890 */ /* 0x000fe4000fffe03f */
[----:B------:R-:W-:Y:S01]  /*2380*/  UIADD3 UR10, UR39, 0x204, URZ ;  /* 0x00000204270a7890 */ /* 0x000fe2000fffe03f */
[----:B------:R-:W-:Y:S01]  /*2390*/  UMOV UR9, 0x40000040 ;  /* 0x4000004000097882 */ /* 0x000fe20000000000 */
[----:B------:R-:W-:Y:S01]  /*23a0*/  UMOV UR11, 0x40000040 ;  /* 0x40000040000b7882 */ /* 0x000fe20000000000 */
[----:B------:R-:W-:-:S07]  /*23b0*/  UIADD3 UR39, UR39, 0x606, URZ ;  /* 0x0000060627277890 */ /* 0x000fce000fffe03f */
[----:B------:R-:W-:Y:S01]  /*23c0*/  UMOV UR58, UR39 ;  /* 0x00000027003a7c82 */ /* 0x000fe20008000000 */
[----:B------:R-:W-:Y:S02]  /*23d0*/  WARPGROUP.DEPBAR.LE gsb0, 0x0 ;  /* 0x00008000000079c5 */ /* 0x000fe40000010000 */
[----:B------:R-:W-:-:S06]  /*23e0*/  WARPGROUP.ARRIVE ;  /* 0x00000000000079c5 */ /* 0x000fcc0000000000 */
[----:B------:R-:W-:Y:S01]  /*23f0*/  HGMMA.64x64x16.F32.BF16 R24, gdesc[UR4], R24, gsb0 ;  /* 0x00e00000041879f0 */ /* 0x000fe20008001818 */
[----:B------:R-:W-:-:S07]  /*2400*/  UIADD3 UR6, UR40, 0xc06, URZ ;  /* 0x00000c0628067890 */ /* 0x000fce000fffe03f */
[----:B------:R-:W-:Y:S01]  /*2410*/  UMOV UR56, UR6 ;  /* 0x0000000600387c82 */ /* 0x000fe20008000000 */
[----:B------:R-:W-:Y:S01]  /*2420*/  ULDC.64 UR6, c[0x0][0x9d8] ;  /* 0x0002760000067ab9 */ /* 0x000fe20000000a00 */
[----:B------:R-:W-:Y:S01]  /*2430*/  IMAD.U32 R8, RZ, RZ, UR56 ;  /* 0x00000038ff087e24 */ /* 0x000fe2000f8e00ff */
[----:B------:R-:W-:Y:S01]  /*2440*/  ULOP3.LUT UR45, URZ, UR7, URZ, 0x33, !UPT ;  /* 0x000000073f2d7292 */ /* 0x000fe2000f8e333f */
[----:B------:R-:W-:Y:S02]  /*2450*/  WARPGROUP.DEPBAR.LE gsb0, 0x0 ;  /* 0x00008000000079c5 */ /* 0x000fe40000010000 */
[----:B------:R-:W-:-:S06]  /*2460*/  WARPGROUP.ARRIVE ;  /* 0x00000000000079c5 */ /* 0x000fcc0000000000 */
[----:B------:R-:W-:Y:S01]  /*2470*/  HGMMA.64x64x16.F32.BF16 R24, gdesc[UR8], R24, gsb0 ;  /* 0x00e00000081879f0 */ /* 0x000fe20008001818 */
[----:B------:R-:W-:Y:S02]  /*2480*/  ULDC.64 UR10, c[0x0][0x9e0] ;  /* 0x00027800000a7ab9 */ /* 0x000fe40000000a00 */
[----:B------:R-:W-:-:S06]  /*2490*/  UISETP.GE.AND UP0, UPT, UR11, 0x1, UPT ;  /* 0x000000010b00788c */ /* 0x000fcc000bf06270 */
[----:B------:R-:W-:Y:S01]  /*24a0*/  PLOP3.LUT P2, PT, PT, PT, UP0, 0x40, 0x0 ;  /* 0x000000000000781c */ /* 0x000fe20003f4e808 */
[----:B------:R-:W-:Y:S02]  /*24b0*/  WARPGROUP.DEPBAR.LE gsb0, 0x0 ;  /* 0x00008000000079c5 */ /* 0x000fe40000010000 */
[----:B------:R-:W-:-:S06]  /*24c0*/  WARPGROUP.ARRIVE ;  /* 0x00000000000079c5 */ /* 0x000fcc0000000000 */
[----:B------:R-:W-:Y:S03]  /*24d0*/  HGMMA.64x64x16.F32.BF16 R24, gdesc[UR12], R24, gsb0 ;  /* 0x00e000000c1879f0 */ /* 0x000fe60008001818 */
        /* <DEDUP_REMOVED lines=25> */
[----:B------:R-:W-:Y:S01]  /*2670*/  FMUL.FTZ R24, R24, UR6 ;  /* 0x0000000618187c20 */ /* 0x000fe20008410000 */
        /* <DEDUP_REMOVED lines=29> */
[----:B------:R2:W-:Y:S01]  /*2850*/  @!P1 SYNCS.ARRIVE.TRANS64.RED.A1T0 RZ, [R2+URZ], RZ ;  /* 0x000000ff02ff99a7 */ /* 0x0005e2000810043f */
[----:B------:R-:W-:Y:S01]  /*2860*/  FMUL.FTZ R35, R35, UR6 ;  /* 0x0000000623237c20 */ /* 0x000fe20008410000 */
[----:B------:R-:W-:Y:S01]  /*2870*/  FMUL.FTZ R38, R38, UR6 ;  /* 0x0000000626267c20 */ /* 0x000fe20008410000 */
[----:B------:R-:W-:Y:S01]  /*2880*/  FMUL.FTZ R43, R43, UR6 ;  /* 0x000000062b2b7c20 */ /* 0x000fe20008410000 */
[----:B------:R-:W3:Y:S01]  /*2890*/  MUFU.TANH R25, R25 ;  /* 0x0000001900197308 */ /* 0x000ee20000002400 */
[----:B--2---:R-:W-:-:S02]  /*28a0*/  IMAD R2, R22, -0x2, R5 ;  /* 0xfffffffe16027824 */ /* 0x004fc400078e0205 */
[----:B------:R-:W-:-:S05]  /*28b0*/  VIADD R5, R209, UR42 ;  /* 0x0000002ad1057c36 */ /* 0x000fca0008000000 */
[----:B------:R-:W2:Y:S08]  /*28c0*/  MUFU.TANH R28, R28 ;  /* 0x0000001c001c7308 */ /* 0x000eb00000002400 */
[----:B------:R-:W4:Y:S08]  /*28d0*/  MUFU.TANH R29, R29 ;  /* 0x0000001d001d7308 */ /* 0x000f300000002400 */
[----:B------:R-:W1:Y:S08]  /*28e0*/  MUFU.TANH R31, R31 ;  /* 0x0000001f001f7308 */ /* 0x000e700000002400 */
        /* <DEDUP_REMOVED lines=24> */
[----:B------:R5:W1:Y:S08]  /*2a70*/  MUFU.TANH R26, R35 ;  /* 0x00000023001a7308 */ /* 0x000a700000002400 */
[----:B------:R3:W1:Y:S01]  /*2a80*/  MUFU.TANH R27, R38 ;  /* 0x00000026001b7308 */ /* 0x0006620000002400 */
[----:B-----5:R-:W-:-:S07]  /*2a90*/  IMAD R35, R22, -0x2, R3 ;  /* 0xfffffffe16237824 */ /* 0x020fce00078e0203 */
[----:B------:R5:W1:Y:S01]  /*2aa0*/  MUFU.TANH R30, R43 ;  /* 0x0000002b001e7308 */ /* 0x000a620000002400 */
[C---:B---3--:R-:W-:Y:S01]  /*2ab0*/  VIADD R38, R2.reuse, UR10 ;  /* 0x0000000a02267c36 */ /* 0x048fe20008000000 */
[----:B-----5:R-:W-:-:S04]  /*2ac0*/  IADD3 R43, R2, UR45, RZ ;  /* 0x0000002d022b7c10 */ /* 0x020fc8000fffe0ff */
[----:B------:R-:W-:Y:S01]  /*2ad0*/  VIADDMNMX R2, R5, R38, R35, PT ;  /* 0x0000002605027246 */ /* 0x000fe20003800123 */
[----:B------:R-:W-:Y:S01]  /*2ae0*/  IMAD.IADD R3, R43, 0x1, R5 ;  /* 0x000000012b037824 */ /* 0x000fe200078e0205 */
[----:B--2-4-:R-:W-:Y:S06]  /*2af0*/  @P2 BRA `(.L_x_903) ;  /* 0x00000000005c2947 */ /* 0x014fec0003800000 */
[----:B------:R-:W-:Y:S01]  /*2b00*/  IMAD R7, R21, UR47, R5 ;  /* 0x0000002f15077c24 */ /* 0x000fe2000f8e0205 */
[----:B------:R-:W-:Y:S03]  /*2b10*/  BSSY B0, `(.L_x_904) ;  /* 0x0000011000007945 */ /* 0x000fe60003800000 */
[----:B------:R-:W-:-:S05]  /*2b20*/  IMAD.IADD R7, R7, 0x1, -R0 ;  /* 0x0000000107077824 */ /* 0x000fca00078e0a00 */
[----:B------:R-:W-:-:S13]  /*2b30*/  ISETP.GT.AND P2, PT, R7, -0x1, PT ;  /* 0xffffffff0700780c */ /* 0x000fda0003f44270 */
[----:B------:R-:W-:Y:S05]  /*2b40*/  @P2 BRA `(.L_x_905) ;  /* 0x0000000000202947 */ /* 0x000fea0003800000 */
[----:B------:R-:W-:Y:S01]  /*2b50*/  UISETP.NE.AND UP1, UPT, UR11, 0x1, UPT ;  /* 0x000000010b00788c */ /* 0x000fe2000bf25270 */
[----:B------:R-:W-:-:S05]  /*2b60*/  LOP3.LUT R7, RZ, R7, RZ, 0x33, !PT ;  /* 0x00000007ff077212 */ /* 0x000fca00078e33ff */
[----:B------:R-:W-:-:S05]  /*2b70*/  PLOP3.LUT P2, PT, PT, PT, UP1, 0x80, 0x0 ;  /* 0x000000000000781c */ /* 0x000fca0003f4f018 */
[----:B------:R-:W-:-:S08]  /*2b80*/  @UP1 ULDC.64 UR6, c[0x0][0x9e8] ;  /* 0x00027a0000061ab9 */ /* 0x000fd00000000a00 */
[----:B------:R-:W-:-:S05]  /*2b90*/  @P2 IMAD.HI.U32 R57, R7, UR6, RZ ;  /* 0x0000000607392c27 */ /* 0x000fca000f8e00ff */
[----:B------:R-:W-:-:S04]  /*2ba0*/  @P2 SHF.R.U32.HI R7, RZ, UR7, R57 ;  /* 0x00000007ff072c19 */ /* 0x000fc80008011639 */
[----:B------:R-:W-:Y:S01]  /*2bb0*/  LOP3.LUT R7, RZ, R7, RZ, 0x33, !PT ;  /* 0x00000007ff077212 */ /* 0x000fe200078e33ff */
[----:B------:R-:W-:Y:S06]  /*2bc0*/  BRA `(.L_x_906) ;  /* 0x0000000000147947 */ /* 0x000fec0003800000 */
.L_x_905:
[----:B------:R-:W-:-:S06]  /*2bd0*/  UISETP.NE.AND UP1, UPT, UR11, 0x1, UPT ;  /* 0x000000010b00788c */ /* 0x000fcc000bf25270 */
[----:B------:R-:W-:-:S05]  /*2be0*/  PLOP3.LUT P2, PT, PT, PT, UP1, 0x80, 0x0 ;  /* 0x000000000000781c */ /* 0x000fca0003f4f018 */
[----:B------:R-:W-:-:S08]  /*2bf0*/  @UP1 ULDC.64 UR6, c[0x0][0x9e8] ;  /* 0x00027a0000061ab9 */ /* 0x000fd00000000a00 */
[----:B------:R-:W-:-:S05]  /*2c00*/  @P2 IMAD.HI.U32 R57, R7, UR6, RZ ;  /* 0x0000000607392c27 */ /* 0x000fca000f8e00ff */
[----:B------:R-:W-:-:S07]  /*2c10*/  @P2 SHF.R.U32.HI R7, RZ, UR7, R57 ;  /* 0x00000007ff072c19 */ /* 0x000fce0008011639 */
.L_x_906:
[----:B------:R-:W-:Y:S05]  /*2c20*/  BSYNC B0 ;  /* 0x0000000000007941 */ /* 0x000fea0003800000 */
.L_x_904:
[----:B------:R-:W-:-:S04]  /*2c30*/  IMAD R7, R7, UR11, -R4 ;  /* 0x0000000b07077c24 */ /* 0x000fc8000f8e0a04 */
[----:B------:R-:W-:-:S05]  /*2c40*/  IMAD R7, R22, -0x2, R7 ;  /* 0xfffffffe16077824 */ /* 0x000fca00078e0207 */
[----:B------:R-:W-:Y:S02]  /*2c50*/  VIMNMX R3, R3, R7, !PT ;  /* 0x0000000703037248 */ /* 0x000fe40007fe0100 */
[----:B------:R-:W-:-:S07]  /*2c60*/  VIADDMNMX R2, R7, UR11, R2, PT ;  /* 0x0000000b07027c46 */ /* 0x000fce000b800102 */
.L_x_903:
[C---:B------:R-:W-:Y:S02]  /*2c70*/  ISETP.GE.AND P2, PT, R6.reuse, 0x2, PT ;  /* 0x000000020600780c */ /* 0x040fe40003f46270 */
[C---:B------:R-:W-:Y:S02]  /*2c80*/  ISETP.GE.AND P6, PT, R6.reuse, 0xa, PT ;  /* 0x0000000a0600780c */ /* 0x040fe40003fc6270 */
[----:B------:R-:W-:Y:S02]  /*2c90*/  ISETP.GT.AND P4, PT, R3, 0x1, !P2 ;  /* 0x000000010300780c */ /* 0x000fe40005784270 */
[----:B------:R-:W-:Y:S02]  /*2ca0*/  ISETP.GE.AND P3, PT, R6, 0x9, PT ;  /* 0x000000090600780c */ /* 0x000fe40003f66270 */
[----:B------:R-:W-:Y:S02]  /*2cb0*/  ISETP.LT.OR P4, PT, R2, 0x2, P4 ;  /* 0x000000020200780c */ /* 0x000fe40002781670 */
[----:B------:R-:W-:-:S02]  /*2cc0*/  P2R R58, PR, RZ, 0x40 ;  /* 0x00000040ff3a7803 */ /* 0x000fc40000000000 */
[----:B------:R-:W-:Y:S02]  /*2cd0*/  FSEL R57, R25, -INF , !P4 ;  /* 0xff80000019397808 */ /* 0x000fe40006000000 */
[C---:B------:R-:W-:Y:S02]  /*2ce0*/  ISETP.GT.AND P4, PT, R3.reuse, 0x9, !P6 ;  /* 0x000000090300780c */ /* 0x040fe40007784270 */
[----:B------:R-:W-:Y:S02]  /*2cf0*/  ISETP.GT.AND P5, PT, R3, 0x8, !P3 ;  /* 0x000000080300780c */ /* 0x000fe40005fa4270 */
[----:B------:R-:W-:Y:S02]  /*2d00*/  ISETP.LT.OR P4, PT, R2, 0xa, P4 ;  /* 0x0000000a0200780c */ /* 0x000fe40002781670 */
[----:B------:R-:W-:Y:S02]  /*2d10*/  ISETP.GE.AND P6, PT, R6, 0x11, PT ;  /* 0x000000110600780c */ /* 0x000fe40003fc6270 */
[----:B------:R-:W-:-:S02]  /*2d20*/  FSEL R61, R29, -INF , !P4 ;  /* 0xff8000001d3d7808 */ /* 0x000fc40006000000 */
[----:B------:R-:W-:Y:S02]  /*2d30*/  ISETP.LT.OR P5, PT, R2, 0x9, P5 ;  /* 0x000000090200780c */ /* 0x000fe40002fa1670 */
[----:B------:R-:W-:Y:S02]  /*2d40*/  ISETP.GT.AND P4, PT, R3, 0x10, !P6 ;  /* 0x000000100300780c */ /* 0x000fe40007784270 */
[----:B------:R-:W-:Y:S02]  /*2d50*/  FSEL R59, R28, -INF , !P5 ;  /* 0xff8000001c3b7808 */ /* 0x000fe40006800000 */
[----:B------:R-:W-:Y:S02]  /*2d60*/  ISETP.LT.OR P4, PT, R2, 0x11, P4 ;  /* 0x000000110200780c */ /* 0x000fe40002781670 */
[----:B------:R-:W-:Y:S02]  /*2d70*/  ISETP.GE.AND P5, PT, R6, 0x12, PT ;  /* 0x000000120600780c */ /* 0x000fe40003fa6270 */
[----:B-1----:R-:W-:-:S02]  /*2d80*/  FSEL R63, R32, -INF , !P4 ;  /* 0xff800000203f7808 */ /* 0x002fc40006000000 */
[----:B------:R-:W-:Y:S02]  /*2d90*/  ISETP.GT.AND P4, PT, R3, 0x11, !P5 ;  /* 0x000000110300780c */ /* 0x000fe40006f84270 */
[----:B------:R-:W-:Y:S02]  /*2da0*/  P2R R29, PR, RZ, 0x20 ;  /* 0x00000020ff1d7803 */ /* 0x000fe40000000000 */
[----:B------:R-:W-:Y:S02]  /*2db0*/  ISETP.LT.OR P4, PT, R2, 0x12, P4 ;  /* 0x000000120200780c */ /* 0x000fe40002781670 */
[----:B------:R-:W-:Y:S02]  /*2dc0*/  ISETP.GE.AND P5, PT, R6, 0x19, PT ;  /* 0x000000190600780c */ /* 0x000fe40003fa6270 */
[----:B------:R-:W-:Y:S02]  /*2dd0*/  FSEL R65, R33, -INF , !P4 ;  /* 0xff80000021417808 */ /* 0x000fe40006000000 */
[----:B------:R-:W-:-:S02]  /*2de0*/  ISETP.GT.AND P4, PT, R3, 0x18, !P5 ;  /* 0x000000180300780c */ /* 0x000fc40006f84270 */
[----:B------:R-:W-:Y:S02]  /*2df0*/  P2R R32, PR, RZ, 0x20 ;  /* 0x00000020ff207803 */ /* 0x000fe40000000000 */
[----:B------:R-:W-:Y:S02]  /*2e00*/  ISETP.LT.OR P4, PT, R2, 0x19, P4 ;  /* 0x000000190200780c */ /* 0x000fe40002781670 */
[----:B------:R-:W-:Y:S02]  /*2e10*/  ISETP.GE.AND P5, PT, R6, 0x1a, PT ;  /* 0x0000001a0600780c */ /* 0x000fe40003fa6270 */
[----:B------:R-:W-:Y:S02]  /*2e20*/  FSEL R67, R36, -INF , !P4 ;  /* 0xff80000024437808 */ /* 0x000fe40006000000 */
[----:B------:R-:W-:Y:S02]  /*2e30*/  ISETP.GT.AND P4, PT, R3, 0x19, !P5 ;  /* 0x000000190300780c */ /* 0x000fe40006f84270 */
[----:B------:R-:W-:-:S02]  /*2e40*/  P2R R33, PR, RZ, 0x20 ;  /* 0x00000020ff217803 */ /* 0x000fc40000000000 */
[----:B------:R-:W-:Y:S02]  /*2e50*/  ISETP.LT.OR P4, PT, R2, 0x1a, P4 ;  /* 0x0000001a0200780c */ /* 0x000fe40002781670 */
[----:B------:R-:W-:Y:S02]  /*2e60*/  ISETP.GE.AND P5, PT, R6, 0x21, PT ;  /* 0x000000210600780c */ /* 0x000fe40003fa6270 */
[----:B------:R-:W-:Y:S02]  /*2e70*/  FSEL R69, R37, -INF , !P4 ;  /* 0xff80000025457808 */ /* 0x000fe40006000000 */
[----:B------:R-:W-:Y:S02]  /*2e80*/  ISETP.GT.AND P4, PT, R3, 0x20, !P5 ;  /* 0x000000200300780c */ /* 0x000fe40006f84270 */
[----:B------:R-:W-:Y:S02]  /*2e90*/  P2R R36, PR, RZ, 0x20 ;  /* 0x00000020ff247803 */ /* 0x000fe40000000000 */
[----:B------:R-:W-:-:S02]  /*2ea0*/  ISETP.LT.OR P4, PT, R2, 0x21, P4 ;  /* 0x000000210200780c */ /* 0x000fc40002781670 */
[----:B------:R-:W-:Y:S02]  /*2eb0*/  ISETP.GE.AND P5, PT, R6, 0x22, PT ;  /* 0x000000220600780c */ /* 0x000fe40003fa6270 */
[----:B------:R-:W-:Y:S02]  /*2ec0*/  FSEL R71, R40, -INF , !P4 ;  /* 0xff80000028477808 */ /* 0x000fe40006000000 */
[----:B------:R-:W-:Y:S02]  /*2ed0*/  ISETP.GT.AND P4, PT, R3, 0x21, !P5 ;  /* 0x000000210300780c */ /* 0x000fe40006f84270 */
[----:B------:R-:W-:Y:S02]  /*2ee0*/  P2R R40, PR, RZ, 0x20 ;  /* 0x00000020ff287803 */ /* 0x000fe40000000000 */
[----:B------:R-:W-:Y:S02]  /*2ef0*/  ISETP.LT.OR P4, PT, R2, 0x22, P4 ;  /* 0x000000220200780c */ /* 0x000fe40002781670 */
[----:B------:R-:W-:-:S02]  /*2f00*/  ISETP.GE.AND P5, PT, R6, 0x29, PT ;  /* 0x000000290600780c */ /* 0x000fc40003fa6270 */
[----:B------:R-:W-:Y:S02]  /*2f10*/  FSEL R73, R41, -INF , !P4 ;  /* 0xff80000029497808 */ /* 0x000fe40006000000 */
[----:B------:R-:W-:Y:S02]  /*2f20*/  ISETP.GT.AND P4, PT, R3, 0x28, !P5 ;  /* 0x000000280300780c */ /* 0x000fe40006f84270 */
[----:B------:R-:W-:Y:S02]  /*2f30*/  P2R R41, PR, RZ, 0x20 ;  /* 0x00000020ff297803 */ /* 0x000fe40000000000 */
[----:B------:R-:W-:Y:S02]  /*2f40*/  ISETP.LT.OR P4, PT, R2, 0x29, P4 ;  /* 0x000000290200780c */ /* 0x000fe40002781670 */
[----:B------:R-:W-:Y:S02]  /*2f50*/  ISETP.GE.AND P5, PT, R6, 0x2a, PT ;  /* 0x0000002a0600780c */ /* 0x000fe40003fa6270 */
[----:B------:R-:W-:-:S02]  /*2f60*/  FSEL R75, R44, -INF , !P4 ;  /* 0xff8000002c4b7808 */ /* 0x000fc40006000000 */
        /* <DEDUP_REMOVED lines=8> */
[----:B------:R-:W-:Y:S02]  /*2ff0*/  P2R R28, PR, RZ, 0x40 ;  /* 0x00000040ff1c7803 */ /* 0x000fe40000000000 */
[----:B------:R-:W-:Y:S02]  /*3000*/  FSEL R79, R48, -INF , !P4 ;  /* 0xff800000304f7808 */ /* 0x000fe40006000000 */
[----:B------:R-:W-:-:S04]  /*3010*/  ISETP.GE.AND P4, PT, R6, 0x32, PT ;  /* 0x000000320600780c */ /* 0x000fc80003f86270 */
[----:B------:R-:W-:-:S04]  /*3020*/  ISETP.GT.AND P5, PT, R3, 0x31, !P4 ;  /* 0x000000310300780c */ /* 0x000fc800067a4270 */
[----:B------:R-:W-:-:S04]  /*3030*/  ISETP.LT.OR P5, PT, R2, 0x32, P5 ;  /* 0x000000320200780c */ /* 0x000fc80002fa1670 */
[----:B------:R-:W-:Y:S02]  /*3040*/  FSEL R81, R49, -INF , !P5 ;  /* 0xff80000031517808 */ /* 0x000fe40006800000 */
[----:B------:R-:W-:-:S04]  /*3050*/  ISETP.GE.AND P5, PT, R6, 0x39, PT ;  /* 0x000000390600780c */ /* 0x000fc80003fa6270 */
[----:B------:R-:W-:-:S04]  /*3060*/  ISETP.GT.AND P6, PT, R3, 0x38, !P5 ;  /* 0x000000380300780c */ /* 0x000fc80006fc4270 */
[----:B------:R-:W-:-:S04]  /*3070*/  ISETP.LT.OR P6, PT, R2, 0x39, P6 ;  /* 0x000000390200780c */ /* 0x000fc800037c1670 */
[----:B------:R-:W-:Y:S02]  /*3080*/  FSEL R83, R52, -INF , !P6 ;  /* 0xff80000034537808 */ /* 0x000fe40007000000 */
[----:B------:R-:W-:-:S04]  /*3090*/  ISETP.GE.AND P6, PT, R6, 0x1, PT ;  /* 0x000000010600780c */ /* 0x000fc80003fc6270 */
[----:B------:R-:W-:Y:S02]  /*30a0*/  P2R R25, PR, RZ, 0x40 ;  /* 0x00000040ff197803 */ /* 0x000fe40000000000 */
[----:B------:R-:W-:-:S04]  /*30b0*/  ISETP.GT.AND P6, PT, R3, RZ, !P6 ;  /* 0x000000ff0300720c */ /* 0x000fc800077c4270 */
[----:B------:R-:W-:-:S04]  /*30c0*/  ISETP.LT.OR P6, PT, R2, 0x1, P6 ;  /* 0x000000010200780c */ /* 0x000fc800037c1670 */
[----:B------:R-:W-:Y:S02]  /*30d0*/  FSEL R37, R24, -INF , !P6 ;  /* 0xff80000018257808 */ /* 0x000fe40007000000 */
[----:B------:R-:W-:Y:S01]  /*30e0*/  ISETP.GE.AND P6, PT, R6, 0x3a, PT ;  /* 0x0000003a0600780c */ /* 0x000fe20003fc6270 */
[----:B------:R-:W-:-:S03]  /*30f0*/  VIADD R6, R5, 0x8 ;  /* 0x0000000805067836 */ /* 0x000fc60000000000 */
[----:B------:R-:W-:Y:S02]  /*3100*/  P2R R48, PR, RZ, 0x40 ;  /* 0x00000040ff307803 */ /* 0x000fe40000000000 */
[----:B------:R-:W-:Y:S02]  /*3110*/  ISETP.GT.AND P6, PT, R3, 0x39, !P6 ;  /* 0x000000390300780c */ /* 0x000fe400077c4270 */
[----:B------:R-:W-:Y:S02]  /*3120*/  IADD3 R3, R43, R6, RZ ;  /* 0x000000062b037210 */ /* 0x000fe40007ffe0ff */
[----:B------:R-:W-:Y:S02]  /*3130*/  ISETP.LT.OR P6, PT, R2, 0x3a, P6 ;  /* 0x0000003a0200780c */ /* 0x000fe400037c1670 */
[----:B------:R-:W-:Y:S02]  /*3140*/  VIADDMNMX R2, R6, R38, R35, PT ;  /* 0x0000002606027246 */ /* 0x000fe40003800123 */
[----:B------:R-:W-:-:S02]  /*3150*/  FSEL R53, R53, -INF , !P6 ;  /* 0xff80000035357808 */ /* 0x000fc40007000000 */
[----:B------:R-:W-:-:S13]  /*3160*/  PLOP3.LUT P6, PT, PT, PT, UP0, 0x40, 0x0 ;  /* 0x000000000000781c */ /* 0x000fda0003fce808 */
[----:B------:R-:W-:Y:S05]  /*3170*/  @P6 BRA `(.L_x_907) ;  /* 0x0000000000646947 */ /* 0x000fea0003800000 */
        /* <DEDUP_REMOVED lines=9> */
[----:B------:R-:W-:Y:S01]  /*3210*/  @P6 IMAD.HI.U32 R24, R7, UR6, RZ ;  /* 0x0000000607186c27 */ /* 0x000fe2000f8e00ff */
[----:B------:R-:W-:-:S13]  /*3220*/  PLOP3.LUT P6, PT, PT, PT, UP1, 0x80, 0x0 ;  /* 0x000000000000781c */ /* 0x000fda0003fcf018 */
[----:B------:R-:W-:-:S04]  /*3230*/  @P6 SHF.R.U32.HI R7, RZ, UR7, R24 ;  /* 0x00000007ff076c19 */ /* 0x000fc80008011618 */
[----:B------:R-:W-:Y:S01]  /*3240*/  LOP3.LUT R7, RZ, R7, RZ, 0x33, !PT ;  /* 0x00000007ff077212 */ /* 0x000fe200078e33ff */
[----:B------:R-:W-:Y:S06]  /*3250*/  BRA `(.L_x_910) ;  /* 0x0000000000187947 */ /* 0x000fec0003800000 */
.L_x_909:
[----:B------:R-:W-:-:S06]  /*3260*/  UISETP.NE.AND UP1, UPT, UR11, 0x1, UPT ;  /* 0x000000010b00788c */ /* 0x000fcc000bf25270 */
[----:B------:R-:W-:-:S05]  /*3270*/  PLOP3.LUT P6, PT, PT, PT, UP1, 0x80, 0x0 ;  /* 0x000000000000781c */ /* 0x000fca0003fcf018 */
[----:B------:R-:W-:-:S08]  /*3280*/  @UP1 ULDC.64 UR6, c[0x0][0x9e8] ;  /* 0x00027a0000061ab9 */ /* 0x000fd00000000a00 */
[----:B------:R-:W-:Y:S01]  /*3290*/  @P6 IMAD.HI.U32 R24, R7, UR6, RZ ;  /* 0x0000000607186c27 */ /* 0x000fe2000f8e00ff */
[----:B------:R-:W-:-:S13]  /*32a0*/  PLOP3.LUT P6, PT, PT, PT, UP1, 0x80, 0x0 ;  /* 0x000000000000781c */ /* 0x000fda0003fcf018 */
[----:B------:R-:W-:-:S07]  /*32b0*/  @P6 SHF.R.U32.HI R7, RZ, UR7, R24 ;  /* 0x00000007ff076c19 */ /* 0x000fce0008011618 */
.L_x_910:
[----:B------:R-:W-:Y:S05]  /*32c0*/  BSYNC B0 ;  /* 0x0000000000007941 */ /* 0x000fea0003800000 */
.L_x_908:
[----:B------:R-:W-:-:S04]  /*32d0*/  IMAD R7, R7, UR11, -R4 ;  /* 0x0000000b07077c24 */ /* 0x000fc8000f8e0a04 */
[----:B------:R-:W-:-:S05]  /*32e0*/  IMAD R7, R22, -0x2, R7 ;  /* 0xfffffffe16077824 */ /* 0x000fca00078e0207 */
[----:B------:R-:W-:Y:S02]  /*32f0*/  VIMNMX R3, R3, R7, !PT ;  /* 0x0000000703037248 */ /* 0x000fe40007fe0100 */
[----:B------:R-:W-:-:S07]  /*3300*/  VIADDMNMX R2, R7, UR11, R2, PT ;  /* 0x0000000b07027c46 */ /* 0x000fce000b800102 */
.L_x_907:
[----:B------:R-:W-:Y:S01]  /*3310*/  ISETP.GT.AND P2, PT, R3, 0x1, !P2 ;  /* 0x000000010300780c */ /* 0x000fe20005744270 */
[----:B------:R-:W-:Y:S01]  /*3320*/  ULDC UR6, c[0x0][0x988] ;  /* 0x0002620000067ab9 */ /* 0x000fe20000000800 */
[----:B------:R-:W-:Y:S01]  /*3330*/  FMNMX.FTZ R4, R37, R57, !PT ;  /* 0x0000003925047209 */ /* 0x000fe20007810000 */
[----:B------:R-:W-:Y:S01]  /*3340*/  IMAD R21, R21, UR47, -R0 ;  /* 0x0000002f15157c24 */ /* 0x000fe2000f8e0a00 */
[----:B------:R-:W-:Y:S02]  /*3350*/  ISETP.LT.OR P2, PT, R2, 0x2, P2 ;  /* 0x000000020200780c */ /* 0x000fe40001741670 */
[----:B------:R-:W-:Y:S02]  /*3360*/  ISETP.NE.AND P6, PT, R25, RZ, PT ;  /* 0x000000ff1900720c */ /* 0x000fe40003fc5270 */
[----:B------:R-:W-:Y:S02]  /*3370*/  FSEL R20, R20, -INF , !P2 ;  /* 0xff80000014147808 */ /* 0x000fe40005000000 */
[----:B------:R-:W-:-:S02]  /*3380*/  ISETP.NE.AND P2, PT, R58, RZ, PT ;  /* 0x000000ff3a00720c */ /* 0x000fc40003f45270 */
[----:B------:R-:W-:Y:S02]  /*3390*/  FMNMX.FTZ R4, R59, R4, !PT ;  /* 0x000000043b047209 */ /* 0x000fe40007810000 */
[----:B------:R-:W-:Y:S02]  /*33a0*/  ISETP.GT.AND P2, PT, R3, 0x9, !P2 ;  /* 0x000000090300780c */ /* 0x000fe40005744270 */
[----:B------:R-:W-:Y:S02]  /*33b0*/  FMNMX.FTZ R4, R61, R4, !PT ;  /* 0x000000043d047209 */ /* 0x000fe40007810000 */
[----:B------:R-:W-:Y:S02]  /*33c0*/  ISETP.LT.OR P2, PT, R2, 0xa, P2 ;  /* 0x0000000a0200780c */ /* 0x000fe40001741670 */
[----:B------:R-:W-:Y:S02]  /*33d0*/  FMNMX.FTZ R4, R63, R4, !PT ;  /* 0x000000043f047209 */ /* 0x000fe40007810000 */
[----:B------:R-:W-:-:S02]  /*33e0*/  FSEL R24, R31, -INF , !P2 ;  /* 0xff8000001f187808 */ /* 0x000fc40005000000 */
[----:B------:R-:W-:Y:S02]  /*33f0*/  ISETP.NE.AND P2, PT, R28, RZ, PT ;  /* 0x000000ff1c00720c */ /* 0x000fe40003f45270 */
[----:B------:R-:W-:Y:S02]  /*3400*/  FMNMX.FTZ R4, R65, R4, !PT ;  /* 0x0000000441047209 */ /* 0x000fe40007810000 */
[----:B------:R-:W-:Y:S02]  /*3410*/  ISETP.GT.AND P2, PT, R3, 0x10, !P2 ;  /* 0x000000100300780c */ /* 0x000fe40005744270 */
[----:B------:R-:W-:Y:S02]  /*3420*/  FMNMX.FTZ R4, R67, R4, !PT ;  /* 0x0000000443047209 */ /* 0x000fe40007810000 */
[----:B------:R-:W-:Y:S02]  /*3430*/  ISETP.LT.OR P2, PT, R2, 0x11, P2 ;  /* 0x000000110200780c */ /* 0x000fe40001741670 */
[----:B------:R-:W-:-:S02]  /*3440*/  FMNMX.FTZ R4, R69, R4, !PT ;  /* 0x0000000445047209 */ /* 0x000fc40007810000 */
[----:B------:R-:W-:Y:S02]  /*3450*/  FSEL R25, R34, -INF , !P2 ;  /* 0xff80000022197808 */ /* 0x000fe40005000000 */
[----:B------:R-:W-:Y:S02]  /*3460*/  ISETP.NE.AND P2, PT, R29, RZ, PT ;  /* 0x000000ff1d00720c */ /* 0x000fe40003f45270 */
[----:B------:R-:W-:Y:S02]  /*3470*/  FMNMX.FTZ R4, R71, R4, !PT ;  /* 0x0000000447047209 */ /* 0x000fe40007810000 */
[----:B------:R-:W-:Y:S02]  /*3480*/  ISETP.GT.AND P2, PT, R3, 0x11, !P2 ;  /* 0x000000110300780c */ /* 0x000fe40005744270 */
[----:B------:R-:W-:Y:S02]  /*3490*/  FMNMX.FTZ R4, R73, R4, !PT ;  /* 0x0000000449047209 */ /* 0x000fe40007810000 */
[----:B------:R-:W-:-:S02]  /*34a0*/  ISETP.LT.OR P2, PT, R2, 0x12, P2 ;  /* 0x000000120200780c */ /* 0x000fc40001741670 */
[----:B------:R-:W-:Y:S02]  /*34b0*/  FMNMX.FTZ R4, R75, R4, !PT ;  /* 0x000000044b047209 */ /* 0x000fe40007810000 */
[----:B------:R-:W-:Y:S02]  /*34c0*/  FSEL R26, R26, -INF , !P2 ;  /* 0xff8000001a1a7808 */ /* 0x000fe40005000000 */
[----:B------:R-:W-:Y:S02]  /*34d0*/  ISETP.NE.AND P2, PT, R32, RZ, PT ;  /* 0x000000ff2000720c */ /* 0x000fe40003f45270 */
[----:B------:R-:W-:Y:S02]  /*34e0*/  FMNMX.FTZ R4, R77, R4, !PT ;  /* 0x000000044d047209 */ /* 0x000fe40007810000 */
[----:B------:R-:W-:Y:S02]  /*34f0*/  ISETP.GT.AND P2, PT, R3, 0x18, !P2 ;  /* 0x000000180300780c */ /* 0x000fe40005744270 */
[----:B------:R-:W-:-:S02]  /*3500*/  FMNMX.FTZ R4, R79, R4, !PT ;  /* 0x000000044f047209 */ /* 0x000fc40007810000 */
[----:B------:R-:W-:Y:S02]  /*3510*/  ISETP.LT.OR P2, PT, R2, 0x19, P2 ;  /* 0x000000190200780c */ /* 0x000fe40001741670 */
[----:B------:R-:W-:Y:S02]  /*3520*/  FMNMX.FTZ R4, R81, R4, !PT ;  /* 0x0000000451047209 */ /* 0x000fe40007810000 */
[----:B------:R-:W-:Y:S02]  /*3530*/  FSEL R27, R27, -INF , !P2 ;  /* 0xff8000001b1b7808 */ /* 0x000fe40005000000 */
[----:B------:R-:W-:Y:S02]  /*3540*/  ISETP.NE.AND P2, PT, R33, RZ, PT ;  /* 0x000000ff2100720c */ /* 0x000fe40003f45270 */
[----:B------:R-:W-:Y:S02]  /*3550*/  FMNMX.FTZ R4, R83, R4, !PT ;  /* 0x0000000453047209 */ /* 0x000fe40007810000 */
[----:B------:R-:W-:-:S02]  /*3560*/  ISETP.GT.AND P2, PT, R3, 0x19, !P2 ;  /* 0x000000190300780c */ /* 0x000fc40005744270 */
[----:B------:R-:W-:Y:S02]  /*3570*/  ISETP.GT.AND P3, PT, R3, 0x8, !P3 ;  /* 0x000000080300780c */ /* 0x000fe40005f64270 */
[----:B------:R-:W-:Y:S02]  /*3580*/  ISETP.LT.OR P2, PT, R2, 0x1a, P2 ;  /* 0x0000001a0200780c */ /* 0x000fe40001741670 */
[----:B------:R-:W-:Y:S02]  /*3590*/  FMNMX.FTZ R34, R53, R4, !PT ;  /* 0x0000000435227209 */ /* 0x000fe40007810000 */
[----:B------:R-:W-:Y:S02]  /*35a0*/  FSEL R28, R39, -INF , !P2 ;  /* 0xff800000271c7808 */ /* 0x000fe40005000000 */
[----:B------:R-:W-:Y:S01]  /*35b0*/  ISETP.NE.AND P2, PT, R36, RZ, PT ;  /* 0x000000ff2400720c */ /* 0x000fe20003f45270 */
[----:B------:R-:W1:Y:S01]  /*35c0*/  SHFL.BFLY PT, R33, R34, 0x2, 0x1f ;  /* 0x0c401f0022217f89 */ /* 0x000e6200000e0000 */
[----:B------:R-:W-:-:S02]  /*35d0*/  ISETP.LT.OR P3, PT, R2, 0x9, P3 ;  /* 0x000000090200780c */ /* 0x000fc40001f61670 */
[----:B------:R-:W-:Y:S02]  /*35e0*/  ISETP.GT.AND P2, PT, R3, 0x20, !P2 ;  /* 0x000000200300780c */ /* 0x000fe40005744270 */
[----:B------:R-:W-:Y:S02]  /*35f0*/  FSEL R23, R23, -INF , !P3 ;  /* 0xff80000017177808 */ /* 0x000fe40005800000 */
[----:B------:R-:W-:Y:S02]  /*3600*/  ISETP.LT.OR P2, PT, R2, 0x21, P2 ;  /* 0x000000210200780c */ /* 0x000fe40001741670 */
[----:B------:R-:W-:Y:S02]  /*3610*/  ISETP.NE.AND P3, PT, R41, RZ, PT ;  /* 0x000000ff2900720c */ /* 0x000fe40003f65270 */
[----:B------:R-:W-:Y:S02]  /*3620*/  FSEL R29, R42, -INF , !P2 ;  /* 0xff8000002a1d7808 */ /* 0x000fe40005000000 */
[----:B------:R-:W-:-:S02]  /*3630*/  ISETP.NE.AND P2, PT, R40, RZ, PT ;  /* 0x000000ff2800720c */ /* 0x000fc40003f45270 */
[C---:B------:R-:W-:Y:S02]  /*3640*/  ISETP.GT.AND P4, PT, R3.reuse, 0x31, !P4 ;  /* 0x000000310300780c */ /* 0x040fe40006784270 */
[C---:B------:R-:W-:Y:S02]  /*3650*/  ISETP.GT.AND P2, PT, R3.reuse, 0x21, !P2 ;  /* 0x000000210300780c */ /* 0x040fe40005744270 */
[----:B------:R-:W-:Y:S02]  /*3660*/  ISETP.GT.AND P5, PT, R3, 0x38, !P5 ;  /* 0x000000380300780c */ /* 0x000fe40006fa4270 */
[C---:B------:R-:W-:Y:S02]  /*3670*/  ISETP.LT.OR P2, PT, R2.reuse, 0x22, P2 ;  /* 0x000000220200780c */ /* 0x040fe40001741670 */
[----:B------:R-:W-:Y:S02]  /*3680*/  ISETP.LT.OR P4, PT, R2, 0x32, P4 ;  /* 0x000000320200780c */ /* 0x000fe40002781670 */
[----:B------:R-:W-:-:S02]  /*3690*/  FSEL R30, R30, -INF , !P2 ;  /* 0xff8000001e1e7808 */ /* 0x000fc40005000000 */
[----:B------:R-:W-:Y:S02]  /*36a0*/  ISETP.GT.AND P2, PT, R3, 0x28, !P3 ;  /* 0x000000280300780c */ /* 0x000fe40005f44270 */
[----:B-1----:R-:W-:Y:S02]  /*36b0*/  FMNMX.FTZ R35, R34, R33, !PT ;  /* 0x0000002122237209 */ /* 0x002fe40007810000 */
[----:B------:R-:W-:Y:S02]  /*36c0*/  ISETP.LT.OR P2, PT, R2, 0x29, P2 ;  /* 0x000000290200780c */ /* 0x000fe40001741670 */
[----:B------:R-:W-:Y:S01]  /*36d0*/  ISETP.NE.AND P3, PT, R45, RZ, PT ;  /* 0x000000ff2d00720c */ /* 0x000fe20003f65270 */
[----:B------:R-:W1:Y:S01]  /*36e0*/  SHFL.BFLY PT, R36, R35, 0x1, 0x1f ;  /* 0x0c201f0023247f89 */ /* 0x000e6200000e0000 */
[----:B------:R-:W-:Y:S02]  /*36f0*/  FSEL R31, R46, -INF , !P2 ;  /* 0xff8000002e1f7808 */ /* 0x000fe40005000000 */
[----:B------:R-:W-:-:S02]  /*3700*/  ISETP.GT.AND P2, PT, R3, RZ, !P6 ;  /* 0x000000ff0300720c */ /* 0x000fc40007744270 */
[----:B------:R-:W-:Y:S02]  /*3710*/  ISETP.NE.AND P6, PT, R48, RZ, PT ;  /* 0x000000ff3000720c */ /* 0x000fe40003fc5270 */
[----:B------:R-:W-:Y:S02]  /*3720*/  ISETP.LT.OR P2, PT, R2, 0x1, P2 ;  /* 0x000000010200780c */ /* 0x000fe40001741670 */
[----:B------:R-:W-:Y:S02]  /*3730*/  ISETP.GT.AND P3, PT, R3, 0x30, !P3 ;  /* 0x000000300300780c */ /* 0x000fe40005f64270 */
[----:B------:R-:W-:Y:S02]  /*3740*/  FSEL R7, R56, -INF , !P2 ;  /* 0xff80000038077808 */ /* 0x000fe40005000000 */
[----:B------:R-:W-:Y:S02]  /*3750*/  ISETP.NE.AND P2, PT, R44, RZ, PT ;  /* 0x000000ff2c00720c */ /* 0x000fe40003f45270 */
[----:B------:R-:W-:-:S02]  /*3760*/  FMNMX.FTZ R4, R7, R20, !PT ;  /* 0x0000001407047209 */ /* 0x000fc40007810000 */
[----:B------:R-:W-:Y:S02]  /*3770*/  ISETP.GT.AND P2, PT, R3, 0x29, !P2 ;  /* 0x000000290300780c */ /* 0x000fe40005744270 */
[----:B------:R-:W-:Y:S02]  /*3780*/  FMNMX.FTZ R33, R23, R4, !PT ;  /* 0x0000000417217209 */ /* 0x000fe40007810000 */
[----:B------:R-:W-:Y:S02]  /*3790*/  ISETP.LT.OR P2, PT, R2, 0x2a, P2 ;  /* 0x0000002a0200780c */ /* 0x000fe40001741670 */
[----:B------:R-:W-:Y:S02]  /*37a0*/  FMNMX.FTZ R4, R24, R33, !PT ;  /* 0x0000002118047209 */ /* 0x000fe40007810000 */
[----:B------:R-:W-:Y:S02]  /*37b0*/  ISETP.LT.OR P3, PT, R2, 0x31, P3 ;  /* 0x000000310200780c */ /* 0x000fe40001f61670 */
[----:B------:R-:W-:-:S02]  /*37c0*/  FMNMX.FTZ R33, R25, R4, !PT ;  /* 0x0000000419217209 */ /* 0x000fc40007810000 */
[----:B-1----:R-:W-:Y:S02]  /*37d0*/  FMNMX.FTZ R4, R35, R36, !PT ;  /* 0x0000002423047209 */ /* 0x002fe40007810000 */
[----:B------:R-:W-:Y:S02]  /*37e0*/  FMNMX.FTZ R32, R26, R33, !PT ;  /* 0x000000211a207209 */ /* 0x000fe40007810000 */
[----:B------:R-:W-:Y:S01]  /*37f0*/  ISETP.LT.OR P5, PT, R2, 0x39, P5 ;  /* 0x000000390200780c */ /* 0x000fe20002fa1670 */
[----:B------:R-:W-:Y:S01]  /*3800*/  FMUL.FTZ R35, R4, UR6 ;  /* 0x0000000604237c20 */ /* 0x000fe20008410000 */
[----:B------:R-:W-:Y:S02]  /*3810*/  FMNMX.FTZ R33, R27, R32, !PT ;  /* 0x000000201b217209 */ /* 0x000fe40007810000 */
[----:B------:R-:W-:Y:S02]  /*3820*/  FSEL R32, R47, -INF , !P2 ;  /* 0xff8000002f207808 */ /* 0x000fe40005000000 */
[----:B------:R-:W-:-:S02]  /*3830*/  FMNMX.FTZ R34, R28, R33, !PT ;  /* 0x000000211c227209 */ /* 0x000fc40007810000 */
[----:B------:R-:W-:Y:S02]  /*3840*/  FSETP.NEU.FTZ.AND P2, PT, R4, -INF , PT ;  /* 0xff8000000400780b */ /* 0x000fe40003f5d000 */
[----:B------:R-:W-:Y:S02]  /*3850*/  FMNMX.FTZ R33, R29, R34, !PT ;  /* 0x000000221d217209 */ /* 0x000fe40007810000 */
[----:B------:R-:W-:Y:S02]  /*3860*/  FSEL R38, R35, RZ, P2 ;  /* 0x000000ff23267208 */ /* 0x000fe40001000000 */
[----:B------:R-:W-:Y:S02]  /*3870*/  FMNMX.FTZ R34, R30, R33, !PT ;  /* 0x000000211e227209 */ /* 0x000fe40007810000 */
[----:B------:R-:W-:Y:S01]  /*3880*/  ISETP.GT.AND P2, PT, R3, 0x39, !P6 ;  /* 0x000000390300780c */ /* 0x000fe20007744270 */
[--C-:B------:R-:W-:Y:S01]  /*3890*/  FFMA.FTZ R37, R37, UR6, -R38.reuse ;  /* 0x0000000625257c23 */ /* 0x100fe20008010826 */
[----:B------:R-:W-:Y:S01]  /*38a0*/  FMNMX.FTZ R3, R31, R34, !PT ;  /* 0x000000221f037209 */ /* 0x000fe20007810000 */
[--C-:B------:R-:W-:Y:S01]  /*38b0*/  FFMA.FTZ R40, R61, UR6, -R38.reuse ;  /* 0x000000063d287c23 */ /* 0x100fe20008010826 */
[----:B------:R-:W-:Y:S01]  /*38c0*/  FSEL R33, R50, -INF , !P3 ;  /* 0xff80000032217808 */ /* 0x000fe20005800000 */
[----:B------:R1:W-:Y:S01]  /*38d0*/  MUFU.EX2 R196, R37 ;  /* 0x0000002500c47308 */ /* 0x0003e20000000800 */
[----:B------:R-:W-:Y:S01]  /*38e0*/  FMNMX.FTZ R36, R32, R3, !PT ;  /* 0x0000000320247209 */ /* 0x000fe20007810000 */
[--C-:B------:R-:W-:Y:S01]  /*38f0*/  FFMA.FTZ R39, R57, UR6, -R38.reuse ;  /* 0x0000000639277c23 */ /* 0x100fe20008010826 */
[----:B------:R-:W-:Y:S01]  /*3900*/  FSEL R34, R51, -INF , !P4 ;  /* 0xff80000033227808 */ /* 0x000fe20006000000 */
[--C-:B------:R-:W-:Y:S01]  /*3910*/  FFMA.FTZ R42, R63, UR6, -R38.reuse ;  /* 0x000000063f2a7c23 */ /* 0x100fe20008010826 */
[----:B------:R-:W-:Y:S01]  /*3920*/  FMNMX.FTZ R3, R33, R36, !PT ;  /* 0x0000002421037209 */ /* 0x000fe20007810000 */
[--C-:B------:R-:W-:Y:S01]  /*3930*/  FFMA.FTZ R43, R65, UR6, -R38.reuse ;  /* 0x00000006412b7c23 */ /* 0x100fe20008010826 */
[----:B------:R-:W-:Y:S01]  /*3940*/  ISETP.LT.OR P2, PT, R2, 0x3a, P2 ;  /* 0x0000003a0200780c */ /* 0x000fe20001741670 */
[----:B------:R2:W-:Y:S01]  /*3950*/  MUFU.EX2 R41, R40 ;  /* 0x0000002800297308 */ /* 0x0005e20000000800 */
[----:B------:R-:W-:Y:S01]  /*3960*/  FSEL R2, R54, -INF , !P5 ;  /* 0xff80000036027808 */ /* 0x000fe20006800000 */
[--C-:B-1----:R-:W-:Y:S01]  /*3970*/  FFMA.FTZ R37, R59, UR6, -R38.reuse ;  /* 0x000000063b257c23 */ /* 0x102fe20008010826 */
[----:B------:R-:W-:Y:S01]  /*3980*/  FMNMX.FTZ R3, R34, R3, !PT ;  /* 0x0000000322037209 */ /* 0x000fe20007810000 */
[--C-:B------:R-:W-:Y:S01]  /*3990*/  FFMA.FTZ R44, R67, UR6, -R38.reuse ;  /* 0x00000006432c7c23 */ /* 0x100fe20008010826 */
[----:B------:R-:W-:Y:S01]  /*39a0*/  FSEL R35, R55, -INF , !P2 ;  /* 0xff80000037237808 */ /* 0x000fe20005000000 */
[--C-:B------:R-:W-:Y:S01]  /*39b0*/  FFMA.FTZ R45, R69, UR6, -R38.reuse ;  /* 0x00000006452d7c23 */ /* 0x100fe20008010826 */
[----:B------:R-:W-:Y:S01]  /*39c0*/  FMNMX.FTZ R36, R2, R3, !PT ;  /* 0x0000000302247209 */ /* 0x000fe20007810000 */
[----:B------:R1:W-:Y:S01]  /*39d0*/  MUFU.EX2 R198, R37 ;  /* 0x0000002500c67308 */ /* 0x0003e20000000800 */
[--C-:B--2---:R-:W-:Y:S01]  /*39e0*/  FFMA.FTZ R40, R73, UR6, -R38.reuse ;  /* 0x0000000649287c23 */ /* 0x104fe20008010826 */
[--C-:B------:R-:W-:Y:S01]  /*39f0*/  FFMA.FTZ R46, R71, UR6, -R38.reuse ;  /* 0x00000006472e7c23 */ /* 0x100fe20008010826 */
[----:B------:R-:W-:Y:S01]  /*3a00*/  FMNMX.FTZ R36, R35, R36, !PT ;  /* 0x0000002423247209 */ /* 0x000fe20007810000 */
[--C-:B------:R-:W-:Y:S01]  /*3a10*/  FFMA.FTZ R48, R75, UR6, -R38.reuse ;  /* 0x000000064b307c23 */ /* 0x100fe20008010826 */
[--C-:B------:R-:W-:Y:S01]  /*3a20*/  FFMA.FTZ R49, R77, UR6, -R38.reuse ;  /* 0x000000064d317c23 */ /* 0x100fe20008010826 */
[--C-:B------:R-:W-:Y:S01]  /*3a30*/  FFMA.FTZ R50, R79, UR6, -R38.reuse ;  /* 0x000000064f327c23 */ /* 0x100fe20008010826 */
[----:B------:R-:W-:Y:S01]  /*3a40*/  FFMA.FTZ R51, R81, UR6, -R38 ;  /* 0x0000000651337c23 */ /* 0x000fe20008010826 */
[----:B------:R-:W1:Y:S01]  /*3a50*/  SHFL.BFLY PT, R3, R36, 0x2, 0x1f ;  /* 0x0c401f0024037f89 */ /* 0x000e6200000e0000 */
[----:B------:R-:W-:Y:S01]  /*3a60*/  MUFU.EX2 R47, R40 ;  /* 0x00000028002f7308 */ /* 0x000fe20000000800 */
[----:B------:R-:W-:-:S07]  /*3a70*/  R2UR UR14, R21 ;  /* 0x00000000150e72ca */ /* 0x000fce00000e0000 */
[----:B------:R-:W-:Y:S06]  /*3a80*/  MUFU.EX2 R39, R39 ;  /* 0x0000002700277308 */ /* 0x000fec0000000800 */
[----:B------:R-:W-:Y:S02]  /*3a90*/  UIADD3 UR14, UR42, UR14, URZ ;  /* 0x0000000e2a0e7290 */ /* 0x000fe4000fffe03f */
[----:B------:R-:W-:Y:S02]  /*3aa0*/  MUFU.EX2 R42, R42 ;  /* 0x0000002a002a7308 */ /* 0x000fe40000000800 */
[----:B------:R-:W-:Y:S01]  /*3ab0*/  UIADD3 UR10, UR14, UR10, URZ ;  /* 0x0000000a0e0a7290 */ /* 0x000fe2000fffe03f */
[----:B-1----:R-:W-:-:S05]  /*3ac0*/  FMNMX.FTZ R37, R36, R3, !PT ;  /* 0x0000000324257209 */ /* 0x002fca0007810000 */
[----:B------:R-:W1:Y:S01]  /*3ad0*/  MUFU.EX2 R43, R43 ;  /* 0x0000002b002b7308 */ /* 0x000e620000000800 */
[----:B------:R-:W2:Y:S07]  /*3ae0*/  SHFL.BFLY PT, R36, R37, 0x1, 0x1f ;  /* 0x0c201f0025247f89 */ /* 0x000eae00000e0000 */
[----:B------:R-:W-:Y:S08]  /*3af0*/  MUFU.EX2 R44, R44 ;  /* 0x0000002c002c7308 */ /* 0x000ff00000000800 */
[----:B------:R-:W3:Y:S01]  /*3b00*/  MUFU.EX2 R45, R45 ;  /* 0x0000002d002d7308 */ /* 0x000ee20000000800 */
[----:B-1----:R-:W-:-:S07]  /*3b10*/  F2FP.BF16.F32.PACK_AB R192, R43, R42 ;  /* 0x0000002a2bc0723e */ /* 0x002fce00000010ff */
[----:B------:R-:W1:Y:S01]  /*3b20*/  MUFU.EX2 R46, R46 ;  /* 0x0000002e002e7308 */ /* 0x000e620000000800 */
[----:B--2---:R-:W-:Y:S01]  /*3b30*/  FMNMX.FTZ R3, R37, R36, !PT ;  /* 0x0000002425037209 */ /* 0x004fe20007810000 */
[--C-:B------:R-:W-:Y:S01]  /*3b40*/  FFMA.FTZ R36, R83, UR6, -R38.reuse ;  /* 0x0000000653247c23 */ /* 0x100fe20008010826 */
[----:B------:R-:W-:Y:S01]  /*3b50*/  FFMA.FTZ R38, R53, UR6, -R38 ;  /* 0x0000000635267c23 */ /* 0x000fe20008010826 */
[----:B------:R-:W-:Y:S01]  /*3b60*/  FADD.FTZ R53, R196, R39 ;  /* 0x00000027c4357221 */ /* 0x000fe20000010000 */
[C---:B------:R-:W-:Y:S01]  /*3b70*/  FSETP.NEU.FTZ.AND P2, PT, R3.reuse, -INF , PT ;  /* 0xff8000000300780b */ /* 0x040fe20003f5d000 */
[----:B------:R-:W-:Y:S02]  /*3b80*/  FMUL.FTZ R37, R3, UR6 ;  /* 0x0000000603257c20 */ /* 0x000fe40008410000 */
[----:B------:R-:W-:Y:S01]  /*3b90*/  MUFU.EX2 R48, R48 ;  /* 0x0000003000307308 */ /* 0x000fe20000000800 */
[----:B------:R-:W-:Y:S02]  /*3ba0*/  F2FP.BF16.F32.PACK_AB R196, R39, R196 ;  /* 0x000000c427c4723e */ /* 0x000fe400000010ff */
[----:B---3--:R-:W-:-:S02]  /*3bb0*/  F2FP.BF16.F32.PACK_AB R194, R45, R44 ;  /* 0x0000002c2dc2723e */ /* 0x008fc400000010ff */
[----:B------:R-:W-:Y:S02]  /*3bc0*/  FSEL R40, R37, RZ, P2 ;  /* 0x000000ff25287208 */ /* 0x000fe40001000000 */
[----:B------:R-:W-:Y:S01]  /*3bd0*/  PLOP3.LUT P2, PT, PT, PT, UP0, 0x40, 0x0 ;  /* 0x000000000000781c */ /* 0x000fe20003f4e808 */
[----:B------:R-:W-:Y:S01]  /*3be0*/  MUFU.EX2 R37, R38 ;  /* 0x0000002600257308 */ /* 0x000fe20000000800 */
[----:B-1----:R-:W-:Y:S01]  /*3bf0*/  F2FP.BF16.F32.PACK_AB R188, R47, R46 ;  /* 0x0000002e2fbc723e */ /* 0x002fe200000010ff */
        /* <DEDUP_REMOVED lines=12> */
[--C-:B------:R-:W-:Y:S01]  /*3cc0*/  FFMA.FTZ R32, R32, UR6, -R40.reuse ;  /* 0x0000000620207c23 */ /* 0x100fe20008010828 */
[--C-:B------:R-:W-:Y:S01]  /*3cd0*/  FFMA.FTZ R33, R33, UR6, -R40.reuse ;  /* 0x0000000621217c23 */ /* 0x100fe20008010828 */
[----:B------:R1:W2:Y:S01]  /*3ce0*/  MUFU.EX2 R52, R20 ;  /* 0x0000001400347308 */ /* 0x0002a20000000800 */
[--C-:B------:R-:W-:Y:S01]  /*3cf0*/  FFMA.FTZ R34, R34, UR6, -R40.reuse ;  /* 0x0000000622227c23 */ /* 0x100fe20008010828 */
[--C-:B------:R-:W-:Y:S01]  /*3d00*/  FFMA.FTZ R2, R2, UR6, -R40.reuse ;  /* 0x0000000602027c23 */ /* 0x100fe20008010828 */
[----:B------:R-:W-:-:S05]  /*3d10*/  FFMA.FTZ R35, R35, UR6, -R40 ;  /* 0x0000000623237c23 */ /* 0x000fca0008010828 */
[----:B------:R-:W3:Y:S01]  /*3d20*/  MUFU.EX2 R23, R23 ;  /* 0x0000001700177308 */ /* 0x000ee20000000800 */
[----:B-1----:R-:W-:Y:S01]  /*3d30*/  FADD.FTZ R20, R198, R53 ;  /* 0x00000035c6147221 */ /* 0x002fe20000010000 */
[----:B------:R-:W-:-:S03]  /*3d40*/  F2FP.BF16.F32.PACK_AB R198, R41, R198 ;  /* 0x000000c629c6723e */ /* 0x000fc600000010ff */
[----:B------:R-:W-:-:S03]  /*3d50*/  FADD.FTZ R53, R41, R20 ;  /* 0x0000001429357221 */ /* 0x000fc60000010000 */
[----:B------:R-:W1:Y:S01]  /*3d60*/  MUFU.EX2 R24, R24 ;  /* 0x0000001800187308 */ /* 0x000e620000000800 */
[----:B--2---:R-:W-:Y:S01]  /*3d70*/  FADD.FTZ R20, R7, R52 ;  /* 0x0000003407147221 */ /* 0x004fe20000010000 */
[----:B------:R-:W-:Y:S01]  /*3d80*/  FADD.FTZ R38, R42, R53 ;  /* 0x000000352a267221 */ /* 0x000fe20000010000 */
[----:B------:R-:W-:-:S03]  /*3d90*/  F2FP.BF16.F32.PACK_AB R197, R52, R7 ;  /* 0x0000000734c5723e */ /* 0x000fc600000010ff */
[----:B------:R-:W-:Y:S02]  /*3da0*/  FADD.FTZ R55, R43, R38 ;  /* 0x000000262b377221 */ /* 0x000fe40000010000 */
[----:B------:R-:W2:Y:S01]  /*3db0*/  MUFU.EX2 R25, R25 ;  /* 0x0000001900197308 */ /* 0x000ea20000000800 */
[----:B---3--:R-:W-:Y:S01]  /*3dc0*/  FADD.FTZ R53, R23, R20 ;  /* 0x0000001417357221 */ /* 0x008fe20000010000 */
[----:B------:R-:W-:-:S04]  /*3dd0*/  FADD.FTZ R20, R44, R55 ;  /* 0x000000372c147221 */ /* 0x000fc80000010000 */
[----:B------:R-:W-:Y:S02]  /*3de0*/  FADD.FTZ R55, R45, R20 ;  /* 0x000000142d377221 */ /* 0x000fe40000010000 */
[----:B------:R-:W3:Y:S01]  /*3df0*/  MUFU.EX2 R26, R26 ;  /* 0x0000001a001a7308 */ /* 0x000ee20000000800 */
[----:B-1----:R-:W-:Y:S01]  /*3e00*/  FADD.FTZ R0, R24, R53 ;  /* 0x0000003518007221 */ /* 0x002fe20000010000 */
[----:B------:R-:W-:Y:S01]  /*3e10*/  FADD.FTZ R20, R46, R55 ;  /* 0x000000372e147221 */ /* 0x000fe20000010000 */
[----:B------:R-:W-:Y:S01]  /*3e20*/  F2FP.BF16.F32.PACK_AB R199, R24, R23 ;  /* 0x0000001718c7723e */ /* 0x000fe200000010ff */
[----:B------:R-:W-:-:S04]  /*3e30*/  VIADD R23, R103, 0xfffffffe ;  /* 0xfffffffe67177836 */ /* 0x000fc80000000000 */
[----:B------:R-:W1:Y:S01]  /*3e40*/  MUFU.EX2 R27, R27 ;  /* 0x0000001b001b7308 */ /* 0x000e620000000800 */
[----:B--2---:R-:W-:-:S07]  /*3e50*/  FADD.FTZ R53, R25, R0 ;  /* 0x0000000019357221 */ /* 0x004fce0000010000 */
[----:B------:R-:W2:Y:S01]  /*3e60*/  MUFU.EX2 R28, R28 ;  /* 0x0000001c001c7308 */ /* 0x000ea20000000800 */
[C---:B---3--:R-:W-:Y:S01]  /*3e70*/  FADD.FTZ R0, R26.reuse, R53 ;  /* 0x000000351a007221 */ /* 0x048fe20000010000 */
[----:B------:R-:W-:Y:S01]  /*3e80*/  FADD.FTZ R53, R47, R20 ;  /* 0x000000142f357221 */ /* 0x000fe20000010000 */
[----:B------:R-:W-:-:S03]  /*3e90*/  F2FP.BF16.F32.PACK_AB R193, R26, R25 ;  /* 0x000000191ac1723e */ /* 0x000fc600000010ff */
[----:B------:R-:W-:Y:S02]  /*3ea0*/  FADD.FTZ R20, R48, R53 ;  /* 0x0000003530147221 */ /* 0x000fe40000010000 */
[----:B------:R-:W3:Y:S01]  /*3eb0*/  MUFU.EX2 R29, R29 ;  /* 0x0000001d001d7308 */ /* 0x000ee20000000800 */
[----:B-1----:R-:W-:-:S07]  /*3ec0*/  FADD.FTZ R39, R27, R0 ;  /* 0x000000001b277221 */ /* 0x002fce0000010000 */
[----:B------:R-:W1:Y:S01]  /*3ed0*/  MUFU.EX2 R30, R30 ;  /* 0x0000001e001e7308 */ /* 0x000e620000000800 */
[C---:B--2---:R-:W-:Y:S01]  /*3ee0*/  FADD.FTZ R0, R28.reuse, R39 ;  /* 0x000000271c007221 */ /* 0x044fe20000010000 */
[----:B------:R-:W-:-:S06]  /*3ef0*/  F2FP.BF16.F32.PACK_AB R195, R28, R27 ;  /* 0x0000001b1cc3723e */ /* 0x000fcc00000010ff */
[----:B------:R-:W2:Y:S01]  /*3f00*/  MUFU.EX2 R31, R31 ;  /* 0x0000001f001f7308 */ /* 0x000ea20000000800 */
[----:B---3--:R-:W-:-:S07]  /*3f10*/  FADD.FTZ R39, R29, R0 ;  /* 0x000000001d277221 */ /* 0x008fce0000010000 */
[----:B------:R-:W3:Y:S01]  /*3f20*/  MUFU.EX2 R49, R49 ;  /* 0x0000003100317308 */ /* 0x000ee20000000800 */
[C---:B-1----:R-:W-:Y:S01]  /*3f30*/  FADD.FTZ R0, R30.reuse, R39 ;  /* 0x000000271e007221 */ /* 0x042fe20000010000 */
[----:B------:R-:W-:-:S06]  /*3f40*/  F2FP.BF16.F32.PACK_AB R189, R30, R29 ;  /* 0x0000001d1ebd723e */ /* 0x000fcc00000010ff */
[----:B------:R-:W1:Y:S01]  /*3f50*/  MUFU.EX2 R32, R32 ;  /* 0x0000002000207308 */ /* 0x000e620000000800 */
[----:B--2---:R-:W-:-:S07]  /*3f60*/  FADD.FTZ R39, R31, R0 ;  /* 0x000000001f277221 */ /* 0x004fce0000010000 */
[----:B------:R-:W2:Y:S01]  /*3f70*/  MUFU.EX2 R50, R50 ;  /* 0x0000003200327308 */ /* 0x000ea20000000800 */
[C---:B---3--:R-:W-:Y:S01]  /*3f80*/  FADD.FTZ R41, R49.reuse, R20 ;  /* 0x0000001431297221 */ /* 0x048fe20000010000 */
[----:B------:R-:W-:-:S06]  /*3f90*/  F2FP.BF16.F32.PACK_AB R190, R49, R48 ;  /* 0x0000003031be723e */ /* 0x000fcc00000010ff */
[----:B------:R-:W3:Y:S01]  /*3fa0*/  MUFU.EX2 R33, R33 ;  /* 0x0000002100217308 */ /* 0x000ee20000000800 */
[C---:B-1----:R-:W-:Y:S01]  /*3fb0*/  FADD.FTZ R0, R32.reuse, R39 ;  /* 0x0000002720007221 */ /* 0x042fe20000010000 */
[----:B------:R-:W-:-:S06]  /*3fc0*/  F2FP.BF16.F32.PACK_AB R191, R32, R31 ;  /* 0x0000001f20bf723e */ /* 0x000fcc00000010ff */
[----:B------:R-:W1:Y:S01]  /*3fd0*/  MUFU.EX2 R51, R51 ;  /* 0x0000003300337308 */ /* 0x000e620000000800 */
[----:B--2---:R-:W-:-:S07]  /*3fe0*/  FADD.FTZ R20, R50, R41 ;  /* 0x0000002932147221 */ /* 0x004fce0000010000 */
[----:B------:R-:W2:Y:S01]  /*3ff0*/  MUFU.EX2 R34, R34 ;  /* 0x0000002200227308 */ /* 0x000ea20000000800 */
[----:B---3--:R-:W-:-:S07]  /*4000*/  FADD.FTZ R7, R33, R0 ;  /* 0x0000000021077221 */ /* 0x008fce0000010000 */
[----:B------:R-:W3:Y:S01]  /*4010*/  MUFU.EX2 R36, R36 ;  /* 0x0000002400247308 */ /* 0x000ee20000000800 */
[C---:B-1----:R-:W-:Y:S01]  /*4020*/  FADD.FTZ R41, R51.reuse, R20 ;  /* 0x0000001433297221 */ /* 0x042fe20000010000 */
[----:B------:R-:W-:-:S06]  /*4030*/  F2FP.BF16.F32.PACK_AB R184, R51, R50 ;  /* 0x0000003233b8723e */ /* 0x000fcc00000010ff */
[----:B------:R-:W1:Y:S01]  /*4040*/  MUFU.EX2 R2, R2 ;  /* 0x0000000200027308 */ /* 0x000e620000000800 */
[C---:B--2---:R-:W-:Y:S01]  /*4050*/  FADD.FTZ R7, R34.reuse, R7 ;  /* 0x0000000722077221 */ /* 0x044fe20000010000 */
[----:B------:R-:W-:-:S06]  /*4060*/  F2FP.BF16.F32.PACK_AB R185, R34, R33 ;  /* 0x0000002122b9723e */ /* 0x000fcc00000010ff */
[----:B------:R-:W2:Y:S01]  /*4070*/  MUFU.EX2 R35, R35 ;  /* 0x0000002300237308 */ /* 0x000ea20000000800 */
[----:B---3--:R-:W-:Y:S01]  /*4080*/  FADD.FTZ R20, R36, R41 ;  /* 0x0000002924147221 */ /* 0x008fe20000010000 */
[----:B------:R-:W-:-:S03]  /*4090*/  F2FP.BF16.F32.PACK_AB R186, R37, R36 ;  /* 0x0000002425ba723e */ /* 0x000fc600000010ff */
[----:B------:R-:W-:Y:S01]  /*40a0*/  FADD.FTZ R20, R37, R20 ;  /* 0x0000001425147221 */ /* 0x000fe20000010000 */
[----:B-1----:R-:W-:-:S04]  /*40b0*/  FADD.FTZ R0, R2, R7 ;  /* 0x0000000702007221 */ /* 0x002fc80000010000 */
[C---:B--2---:R-:W-:Y:S01]  /*40c0*/  FADD.FTZ R7, R35.reuse, R0 ;  /* 0x0000000023077221 */ /* 0x044fe20000010000 */
[----:B------:R-:W-:Y:S01]  /*40d0*/  F2FP.BF16.F32.PACK_AB R187, R35, R2 ;  /* 0x0000000223bb723e */ /* 0x000fe200000010ff */
[----:B------:R-:W-:Y:S06]  /*40e0*/  @P2 BRA `(.L_x_911) ;  /* 0x0000000000442947 */ /* 0x000fec0003800000 */
        /* <DEDUP_REMOVED lines=10> */
.L_x_912:
[----:B------:R-:W-:-:S11]  /*4190*/  UISETP.NE.AND UP1, UPT, UR11, 0x1, UPT ;  /* 0x000000010b00788c */ /* 0x000fd6000bf25270 */
[----:B------:R-:W-:Y:S02]  /*41a0*/  @UP1 ULDC.64 UR14, c[0x0][0x9e8] ;  /* 0x00027a00000e1ab9 */ /* 0x000fe40000000a00 */
[----:B------:R-:W-:-:S04]  /*41b0*/  UIMAD.WIDE.U32 UR18, UR7, UR14, URZ ;  /* 0x0000000e071272a5 */ /* 0x000fc8000f8e003f */
[----:B------:R-:W-:-:S12]  /*41c0*/  @UP1 USHF.R.U32.HI UR7, URZ, UR15, UR19 ;  /* 0x0000000f3f071299 */ /* 0x000fd80008011613 */
.L_x_913:
[----:B------:R-:W-:-:S04]  /*41d0*/  UIMAD UR7, UR7, UR11, UR11 ;  /* 0x0000000b070772a4 */ /* 0x000fc8000f8e020b */
[----:B------:R-:W-:-:S04]  /*41e0*/  UISETP.LT.AND UP1, UPT, UR10, UR7, UPT ;  /* 0x000000070a00728c */ /* 0x000fc8000bf21270 */
[----:B------:R-:W-:-:S12]  /*41f0*/  USEL UR10, UR10, UR7, UP1 ;  /* 0x000000070a0a7287 */ /* 0x000fd80008800000 */
.L_x_911:
[----:B------:R-:W-:Y:S01]  /*4200*/  USHF.R.S32.HI UR7, URZ, 0x1f, UR10 ;  /* 0x0000001f3f077899 */ /* 0x000fe2000801140a */
[----:B------:R-:W-:Y:S01]  /*4210*/  IMAD.MOV.U32 R2, RZ, RZ, 0x3f800000 ;  /* 0x3f800000ff027424 */ /* 0x000fe200078e00ff */
[----:B------:R-:W-:Y:S02]  /*4220*/  MOV R0, 0x3f800000 ;  /* 0x3f80000000007802 */ /* 0x000fe40000000f00 */
        /* <DEDUP_REMOVED lines=9> */
[----:B------:R-:W-:Y:S01]  /*42c0*/  UISETP.LT.AND UP1, UPT, UR60, UR7, UPT ;  /* 0x000000073c00728c */ /* 0x000fe2000bf21270 */
[----:B------:R-:W-:Y:S02]  /*42d0*/  CS2R R136, SRZ ;  /* 0x0000000000887805 */ /* 0x000fe4000001ff00 */
[----:B------:R-:W-:Y:S02]  /*42e0*/  CS2R R134, SRZ ;  /* 0x0000000000867805 */ /* 0x000fe4000001ff00 */
[----:B------:R-:W-:Y:S01]  /*42f0*/  CS2R R132, SRZ ;  /* 0x0000000000847805 */ /* 0x000fe2000001ff00 */
[----:B------:R-:W-:Y:S01]  /*4300*/  USEL UR41, UR60, UR7, !UP1 ;  /* 0x000000073c297287 */ /* 0x000fe2000c800000 */
[----:B------:R-:W-:-:S02]  /*4310*/  CS2R R130, SRZ ;  /* 0x0000000000827805 */ /* 0x000fc4000001ff00 */
[----:B------:R-:W-:Y:S02]  /*4320*/  CS2R R128, SRZ ;  /* 0x0000000000807805 */ /* 0x000fe4000001ff00 */
[----:B------:R-:W-:Y:S02]  /*4330*/  CS2R R126, SRZ ;  /* 0x00000000007e7805 */ /* 0x000fe4000001ff00 */
[----:B------:R-:W-:Y:S02]  /*4340*/  CS2R R124, SRZ ;  /* 0x00000000007c7805 */ /* 0x000fe4000001ff00 */
[----:B------:R-:W-:Y:S02]  /*4350*/  CS2R R122, SRZ ;  /* 0x00000000007a7805 */ /* 0x000fe4000001ff00 */
[----:B------:R-:W-:Y:S02]  /*4360*/  ISETP.GE.AND P2, PT, R23, UR41, PT ;  /* 0x0000002917007c0c */ /* 0x000fe4000bf46270 */
        /* <DEDUP_REMOVED lines=48> */
[----:B------:R-:W-:Y:S01]  /*4670*/  CS2R R24, SRZ ;  /* 0x0000000000187805 */ /* 0x000fe2000001ff00 */
[----:B------:R-:W-:Y:S06]  /*4680*/  @!P2 BRA `(.L_x_914) ;  /* 0x0000002800cca947 */ /* 0x000fec0003800000 */
[----:B------:R-:W-:Y:S02]  /*4690*/  IMAD.IADD R214, R5, 0x1, R21 ;  /* 0x0000000105d67824 */ /* 0x000fe400078e0215 */
[----:B------:R-:W-:Y:S02]  /*46a0*/  IMAD.MOV.U32 R2, RZ, RZ, 0x3f800000 ;  /* 0x3f800000ff027424 */ /* 0x000fe400078e00ff */
[----:B------:R-:W-:-:S07]  /*46b0*/  IMAD.MOV.U32 R151, RZ, RZ, RZ ;  /* 0x000000ffff977224 */ /* 0x000fce00078e00ff */
.L_x_931:
[----:B------:R-:W-:-:S04]  /*46c0*/  UIADD3 UR7, UR36, 0x1, URZ ;  /* 0x0000000124077890 */ /* 0x000fc8000fffe03f */
[----:B------:R-:W-:-:S04]  /*46d0*/  UISETP.NE.AND UP1, UPT, UR7, 0x2, UPT ;  /* 0x000000020700788c */ /* 0x000fc8000bf25270 */
[----:B------:R-:W-:Y:S02]  /*46e0*/  USEL UR40, URZ, 0x1, UP1 ;  /* 0x000000013f287887 */ /* 0x000fe40008800000 */
[----:B------:R-:W-:Y:S02]  /*46f0*/  USEL UR7, UR7, URZ, UP1 ;  /* 0x0000003f07077287 */ /* 0x000fe40008800000 */
[----:B------:R-:W-:Y:S01]  /*4700*/  ULOP3.LUT UR40, UR46, UR40, URZ, 0x3c, !UPT ;  /* 0x000000282e287292 */ /* 0x000fe2000f8e3c3f */
[----:B------:R-:W-:Y:S11]  /*4710*/  @!P0 BRA `(.L_x_915) ;  /* 0x0000000000048947 */ /* 0x000ff60003800000 */
[----:B------:R-:W-:Y:S01]  /*4720*/  BPT.TRAP 0x1 ;  /* 0x000000040000795c */ /* 0x000fe20000300000 */
.L_x_915:
[----:B------:R-:W-:Y:S01]  /*4730*/  ULEA UR39, UR7, UR38, 0x3 ;  /* 0x0000002607277291 */ /* 0x000fe2000f8e183f */
[----:B------:R-:W-:-:S04]  /*4740*/  MOV R152, UR40 ;  /* 0x0000002800987c02 */ /* 0x000fc80008000f00 */
[----:B------:R-:W-:-:S04]  /*4750*/  SHF.L.U32 R152, R152, 0x1f, RZ ;  /* 0x0000001f98987819 */ /* 0x000fc800000006ff */
[----:B------:R1:W2:Y:S01]  /*4760*/  SYNCS.PHASECHK.TRANS64.TRYWAIT P2, [UR39+0x30830], R152 ;  /* 0x03083098ff0075a7 */ /* 0x0002a20008040167 */
[----:B------:R-:W-:Y:S05]  /*4770*/  @!P0 BRA `(.L_x_916) ;  /* 0x0000000000048947 */ /* 0x000fea0003800000 */
[----:B------:R-:W-:Y:S01]  /*4780*/  BPT.TRAP 0x1 ;  /* 0x000000040000795c */ /* 0x000fe20000300000 */
.L_x_916:
[----:B--2---:R-:W-:Y:S05]  /*4790*/  @P2 BRA `(.L_x_917) ;  /* 0x0000000000082947 */ /* 0x004fea0003800000 */
[----:B------:R-:W2:Y:S02]  /*47a0*/  SYNCS.PHASECHK.TRANS64.TRYWAIT P2, [UR39+0x30830], R152 ;  /* 0x03083098ff0075a7 */ /* 0x000ea40008040167 */
[----:B--2---:R-:W-:Y:S05]  /*47b0*/  @!P2 BRA `(.L_x_918) ;  /* 0x000000e00028a947 */ /* 0x004fea0003800000 */
.L_x_917:
[----:B------:R-:W-:Y:S01]  /*47c0*/  R2UR UR56, R18 ;  /* 0x00000000123872ca */ /* 0x000fe200000e0000 */
[----:B------:R-:W-:Y:S01]  /*47d0*/  ULEA UR6, UR7, UR37, 0xb ;  /* 0x0000002507067291 */ /* 0x000fe2000f8e583f */
[----:B------:R-:W-:Y:S01]  /*47e0*/  R2UR UR57, R19 ;  /* 0x00000000133972ca */ /* 0x000fe200000e0000 */
[----:B-12---:R-:W-:Y:S01]  /*47f0*/  WARPGROUP.ARRIVE ;  /* 0x00000000000079c5 */ /* 0x006fe20000000000 */
[----:B------:R-:W-:Y:S01]  /*4800*/  UMOV UR59, 0x40000040 ;  /* 0x40000040003b7882 */ /* 0x000fe20000000000 */
[----:B------:R-:W-:Y:S01]  /*4810*/  UIADD3 UR10, UR6, 0x204, URZ ;  /* 0x00000204060a7890 */ /* 0x000fe2000fffe03f */
[-C--:B------:R-:W-:Y:S01]  /*4820*/  FMUL.FTZ R24, R24, R0.reuse ;  /* 0x0000000018187220 */ /* 0x080fe20000410000 */
[----:B------:R-:W-:Y:S01]  /*4830*/  UMOV UR11, 0x40000040 ;  /* 0x40000040000b7882 */ /* 0x000fe20000000000 */
[----:B------:R-:W-:Y:S01]  /*4840*/  UMOV UR58, UR6 ;  /* 0x00000006003a7c82 */ /* 0x000fe20008000000 */
[----:B------:R-:W-:Y:S01]  /*4850*/  UIADD3 UR14, UR6, 0x206, URZ ;  /* 0x00000206060e7890 */ /* 0x000fe2000fffe03f */
[-C--:B------:R-:W-:Y:S01]  /*4860*/  FMUL.FTZ R25, R25, R0.reuse ;  /* 0x0000000019197220 */ /* 0x080fe20000410000 */
[----:B------:R-:W-:Y:S01]  /*4870*/  UMOV UR15, 0x40000040 ;  /* 0x40000040000f7882 */ /* 0x000fe20000000000 */
[----:B------:R-:W-:Y:S01]  /*4880*/  UIADD3 UR18, UR6, 0x400, URZ ;  /* 0x0000040006127890 */ /* 0x000fe2000fffe03f */
[-C--:B------:R-:W-:Y:S01]  /*4890*/  FMUL.FTZ R28, R28, R0.reuse ;  /* 0x000000001c1c7220 */ /* 0x080fe20000410000 */
[----:B------:R-:W-:Y:S01]  /*48a0*/  UMOV UR19, 0x40000040 ;  /* 0x4000004000137882 */ /* 0x000fe20000000000 */
[----:B------:R-:W-:Y:S01]  /*48b0*/  HGMMA.64x64x16.F32.BF16 R152, gdesc[UR56], RZ, !UPT, gsb0 ;  /* 0x00e00000389879f0 */ /* 0x000fe2000c0018ff */
[----:B------:R-:W-:Y:S01]  /*48c0*/  R2UR UR56, R16 ;  /* 0x00000000103872ca */ /* 0x000fe200000e0000 */
[----:B------:R-:W-:Y:S01]  /*48d0*/  UIADD3 UR58, UR6, 0x2, URZ ;  /* 0x00000002063a7890 */ /* 0x000fe2000fffe03f */
[----:B------:R-:W-:Y:S01]  /*48e0*/  R2UR UR57, R17 ;  /* 0x00000000113972ca */ /* 0x000fe200000e0000 */
        /* <DEDUP_REMOVED lines=75> */
[----:B------:R-:W-:Y:S01]  /*4da0*/  FMUL.FTZ R149, R149, R0 ;  /* 0x0000000095957220 */ /* 0x000fe20000410000 */
[-C--:B------:R-:W-:Y:S01]  /*4db0*/  FMUL.FTZ R26, R26, R2.reuse ;  /* 0x000000021a1a7220 */ /* 0x080fe20000410000 */
[-C--:B------:R-:W-:Y:S01]  /*4dc0*/  FMUL.FTZ R27, R27, R2.reuse ;  /* 0x000000021b1b7220 */ /* 0x080fe20000410000 */
[-C--:B------:R-:W-:Y:S01]  /*4dd0*/  FMUL.FTZ R30, R30, R2.reuse ;  /* 0x000000021e1e7220 */ /* 0x080fe20000410000 */
[----:B------:R-:W-:Y:S01]  /*4de0*/  HGMMA.64x64x16.F32.BF16 R152, gdesc[UR56], R152, gsb0 ;  /* 0x00e00000389879f0 */ /* 0x000fe20008001898 */
[----:B------:R-:W-:Y:S01]  /*4df0*/  R2UR UR56, R14 ;  /* 0x000000000e3872ca */ /* 0x000fe200000e0000 */
[----:B------:R-:W-:Y:S01]  /*4e00*/  UIADD3 UR58, UR6, 0x4, URZ ;  /* 0x00000004063a7890 */ /* 0x000fe2000fffe03f */
[----:B------:R-:W-:Y:S01]  /*4e10*/  R2UR UR57, R15 ;  /* 0x000000000f3972ca */ /* 0x000fe200000e0000 */
        /* <DEDUP_REMOVED lines=64> */
[----:B------:R-:W-:Y:S01]  /*5220*/  HGMMA.64x64x16.F32.BF16 R152, gdesc[UR56], R152, gsb0 ;  /* 0x00e00000389879f0 */ /* 0x000fe20008001898 */
[----:B------:R-:W-:Y:S01]  /*5230*/  R2UR UR56, R12 ;  /* 0x000000000c3872ca */ /* 0x000fe200000e0000 */
[----:B------:R-:W-:Y:S01]  /*5240*/  UIADD3 UR58, UR6, 0x6, URZ ;  /* 0x00000006063a7890 */ /* 0x000fe2000fffe03f */
[----:B------:R-:W-:Y:S01]  /*5250*/  R2UR UR57, R13 ;  /* 0x000000000d3972ca */ /* 0x000fe200000e0000 */
[----:B------:R-:W-:Y:S01]  /*5260*/  UMOV UR59, 0x40000040 ;  /* 0x40000040003b7882 */ /* 0x000fe20000000000 */
[----:B------:R-:W-:Y:S02]  /*5270*/  WARPGROUP.DEPBAR.LE gsb0, 0x0 ;  /* 0x00008000000079c5 */ /* 0x000fe40000010000 */
[----:B------:R-:W-:-:S09]  /*5280*/  WARPGROUP.ARRIVE ;  /* 0x00000000000079c5 */ /* 0x000fd20000000000 */
        /* <DEDUP_REMOVED lines=8> */
[----:B------:R-:W-:Y:S01]  /*5310*/  UIADD3 UR58, UR6, 0x202, URZ ;  /* 0x00000202063a7890 */ /* 0x000fe2000fffe03f */
[----:B------:R-:W-:Y:S01]  /*5320*/  UMOV UR59, 0x40000040 ;  /* 0x40000040003b7882 */ /* 0x000fe20000000000 */
[----:B------:R-:W-:Y:S01]  /*5330*/  UMOV UR56, UR4 ;  /* 0x0000000400387c82 */ /* 0x000fe20008000000 */
[----:B------:R-:W-:Y:S01]  /*5340*/  UMOV UR57, UR5 ;  /* 0x0000000500397c82 */ /* 0x000fe20008000000 */
[----:B------:R-:W-:Y:S02]  /*5350*/  WARPGROUP.DEPBAR.LE gsb0, 0x0 ;  /* 0x00008000000079c5 */ /* 0x000fe40000010000 */
[----:B------:R-:W-:-:S06]  /*5360*/  WARPGROUP.ARRIVE ;  /* 0x00000000000079c5 */ /* 0x000fcc0000000000 */
[----:B------:R-:W-:Y:S01]  /*5370*/  HGMMA.64x64x16.F32.BF16 R152, gdesc[UR56], R152, gsb0 ;  /* 0x00e00000389879f0 */ /* 0x000fe20008001898 */
[----:B------:R-:W-:Y:S01]  /*5380*/  R2UR UR56, R8 ;  /* 0x00000000083872ca */ /* 0x000fe200000e0000 */
[----:B------:R-:W-:Y:S01]  /*5390*/  UIADD3 UR58, UR6, 0x606, URZ ;  /* 0x00000606063a7890 */ /* 0x000fe2000fffe03f */
[----:B------:R-:W-:Y:S01]  /*53a0*/  R2UR UR57, R9 ;  /* 0x00000000093972ca */ /* 0x000fe200000e0000 */
[----:B------:R-:W-:Y:S01]  /*53b0*/  UMOV UR59, 0x40000040 ;  /* 0x40000040003b7882 */ /* 0x000fe20000000000 */
        /* <DEDUP_REMOVED lines=31> */
[----:B------:R-:W-:Y:S05]  /*55b0*/  @!P0 BRA `(.L_x_919) ;  /* 0x0000000000048947 */ /* 0x000fea0003800000 */
[----:B------:R-:W-:Y:S01]  /*55c0*/  BPT.TRAP 0x1 ;  /* 0x000000040000795c */ /* 0x000fe20000300000 */
.L_x_919:
[----:B------:R-:W-:Y:S01]  /*55d0*/  ULEA UR10, UR36, UR38, 0x3 ;  /* 0x00000026240a7291 */ /* 0x000fe2000f8e183f */
[----:B------:R-:W-:-:S05]  /*55e0*/  IMAD.U32 R0, RZ, RZ, UR46 ;  /* 0x0000002eff007e24 */ /* 0x000fca000f8e00ff */
[----:B------:R-:W-:-:S04]  /*55f0*/  SHF.L.U32 R0, R0, 0x1f, RZ ;  /* 0x0000001f00007819 */ /* 0x000fc800000006ff */
[----:B------:R1:W2:Y:S01]  /*5600*/  SYNCS.PHASECHK.TRANS64.TRYWAIT P2, [UR10+0x30850], R0 ;  /* 0x03085000ff0075a7 */ /* 0x0002a2000804014a */
[----:B------:R-:W-:Y:S05]  /*5610*/  @!P0 BRA `(.L_x_920) ;  /* 0x0000000000048947 */ /* 0x000fea0003800000 */
[----:B------:R-:W-:Y:S01]  /*5620*/  BPT.TRAP 0x1 ;  /* 0x000000040000795c */ /* 0x000fe20000300000 */
.L_x_920:
[----:B--2---:R-:W-:Y:S05]  /*5630*/  @P2 BRA `(.L_x_921) ;  /* 0x0000000000082947 */ /* 0x004fea0003800000 */
[----:B------:R-:W2:Y:S02]  /*5640*/  SYNCS.PHASECHK.TRANS64.TRYWAIT P2, [UR10+0x30850], R0 ;  /* 0x03085000ff0075a7 */ /* 0x000ea4000804014a */
[----:B--2---:R-:W-:Y:S05]  /*5650*/  @!P2 BRA `(.L_x_922) ;  /* 0x000000d00098a947 */ /* 0x004fea0003800000 */
.L_x_921:
[----:B------:R-:W-:Y:S01]  /*5660*/  UIADD3 UR6, UR38, 0x400, URZ ;  /* 0x0000040026067890 */ /* 0x000fe2000fffe03f */
[----:B------:R-:W-:Y:S01]  /*5670*/  WARPGROUP.ARRIVE ;  /* 0x00000000000079c5 */ /* 0x000fe20000000000 */
[----:B------:R-:W-:Y:S01]  /*5680*/  UMOV UR15, 0x40000040 ;  /* 0x40000040000f7882 */ /* 0x000fe20000000000 */
[----:B------:R-:W-:Y:S01]  /*5690*/  ULDC UR11, c[0x0][0x9d8] ;  /* 0x00027600000b7ab9 */ /* 0x000fe20000000800 */
[----:B------:R-:W-:Y:S01]  /*56a0*/  USHF.R.U32.HI UR6, URZ, 0x4, UR6 ;  /* 0x000000043f067899 */ /* 0x000fe20008011606 */
[----:B-12---:R-:W-:Y:S01]  /*56b0*/  FMUL.FTZ R0, R154, UR11 ;  /* 0x0000000b9a007c20 */ /* 0x006fe20008410000 */
[----:B------:R-:W-:Y:S01]  /*56c0*/  FMUL.FTZ R2, R155, UR11 ;  /* 0x0000000b9b027c20 */ /* 0x000fe20008410000 */
[----:B------:R-:W-:Y:S01]  /*56d0*/  FMUL.FTZ R154, R158, UR11 ;  /* 0x0000000b9e9a7c20 */ /* 0x000fe20008410000 */
[----:B------:R-:W-:Y:S01]  /*56e0*/  ULOP3.LUT UR6, UR6, 0x3fff, URZ, 0xc0, !UPT ;  /* 0x00003fff06067892 */ /* 0x000fe2000f8ec03f */
[----:B------:R-:W-:Y:S01]  /*56f0*/  FMUL.FTZ R155, R159, UR11 ;  /* 0x0000000b9f9b7c20 */ /* 0x000fe20008410000 */
[----:B------:R-:W-:Y:S01]  /*5700*/  FMUL.FTZ R158, R166, UR11 ;  /* 0x0000000ba69e7c20 */ /* 0x000fe20008410000 */
[----:B------:R-:W-:Y:S01]  /*5710*/  FMUL.FTZ R159, R167, UR11 ;  /* 0x0000000ba79f7c20 */ /* 0x000fe20008410000 */
[----:B------:R-:W-:Y:S01]  /*5720*/  ULOP3.LUT UR6, UR6, 0x2000000, URZ, 0xfc, !UPT ;  /* 0x0200000006067892 */ /* 0x000fe2000f8efc3f */
[----:B------:R-:W-:Y:S01]  /*5730*/  FMUL.FTZ R176, R176, UR11 ;  /* 0x0000000bb0b07c20 */ /* 0x000fe20008410000 */
[----:B------:R-:W-:Y:S01]  /*5740*/  FMUL.FTZ R177, R177, UR11 ;  /* 0x0000000bb1b17c20 */ /* 0x000fe20008410000 */
[----:B------:R-:W-:Y:S01]  /*5750*/  FMUL.FTZ R166, R182, UR11 ;  /* 0x0000000bb6a67c20 */ /* 0x000fe20008410000 */
[----:B------:R-:W-:Y:S01]  /*5760*/  ULEA UR6, UR36, UR6, 0xb ;  /* 0x0000000624067291 */ /* 0x000fe2000f8e583f */
[----:B------:R-:W-:Y:S01]  /*5770*/  FMUL.FTZ R167, R183, UR11 ;  /* 0x0000000bb7a77c20 */ /* 0x000fe20008410000 */
[----:B------:R-:W-:Y:S01]  /*5780*/  PLOP3.LUT P2, PT, PT, PT, UP0, 0x40, 0x0 ;  /* 0x000000000000781c */ /* 0x000fe20003f4e808 */
[----:B------:R-:W1:Y:S04]  /*5790*/  MUFU.TANH R0, R0 ;  /* 0x0000000000007308 */ /* 0x000e680000002400 */
[----:B------:R-:W-:-:S02]  /*57a0*/  UMOV UR14, UR6 ;  /* 0x00000006000e7c82 */ /* 0x000fc40008000000 */
[----:B------:R-:W-:Y:S01]  /*57b0*/  HGMMA.64x256x16.F32.BF16 R24, R196, gdesc[UR12].tnspB, R24, gsb0 ;  /* 0x43e0000cc4187df0 */ /* 0x000fe20008001818 */
[----:B------:R-:W-:Y:S01]  /*57c0*/  UIADD3 UR14, UR6, 0x80, URZ ;  /* 0x00000080060e7890 */ /* 0x000fe2000fffe03f */
[----:B------:R-:W2:Y:S01]  /*57d0*/  MUFU.TANH R2, R2 ;  /* 0x0000000200027308 */ /* 0x000ea20000002400 */
[----:B------:R-:W-:-:S07]  /*57e0*/  UMOV UR15, 0x40000040 ;  /* 0x40000040000f7882 */ /* 0x000fce0000000000 */
[----:B------:R-:W3:Y:S08]  /*57f0*/  MUFU.TANH R154, R154 ;  /* 0x0000009a009a7308 */ /* 0x000ef00000002400 */
[----:B------:R-:W4:Y:S08]  /*5800*/  MUFU.TANH R155, R155 ;  /* 0x0000009b009b7308 */ /* 0x000f300000002400 */
[----:B------:R-:W1:Y:S08]  /*5810*/  MUFU.TANH R158, R158 ;  /* 0x0000009e009e7308 */ /* 0x000e700000002400 */
[----:B------:R-:W1:Y:S08]  /*5820*/  MUFU.TANH R159, R159 ;  /* 0x0000009f009f7308 */ /* 0x000e700000002400 */
[----:B------:R-:W1:Y:S08]  /*5830*/  MUFU.TANH R176, R176 ;  /* 0x000000b000b07308 */ /* 0x000e700000002400 */
[----:B------:R-:W1:Y:S08]  /*5840*/  MUFU.TANH R177, R177 ;  /* 0x000000b100b17308 */ /* 0x000e700000002400 */
[----:B------:R-:W1:Y:S08]  /*5850*/  MUFU.TANH R166, R166 ;  /* 0x000000a600a67308 */ /* 0x000e700000002400 */
[----:B------:R-:W1:Y:S01]  /*5860*/  MUFU.TANH R167, R167 ;  /* 0x000000a700a77308 */ /* 0x000e620000002400 */
[----:B------:R-:W-:-:S02]  /*5870*/  WARPGROUP.DEPBAR.LE gsb0, 0x0 ;  /* 0x00008000000079c5 */ /* 0x000fc40000010000 */
[----:B------:R-:W-:-:S06]  /*5880*/  WARPGROUP.ARRIVE ;  /* 0x00000000000079c5 */ /* 0x000fcc0000000000 */
[----:B------:R-:W-:Y:S01]  /*5890*/  HGMMA.64x256x16.F32.BF16 R24, R192, gdesc[UR12].tnspB, R24, gsb0 ;  /* 0x43e0000cc0187df0 */ /* 0x000fe20008001818 */
[----:B------:R-:W-:Y:S01]  /*58a0*/  UIADD3 UR14, UR6, 0x100, URZ ;  /* 0x00000100060e7890 */ /* 0x000fe2000fffe03f */
[----:B------:R-:W-:Y:S01]  /*58b0*/  UMOV UR15, 0x40000040 ;  /* 0x40000040000f7882 */ /* 0x000fe20000000000 */
[----:B------:R-:W-:Y:S02]  /*58c0*/  WARPGROUP.DEPBAR.LE gsb0, 0x0 ;  /* 0x00008000000079c5 */ /* 0x000fe40000010000 */
[----:B------:R-:W-:Y:S01]  /*58d0*/  WARPGROUP.ARRIVE ;  /* 0x00000000000079c5 */ /* 0x000fe20000000000 */
[----:B------:R-:W-:Y:S01]  /*58e0*/  FMUL.FTZ R192, R168, UR11 ;  /* 0x0000000ba8c07c20 */ /* 0x000fe20008410000 */
[----:B------:R-:W-:Y:S01]  /*58f0*/  FMUL.FTZ R193, R169, UR11 ;  /* 0x0000000ba9c17c20 */ /* 0x000fe20008410000 */
[----:B------:R-:W5:Y:S01]  /*5900*/  LDC R168, c[0x0][0x2e0] ;  /* 0x0000b800ffa87b82 */ /* 0x000f620000000800 */
[----:B------:R-:W-:Y:S01]  /*5910*/  FMUL.FTZ R194, R172, UR11 ;  /* 0x0000000bacc27c20 */ /* 0x000fe20008410000 */
[----:B------:R-:W-:-:S15]  /*5920*/  FMUL.FTZ R195, R173, UR11 ;  /* 0x0000000badc37c20 */ /* 0x000fde0008410000 */
[----:B------:R-:W-:-:S03]  /*5930*/  NOP ;  /* 0x0000000000007918 */ /* 0x000fc60000000000 */
[----:B------:R-:W-:Y:S01]  /*5940*/  HGMMA.64x256x16.F32.BF16 R24, R188, gdesc[UR12].tnspB, R24, gsb0 ;  /* 0x43e0000cbc187df0 */ /* 0x000fe20008001818 */
[----:B------:R-:W-:Y:S01]  /*5950*/  UIADD3 UR14, UR6, 0x180, URZ ;  /* 0x00000180060e7890 */ /* 0x000fe2000fffe03f */
[----:B------:R-:W1:Y:S01]  /*5960*/  MUFU.TANH R192, R192 ;  /* 0x000000c000c07308 */ /* 0x000e620000002400 */
[----:B------:R-:W-:Y:S01]  /*5970*/  UMOV UR15, 0x40000040 ;  /* 0x40000040000f7882 */ /* 0x000fe20000000000 */
[----:B------:R-:W-:-:S06]  /*5980*/  ULDC UR6, c[0x0][0x288] ;  /* 0x0000a20000067ab9 */ /* 0x000fcc0000000800 */
[----:B------:R-:W1:Y:S08]  /*5990*/  MUFU.TANH R193, R193 ;  /* 0x000000c100c17308 */ /* 0x000e700000002400 */
[----:B------:R-:W1:Y:S08]  /*59a0*/  MUFU.TANH R194, R194 ;  /* 0x000000c200c27308 */ /* 0x000e700000002400 */
[----:B------:R-:W1:Y:S01]  /*59b0*/  MUFU.TANH R195, R195 ;  /* 0x000000c300c37308 */ /* 0x000e620000002400 */
[----:B------:R-:W-:-:S02]  /*59c0*/  WARPGROUP.DEPBAR.LE gsb0, 0x0 ;  /* 0x00008000000079c5 */ /* 0x000fc40000010000 */
[----:B------:R-:W-:Y:S01]  /*59d0*/  WARPGROUP.ARRIVE ;  /* 0x00000000000079c5 */ /* 0x000fe20000000000 */
[----:B------:R-:W-:Y:S01]  /*59e0*/  FMUL.FTZ R189, R153, UR11 ;  /* 0x0000000b99bd7c20 */ /* 0x000fe20008410000 */
[----:B------:R-:W-:Y:S01]  /*59f0*/  FMUL.FTZ R190, R156, UR11 ;  /* 0x0000000b9cbe7c20 */ /* 0x000fe20008410000 */
[----:B------:R-:W-:Y:S01]  /*5a00*/  FMUL.FTZ R191, R165, UR11 ;  /* 0x0000000ba5bf7c20 */ /* 0x000fe20008410000 */
[----:B------:R-:W-:Y:S01]  /*5a10*/  FMUL.FTZ R156, R162, UR11 ;  /* 0x0000000ba29c7c20 */ /* 0x000fe20008410000 */
[----:B------:R-:W-:Y:S01]  /*5a20*/  FMUL.FTZ R165, R179, UR11 ;  /* 0x0000000bb3a57c20 */ /* 0x000fe20008410000 */
[----:B------:R-:W-:Y:S01]  /*5a30*/  HGMMA.64x256x16.F32.BF16 R24, R184, gdesc[UR12].tnspB, R24, gsb0 ;  /* 0x43e0000cb8187df0 */ /* 0x000fe20008001818 */
[----:B------:R-:W-:Y:S01]  /*5a40*/  FMUL.FTZ R188, R152, UR11 ;  /* 0x0000000b98bc7c20 */ /* 0x000fe20008410000 */
[----:B------:R-:W-:Y:S01]  /*5a50*/  FMUL.FTZ R162, R175, UR11 ;  /* 0x0000000bafa27c20 */ /* 0x000fe20008410000 */
[----:B------:R-:W-:Y:S01]  /*5a60*/  FMUL.FTZ R179, R181, UR11 ;  /* 0x0000000bb5b37c20 */ /* 0x000fe20008410000 */
[----:B------:R-:W-:Y:S01]  /*5a70*/  IMAD.U32 R152, RZ, RZ, UR39 ;  /* 0x00000027ff987e24 */ /* 0x000fe2000f8e00ff */
[----:B------:R-:W1:Y:S03]  /*5a80*/  MUFU.TANH R189, R189 ;  /* 0x000000bd00bd7308 */ /* 0x000e660000002400 */
[----:B------:R-:W-:-:S05]  /*5a90*/  @!P1 VIADD R152, R152, 0x30840 ;  /* 0x0003084098989836 */ /* 0x000fca0000000000 */
[----:B------:R-:W1:Y:S01]  /*5aa0*/  MUFU.TANH R188, R188 ;  /* 0x000000bc00bc7308 */ /* 0x000e620000002400 */
[----:B------:R-:W-:-:S07]  /*5ab0*/  @!P1 PRMT R152, RZ, 0x654, R152 ;  /* 0x00000654ff989816 */ /* 0x000fce0000000098 */
[----:B------:R-:W1:Y:S08]  /*5ac0*/  MUFU.TANH R190, R190 ;  /* 0x000000be00be7308 */ /* 0x000e700000002400 */
[----:B------:R-:W1:Y:S08]  /*5ad0*/  MUFU.TANH R156, R156 ;  /* 0x0000009c009c7308 */ /* 0x000e700000002400 */
[----:B------:R-:W1:Y:S08]  /*5ae0*/  MUFU.TANH R191, R191 ;  /* 0x000000bf00bf7308 */ /* 0x000e700000002400 */
[----:B------:R-:W1:Y:S08]  /*5af0*/  MUFU.TANH R162, R162 ;  /* 0x000000a200a27308 */ /* 0x000e700000002400 */
[----:B------:R-:W1:Y:S08]  /*5b00*/  MUFU.TANH R165, R165 ;  /* 0x000000a500a57308 */ /* 0x000e700000002400 */
[----:B------:R-:W1:Y:S01]  /*5b10*/  MUFU.TANH R179, R179 ;  /* 0x000000b300b37308 */ /* 0x000e620000002400 */
[----:B------:R-:W-:-:S02]  /*5b20*/  WARPGROUP.DEPBAR.LE gsb0, 0x0 ;  /* 0x00008000000079c5 */ /* 0x000fc40000010000 */
[----:B------:R-:W-:Y:S01]  /*5b30*/  FMUL.FTZ R187, R164, UR11 ;  /* 0x0000000ba4bb7c20 */ /* 0x000fe20008410000 */
[----:B------:R-:W-:Y:S01]  /*5b40*/  FMUL.FTZ R164, R178, UR11 ;  /* 0x0000000bb2a47c20 */ /* 0x000fe20008410000 */
[----:B------:R-:W-:Y:S01]  /*5b50*/  FMUL.FTZ R178, R180, UR11 ;  /* 0x0000000bb4b27c20 */ /* 0x000fe20008410000 */
[----:B------:R-:W-:Y:S01]  /*5b60*/  SHF.L.U32 R180, R23, 0x6, RZ ;  /* 0x0000000617b47819 */ /* 0x000fe200000006ff */
[----:B------:R-:W-:Y:S01]  /*5b70*/  FMUL.FTZ R184, R157, UR11 ;  /* 0x0000000b9db87c20 */ /* 0x000fe20008410000 */
[----:B------:R-:W-:Y:S01]  /*5b80*/  FMUL.FTZ R185, R160, UR11 ;  /* 0x0000000ba0b97c20 */ /* 0x000fe20008410000 */
[----:B------:R-:W-:Y:S01]  /*5b90*/  FMUL.FTZ R186, R161, UR11 ;  /* 0x0000000ba1ba7c20 */ /* 0x000fe20008410000 */
[----:B------:R-:W-:Y:S01]  /*5ba0*/  IADD3 R153, -R180, 0x1, RZ ;  /* 0x00000001b4997810 */ /* 0x000fe20007ffe1ff */
[----:B------:R-:W-:Y:S01]  /*5bb0*/  FMUL.FTZ R157, R163, UR11 ;  /* 0x0000000ba39d7c20 */ /* 0x000fe20008410000 */
[----:B------:R-:W-:Y:S01]  /*5bc0*/  FMUL.FTZ R160, R170, UR11 ;  /* 0x0000000baaa07c20 */ /* 0x000fe20008410000 */
[----:B------:R-:W-:Y:S01]  /*5bd0*/  FMUL.FTZ R161, R171, UR11 ;  /* 0x0000000baba17c20 */ /* 0x000fe20008410000 */
[----:B------:R-:W-:Y:S01]  /*5be0*/  FMUL.FTZ R163, R174, UR11 ;  /* 0x0000000baea37c20 */ /* 0x000fe20008410000 */
[----:B-----5:R-:W-:Y:S01]  /*5bf0*/  IMAD R153, R168, UR47, R153 ;  /* 0x0000002fa8997c24 */ /* 0x020fe2000f8e0299 */
[----:B------:R-:W1:Y:S01]  /*5c00*/  MUFU.TANH R184, R184 ;  /* 0x000000b800b87308 */ /* 0x000e620000002400 */
[----:B------:R1:W-:Y:S02]  /*5c10*/  @!P1 SYNCS.ARRIVE.TRANS64.RED.A1T0 RZ, [R152+URZ], RZ ;  /* 0x000000ff98ff99a7 */ /* 0x0003e4000810043f */
[----:B------:R-:W-:Y:S01]  /*5c20*/  VIADD R153, R153, -UR6 ;  /* 0x8000000699997c36 */ /* 0x000fe20008000000 */
[----:B------:R-:W-:-:S03]  /*5c30*/  ULDC UR6, c[0x0][0x9e0] ;  /* 0x0002780000067ab9 */ /* 0x000fc60000000800 */
[----:B------:R-:W-:Y:S01]  /*5c40*/  IMAD R153, R22, -0x2, R153 ;  /* 0xfffffffe16997824 */ /* 0x000fe200078e0299 */
[----:B------:R-:W1:Y:S03]  /*5c50*/  MUFU.TANH R185, R185 ;  /* 0x000000b900b97308 */ /* 0x000e660000002400 */
[C---:B------:R-:W-:Y:S01]  /*5c60*/  VIADD R197, R153.reuse, UR45 ;  /* 0x0000002d99c57c36 */ /* 0x040fe20008000000 */
[----:B------:R-:W-:Y:S01]  /*5c70*/  IADD3 R196, R153, UR6, RZ ;  /* 0x0000000699c47c10 */ /* 0x000fe2000fffe0ff */
[----:B------:R-:W-:-:S03]  /*5c80*/  ULDC UR6, c[0x0][0x9e4] ;  /* 0x0002790000067ab9 */ /* 0x000fc60000000800 */
[----:B------:R-:W1:Y:S01]  /*5c90*/  MUFU.TANH R186, R186 ;  /* 0x000000ba00ba7308 */ /* 0x000e620000002400 */
[C---:B------:R-:W-:Y:S01]  /*5ca0*/  IMAD.IADD R182, R5.reuse, 0x1, R196 ;  /* 0x0000000105b67824 */ /* 0x040fe200078e02c4 */
[----:B------:R-:W-:-:S06]  /*5cb0*/  IADD3 R183, R5, R197, RZ ;  /* 0x000000c505b77210 */ /* 0x000fcc0007ffe0ff */
[----:B------:R-:W1:Y:S08]  /*5cc0*/  MUFU.TANH R157, R157 ;  /* 0x0000009d009d7308 */ /* 0x000e700000002400 */
[----:B------:R-:W1:Y:S08]  /*5cd0*/  MUFU.TANH R187, R187 ;  /* 0x000000bb00bb7308 */ /* 0x000e700000002400 */
[----:B------:R-:W1:Y:S08]  /*5ce0*/  MUFU.TANH R160, R160 ;  /* 0x000000a000a07308 */ /* 0x000e700000002400 */
[----:B------:R-:W1:Y:S08]  /*5cf0*/  MUFU.TANH R161, R161 ;  /* 0x000000a100a17308 */ /* 0x000e700000002400 */
[----:B------:R-:W1:Y:S08]  /*5d00*/  MUFU.TANH R163, R163 ;  /* 0x000000a300a37308 */ /* 0x000e700000002400 */
[----:B------:R-:W1:Y:S08]  /*5d10*/  MUFU.TANH R164, R164 ;  /* 0x000000a400a47308 */ /* 0x000e700000002400 */
[----:B------:R-:W1:Y:S01]  /*5d20*/  MUFU.TANH R178, R178 ;  /* 0x000000b200b27308 */ /* 0x000e620000002400 */
[----:B--234-:R-:W-:Y:S05]  /*5d30*/  @P2 BRA `(.L_x_923) ;  /* 0x00000000005c2947 */ /* 0x01cfea0003800000 */
[----:B------:R-:W-:Y:S01]  /*5d40*/  ISETP.GT.AND P2, PT, R214, -0x1, PT ;  /* 0xffffffffd600780c */ /* 0x000fe20003f44270 */
[----:B------:R-:W-:-:S12]  /*5d50*/  BSSY B0, `(.L_x_924) ;  /* 0x0000011000007945 */ /* 0x000fd80003800000 */
[----:B------:R-:W-:Y:S05]  /*5d60*/  @P2 BRA `(.L_x_925) ;  /* 0x0000000000202947 */ /* 0x000fea0003800000 */
[----:B------:R-:W-:Y:S01]  /*5d70*/  IMAD.U32 R168, RZ, RZ, UR6 ;  /* 0x00000006ffa87e24 */ /* 0x000fe2000f8e00ff */
[----:B------:R-:W-:-:S04]  /*5d80*/  LOP3.LUT R169, RZ, R214, RZ, 0x33, !PT ;  /* 0x000000d6ffa97212 */ /* 0x000fc800078e33ff */
[----:B------:R-:W-:-:S13]  /*5d90*/  ISETP.NE.AND P2, PT, R168, 0x1, PT ;  /* 0x00000001a800780c */ /* 0x000fda0003f45270 */
[----:B-1----:R-:W1:Y:S02]  /*5da0*/  @P2 LDC.64 R152, c[0x0][0x9e8] ;  /* 0x00027a00ff982b82 */ /* 0x002e640000000a00 */
[----:B-1----:R-:W-:-:S05]  /*5db0*/  @P2 IMAD.HI.U32 R152, R169, R152, RZ ;  /* 0x00000098a9982227 */ /* 0x002fca00078e00ff */
[----:B------:R-:W-:-:S04]  /*5dc0*/  @P2 SHF.R.U32.HI R169, RZ, R153, R152 ;  /* 0x00000099ffa92219 */ /* 0x000fc80000011698 */
[----:B------:R-:W-:Y:S01]  /*5dd0*/  LOP3.LUT R169, RZ, R169, RZ, 0x33, !PT ;  /* 0x000000a9ffa97212 */ /* 0x000fe200078e33ff */
[----:B------:R-:W-:Y:S06]  /*5de0*/  BRA `(.L_x_926) ;  /* 0x00000000001c7947 */ /* 0x000fec0003800000 */
.L_x_925:
[----:B------:R-:W-:-:S05]  /*5df0*/  IMAD.U32 R168, RZ, RZ, UR6 ;  /* 0x00000006ffa87e24 */ /* 0x000fca000f8e00ff */
[----:B------:R-:W-:-:S13]  /*5e00*/  ISETP.NE.AND P2, PT, R168, 0x1, PT ;  /* 0x00000001a800780c */ /* 0x000fda0003f45270 */
[----:B-1----:R-:W1:Y:S01]  /*5e10*/  @P2 LDC.64 R152, c[0x0][0x9e8] ;  /* 0x00027a00ff982b82 */ /* 0x002e620000000a00 */
[----:B------:R-:W-:-:S05]  /*5e20*/  @P2 IADD3 R169, R5, R21, RZ ;  /* 0x0000001505a92210 */ /* 0x000fca0007ffe0ff */
[----:B-1----:R-:W-:-:S04]  /*5e30*/  @P2 IMAD.HI.U32 R152, R169, R152, RZ ;  /* 0x00000098a9982227 */ /* 0x002fc800078e00ff */
[----:B------:R-:W-:Y:S01]  /*5e40*/  IMAD.MOV.U32 R169, RZ, RZ, R214 ;  /* 0x000000ffffa97224 */ /* 0x000fe200078e00d6 */
[----:B------:R-:W-:-:S07]  /*5e50*/  @P2 SHF.R.U32.HI R169, RZ, R153, R152 ;  /* 0x00000099ffa92219 */ /* 0x000fce0000011698 */
.L_x_926:
[----:B------:R-:W-:Y:S05]  /*5e60*/  BSYNC B0 ;  /* 0x0000000000007941 */ /* 0x000fea0003800000 */
.L_x_924:
[----:B------:R-:W-:-:S04]  /*5e70*/  IMAD R153, R169, R168, -R180 ;  /* 0x000000a8a9997224 */ /* 0x000fc800078e0ab4 */
[----:B------:R-:W-:-:S05]  /*5e80*/  IMAD R153, R22, -0x2, R153 ;  /* 0xfffffffe16997824 */ /* 0x000fca00078e0299 */
[----:B------:R-:W-:Y:S02]  /*5e90*/  VIADDMNMX R182, R153, R168, R182, PT ;  /* 0x000000a899b67246 */ /* 0x000fe400038001b6 */
[----:B------:R-:W-:-:S07]  /*5ea0*/  VIMNMX R183, R183, R153, !PT ;  /* 0x00000099b7b77248 */ /* 0x000fce0007fe0100 */
.L_x_923:
[----:B------:R-:W-:-:S04]  /*5eb0*/  ISETP.GT.AND P2, PT, R23, -0x1, PT ;  /* 0xffffffff1700780c */ /* 0x000fc80003f44270 */
[C---:B------:R-:W-:Y:S02]  /*5ec0*/  ISETP.GT.AND P5, PT, R183.reuse, RZ, P2 ;  /* 0x000000ffb700720c */ /* 0x040fe400017a4270 */
[C---:B------:R-:W-:Y:S02]  /*5ed0*/  ISETP.GT.AND P4, PT, R183.reuse, 0x1, P2 ;  /* 0x00000001b700780c */ /* 0x040fe40001784270 */
[----:B------:R-:W-:Y:S02]  /*5ee0*/  ISETP.LT.OR P5, PT, R182, 0x1, P5 ;  /* 0x00000001b600780c */ /* 0x000fe40002fa1670 */
[C---:B------:R-:W-:Y:S02]  /*5ef0*/  ISETP.GT.AND P6, PT, R183.reuse, 0x8, P2 ;  /* 0x00000008b700780c */ /* 0x040fe400017c4270 */
[----:B-1----:R-:W-:Y:S02]  /*5f00*/  FSEL R181, R188, -INF , !P5 ;  /* 0xff800000bcb57808 */ /* 0x002fe40006800000 */
[----:B------:R-:W-:-:S02]  /*5f10*/  ISETP.GT.AND P5, PT, R183, 0x10, P2 ;  /* 0x00000010b700780c */ /* 0x000fc400017a4270 */
[----:B------:R-:W-:Y:S02]  /*5f20*/  ISETP.GT.AND P3, PT, R183, 0x9, P2 ;  /* 0x00000009b700780c */ /* 0x000fe40001764270 */
[C---:B------:R-:W-:Y:S02]  /*5f30*/  ISETP.LT.OR P5, PT, R182.reuse, 0x11, P5 ;  /* 0x00000011b600780c */ /* 0x040fe40002fa1670 */
[C---:B------:R-:W-:Y:S02]  /*5f40*/  ISETP.LT.OR P4, PT, R182.reuse, 0x2, P4 ;  /* 0x00000002b600780c */ /* 0x040fe40002781670 */
[----:B------:R-:W-:Y:S02]  /*5f50*/  FSEL R168, R185, -INF , !P5 ;  /* 0xff800000b9a87808 */ /* 0x000fe40006800000 */
[----:B------:R-:W-:Y:S02]  /*5f60*/  ISETP.GT.AND P5, PT, R183, 0x20, P2 ;  /* 0x00000020b700780c */ /* 0x000fe400017a4270 */
[----:B------:R-:W-:-:S02]  /*5f70*/  ISETP.LT.OR P6, PT, R182, 0x9, P6 ;  /* 0x00000009b600780c */ /* 0x000fc400037c1670 */
[C---:B------:R-:W-:Y:S02]  /*5f80*/  ISETP.LT.OR P3, PT, R182.reuse, 0xa, P3 ;  /* 0x0000000ab600780c */ /* 0x040fe40001f61670 */
[----:B------:R-:W-:Y:S02]  /*5f90*/  ISETP.LT.OR P5, PT, R182, 0x21, P5 ;  /* 0x00000021b600780c */ /* 0x000fe40002fa1670 */
[----:B------:R-:W-:Y:S02]  /*5fa0*/  FSEL R189, R189, -INF , !P4 ;  /* 0xff800000bdbd7808 */ /* 0x000fe40006000000 */
[----:B------:R-:W-:Y:S02]  /*5fb0*/  FSEL R190, R190, -INF , !P6 ;  /* 0xff800000bebe7808 */ /* 0x000fe40007000000 */
[----:B------:R-:W-:Y:S02]  /*5fc0*/  FSEL R184, R184, -INF , !P3 ;  /* 0xff800000b8b87808 */ /* 0x000fe40005800000 */
[----:B------:R-:W-:-:S02]  /*5fd0*/  ISETP.GT.AND P4, PT, R183, 0x11, P2 ;  /* 0x00000011b700780c */ /* 0x000fc40001784270 */
[C---:B------:R-:W-:Y:S02]  /*5fe0*/  ISETP.GT.AND P6, PT, R183.reuse, 0x18, P2 ;  /* 0x00000018b700780c */ /* 0x040fe400017c4270 */
[C---:B------:R-:W-:Y:S02]  /*5ff0*/  ISETP.GT.AND P3, PT, R183.reuse, 0x19, P2 ;  /* 0x00000019b700780c */ /* 0x040fe40001764270 */
[----:B------:R-:W-:Y:S02]  /*6000*/  FSEL R172, R192, -INF , !P5 ;  /* 0xff800000c0ac7808 */ /* 0x000fe40006800000 */
[----:B------:R-:W-:Y:S02]  /*6010*/  ISETP.GT.AND P5, PT, R183, 0x30, P2 ;  /* 0x00000030b700780c */ /* 0x000fe400017a4270 */
[C---:B------:R-:W-:Y:S02]  /*6020*/  ISETP.LT.OR P4, PT, R182.reuse, 0x12, P4 ;  /* 0x00000012b600780c */ /* 0x040fe40002781670 */
        /* <DEDUP_REMOVED lines=8> */
[----:B------:R-:W-:Y:S02]  /*60b0*/  ISETP.GT.AND P3, PT, R183, 0x29, P2 ;  /* 0x00000029b700780c */ /* 0x000fe40001764270 */
[----:B------:R-:W-:Y:S02]  /*60c0*/  FSEL R176, R176, -INF , !P5 ;  /* 0xff800000b0b07808 */ /* 0x000fe40006800000 */
[----:B------:R-:W-:Y:S02]  /*60d0*/  PLOP3.LUT P5, PT, PT, PT, UP0, 0x40, 0x0 ;  /* 0x000000000000781c */ /* 0x000fe40003fae808 */
[C---:B------:R-:W-:Y:S02]  /*60e0*/  ISETP.LT.OR P4, PT, R182.reuse, 0x22, P4 ;  /* 0x00000022b600780c */ /* 0x040fe40002781670 */
[----:B------:R-:W-:-:S02]  /*60f0*/  ISETP.LT.OR P6, PT, R182, 0x29, P6 ;  /* 0x00000029b600780c */ /* 0x000fc400037c1670 */
[----:B------:R-:W-:Y:S02]  /*6100*/  ISETP.LT.OR P3, PT, R182, 0x2a, P3 ;  /* 0x0000002ab600780c */ /* 0x000fe40001f61670 */
[----:B------:R-:W-:Y:S02]  /*6110*/  FSEL R173, R193, -INF , !P4 ;  /* 0xff800000c1ad7808 */ /* 0x000fe40006000000 */
[----:B------:R-:W-:Y:S02]  /*6120*/  FSEL R174, R194, -INF , !P6 ;  /* 0xff800000c2ae7808 */ /* 0x000fe40007000000 */
[----:B------:R-:W-:Y:S02]  /*6130*/  FSEL R175, R195, -INF , !P3 ;  /* 0xff800000c3af7808 */ /* 0x000fe40005800000 */
[C---:B------:R-:W-:Y:S02]  /*6140*/  ISETP.GT.AND P4, PT, R183.reuse, 0x31, P2 ;  /* 0x00000031b700780c */ /* 0x040fe40001784270 */
[----:B------:R-:W-:-:S02]  /*6150*/  ISETP.GT.AND P6, PT, R183, 0x38, P2 ;  /* 0x00000038b700780c */ /* 0x000fc400017c4270 */
[----:B------:R-:W-:Y:S02]  /*6160*/  ISETP.GT.AND P3, PT, R183, 0x39, P2 ;  /* 0x00000039b700780c */ /* 0x000fe40001764270 */
[C---:B------:R-:W-:Y:S02]  /*6170*/  ISETP.LT.OR P4, PT, R182.reuse, 0x32, P4 ;  /* 0x00000032b600780c */ /* 0x040fe40002781670 */
[C---:B------:R-:W-:Y:S02]  /*6180*/  ISETP.LT.OR P6, PT, R182.reuse, 0x39, P6 ;  /* 0x00000039b600780c */ /* 0x040fe400037c1670 */
[----:B------:R-:W-:Y:S01]  /*6190*/  ISETP.LT.OR P3, PT, R182, 0x3a, P3 ;  /* 0x0000003ab600780c */ /* 0x000fe20001f61670 */
[C---:B------:R-:W-:Y:S01]  /*61a0*/  IMAD.IADD R182, R6.reuse, 0x1, R196 ;  /* 0x0000000106b67824 */ /* 0x040fe200078e02c4 */
[----:B------:R-:W-:Y:S02]  /*61b0*/  IADD3 R183, R6, R197, RZ ;  /* 0x000000c506b77210 */ /* 0x000fe40007ffe0ff */
[----:B------:R-:W-:-:S02]  /*61c0*/  FSEL R177, R177, -INF , !P4 ;  /* 0xff800000b1b17808 */ /* 0x000fc40006000000 */
[----:B------:R-:W-:Y:S02]  /*61d0*/  FSEL R178, R178, -INF , !P6 ;  /* 0xff800000b2b27808 */ /* 0x000fe40007000000 */
[----:B------:R-:W-:Y:S01]  /*61e0*/  FSEL R179, R179, -INF , !P3 ;  /* 0xff800000b3b37808 */ /* 0x000fe20005800000 */
[----:B------:R-:W-:Y:S06]  /*61f0*/  @P5 BRA `(.L_x_927) ;  /* 0x0000000000585947 */ /* 0x000fec0003800000 */
[----:B------:R-:W-:Y:S01]  /*6200*/  IMAD.IADD R185, R6, 0x1, R21 ;  /* 0x0000000106b97824 */ /* 0x000fe200078e0215 */
[----:B------:R-:W-:Y:S04]  /*6210*/  BSSY B0, `(.L_x_928) ;  /* 0x0000010000007945 */ /* 0x000fe80003800000 */
[----:B------:R-:W-:-:S13]  /*6220*/  ISETP.GT.AND P3, PT, R185, -0x1, PT ;  /* 0xffffffffb900780c */ /* 0x000fda0003f64270 */
[----:B------:R-:W-:Y:S05]  /*6230*/  @P3 BRA `(.L_x_929) ;  /* 0x0000000000203947 */ /* 0x000fea0003800000 */
[----:B------:R-:W-:Y:S01]  /*6240*/  IMAD.U32 R186, RZ, RZ, UR6 ;  /* 0x00000006ffba7e24 */ /* 0x000fe2000f8e00ff */
[----:B------:R-:W-:-:S04]  /*6250*/  LOP3.LUT R185, RZ, R185, RZ, 0x33, !PT ;  /* 0x000000b9ffb97212 */ /* 0x000fc800078e33ff */
[----:B------:R-:W-:-:S13]  /*6260*/  ISETP.NE.AND P3, PT, R186, 0x1, PT ;  /* 0x00000001ba00780c */ /* 0x000fda0003f65270 */
[----:B------:R-:W1:Y:S02]  /*6270*/  @P3 LDC.64 R152, c[0x0][0x9e8] ;  /* 0x00027a00ff983b82 */ /* 0x000e640000000a00 */
[----:B-1----:R-:W-:-:S05]  /*6280*/  @P3 IMAD.HI.U32 R152, R185, R152, RZ ;  /* 0x00000098b9983227 */ /* 0x002fca00078e00ff */
[----:B------:R-:W-:-:S04]  /*6290*/  @P3 SHF.R.U32.HI R185, RZ, R153, R152 ;  /* 0x00000099ffb93219 */ /* 0x000fc80000011698 */
[----:B------:R-:W-:Y:S01]  /*62a0*/  LOP3.LUT R185, RZ, R185, RZ, 0x33, !PT ;  /* 0x000000b9ffb97212 */ /* 0x000fe200078e33ff */
[----:B------:R-:W-:Y:S06]  /*62b0*/  BRA `(.L_x_930) ;  /* 0x0000000000147947 */ /* 0x000fec0003800000 */
.L_x_929:
[----:B------:R-:W-:-:S04]  /*62c0*/  MOV R186, UR6 ;  /* 0x0000000600ba7c02 */ /* 0x000fc80008000f00 */
[----:B------:R-:W-:-:S13]  /*62d0*/  ISETP.NE.AND P3, PT, R186, 0x1, PT ;  /* 0x00000001ba00780c */ /* 0x000fda0003f65270 */
[----:B------:R-:W1:Y:S02]  /*62e0*/  @P3 LDC.64 R152, c[0x0][0x9e8] ;  /* 0x00027a00ff983b82 */ /* 0x000e640000000a00 */
[----:B-1----:R-:W-:-:S05]  /*62f0*/  @P3 IMAD.HI.U32 R152, R185, R152, RZ ;  /* 0x00000098b9983227 */ /* 0x002fca00078e00ff */
[----:B------:R-:W-:-:S07]  /*6300*/  @P3 SHF.R.U32.HI R185, RZ, R153, R152 ;  /* 0x00000099ffb93219 */ /* 0x000fce0000011698 */
.L_x_930:
[----:B------:R-:W-:Y:S05]  /*6310*/  BSYNC B0 ;  /* 0x0000000000007941 */ /* 0x000fea0003800000 */
.L_x_928:
[----:B------:R-:W-:-:S04]  /*6320*/  IMAD R185, R185, R186, -R180 ;  /* 0x000000bab9b97224 */ /* 0x000fc800078e0ab4 */
[----:B------:R-:W-:-:S05]  /*6330*/  IMAD R185, R22, -0x2, R185 ;  /* 0xfffffffe16b97824 */ /* 0x000fca00078e02b9 */
[----:B------:R-:W-:Y:S02]  /*6340*/  VIADDMNMX R182, R185, R186, R182, PT ;  /* 0x000000bab9b67246 */ /* 0x000fe400038001b6 */
[----:B------:R-:W-:-:S07]  /*6350*/  VIMNMX R183, R183, R185, !PT ;  /* 0x000000b9b7b77248 */ /* 0x000fce0007fe0100 */
.L_x_927:
[----:B------:R-:W-:Y:S01]  /*6360*/  FMNMX.FTZ R152, R181, R4, !PT ;  /* 0x00000004b5987209 */ /* 0x000fe20007810000 */
[----:B------:R-:W-:Y:S01]  /*6370*/  ULDC UR6, c[0x0][0x988] ;  /* 0x0002620000067ab9 */ /* 0x000fe20000000800 */
[----:B------:R-:W-:Y:S01]  /*6380*/  ISETP.GT.AND P4, PT, R183, RZ, P2 ;  /* 0x000000ffb700720c */ /* 0x000fe20001784270 */
[----:B------:R-:W-:Y:S01]  /*6390*/  UMOV UR46, UR40 ;  /* 0x00000028002e7c82 */ /* 0x000fe20008000000 */
[----:B------:R-:W-:Y:S01]  /*63a0*/  FMNMX.FTZ R153, R189, R152, !PT ;  /* 0x00000098bd997209 */ /* 0x000fe20007810000 */
[----:B------:R-:W-:Y:S01]  /*63b0*/  UMOV UR36, UR7 ;  /* 0x0000000700247c82 */ /* 0x000fe20008000000 */
[----:B------:R-:W-:Y:S02]  /*63c0*/  ISETP.GT.AND P3, PT, R183, 0x1, P2 ;  /* 0x00000001b700780c */ /* 0x000fe40001764270 */
[----:B------:R-:W-:Y:S02]  /*63d0*/  FMNMX.FTZ R153, R190, R153, !PT ;  /* 0x00000099be997209 */ /* 0x000fe40007810000 */
[----:B------:R-:W-:-:S02]  /*63e0*/  ISETP.LT.OR P4, PT, R182, 0x1, P4 ;  /* 0x00000001b600780c */ /* 0x000fc40002781670 */
[----:B------:R-:W-:Y:S02]  /*63f0*/  FMNMX.FTZ R153, R184, R153, !PT ;  /* 0x00000099b8997209 */ /* 0x000fe40007810000 */
[----:B------:R-:W-:Y:S02]  /*6400*/  ISETP.GT.AND P5, PT, R183, 0x8, P2 ;  /* 0x00000008b700780c */ /* 0x000fe400017a4270 */
[----:B------:R-:W-:Y:S02]  /*6410*/  FMNMX.FTZ R152, R168, R153, !PT ;  /* 0x00000099a8987209 */ /* 0x000fe40007810000 */
[----:B------:R-:W-:Y:S02]  /*6420*/  ISETP.LT.OR P3, PT, R182, 0x2, P3 ;  /* 0x00000002b600780c */ /* 0x000fe40001f61670 */
[----:B------:R-:W-:Y:S02]  /*6430*/  FMNMX.FTZ R153, R169, R152, !PT ;  /* 0x00000098a9997209 */ /* 0x000fe40007810000 */
[----:B------:R-:W-:-:S02]  /*6440*/  ISETP.GT.AND P6, PT, R183, 0x9, P2 ;  /* 0x00000009b700780c */ /* 0x000fc400017c4270 */
[----:B------:R-:W-:Y:S02]  /*6450*/  FMNMX.FTZ R152, R170, R153, !PT ;  /* 0x00000099aa987209 */ /* 0x000fe40007810000 */
[----:B------:R-:W-:Y:S02]  /*6460*/  ISETP.LT.OR P5, PT, R182, 0x9, P5 ;  /* 0x00000009b600780c */ /* 0x000fe40002fa1670 */
[----:B------:R-:W-:Y:S02]  /*6470*/  FMNMX.FTZ R153, R171, R152, !PT ;  /* 0x00000098ab997209 */ /* 0x000fe40007810000 */
[----:B------:R-:W-:Y:S02]  /*6480*/  FSEL R2, R2, -INF , !P3 ;  /* 0xff80000002027808 */ /* 0x000fe40005800000 */
        /* <DEDUP_REMOVED lines=9> */
[----:B------:R-:W-:Y:S02]  /*6520*/  FSEL R155, R155, -INF , !P6 ;  /* 0xff8000009b9b7808 */ /* 0x000fe40007000000 */
[----:B------:R-:W-:Y:S02]  /*6530*/  FMNMX.FTZ R153, R177, R152, !PT ;  /* 0x00000098b1997209 */ /* 0x000fe40007810000 */
[----:B------:R-:W-:Y:S02]  /*6540*/  ISETP.LT.OR P3, PT, R182, 0x11, P3 ;  /* 0x00000011b600780c */ /* 0x000fe40001f61670 */
[----:B------:R-:W-:Y:S02]  /*6550*/  FMNMX.FTZ R152, R178, R153, !PT ;  /* 0x00000099b2987209 */ /* 0x000fe40007810000 */
[----:B------:R-:W-:-:S02]  /*6560*/  ISETP.GT.AND P6, PT, R183, 0x18, P2 ;  /* 0x00000018b700780c */ /* 0x000fc400017c4270 */
[----:B------:R-:W-:Y:S02]  /*6570*/  FMNMX.FTZ R153, R179, R152, !PT ;  /* 0x00000098b3997209 */ /* 0x000fe40007810000 */
[----:B------:R-:W-:Y:S02]  /*6580*/  ISETP.LT.OR P5, PT, R182, 0x12, P5 ;  /* 0x00000012b600780c */ /* 0x000fe40002fa1670 */
[----:B------:R-:W-:Y:S01]  /*6590*/  FSEL R156, R156, -INF , !P3 ;  /* 0xff8000009c9c7808 */ /* 0x000fe20005800000 */
[----:B------:R-:W1:Y:S01]  /*65a0*/  SHFL.BFLY PT, R152, R153, 0x2, 0x1f ;  /* 0x0c401f0099987f89 */ /* 0x000e6200000e0000 */
[----:B------:R-:W-:Y:S02]  /*65b0*/  ISETP.LT.OR P6, PT, R182, 0x19, P6 ;  /* 0x00000019b600780c */ /* 0x000fe400037c1670 */
[----:B------:R-:W-:Y:S02]  /*65c0*/  FSEL R157, R157, -INF , !P5 ;  /* 0xff8000009d9d7808 */ /* 0x000fe40006800000 */
[----:B------:R-:W-:-:S02]  /*65d0*/  ISETP.GT.AND P3, PT, R183, 0x20, P2 ;  /* 0x00000020b700780c */ /* 0x000fc40001764270 */
[----:B------:R-:W-:Y:S02]  /*65e0*/  FSEL R158, R158, -INF , !P6 ;  /* 0xff8000009e9e7808 */ /* 0x000fe40007000000 */
[C---:B------:R-:W-:Y:S02]  /*65f0*/  ISETP.GT.AND P5, PT, R183.reuse, 0x21, P2 ;  /* 0x00000021b700780c */ /* 0x040fe400017a4270 */
[C---:B------:R-:W-:Y:S02]  /*6600*/  ISETP.LT.OR P3, PT, R182.reuse, 0x21, P3 ;  /* 0x00000021b600780c */ /* 0x040fe40001f61670 */
[----:B------:R-:W-:Y:S02]  /*6610*/  ISETP.GT.AND P6, PT, R183, 0x28, P2 ;  /* 0x00000028b700780c */ /* 0x000fe400017c4270 */
[----:B------:R-:W-:Y:S02]  /*6620*/  ISETP.LT.OR P5, PT, R182, 0x22, P5 ;  /* 0x00000022b600780c */ /* 0x000fe40002fa1670 */
[----:B------:R-:W-:-:S02]  /*6630*/  FSEL R160, R160, -INF , !P3 ;  /* 0xff800000a0a07808 */ /* 0x000fc40005800000 */
[----:B------:R-:W-:Y:S02]  /*6640*/  ISETP.GT.AND P3, PT, R183, 0x29, P2 ;  /* 0x00000029b700780c */ /* 0x000fe40001764270 */
[----:B------:R-:W-:Y:S02]  /*6650*/  FSEL R161, R161, -INF , !P5 ;  /* 0xff800000a1a17808 */ /* 0x000fe40006800000 */
[C---:B------:R-:W-:Y:S02]  /*6660*/  ISETP.LT.OR P6, PT, R182.reuse, 0x29, P6 ;  /* 0x00000029b600780c */ /* 0x040fe400037c1670 */
[----:B-1----:R-:W-:Y:S02]  /*6670*/  FMNMX.FTZ R180, R153, R152, !PT ;  /* 0x0000009899b47209 */ /* 0x002fe40007810000 */
[----:B------:R-:W-:Y:S02]  /*6680*/  ISETP.GT.AND P5, PT, R183, 0x30, P2 ;  /* 0x00000030b700780c */ /* 0x000fe400017a4270 */
[----:B------:R-:W-:Y:S01]  /*6690*/  ISETP.LT.OR P3, PT, R182, 0x2a, P3 ;  /* 0x0000002ab600780c */ /* 0x000fe20001f61670 */
[----:B------:R-:W1:Y:S01]  /*66a0*/  SHFL.BFLY PT, R185, R180, 0x1, 0x1f ;  /* 0x0c201f00b4b97f89 */ /* 0x000e6200000e0000 */
[----:B------:R-:W-:-:S02]  /*66b0*/  FSEL R163, R163, -INF , !P6 ;  /* 0xff800000a3a37808 */ /* 0x000fc40007000000 */
[C---:B------:R-:W-:Y:S02]  /*66c0*/  ISETP.GT.AND P6, PT, R183.reuse, 0x31, P2 ;  /* 0x00000031b700780c */ /* 0x040fe400017c4270 */
[----:B------:R-:W-:Y:S02]  /*66d0*/  FSEL R162, R162, -INF , !P3 ;  /* 0xff800000a2a27808 */ /* 0x000fe40005800000 */
[C---:B------:R-:W-:Y:S02]  /*66e0*/  ISETP.LT.OR P5, PT, R182.reuse, 0x31, P5 ;  /* 0x00000031b600780c */ /* 0x040fe40002fa1670 */
[----:B------:R-:W-:Y:S02]  /*66f0*/  ISETP.GT.AND P3, PT, R183, 0x38, P2 ;  /* 0x00000038b700780c */ /* 0x000fe40001764270 */
[----:B------:R-:W-:Y:S02]  /*6700*/  ISETP.LT.OR P6, PT, R182, 0x32, P6 ;  /* 0x00000032b600780c */ /* 0x000fe400037c1670 */
[----:B------:R-:W-:-:S02]  /*6710*/  FSEL R164, R164, -INF , !P5 ;  /* 0xff800000a4a47808 */ /* 0x000fc40006800000 */
[----:B------:R-:W-:Y:S02]  /*6720*/  ISETP.LT.OR P3, PT, R182, 0x39, P3 ;  /* 0x00000039b600780c */ /* 0x000fe40001f61670 */
[----:B------:R-:W-:Y:S02]  /*6730*/  FSEL R165, R165, -INF , !P6 ;  /* 0xff800000a5a57808 */ /* 0x000fe40007000000 */
[----:B------:R-:W-:Y:S02]  /*6740*/  FSEL R166, R166, -INF , !P3 ;  /* 0xff800000a6a67808 */ /* 0x000fe40005800000 */
[----:B-1----:R-:W-:Y:S02]  /*6750*/  FMNMX.FTZ R152, R180, R185, !PT ;  /* 0x000000b9b4987209 */ /* 0x002fe40007810000 */
[----:B------:R-:W-:Y:S02]  /*6760*/  FSEL R180, R0, -INF , !P4 ;  /* 0xff80000000b47808 */ /* 0x000fe40006000000 */
[----:B------:R-:W-:Y:S01]  /*6770*/  ISETP.GT.AND P4, PT, R183, 0x19, P2 ;  /* 0x00000019b700780c */ /* 0x000fe20001784270 */
[----:B------:R-:W-:Y:S01]  /*6780*/  FMUL.FTZ R185, R152, UR6 ;  /* 0x0000000698b97c20 */ /* 0x000fe20008410000 */
[----:B------:R-:W-:-:S02]  /*6790*/  FMNMX.FTZ R153, R180, R3, !PT ;  /* 0x00000003b4997209 */ /* 0x000fc40007810000 */
[----:B------:R-:W-:Y:S02]  /*67a0*/  ISETP.LT.OR P4, PT, R182, 0x1a, P4 ;  /* 0x0000001ab600780c */ /* 0x000fe40002781670 */
[----:B------:R-:W-:Y:S02]  /*67b0*/  FMNMX.FTZ R153, R2, R153, !PT ;  /* 0x0000009902997209 */ /* 0x000fe40007810000 */
[----:B------:R-:W-:Y:S02]  /*67c0*/  FSEL R159, R159, -INF , !P4 ;  /* 0xff8000009f9f7808 */ /* 0x000fe40006000000 */
[----:B------:R-:W-:Y:S02]  /*67d0*/  FMNMX.FTZ R0, R154, R153, !PT ;  /* 0x000000999a007209 */ /* 0x000fe40007810000 */
[----:B------:R-:W-:Y:S02]  /*67e0*/  FSETP.NEU.FTZ.AND P4, PT, R152, -INF , PT ;  /* 0xff8000009800780b */ /* 0x000fe40003f9d000 */
[----:B------:R-:W-:-:S02]  /*67f0*/  FMNMX.FTZ R153, R155, R0, !PT ;  /* 0x000000009b997209 */ /* 0x000fc40007810000 */
[----:B------:R-:W-:Y:S02]  /*6800*/  ISETP.GT.AND P2, PT, R183, 0x39, P2 ;  /* 0x00000039b700780c */ /* 0x000fe40001744270 */
[----:B------:R-:W-:Y:S02]  /*6810*/  FMNMX.FTZ R0, R156, R153, !PT ;  /* 0x000000999c007209 */ /* 0x000fe40007810000 */
[----:B------:R-:W-:Y:S02]  /*6820*/  ISETP.LT.OR P2, PT, R182, 0x3a, P2 ;  /* 0x0000003ab600780c */ /* 0x000fe40001741670 */
[----:B------:R-:W-:Y:S02]  /*6830*/  FMNMX.FTZ R153, R157, R0, !PT ;  /* 0x000000009d997209 */ /* 0x000fe40007810000 */
[----:B------:R-:W-:Y:S02]  /*6840*/  FSEL R0, R185, RZ, P4 ;  /* 0x000000ffb9007208 */ /* 0x000fe40002000000 */
[----:B------:R-:W-:-:S02]  /*6850*/  FMNMX.FTZ R186, R158, R153, !PT ;  /* 0x000000999eba7209 */ /* 0x000fc40007810000 */
[----:B------:R-:W-:Y:S01]  /*6860*/  FSEL R185, R152, RZ, P4 ;  /* 0x000000ff98b97208 */ /* 0x000fe20002000000 */
[--C-:B------:R-:W-:Y:S01]  /*6870*/  FFMA.FTZ R153, R181, UR6, -R0.reuse ;  /* 0x00000006b5997c23 */ /* 0x100fe20008010800 */
[----:B------:R-:W-:Y:S01]  /*6880*/  FMNMX.FTZ R181, R159, R186, !PT ;  /* 0x000000ba9fb57209 */ /* 0x000fe20007810000 */
[--C-:B------:R-:W-:Y:S01]  /*6890*/  FFMA.FTZ R192, R168, UR6, -R0.reuse ;  /* 0x00000006a8c07c23 */ /* 0x100fe20008010800 */
[----:B------:R-:W-:Y:S01]  /*68a0*/  FFMA.FTZ R184, R184, UR6, -R0 ;  /* 0x00000006b8b87c23 */ /* 0x000fe20008010800 */
[----:B------:R-:W-:Y:S01]  /*68b0*/  FADD.FTZ R185, -R185, R4 ;  /* 0x00000004b9b97221 */ /* 0x000fe20000010100 */
[----:B------:R-:W-:Y:S01]  /*68c0*/  FMNMX.FTZ R186, R160, R181, !PT ;  /* 0x000000b5a0ba7209 */ /* 0x000fe20007810000 */
[--C-:B------:R-:W-:Y:S01]  /*68d0*/  FFMA.FTZ R196, R189, UR6, -R0.reuse ;  /* 0x00000006bdc47c23 */ /* 0x100fe20008010800 */
[--C-:B------:R-:W-:Y:S01]  /*68e0*/  FFMA.FTZ R198, R190, UR6, -R0.reuse ;  /* 0x00000006bec67c23 */ /* 0x100fe20008010800 */
[----:B------:R-:W-:Y:S01]  /*68f0*/  FMUL.FTZ R185, R185, UR6 ;  /* 0x00000006b9b97c20 */ /* 0x000fe20008410000 */
[----:B------:R-:W-:Y:S01]  /*6900*/  FMNMX.FTZ R186, R161, R186, !PT ;  /* 0x000000baa1ba7209 */ /* 0x000fe20007810000 */
[--C-:B------:R-:W-:Y:S01]  /*6910*/  FFMA.FTZ R169, R169, UR6, -R0.reuse ;  /* 0x00000006a9a97c23 */ /* 0x100fe20008010800 */
[--C-:B------:R-:W-:Y:S01]  /*6920*/  FFMA.FTZ R194, R170, UR6, -R0.reuse ;  /* 0x00000006aac27c23 */ /* 0x100fe20008010800 */
[--C-:B------:R-:W-:Y:S01]  /*6930*/  FFMA.FTZ R171, R171, UR6, -R0.reuse ;  /* 0x00000006abab7c23 */ /* 0x100fe20008010800 */
[----:B------:R-:W-:Y:S01]  /*6940*/  FMNMX.FTZ R181, R163, R186, !PT ;  /* 0x000000baa3b57209 */ /* 0x000fe20007810000 */
[--C-:B------:R-:W-:Y:S01]  /*6950*/  FFMA.FTZ R188, R172, UR6, -R0.reuse ;  /* 0x00000006acbc7c23 */ /* 0x100fe20008010800 */
[--C-:B------:R-:W-:Y:S01]  /*6960*/  FFMA.FTZ R173, R173, UR6, -R0.reuse ;  /* 0x00000006adad7c23 */ /* 0x100fe20008010800 */
[--C-:B------:R-:W-:Y:S01]  /*6970*/  FFMA.FTZ R190, R174, UR6, -R0.reuse ;  /* 0x00000006aebe7c23 */ /* 0x100fe20008010800 */
[----:B------:R-:W-:Y:S01]  /*6980*/  FMNMX.FTZ R181, R162, R181, !PT ;  /* 0x000000b5a2b57209 */ /* 0x000fe20007810000 */
[--C-:B------:R-:W-:Y:S01]  /*6990*/  FFMA.FTZ R175, R175, UR6, -R0.reuse ;  /* 0x00000006afaf7c23 */ /* 0x100fe20008010800 */
[--C-:B------:R-:W-:Y:S01]  /*69a0*/  FFMA.FTZ R177, R177, UR6, -R0.reuse ;  /* 0x00000006b1b17c23 */ /* 0x100fe20008010800 */
[----:B------:R-:W-:Y:S01]  /*69b0*/  FFMA.FTZ R179, R179, UR6, -R0 ;  /* 0x00000006b3b37c23 */ /* 0x000fe20008010800 */
[----:B------:R-:W-:Y:S01]  /*69c0*/  FMNMX.FTZ R186, R164, R181, !PT ;  /* 0x000000b5a4ba7209 */ /* 0x000fe20007810000 */
[----:B------:R-:W-:Y:S01]  /*69d0*/  MUFU.EX2 R153, R153 ;  /* 0x0000009900997308 */ /* 0x000fe20000000800 */
[----:B------:R-:W-:-:S02]  /*69e0*/  FSEL R181, R167, -INF , !P2 ;  /* 0xff800000a7b57808 */ /* 0x000fc40005000000 */
[----:B------:R-:W-:Y:S01]  /*69f0*/  FMNMX.FTZ R183, R165, R186, !PT ;  /* 0x000000baa5b77209 */ /* 0x000fe20007810000 */
[----:B------:R-:W-:-:S03]  /*6a00*/  FFMA.FTZ R186, R178, UR6, -R0 ;  /* 0x00000006b2ba7c23 */ /* 0x000fc60008010800 */
[----:B------:R-:W-:Y:S01]  /*6a10*/  FMNMX.FTZ R182, R166, R183, !PT ;  /* 0x000000b7a6b67209 */ /* 0x000fe20007810000 */
[----:B------:R1:W-:Y:S03]  /*6a20*/  MUFU.EX2 R167, R184 ;  /* 0x000000b800a77308 */ /* 0x0003e60000000800 */
[----:B------:R-:W-:-:S05]  /*6a30*/  FMNMX.FTZ R182, R181, R182, !PT ;  /* 0x000000b6b5b67209 */ /* 0x000fca0007810000 */
[----:B------:R-:W2:Y:S01]  /*6a40*/  SHFL.BFLY PT, R183, R182, 0x2, 0x1f ;  /* 0x0c401f00b6b77f89 */ /* 0x000ea200000e0000 */
[----:B-1----:R-:W-:Y:S01]  /*6a50*/  FFMA.FTZ R184, R176, UR6, -R0 ;  /* 0x00000006b0b87c23 */ /* 0x002fe20008010800 */
[----:B------:R-:W-:Y:S08]  /*6a60*/  MUFU.EX2 R196, R196 ;  /* 0x000000c400c47308 */ /* 0x000ff00000000800 */
[----:B------:R-:W1:Y:S08]  /*6a70*/  MUFU.EX2 R0, R185 ;  /* 0x000000b900007308 */ /* 0x000e700000000800 */
[----:B------:R-:W3:Y:S01]  /*6a80*/  MUFU.EX2 R198, R198 ;  /* 0x000000c600c67308 */ /* 0x000ee20000000800 */
[----:B--2---:R-:W-:-:S07]  /*6a90*/  FMNMX.FTZ R183, R182, R183, !PT ;  /* 0x000000b7b6b77209 */ /* 0x004fce0007810000 */
[----:B------:R-:W2:Y:S01]  /*6aa0*/  MUFU.EX2 R192, R192 ;  /* 0x000000c000c07308 */ /* 0x000ea20000000800 */
[----:B------:R-:W4:Y:S07]  /*6ab0*/  SHFL.BFLY PT, R168, R183, 0x1, 0x1f ;  /* 0x0c201f00b7a87f89 */ /* 0x000f2e00000e0000 */
[----:B------:R-:W5:Y:S08]  /*6ac0*/  MUFU.EX2 R169, R169 ;  /* 0x000000a900a97308 */ /* 0x000f700000000800 */
[----:B------:R-:W-:Y:S08]  /*6ad0*/  MUFU.EX2 R194, R194 ;  /* 0x000000c200c27308 */ /* 0x000ff00000000800 */
[----:B------:R-:W-:Y:S01]  /*6ae0*/  MUFU.EX2 R171, R171 ;  /* 0x000000ab00ab7308 */ /* 0x000fe20000000800 */
[----:B----4-:R-:W-:-:S04]  /*6af0*/  FMNMX.FTZ R168, R183, R168, !PT ;  /* 0x000000a8b7a87209 */ /* 0x010fc80007810000 */
[C---:B------:R-:W-:Y:S01]  /*6b00*/  FSETP.NEU.FTZ.AND P2, PT, R168.reuse, -INF , PT ;  /* 0xff800000a800780b */ /* 0x040fe20003f5d000 */
[----:B------:R-:W-:Y:S02]  /*6b10*/  FMUL.FTZ R183, R168, UR6 ;  /* 0x00000006a8b77c20 */ /* 0x000fe40008410000 */
[----:B------:R-:W-:Y:S03]  /*6b20*/  MUFU.EX2 R188, R188 ;  /* 0x000000bc00bc7308 */ /* 0x000fe60000000800 */
[----:B------:R-:W-:-:S05]  /*6b30*/  FSEL R183, R183, RZ, P2 ;  /* 0x000000ffb7b77208 */ /* 0x000fca0001000000 */
[----:B------:R-:W-:Y:S01]  /*6b40*/  MUFU.EX2 R173, R173 ;  /* 0x000000ad00ad7308 */ /* 0x000fe20000000800 */
[--C-:B------:R-:W-:Y:S01]  /*6b50*/  FFMA.FTZ R4, R2, UR6, -R183.reuse ;  /* 0x0000000602047c23 */ /* 0x100fe200080108b7 */
[----:B------:R-:W-:Y:S01]  /*6b60*/  FSEL R2, R168, RZ, P2 ;  /* 0x000000ffa8027208 */ /* 0x000fe20001000000 */
[--C-:B------:R-:W-:Y:S01]  /*6b70*/  FFMA.FTZ R197, R180, UR6, -R183.reuse ;  /* 0x00000006b4c57c23 */ /* 0x100fe200080108b7 */
[--C-:B------:R-:W-:Y:S01]  /*6b80*/  FFMA.FTZ R199, R154, UR6, -R183.reuse ;  /* 0x000000069ac77c23 */ /* 0x100fe200080108b7 */
[--C-:B------:R-:W-:Y:S01]  /*6b90*/  FFMA.FTZ R154, R155, UR6, -R183.reuse ;  /* 0x000000069b9a7c23 */ /* 0x100fe200080108b7 */
[----:B------:R-:W-:Y:S01]  /*6ba0*/  FFMA.FTZ R193, R156, UR6, -R183 ;  /* 0x000000069cc17c23 */ /* 0x000fe200080108b7 */
[----:B------:R-:W-:Y:S01]  /*6bb0*/  FADD.FTZ R2, -R2, R3 ;  /* 0x0000000302027221 */ /* 0x000fe20000010100 */
[----:B------:R-:W-:Y:S01]  /*6bc0*/  MUFU.EX2 R4, R4 ;  /* 0x0000000400047308 */ /* 0x000fe20000000800 */
[----:B-1----:R-:W-:Y:S01]  /*6bd0*/  FFMA.FTZ R3, R0, R20, R153 ;  /* 0x0000001400037223 */ /* 0x002fe20000010099 */
[--C-:B------:R-:W-:Y:S01]  /*6be0*/  FFMA.FTZ R156, R157, UR6, -R183.reuse ;  /* 0x000000069d9c7c23 */ /* 0x100fe200080108b7 */
[----:B------:R-:W-:Y:S01]  /*6bf0*/  FMUL.FTZ R2, R2, UR6 ;  /* 0x0000000602027c20 */ /* 0x000fe20008410000 */
[----:B------:R-:W-:Y:S01]  /*6c00*/  FFMA.FTZ R195, R158, UR6, -R183 ;  /* 0x000000069ec37c23 */ /* 0x000fe200080108b7 */
[----:B------:R-:W-:Y:S01]  /*6c10*/  FADD.FTZ R3, R196, R3 ;  /* 0x00000003c4037221 */ /* 0x000fe20000010000 */
[--C-:B------:R-:W-:Y:S01]  /*6c20*/  FFMA.FTZ R158, R159, UR6, -R183.reuse ;  /* 0x000000069f9e7c23 */ /* 0x100fe200080108b7 */
[----:B------:R-:W-:Y:S01]  /*6c30*/  FFMA.FTZ R189, R160, UR6, -R183 ;  /* 0x00000006a0bd7c23 */ /* 0x000fe200080108b7 */
[----:B------:R-:W-:Y:S01]  /*6c40*/  MUFU.EX2 R197, R197 ;  /* 0x000000c500c57308 */ /* 0x000fe20000000800 */
[----:B---3--:R-:W-:Y:S01]  /*6c50*/  FADD.FTZ R20, R198, R3 ;  /* 0x00000003c6147221 */ /* 0x008fe20000010000 */
[--C-:B------:R-:W-:Y:S01]  /*6c60*/  FFMA.FTZ R160, R161, UR6, -R183.reuse ;  /* 0x00000006a1a07c23 */ /* 0x100fe200080108b7 */
[--C-:B------:R-:W-:Y:S01]  /*6c70*/  FFMA.FTZ R191, R163, UR6, -R183.reuse ;  /* 0x00000006a3bf7c23 */ /* 0x100fe200080108b7 */
[--C-:B------:R-:W-:Y:S01]  /*6c80*/  FFMA.FTZ R162, R162, UR6, -R183.reuse ;  /* 0x00000006a2a27c23 */ /* 0x100fe200080108b7 */
[----:B------:R-:W-:Y:S01]  /*6c90*/  FADD.FTZ R3, R167, R20 ;  /* 0x00000014a7037221 */ /* 0x000fe20000010000 */
[--C-:B------:R-:W-:Y:S01]  /*6ca0*/  FFMA.FTZ R185, R164, UR6, -R183.reuse ;  /* 0x00000006a4b97c23 */ /* 0x100fe200080108b7 */
[----:B------:R-:W-:Y:S01]  /*6cb0*/  FFMA.FTZ R165, R165, UR6, -R183 ;  /* 0x00000006a5a57c23 */ /* 0x000fe200080108b7 */
[----:B------:R-:W1:Y:S01]  /*6cc0*/  MUFU.EX2 R2, R2 ;  /* 0x0000000200027308 */ /* 0x000e620000000800 */
[----:B--2---:R-:W-:Y:S01]  /*6cd0*/  FADD.FTZ R170, R192, R3 ;  /* 0x00000003c0aa7221 */ /* 0x004fe20000010000 */
[--C-:B------:R-:W-:Y:S01]  /*6ce0*/  FFMA.FTZ R166, R166, UR6, -R183.reuse ;  /* 0x00000006a6a67c23 */ /* 0x100fe200080108b7 */
[----:B------:R-:W-:Y:S01]  /*6cf0*/  FFMA.FTZ R181, R181, UR6, -R183 ;  /* 0x00000006b5b57c23 */ /* 0x000fe200080108b7 */
[----:B------:R-:W-:Y:S01]  /*6d00*/  IMAD.U32 R155, RZ, RZ, UR10 ;  /* 0x0000000aff9b7e24 */ /* 0x000fe2000f8e00ff */
[----:B------:R-:W-:-:S02]  /*6d10*/  ISETP.GT.AND P2, PT, R23, UR41, PT ;  /* 0x0000002917007c0c */ /* 0x000fc4000bf44270 */
[----:B------:R-:W-:Y:S01]  /*6d20*/  F2FP.BF16.F32.PACK_AB R196, R196, R153 ;  /* 0x00000099c4c4723e */ /* 0x000fe200000010ff */
[----:B------:R-:W2:Y:S01]  /*6d30*/  MUFU.EX2 R199, R199 ;  /* 0x000000c700c77308 */ /* 0x000ea20000000800 */
[----:B------:R-:W-:Y:S01]  /*6d40*/  @!P1 VIADD R155, R155, 0x30860 ;  /* 0x000308609b9b9836 */ /* 0x000fe20000000000 */
[----:B------:R-:W-:Y:S02]  /*6d50*/  F2FP.BF16.F32.PACK_AB R198, R167, R198 ;  /* 0x000000c6a7c6723e */ /* 0x000fe400000010ff */
[----:B-----5:R-:W-:Y:S02]  /*6d60*/  F2FP.BF16.F32.PACK_AB R192, R169, R192 ;  /* 0x000000c0a9c0723e */ /* 0x020fe400000010ff */
[----:B------:R-:W-:Y:S02]  /*6d70*/  @!P1 PRMT R155, RZ, 0x654, R155 ;  /* 0x00000654ff9b9816 */ /* 0x000fe4000000009b */
[----:B------:R-:W3:Y:S01]  /*6d80*/  MUFU.EX2 R154, R154 ;  /* 0x0000009a009a7308 */ /* 0x000ee20000000800 */
[----:B-1----:R-:W-:Y:S01]  /*6d90*/  FFMA.FTZ R7, R2, R7, R197 ;  /* 0x0000000702077223 */ /* 0x002fe200000100c5 */
[----:B------:R1:W-:Y:S01]  /*6da0*/  @!P1 SYNCS.ARRIVE.TRANS64.RED.A1T0 RZ, [R155+URZ], RZ ;  /* 0x000000ff9bff99a7 */ /* 0x0003e2000810043f */
[----:B------:R-:W-:-:S02]  /*6db0*/  F2FP.BF16.F32.PACK_AB R197, R4, R197 ;  /* 0x000000c504c5723e */ /* 0x000fc400000010ff */
[----:B------:R-:W-:Y:S01]  /*6dc0*/  FADD.FTZ R20, R4, R7 ;  /* 0x0000000704147221 */ /* 0x000fe20000010000 */
[----:B------:R-:W-:Y:S01]  /*6dd0*/  FADD.FTZ R7, R169, R170 ;  /* 0x000000aaa9077221 */ /* 0x000fe20000010000 */
[----:B------:R-:W-:Y:S01]  /*6de0*/  IADD3 R23, R23, -0x1, RZ ;  /* 0xffffffff17177810 */ /* 0x000fe20007ffe0ff */
[----:B------:R-:W4:Y:S01]  /*6df0*/  MUFU.EX2 R193, R193 ;  /* 0x000000c100c17308 */ /* 0x000f220000000800 */
[----:B--2---:R-:W-:Y:S01]  /*6e00*/  FADD.FTZ R3, R199, R20 ;  /* 0x00000014c7037221 */ /* 0x004fe20000010000 */
[----:B------:R-:W-:Y:S01]  /*6e10*/  FADD.FTZ R170, R194, R7 ;  /* 0x00000007c2aa7221 */ /* 0x000fe20000010000 */
[C---:B------:R-:W-:Y:S01]  /*6e20*/  F2FP.BF16.F32.PACK_AB R194, R171.reuse, R194 ;  /* 0x000000c2abc2723e */ /* 0x040fe200000010ff */
[----:B------:R-:W-:Y:S02]  /*6e30*/  IMAD.MOV.U32 R4, RZ, RZ, R152 ;  /* 0x000000ffff047224 */ /* 0x000fe400078e0098 */
[----:B------:R-:W-:Y:S02]  /*6e40*/  FADD.FTZ R7, R171, R170 ;  /* 0x000000aaab077221 */ /* 0x000fe40000010000 */
[----:B------:R-:W2:Y:S01]  /*6e50*/  MUFU.EX2 R156, R156 ;  /* 0x0000009c009c7308 */ /* 0x000ea20000000800 */
[----:B---3--:R-:W-:Y:S01]  /*6e60*/  FADD.FTZ R20, R154, R3 ;  /* 0x000000039a147221 */ /* 0x008fe20000010000 */
[----:B------:R-:W-:Y:S01]  /*6e70*/  FADD.FTZ R164, R188, R7 ;  /* 0x00000007bca47221 */ /* 0x000fe20000010000 */
[----:B------:R-:W-:-:S02]  /*6e80*/  F2FP.BF16.F32.PACK_AB R188, R173, R188 ;  /* 0x000000bcadbc723e */ /* 0x000fc400000010ff */
[----:B------:R-:W-:Y:S01]  /*6e90*/  F2FP.BF16.F32.PACK_AB R199, R154, R199 ;  /* 0x000000c79ac7723e */ /* 0x000fe200000010ff */
[----:B------:R-:W-:Y:S02]  /*6ea0*/  FADD.FTZ R7, R173, R164 ;  /* 0x000000a4ad077221 */ /* 0x000fe40000010000 */
[----:B------:R-:W3:Y:S01]  /*6eb0*/  MUFU.EX2 R195, R195 ;  /* 0x000000c300c37308 */ /* 0x000ee20000000800 */
[----:B----4-:R-:W-:-:S07]  /*6ec0*/  FADD.FTZ R3, R193, R20 ;  /* 0x00000014c1037221 */ /* 0x010fce0000010000 */
[----:B------:R-:W4:Y:S01]  /*6ed0*/  MUFU.EX2 R158, R158 ;  /* 0x0000009e009e7308 */ /* 0x000f220000000800 */
[C---:B--2---:R-:W-:Y:S01]  /*6ee0*/  FADD.FTZ R20, R156.reuse, R3 ;  /* 0x000000039c147221 */ /* 0x044fe20000010000 */
[----:B------:R-:W-:-:S06]  /*6ef0*/  F2FP.BF16.F32.PACK_AB R193, R156, R193 ;  /* 0x000000c19cc1723e */ /* 0x000fcc00000010ff */
[----:B------:R-:W2:Y:S01]  /*6f00*/  MUFU.EX2 R190, R190 ;  /* 0x000000be00be7308 */ /* 0x000ea20000000800 */
[----:B---3--:R-:W-:-:S07]  /*6f10*/  FADD.FTZ R3, R195, R20 ;  /* 0x00000014c3037221 */ /* 0x008fce0000010000 */
[----:B------:R-:W3:Y:S01]  /*6f20*/  MUFU.EX2 R189, R189 ;  /* 0x000000bd00bd7308 */ /* 0x000ee20000000800 */
[C---:B----4-:R-:W-:Y:S01]  /*6f30*/  FADD.FTZ R20, R158.reuse, R3 ;  /* 0x000000039e147221 */ /* 0x050fe20000010000 */
[----:B------:R-:W-:-:S06]  /*6f40*/  F2FP.BF16.F32.PACK_AB R195, R158, R195 ;  /* 0x000000c39ec3723e */ /* 0x000fcc00000010ff */
[----:B------:R-:W4:Y:S01]  /*6f50*/  MUFU.EX2 R175, R175 ;  /* 0x000000af00af7308 */ /* 0x000f220000000800 */
[----:B--2---:R-:W-:-:S07]  /*6f60*/  FADD.FTZ R164, R190, R7 ;  /* 0x00000007bea47221 */ /* 0x004fce0000010000 */
[----:B------:R-:W2:Y:S01]  /*6f70*/  MUFU.EX2 R160, R160 ;  /* 0x000000a000a07308 */ /* 0x000ea20000000800 */
[----:B---3--:R-:W-:-:S07]  /*6f80*/  FADD.FTZ R3, R189, R20 ;  /* 0x00000014bd037221 */ /* 0x008fce0000010000 */
[----:B------:R-:W3:Y:S01]  /*6f90*/  MUFU.EX2 R184, R184 ;  /* 0x000000b800b87308 */ /* 0x000ee20000000800 */
[C---:B----4-:R-:W-:Y:S01]  /*6fa0*/  FADD.FTZ R7, R175.reuse, R164 ;  /* 0x000000a4af077221 */ /* 0x050fe20000010000 */
[----:B------:R-:W-:-:S06]  /*6fb0*/  F2FP.BF16.F32.PACK_AB R190, R175, R190 ;  /* 0x000000beafbe723e */ /* 0x000fcc00000010ff */
[----:B------:R-:W4:Y:S01]  /*6fc0*/  MUFU.EX2 R191, R191 ;  /* 0x000000bf00bf7308 */ /* 0x000f220000000800 */
[C---:B--2---:R-:W-:Y:S01]  /*6fd0*/  FADD.FTZ R20, R160.reuse, R3 ;  /* 0x00000003a0147221 */ /* 0x044fe20000010000 */
[----:B------:R-:W-:-:S06]  /*6fe0*/  F2FP.BF16.F32.PACK_AB R189, R160, R189 ;  /* 0x000000bda0bd723e */ /* 0x000fcc00000010ff */
[----:B------:R-:W2:Y:S01]  /*6ff0*/  MUFU.EX2 R177, R177 ;  /* 0x000000b100b17308 */ /* 0x000ea20000000800 */
[----:B---3--:R-:W-:-:S07]  /*7000*/  FADD.FTZ R164, R184, R7 ;  /* 0x00000007b8a47221 */ /* 0x008fce0000010000 */
[----:B------:R-:W3:Y:S01]  /*7010*/  MUFU.EX2 R162, R162 ;  /* 0x000000a200a27308 */ /* 0x000ee20000000800 */
[----:B----4-:R-:W-:-:S07]  /*7020*/  FADD.FTZ R3, R191, R20 ;  /* 0x00000014bf037221 */ /* 0x010fce0000010000 */
[----:B------:R-:W4:Y:S01]  /*7030*/  MUFU.EX2 R185, R185 ;  /* 0x000000b900b97308 */ /* 0x000f220000000800 */
[C---:B--2---:R-:W-:Y:S01]  /*7040*/  FADD.FTZ R7, R177.reuse, R164 ;  /* 0x000000a4b1077221 */ /* 0x044fe20000010000 */
[----:B------:R-:W-:-:S06]  /*7050*/  F2FP.BF16.F32.PACK_AB R184, R177, R184 ;  /* 0x000000b8b1b8723e */ /* 0x000fcc00000010ff */
[----:B------:R-:W2:Y:S01]  /*7060*/  MUFU.EX2 R165, R165 ;  /* 0x000000a500a57308 */ /* 0x000ea20000000800 */
[C---:B---3--:R-:W-:Y:S01]  /*7070*/  FADD.FTZ R164, R162.reuse, R3 ;  /* 0x00000003a2a47221 */ /* 0x048fe20000010000 */
[----:B------:R-:W-:Y:S01]  /*7080*/  F2FP.BF16.F32.PACK_AB R191, R162, R191 ;  /* 0x000000bfa2bf723e */ /* 0x000fe200000010ff */
[----:B------:R-:W-:-:S05]  /*7090*/  IMAD.MOV.U32 R3, RZ, RZ, R168 ;  /* 0x000000ffff037224 */ /* 0x000fca00078e00a8 */
        /* <DEDUP_REMOVED lines=8> */
[----:B----4-:R-:W-:Y:S01]  /*7120*/  FADD.FTZ R164, R187, R164 ;  /* 0x000000a4bba47221 */ /* 0x010fe20000010000 */
[C---:B--2---:R-:W-:Y:S01]  /*7130*/  FADD.FTZ R20, R179.reuse, R20 ;  /* 0x00000014b3147221 */ /* 0x044fe20000010000 */
[----:B------:R-:W-:Y:S02]  /*7140*/  F2FP.BF16.F32.PACK_AB R186, R179, R186 ;  /* 0x000000bab3ba723e */ /* 0x000fe400000010ff */
[C---:B---3--:R-:W-:Y:S01]  /*7150*/  FADD.FTZ R7, R181.reuse, R164 ;  /* 0x000000a4b5077221 */ /* 0x048fe20000010000 */
[----:B------:R-:W-:Y:S01]  /*7160*/  F2FP.BF16.F32.PACK_AB R187, R181, R187 ;  /* 0x000000bbb5bb723e */ /* 0x000fe200000010ff */
[----:B-1----:R-:W-:Y:S06]  /*7170*/  @P2 BRA `(.L_x_931) ;  /* 0xffffffd400502947 */ /* 0x002fec000383ffff */
[----:B------:R-:W-:Y:S01]  /*7180*/  MOV R3, R168 ;  /* 0x000000a800037202 */ /* 0x000fe20000000f00 */
[----:B------:R-:W-:Y:S01]  /*7190*/  IMAD.MOV.U32 R4, RZ, RZ, R152 ;  /* 0x000000ffff047224 */ /* 0x000fe200078e0098 */
[----:B------:R-:W-:Y:S01]  /*71a0*/  UMOV UR36, UR7 ;  /* 0x0000000700247c82 */ /* 0x000fe20008000000 */
[----:B------:R-:W-:-:S05]  /*71b0*/  UMOV UR46, UR40 ;  /* 0x00000028002e7c82 */ /* 0x000fca0008000000 */
.L_x_914:
[----:B------:R-:W-:Y:S01]  /*71c0*/  ULDC UR7, c[0x0][0x9e4] ;  /* 0x0002790000077ab9 */ /* 0x000fe20000000800 */
[----:B------:R-:W-:Y:S01]  /*71d0*/  ULDC UR18, c[0x0][0x9dc] ;  /* 0x0002770000127ab9 */ /* 0x000fe20000000800 */
[----:B------:R-:W-:Y:S02]  /*71e0*/  UISETP.GE.AND UP0, UPT, UR7, 0x1, UPT ;  /* 0x000000010700788c */ /* 0x000fe4000bf06270 */
[----:B------:R-:W-:-:S04]  /*71f0*/  UIADD3 UR18, UR61, -UR18, URZ ;  /* 0x800000123d127290 */ /* 0x000fc8000fffe03f */
[----:B------:R-:W-:-:S13]  /*7200*/  PLOP3.LUT P6, PT, PT, PT, UP0, 0x80, 0x0 ;  /* 0x000000000000781c */ /* 0x000fda0003fcf008 */
[----:B------:R-:W-:Y:S05]  /*7210*/  @!P6 BRA `(.L_x_932) ;  /* 0x000000000044e947 */ /* 0x000fea0003800000 */
        /* <DEDUP_REMOVED lines=10> */
.L_x_933:
[----:B------:R-:W-:-:S11]  /*72c0*/  UISETP.NE.AND UP0, UPT, UR7, 0x1, UPT ;  /* 0x000000010700788c */ /* 0x000fd6000bf05270 */
[----:B------:R-:W-:Y:S02]  /*72d0*/  @UP0 ULDC.64 UR10, c[0x0][0x9e8] ;  /* 0x00027a00000a0ab9 */ /* 0x000fe40000000a00 */
[----:B------:R-:W-:-:S04]  /*72e0*/  UIMAD.WIDE.U32 UR14, UR61, UR10, URZ ;  /* 0x0000000a3d0e72a5 */ /* 0x000fc8000f8e003f */
[----:B------:R-:W-:-:S12]  /*72f0*/  @UP0 USHF.R.U32.HI UR61, URZ, UR11, UR15 ;  /* 0x0000000b3f3d0299 */ /* 0x000fd8000801160f */
.L_x_934:
[----:B------:R-:W-:-:S04]  /*7300*/  UIMAD UR7, UR61, UR7, URZ ;  /* 0x000000073d0772a4 */ /* 0x000fc8000f8e023f */
[----:B------:R-:W-:-:S04]  /*7310*/  UISETP.LT.AND UP0, UPT, UR18, UR7, UPT ;  /* 0x000000071200728c */ /* 0x000fc8000bf01270 */
[----:B------:R-:W-:-:S12]  /*7320*/  USEL UR18, UR18, UR7, !UP0 ;  /* 0x0000000712127287 */ /* 0x000fd8000c000000 */
.L_x_932:
[----:B------:R-:W-:-:S04]  /*7330*/  UIADD3 UR18, UR18, 0x3f, URZ ;  /* 0x0000003f12127890 */ /* 0x000fc8000fffe03f */
[----:B------:R-:W-:-:S04]  /*7340*/  USHF.R.S32.HI UR7, URZ, 0x1f, UR18 ;  /* 0x0000001f3f077899 */ /* 0x000fc80008011412 */
[----:B------:R-:W-:-:S04]  /*7350*/  ULEA.HI UR7, UR7, UR18, URZ, 0x6 ;  /* 0x0000001207077291 */ /* 0x000fc8000f8f303f */
[----:B------:R-:W-:-:S04]  /*7360*/  USHF.R.S32.HI UR7, URZ, 0x6, UR7 ;  /* 0x000000063f077899 */ /* 0x000fc80008011407 */
[----:B------:R-:W-:-:S04]  /*7370*/  UISETP.LT.AND UP0, UPT, UR60, UR7, UPT ;  /* 0x000000073c00728c */ /* 0x000fc8000bf01270 */
[----:B------:R-:W-:-:S06]  /*7380*/  USEL UR40, UR60, UR7, !UP0 ;  /* 0x000000073c287287 */ /* 0x000fcc000c000000 */
[----:B------:R-:W-:-:S13]  /*7390*/  ISETP.GE.AND P2, PT, R23, UR40, PT ;  /* 0x0000002817007c0c */ /* 0x000fda000bf46270 */
[----:B------:R-:W-:Y:S05]  /*73a0*/  @!P2 BRA `(.L_x_935) ;  /* 0x000000200028a947 */ /* 0x000fea0003800000 */
[----:B------:R-:W-:Y:S01]  /*73b0*/  IMAD.MOV.U32 R214, RZ, RZ, R3 ;  /* 0x000000ffffd67224 */ /* 0x000fe200078e0003 */
[----:B------:R-:W-:Y:S01]  /*73c0*/  MOV R215, R4 ;  /* 0x0000000400d77202 */ /* 0x000fe20000000f00 */
[----:B------:R-:W-:Y:S01]  /*73d0*/  UMOV UR39, UR46 ;  /* 0x0000002e00277c82 */ /* 0x000fe20008000000 */
[----:B------:R-:W-:Y:S01]  /*73e0*/  UMOV UR7, UR36 ;  /* 0x0000002400077c82 */ /* 0x000fe20008000000 */
[----:B------:R-:W-:-:S05]  /*73f0*/  ULDC UR41, c[0x0][0x988] ;  /* 0x0002620000297ab9 */ /* 0x000fca0000000800 */
.L_x_944:
[----:B------:R-:W-:-:S04]  /*7400*/  UIADD3 UR36, UR7, 0x1, URZ ;  /* 0x0000000107247890 */ /* 0x000fc8000fffe03f */
[----:B------:R-:W-:-:S04]  /*7410*/  UISETP.NE.AND UP0, UPT, UR36, 0x2, UPT ;  /* 0x000000022400788c */ /* 0x000fc8000bf05270 */
[----:B------:R-:W-:Y:S02]  /*7420*/  USEL UR46, URZ, 0x1, UP0 ;  /* 0x000000013f2e7887 */ /* 0x000fe40008000000 */
[----:B------:R-:W-:Y:S02]  /*7430*/  USEL UR36, UR36, URZ, UP0 ;  /* 0x0000003f24247287 */ /* 0x000fe40008000000 */
[----:B------:R-:W-:Y:S01]  /*7440*/  ULOP3.LUT UR46, UR39, UR46, URZ, 0x3c, !UPT ;  /* 0x0000002e272e7292 */ /* 0x000fe2000f8e3c3f */
[----:B------:R-:W-:Y:S11]  /*7450*/  @!P0 BRA `(.L_x_936) ;  /* 0x0000000000048947 */ /* 0x000ff60003800000 */
[----:B------:R-:W-:Y:S01]  /*7460*/  BPT.TRAP 0x1 ;  /* 0x000000040000795c */ /* 0x000fe20000300000 */
.L_x_936:
[----:B------:R-:W-:Y:S01]  /*7470*/  ULEA UR6, UR36, UR38, 0x3 ;  /* 0x0000002624067291 */ /* 0x000fe2000f8e183f */
[----:B------:R-:W-:-:S05]  /*7480*/  IMAD.U32 R3, RZ, RZ, UR46 ;  /* 0x0000002eff037e24 */ /* 0x000fca000f8e00ff */
[----:B------:R-:W-:-:S04]  /*7490*/  SHF.L.U32 R3, R3, 0x1f, RZ ;  /* 0x0000001f03037819 */ /* 0x000fc800000006ff */
[----:B------:R1:W2:Y:S01]  /*74a0*/  SYNCS.PHASECHK.TRANS64.TRYWAIT P2, [UR6+0x30830], R3 ;  /* 0x03083003ff0075a7 */ /* 0x0002a20008040146 */
[----:B------:R-:W-:Y:S05]  /*74b0*/  @!P0 BRA `(.L_x_937) ;  /* 0x0000000000048947 */ /* 0x000fea0003800000 */
[----:B------:R-:W-:Y:S01]  /*74c0*/  BPT.TRAP 0x1 ;  /* 0x000000040000795c */ /* 0x000fe20000300000 */
.L_x_937:
[----:B--2---:R-:W-:Y:S05]  /*74d0*/  @P2 BRA `(.L_x_938) ;  /* 0x0000000000082947 */ /* 0x004fea0003800000 */
[----:B------:R-:W2:Y:S02]  /*74e0*/  SYNCS.PHASECHK.TRANS64.TRYWAIT P2, [UR6+0x30830], R3 ;  /* 0x03083003ff0075a7 */ /* 0x000ea40008040146 */
[----:B--2---:R-:W-:Y:S05]  /*74f0*/  @!P2 BRA `(.L_x_939) ;  /* 0x000000b40008a947 */ /* 0x004fea0003800000 */
.L_x_938:
[----:B------:R-:W-:Y:S01]  /*7500*/  R2UR UR56, R18 ;  /* 0x00000000123872ca */ /* 0x000fe200000e0000 */
[----:B------:R-:W-:Y:S01]  /*7510*/  ULEA UR6, UR36, UR37, 0xb ;  /* 0x0000002524067291 */ /* 0x000fe2000f8e583f */
[----:B------:R-:W-:Y:S01]  /*7520*/  R2UR UR57, R19 ;  /* 0x00000000133972ca */ /* 0x000fe200000e0000 */
[----:B------:R-:W-:Y:S01]  /*7530*/  WARPGROUP.ARRIVE ;  /* 0x00000000000079c5 */ /* 0x000fe20000000000 */
        /* <DEDUP_REMOVED lines=221> */
.L_x_940:
[----:B------:R-:W-:Y:S01]  /*8310*/  ULEA UR14, UR7, UR38, 0x3 ;  /* 0x00000026070e7291 */ /* 0x000fe2000f8e183f */
[----:B------:R-:W-:-:S05]  /*8320*/  IMAD.U32 R0, RZ, RZ, UR39 ;  /* 0x00000027ff007e24 */ /* 0x000fca000f8e00ff */
[----:B------:R-:W-:-:S04]  /*8330*/  SHF.L.U32 R0, R0, 0x1f, RZ ;  /* 0x0000001f00007819 */ /* 0x000fc800000006ff */
[----:B------:R3:W4:Y:S01]  /*8340*/  SYNCS.PHASECHK.TRANS64.TRYWAIT P2, [UR14+0x30850], R0 ;  /* 0x03085000ff0075a7 */ /* 0x000722000804014e */
[----:B------:R-:W-:Y:S05]  /*8350*/  @!P0 BRA `(.L_x_941) ;  /* 0x0000000000048947 */ /* 0x000fea0003800000 */
[----:B------:R-:W-:Y:S01]  /*8360*/  BPT.TRAP 0x1 ;  /* 0x000000040000795c */ /* 0x000fe20000300000 */
.L_x_941:
[----:B----4-:R-:W-:Y:S05]  /*8370*/  @P2 BRA `(.L_x_942) ;  /* 0x0000000000082947 */ /* 0x010fea0003800000 */
[----:B------:R-:W4:Y:S02]  /*8380*/  SYNCS.PHASECHK.TRANS64.TRYWAIT P2, [UR14+0x30850], R0 ;  /* 0x03085000ff0075a7 */ /* 0x000f24000804014e */
[----:B----4-:R-:W-:Y:S05]  /*8390*/  @!P2 BRA `(.L_x_943) ;  /* 0x000000a40078a947 */ /* 0x010fea0003800000 */
.L_x_942:
[----:B------:R-:W-:Y:S01]  /*83a0*/  UIADD3 UR6, UR38, 0x400, URZ ;  /* 0x0000040026067890 */ /* 0x000fe2000fffe03f */
[----:B------:R-:W-:Y:S01]  /*83b0*/  WARPGROUP.ARRIVE ;  /* 0x00000000000079c5 */ /* 0x000fe20000000000 */
[----:B------:R-:W-:Y:S01]  /*83c0*/  ULDC UR11, c[0x0][0x9d8] ;  /* 0x00027600000b7ab9 */ /* 0x000fe20000000800 */
[----:B------:R-:W-:Y:S01]  /*83d0*/  ISETP.GT.AND P2, PT, R23, UR40, PT ;  /* 0x0000002817007c0c */ /* 0x000fe2000bf44270 */
[----:B------:R-:W-:Y:S01]  /*83e0*/  USHF.R.U32.HI UR6, URZ, 0x4, UR6 ;  /* 0x000000043f067899 */ /* 0x000fe20008011606 */
[----:B------:R-:W-:Y:S01]  /*83f0*/  FMUL.FTZ R2, R152, UR11 ;  /* 0x0000000b98027c20 */ /* 0x000fe20008410000 */
[----:B-12---:R-:W-:Y:S01]  /*8400*/  FMUL.FTZ R3, R153, UR11 ;  /* 0x0000000b99037c20 */ /* 0x006fe20008410000 */
[----:B------:R-:W-:Y:S01]  /*8410*/  FMUL.FTZ R216, R173, UR11 ;  /* 0x0000000badd87c20 */ /* 0x000fe20008410000 */
[----:B------:R-:W-:Y:S01]  /*8420*/  ULOP3.LUT UR6, UR6, 0x3fff, URZ, 0xc0, !UPT ;  /* 0x00003fff06067892 */ /* 0x000fe2000f8ec03f */
[----:B------:R-:W-:Y:S01]  /*8430*/  FMUL.FTZ R173, R180, UR11 ;  /* 0x0000000bb4ad7c20 */ /* 0x000fe20008410000 */
[----:B------:R-:W-:Y:S01]  /*8440*/  FMUL.FTZ R152, R155, UR11 ;  /* 0x0000000b9b987c20 */ /* 0x000fe20008410000 */
[----:B------:R-:W3:Y:S01]  /*8450*/  MUFU.TANH R2, R2 ;  /* 0x0000000200027308 */ /* 0x000ee20000002400 */
[----:B------:R-:W-:Y:S01]  /*8460*/  ULOP3.LUT UR6, UR6, 0x2000000, URZ, 0xfc, !UPT ;  /* 0x0200000006067892 */ /* 0x000fe2000f8efc3f */
[----:B------:R-:W-:Y:S01]  /*8470*/  FMUL.FTZ R155, R159, UR11 ;  /* 0x0000000b9f9b7c20 */ /* 0x000fe20008410000 */
[----:B------:R-:W-:Y:S01]  /*8480*/  FMUL.FTZ R153, R154, UR11 ;  /* 0x0000000b9a997c20 */ /* 0x000fe20008410000 */
[----:B------:R-:W-:Y:S01]  /*8490*/  FMUL.FTZ R154, R158, UR11 ;  /* 0x0000000b9e9a7c20 */ /* 0x000fe20008410000 */
[----:B------:R-:W-:Y:S01]  /*84a0*/  ULEA UR10, UR7, UR6, 0xb ;  /* 0x00000006070a7291 */ /* 0x000fe2000f8e583f */
[----:B------:R-:W-:Y:S01]  /*84b0*/  FMUL.FTZ R158, R166, UR11 ;  /* 0x0000000ba69e7c20 */ /* 0x000fe20008410000 */
[----:B------:R-:W-:Y:S01]  /*84c0*/  FMUL.FTZ R166, R182, UR11 ;  /* 0x0000000bb6a67c20 */ /* 0x000fe20008410000 */
[----:B------:R-:W-:Y:S01]  /*84d0*/  UMOV UR7, 0x40000040 ;  /* 0x4000004000077882 */ /* 0x000fe20000000000 */
[----:B------:R-:W1:Y:S01]  /*84e0*/  MUFU.TANH R3, R3 ;  /* 0x0000000300037308 */ /* 0x000e620000002400 */
[----:B------:R-:W-:Y:S01]  /*84f0*/  UMOV UR39, UR46 ;  /* 0x0000002e00277c82 */ /* 0x000fe20008000000 */
[----:B------:R-:W-:Y:S01]  /*8500*/  VIADD R23, R23, 0xffffffff ;  /* 0xffffffff17177836 */ /* 0x000fe20000000000 */
[----:B------:R-:W-:-:S02]  /*8510*/  UMOV UR6, UR10 ;  /* 0x0000000a00067c82 */ /* 0x000fc40008000000 */
[----:B------:R-:W-:Y:S01]  /*8520*/  HGMMA.64x256x16.F32.BF16 R24, R196, gdesc[UR4].tnspB, R24, gsb0 ;  /* 0x43e00004c4187df0 */ /* 0x000fe20008001818 */
[----:B------:R-:W-:Y:S01]  /*8530*/  UIADD3 UR6, UR10, 0x80, URZ ;  /* 0x000000800a067890 */ /* 0x000fe2000fffe03f */
[----:B------:R-:W-:Y:S01]  /*8540*/  UMOV UR7, 0x40000040 ;  /* 0x4000004000077882 */ /* 0x000fe20000000000 */
[----:B---3--:R-:W-:Y:S01]  /*8550*/  FMNMX.FTZ R0, R2, R215, !PT ;  /* 0x000000d702007209 */ /* 0x008fe20007810000 */
        /* <DEDUP_REMOVED lines=16> */
[----:B------:R-:W-:Y:S01]  /*8660*/  UIADD3 UR6, UR10, 0x100, URZ ;  /* 0x000001000a067890 */ /* 0x000fe2000fffe03f */
[----:B------:R-:W-:Y:S01]  /*8670*/  MUFU.TANH R196, R196 ;  /* 0x000000c400c47308 */ /* 0x000fe20000002400 */
[----:B------:R-:W-:Y:S01]  /*8680*/  UMOV UR7, 0x40000040 ;  /* 0x4000004000077882 */ /* 0x000fe20000000000 */
[----:B------:R-:W-:Y:S01]  /*8690*/  FMUL.FTZ R172, R176, UR11 ;  /* 0x0000000bb0ac7c20 */ /* 0x000fe20008410000 */
[----:B------:R-:W-:Y:S01]  /*86a0*/  FMUL.FTZ R176, R177, UR11 ;  /* 0x0000000bb1b07c20 */ /* 0x000fe20008410000 */
[----:B------:R-:W-:Y:S01]  /*86b0*/  FMUL.FTZ R168, R181, UR11 ;  /* 0x0000000bb5a87c20 */ /* 0x000fe20008410000 */
[----:B------:R-:W-:Y:S01]  /*86c0*/  UIADD3 UR10, UR10, 0x180, URZ ;  /* 0x000001800a0a7890 */ /* 0x000fe2000fffe03f */
[----:B------:R-:W-:Y:S01]  /*86d0*/  FMUL.FTZ R164, R178, UR11 ;  /* 0x0000000bb2a47c20 */ /* 0x000fe20008410000 */
[----:B------:R-:W-:Y:S01]  /*86e0*/  FMUL.FTZ R165, R179, UR11 ;  /* 0x0000000bb3a57c20 */ /* 0x000fe20008410000 */
        /* <DEDUP_REMOVED lines=15> */
[----:B-1----:R-:W-:Y:S01]  /*87e0*/  FMNMX.FTZ R157, R3, R0, !PT ;  /* 0x00000000039d7209 */ /* 0x002fe20007810000 */
[----:B------:R-:W-:Y:S01]  /*87f0*/  HGMMA.64x256x16.F32.BF16 R24, R188, gdesc[UR4].tnspB, R24, gsb0 ;  /* 0x43e00004bc187df0 */ /* 0x000fe20008001818 */
[----:B------:R-:W1:Y:S01]  /*8800*/  MUFU.TANH R192, R192 ;  /* 0x000000c000c07308 */ /* 0x000e620000002400 */
[----:B------:R-:W-:Y:S01]  /*8810*/  FMUL.FTZ R156, R162, UR11 ;  /* 0x0000000ba29c7c20 */ /* 0x000fe20008410000 */
[----:B------:R-:W-:Y:S01]  /*8820*/  FMUL.FTZ R160, R170, UR11 ;  /* 0x0000000baaa07c20 */ /* 0x000fe20008410000 */
[----:B------:R-:W-:Y:S01]  /*8830*/  FMUL.FTZ R161, R171, UR11 ;  /* 0x0000000baba17c20 */ /* 0x000fe20008410000 */
[----:B------:R-:W-:Y:S01]  /*8840*/  FMUL.FTZ R162, R174, UR11 ;  /* 0x0000000baea27c20 */ /* 0x000fe20008410000 */
[----:B------:R-:W-:Y:S01]  /*8850*/  UMOV UR6, UR41 ;  /* 0x0000002900067c82 */ /* 0x000fe20008000000 */
[----:B------:R-:W-:-:S02]  /*8860*/  UMOV UR7, UR36 ;  /* 0x0000002400077c82 */ /* 0x000fc40008000000 */
[----:B------:R-:W2:Y:S08]  /*8870*/  MUFU.TANH R193, R193 ;  /* 0x000000c100c17308 */ /* 0x000eb00000002400 */
[----:B------:R-:W3:Y:S01]  /*8880*/  MUFU.TANH R194, R194 ;  /* 0x000000c200c27308 */ /* 0x000ee20000002400 */
[----:B-1----:R-:W-:-:S07]  /*8890*/  FMNMX.FTZ R0, R192, R157, !PT ;  /* 0x0000009dc0007209 */ /* 0x002fce0007810000 */
[----:B------:R-:W1:Y:S01]  /*88a0*/  MUFU.TANH R195, R195 ;  /* 0x000000c300c37308 */ /* 0x000e620000002400 */
[----:B--2---:R-:W-:-:S07]  /*88b0*/  FMNMX.FTZ R157, R193, R0, !PT ;  /* 0x00000000c19d7209 */ /* 0x004fce0007810000 */
[----:B------:R-:W2:Y:S01]  /*88c0*/  MUFU.TANH R156, R156 ;  /* 0x0000009c009c7308 */ /* 0x000ea20000002400 */
[----:B---3--:R-:W-:-:S07]  /*88d0*/  FMNMX.FTZ R0, R194, R157, !PT ;  /* 0x0000009dc2007209 */ /* 0x008fce0007810000 */
[----:B------:R-:W-:Y:S01]  /*88e0*/  MUFU.TANH R160, R160 ;  /* 0x000000a000a07308 */ /* 0x000fe20000002400 */
[----:B-1----:R-:W-:-:S04]  /*88f0*/  FMNMX.FTZ R157, R195, R0, !PT ;  /* 0x00000000c39d7209 */ /* 0x002fc80007810000 */
[----:B------:R-:W-:-:S03]  /*8900*/  FMNMX.FTZ R0, R196, R157, !PT ;  /* 0x0000009dc4007209 */ /* 0x000fc60007810000 */
[----:B------:R-:W-:Y:S01]  /*8910*/  MUFU.TANH R161, R161 ;  /* 0x000000a100a17308 */ /* 0x000fe20000002400 */
[----:B------:R-:W-:-:S04]  /*8920*/  FMNMX.FTZ R0, R199, R0, !PT ;  /* 0x00000000c7007209 */ /* 0x000fc80007810000 */
[----:B------:R-:W-:-:S03]  /*8930*/  FMNMX.FTZ R157, R197, R0, !PT ;  /* 0x00000000c59d7209 */ /* 0x000fc60007810000 */
[----:B------:R-:W-:Y:S01]  /*8940*/  MUFU.TANH R162, R162 ;  /* 0x000000a200a27308 */ /* 0x000fe20000002400 */
[----:B------:R-:W-:-:S04]  /*8950*/  FMNMX.FTZ R0, R198, R157, !PT ;  /* 0x0000009dc6007209 */ /* 0x000fc80007810000 */
[----:B------:R-:W-:-:S04]  /*8960*/  FMNMX.FTZ R157, R169, R0, !PT ;  /* 0x00000000a99d7209 */ /* 0x000fc80007810000 */
[----:B------:R-:W-:-:S04]  /*8970*/  FMNMX.FTZ R157, R216, R157, !PT ;  /* 0x0000009dd89d7209 */ /* 0x000fc80007810000 */
[----:B------:R-:W-:Y:S01]  /*8980*/  FMNMX.FTZ R159, R172, R157, !PT ;  /* 0x0000009dac9f7209 */ /* 0x000fe20007810000 */
[----:B------:R-:W-:-:S03]  /*8990*/  FMUL.FTZ R157, R163, UR11 ;  /* 0x0000000ba39d7c20 */ /* 0x000fc60008410000 */
[----:B------:R-:W-:-:S03]  /*89a0*/  FMNMX.FTZ R0, R176, R159, !PT ;  /* 0x0000009fb0007209 */ /* 0x000fc60007810000 */
[----:B------:R-:W1:Y:S01]  /*89b0*/  MUFU.TANH R157, R157 ;  /* 0x0000009d009d7308 */ /* 0x000e620000002400 */
[----:B------:R-:W-:-:S04]  /*89c0*/  FMNMX.FTZ R159, R173, R0, !PT ;  /* 0x00000000ad9f7209 */ /* 0x000fc80007810000 */
[----:B------:R-:W-:Y:S01]  /*89d0*/  FMNMX.FTZ R0, R168, R159, !PT ;  /* 0x0000009fa8007209 */ /* 0x000fe20007810000 */
[----:B------:R-:W-:Y:S01]  /*89e0*/  FMUL.FTZ R159, R167, UR11 ;  /* 0x0000000ba79f7c20 */ /* 0x000fe20008410000 */
[----:B------:R-:W-:-:S03]  /*89f0*/  FMNMX.FTZ R167, R153, R214, !PT ;  /* 0x000000d699a77209 */ /* 0x000fc60007810000 */
[----:B------:R-:W3:Y:S01]  /*8a00*/  SHFL.BFLY PT, R163, R0, 0x2, 0x1f ;  /* 0x0c401f0000a37f89 */ /* 0x000ee200000e0000 */
[----:B------:R-:W-:Y:S01]  /*8a10*/  FMNMX.FTZ R167, R152, R167, !PT ;  /* 0x000000a798a77209 */ /* 0x000fe20007810000 */
[----:B------:R-:W4:Y:S01]  /*8a20*/  MUFU.TANH R159, R159 ;  /* 0x0000009f009f7308 */ /* 0x000f220000002400 */
[----:B---3--:R-:W-:Y:S01]  /*8a30*/  FMNMX.FTZ R4, R0, R163, !PT ;  /* 0x000000a300047209 */ /* 0x008fe20007810000 */
[----:B------:R-:W-:Y:S01]  /*8a40*/  FMUL.FTZ R163, R175, UR11 ;  /* 0x0000000bafa37c20 */ /* 0x000fe20008410000 */
[----:B------:R-:W-:Y:S01]  /*8a50*/  FMNMX.FTZ R0, R154, R167, !PT ;  /* 0x000000a79a007209 */ /* 0x000fe20007810000 */
[----:B------:R-:W-:Y:S01]  /*8a60*/  FMUL.FTZ R167, R183, UR11 ;  /* 0x0000000bb7a77c20 */ /* 0x000fe20008410000 */
[----:B------:R-:W-:Y:S01]  /*8a70*/  UMOV UR11, 0x40000040 ;  /* 0x40000040000b7882 */ /* 0x000fe20000000000 */
[----:B------:R-:W3:Y:S01]  /*8a80*/  SHFL.BFLY PT, R175, R4, 0x1, 0x1f ;  /* 0x0c201f0004af7f89 */ /* 0x000ee200000e0000 */
[----:B------:R-:W-:Y:S01]  /*8a90*/  FMNMX.FTZ R171, R155, R0, !PT ;  /* 0x000000009bab7209 */ /* 0x000fe20007810000 */
[----:B------:R-:W5:Y:S03]  /*8aa0*/  MUFU.TANH R163, R163 ;  /* 0x000000a300a37308 */ /* 0x000f660000002400 */
[----:B--2---:R-:W-:-:S04]  /*8ab0*/  FMNMX.FTZ R0, R156, R171, !PT ;  /* 0x000000ab9c007209 */ /* 0x004fc80007810000 */
[----:B-1----:R-:W-:Y:S01]  /*8ac0*/  FMNMX.FTZ R171, R157, R0, !PT ;  /* 0x000000009dab7209 */ /* 0x002fe20007810000 */
[----:B------:R-:W1:Y:S01]  /*8ad0*/  MUFU.TANH R167, R167 ;  /* 0x000000a700a77308 */ /* 0x000e620000002400 */
[----:B---3--:R-:W-:-:S05]  /*8ae0*/  FMNMX.FTZ R4, R4, R175, !PT ;  /* 0x000000af04047209 */ /* 0x008fca0007810000 */
[C---:B------:R-:W-:Y:S01]  /*8af0*/  FADD.FTZ R170, -R4.reuse, R215 ;  /* 0x000000d704aa7221 */ /* 0x040fe20000010100 */
[----:B------:R-:W-:Y:S01]  /*8b00*/  FMUL.FTZ R183, R4, UR6 ;  /* 0x0000000604b77c20 */ /* 0x000fe20008410000 */
[----:B------:R-:W-:Y:S02]  /*8b10*/  MOV R215, R4 ;  /* 0x0000000400d77202 */ /* 0x000fe40000000f00 */
[----:B------:R-:W-:Y:S01]  /*8b20*/  FMUL.FTZ R0, R170, UR6 ;  /* 0x00000006aa007c20 */ /* 0x000fe20008410000 */
[----:B------:R-:W-:Y:S01]  /*8b30*/  FMNMX.FTZ R170, R158, R171, !PT ;  /* 0x000000ab9eaa7209 */ /* 0x000fe20007810000 */
[--C-:B------:R-:W-:Y:S01]  /*8b40*/  FFMA.FTZ R177, R2, UR6, -R183.reuse ;  /* 0x0000000602b17c23 */ /* 0x100fe200080108b7 */
[--C-:B------:R-:W-:Y:S01]  /*8b50*/  FFMA.FTZ R174, R192, UR6, -R183.reuse ;  /* 0x00000006c0ae7c23 */ /* 0x100fe200080108b7 */
[--C-:B------:R-:W-:Y:S01]  /*8b60*/  FFMA.FTZ R179, R199, UR6, -R183.reuse ;  /* 0x00000006c7b37c23 */ /* 0x100fe200080108b7 */
[----:B----4-:R-:W-:Y:S01]  /*8b70*/  FMNMX.FTZ R171, R159, R170, !PT ;  /* 0x000000aa9fab7209 */ /* 0x010fe20007810000 */
[--C-:B------:R-:W-:Y:S01]  /*8b80*/  FFMA.FTZ R170, R3, UR6, -R183.reuse ;  /* 0x0000000603aa7c23 */ /* 0x100fe200080108b7 */
[----:B------:R-:W-:Y:S01]  /*8b90*/  MUFU.EX2 R0, R0 ;  /* 0x0000000000007308 */ /* 0x000fe20000000800 */
[--C-:B------:R-:W-:Y:S01]  /*8ba0*/  FFMA.FTZ R192, R194, UR6, -R183.reuse ;  /* 0x00000006c2c07c23 */ /* 0x100fe200080108b7 */
[----:B------:R-:W-:Y:S01]  /*8bb0*/  FMNMX.FTZ R2, R160, R171, !PT ;  /* 0x000000aba0027209 */ /* 0x000fe20007810000 */
[--C-:B------:R-:W-:Y:S01]  /*8bc0*/  FFMA.FTZ R194, R196, UR6, -R183.reuse ;  /* 0x00000006c4c27c23 */ /* 0x100fe200080108b7 */
[----:B------:R-:W-:-:S02]  /*8bd0*/  FFMA.FTZ R181, R198, UR6, -R183 ;  /* 0x00000006c6b57c23 */ /* 0x000fc400080108b7 */
[----:B------:R-:W-:Y:S02]  /*8be0*/  FMNMX.FTZ R175, R161, R2, !PT ;  /* 0x00000002a1af7209 */ /* 0x000fe40007810000 */
[----:B------:R2:W-:Y:S02]  /*8bf0*/  MUFU.EX2 R171, R177 ;  /* 0x000000b100ab7308 */ /* 0x0005e40000000800 */
[----:B------:R-:W-:Y:S01]  /*8c00*/  FMNMX.FTZ R2, R162, R175, !PT ;  /* 0x000000afa2027209 */ /* 0x000fe20007810000 */
[----:B------:R-:W-:-:S03]  /*8c10*/  FFMA.FTZ R175, R193, UR6, -R183 ;  /* 0x00000006c1af7c23 */ /* 0x000fc600080108b7 */
[----:B-----5:R-:W-:Y:S02]  /*8c20*/  FMNMX.FTZ R3, R163, R2, !PT ;  /* 0x00000002a3037209 */ /* 0x020fe40007810000 */
[----:B------:R-:W3:Y:S01]  /*8c30*/  MUFU.EX2 R170, R170 ;  /* 0x000000aa00aa7308 */ /* 0x000ee20000000800 */
[----:B--2---:R-:W-:Y:S01]  /*8c40*/  FFMA.FTZ R177, R195, UR6, -R183 ;  /* 0x00000006c3b17c23 */ /* 0x004fe200080108b7 */
[----:B------:R-:W-:-:S04]  /*8c50*/  FMNMX.FTZ R2, R164, R3, !PT ;  /* 0x00000003a4027209 */ /* 0x000fc80007810000 */
[----:B------:R-:W-:Y:S02]  /*8c60*/  FMNMX.FTZ R3, R165, R2, !PT ;  /* 0x00000002a5037209 */ /* 0x000fe40007810000 */
[----:B------:R-:W-:Y:S02]  /*8c70*/  MUFU.EX2 R174, R174 ;  /* 0x000000ae00ae7308 */ /* 0x000fe40000000800 */
[----:B------:R-:W-:-:S04]  /*8c80*/  FMNMX.FTZ R2, R166, R3, !PT ;  /* 0x00000003a6027209 */ /* 0x000fc80007810000 */
[----:B-1----:R-:W-:Y:S02]  /*8c90*/  FMNMX.FTZ R2, R167, R2, !PT ;  /* 0x00000002a7027209 */ /* 0x002fe40007810000 */
[----:B------:R-:W1:Y:S01]  /*8ca0*/  MUFU.EX2 R175, R175 ;  /* 0x000000af00af7308 */ /* 0x000e620000000800 */
[----:B---3--:R-:W-:Y:S02]  /*8cb0*/  F2FP.BF16.F32.PACK_AB R196, R170, R171 ;  /* 0x000000abaac4723e */ /* 0x008fe400000010ff */
[----:B------:R-:W2:Y:S05]  /*8cc0*/  SHFL.BFLY PT, R3, R2, 0x2, 0x1f ;  /* 0x0c401f0002037f89 */ /* 0x000eaa00000e0000 */
[----:B------:R-:W-:Y:S08]  /*8cd0*/  MUFU.EX2 R192, R192 ;  /* 0x000000c000c07308 */ /* 0x000ff00000000800 */
[----:B------:R-:W-:Y:S01]  /*8ce0*/  MUFU.EX2 R177, R177 ;  /* 0x000000b100b17308 */ /* 0x000fe20000000800 */
[----:B-1----:R-:W-:-:S07]  /*8cf0*/  F2FP.BF16.F32.PACK_AB R198, R175, R174 ;  /* 0x000000aeafc6723e */ /* 0x002fce00000010ff */
[----:B------:R-:W-:Y:S01]  /*8d00*/  MUFU.EX2 R194, R194 ;  /* 0x000000c200c27308 */ /* 0x000fe20000000800 */
[----:B--2---:R-:W-:-:S05]  /*8d10*/  FMNMX.FTZ R3, R2, R3, !PT ;  /* 0x0000000302037209 */ /* 0x004fca0007810000 */
[----:B------:R-:W1:Y:S02]  /*8d20*/  SHFL.BFLY PT, R2, R3, 0x1, 0x1f ;  /* 0x0c201f0003027f89 */ /* 0x000e6400000e0000 */
[----:B------:R-:W-:Y:S08]  /*8d30*/  MUFU.EX2 R179, R179 ;  /* 0x000000b300b37308 */ /* 0x000ff00000000800 */
[----:B------:R-:W-:Y:S01]  /*8d40*/  MUFU.EX2 R181, R181 ;  /* 0x000000b500b57308 */ /* 0x000fe20000000800 */
[----:B-1----:R-:W-:-:S05]  /*8d50*/  FMNMX.FTZ R3, R3, R2, !PT ;  /* 0x0000000203037209 */ /* 0x002fca0007810000 */
[----:B------:R-:W-:Y:S01]  /*8d60*/  FADD.FTZ R2, -R3, R214 ;  /* 0x000000d603027221 */ /* 0x000fe20000010100 */
[----:B------:R-:W-:-:S03]  /*8d70*/  IMAD.MOV.U32 R214, RZ, RZ, R3 ;  /* 0x000000ffffd67224 */ /* 0x000fc600078e0003 */
[----:B------:R-:W-:-:S06]  /*8d80*/  FMUL.FTZ R2, R2, UR6 ;  /* 0x0000000602027c20 */ /* 0x000fcc0008410000 */
[----:B------:R-:W-:Y:S01]  /*8d90*/  MUFU.EX2 R2, R2 ;  /* 0x0000000200027308 */ /* 0x000fe20000000800 */
[----:B------:R-:W-:Y:S02]  /*8da0*/  WARPGROUP.DEPBAR.LE gsb0, 0x0 ;  /* 0x00008000000079c5 */ /* 0x000fe40000010000 */
[----:B------:R-:W-:Y:S01]  /*8db0*/  WARPGROUP.ARRIVE ;  /* 0x00000000000079c5 */ /* 0x000fe20000000000 */
[--C-:B------:R-:W-:Y:S01]  /*8dc0*/  FFMA.FTZ R188, R197, UR6, -R183.reuse ;  /* 0x00000006c5bc7c23 */ /* 0x100fe200080108b7 */
[--C-:B------:R-:W-:Y:S01]  /*8dd0*/  FFMA.FTZ R190, R169, UR6, -R183.reuse ;  /* 0x00000006a9be7c23 */ /* 0x100fe200080108b7 */
[----:B------:R-:W-:-:S03]  /*8de0*/  FFMA.FTZ R169, R216, UR6, -R183 ;  /* 0x00000006d8a97c23 */ /* 0x000fc600080108b7 */
[----:B------:R-:W-:Y:S01]  /*8df0*/  HGMMA.64x256x16.F32.BF16 R24, R184, gdesc[UR8].tnspB, R24, gsb0 ;  /* 0x43e00008b8187df0 */ /* 0x000fe20008001818 */
[----:B------:R-:W-:Y:S08]  /*8e00*/  MUFU.EX2 R188, R188 ;  /* 0x000000bc00bc7308 */ /* 0x000ff00000000800 */
[----:B------:R-:W-:Y:S08]  /*8e10*/  MUFU.EX2 R190, R190 ;  /* 0x000000be00be7308 */ /* 0x000ff00000000800 */
[----:B------:R-:W-:Y:S01]  /*8e20*/  MUFU.EX2 R169, R169 ;  /* 0x000000a900a97308 */ /* 0x000fe20000000800 */
[----:B------:R-:W-:-:S02]  /*8e30*/  WARPGROUP.DEPBAR.LE gsb0, 0x0 ;  /* 0x00008000000079c5 */ /* 0x000fc40000010000 */
[--C-:B------:R-:W-:Y:S01]  /*8e40*/  FFMA.FTZ R186, R173, UR6, -R183.reuse ;  /* 0x00000006adba7c23 */ /* 0x100fe200080108b7 */
[--C-:B------:R-:W-:Y:S01]  /*8e50*/  FFMA.FTZ R173, R168, UR6, -R183.reuse ;  /* 0x00000006a8ad7c23 */ /* 0x100fe200080108b7 */
[----:B------:R-:W-:Y:S01]  /*8e60*/  FMUL.FTZ R168, R3, UR6 ;  /* 0x0000000603a87c20 */ /* 0x000fe20008410000 */
[--C-:B------:R-:W-:Y:S01]  /*8e70*/  FFMA.FTZ R184, R172, UR6, -R183.reuse ;  /* 0x00000006acb87c23 */ /* 0x100fe200080108b7 */
[----:B------:R-:W-:Y:S02]  /*8e80*/  FFMA.FTZ R185, R176, UR6, -R183 ;  /* 0x00000006b0b97c23 */ /* 0x000fe400080108b7 */
[--C-:B------:R-:W-:Y:S01]  /*8e90*/  FFMA.FTZ R197, R153, UR6, -R168.reuse ;  /* 0x0000000699c57c23 */ /* 0x100fe200080108a8 */
[----:B------:R-:W-:Y:S01]  /*8ea0*/  MOV R153, UR36 ;  /* 0x0000002400997c02 */ /* 0x000fe20008000f00 */
[--C-:B------:R-:W-:Y:S01]  /*8eb0*/  FFMA.FTZ R152, R152, UR6, -R168.reuse ;  /* 0x0000000698987c23 */ /* 0x100fe200080108a8 */
[--C-:B------:R-:W-:Y:S01]  /*8ec0*/  FFMA.FTZ R199, R154, UR6, -R168.reuse ;  /* 0x000000069ac77c23 */ /* 0x100fe200080108a8 */
[--C-:B------:R-:W-:Y:S01]  /*8ed0*/  FFMA.FTZ R154, R155, UR6, -R168.reuse ;  /* 0x000000069b9a7c23 */ /* 0x100fe200080108a8 */
[----:B------:R-:W-:Y:S01]  /*8ee0*/  @!P1 LEA R153, R153, UR38, 0x3 ;  /* 0x0000002699999c11 */ /* 0x000fe2000f8e18ff */
[----:B------:R-:W1:Y:S01]  /*8ef0*/  MUFU.EX2 R197, R197 ;  /* 0x000000c500c57308 */ /* 0x000e620000000800 */
[--C-:B------:R-:W-:Y:S01]  /*8f00*/  FFMA.FTZ R193, R156, UR6, -R168.reuse ;  /* 0x000000069cc17c23 */ /* 0x100fe200080108a8 */
[--C-:B------:R-:W-:Y:S01]  /*8f10*/  FFMA.FTZ R156, R157, UR6, -R168.reuse ;  /* 0x000000069d9c7c23 */ /* 0x100fe200080108a8 */
[----:B------:R-:W-:Y:S01]  /*8f20*/  FFMA.FTZ R195, R158, UR6, -R168 ;  /* 0x000000069ec37c23 */ /* 0x000fe200080108a8 */
[----:B------:R-:W-:-:S02]  /*8f30*/  @!P1 VIADD R153, R153, 0x30840 ;  /* 0x0003084099999836 */ /* 0x000fc40000000000 */
[--C-:B------:R-:W-:Y:S01]  /*8f40*/  FFMA.FTZ R158, R159, UR6, -R168.reuse ;  /* 0x000000069f9e7c23 */ /* 0x100fe200080108a8 */
[--C-:B------:R-:W-:Y:S01]  /*8f50*/  FFMA.FTZ R191, R162, UR6, -R168.reuse ;  /* 0x00000006a2bf7c23 */ /* 0x100fe200080108a8 */
[--C-:B------:R-:W-:Y:S01]  /*8f60*/  FFMA.FTZ R189, R160, UR6, -R168.reuse ;  /* 0x00000006a0bd7c23 */ /* 0x100fe200080108a8 */
[----:B------:R-:W2:Y:S01]  /*8f70*/  MUFU.EX2 R152, R152 ;  /* 0x0000009800987308 */ /* 0x000ea20000000800 */
[----:B------:R-:W-:Y:S01]  /*8f80*/  @!P1 PRMT R153, RZ, 0x654, R153 ;  /* 0x00000654ff999816 */ /* 0x000fe20000000099 */
[--C-:B------:R-:W-:Y:S01]  /*8f90*/  FFMA.FTZ R160, R161, UR6, -R168.reuse ;  /* 0x00000006a1a07c23 */ /* 0x100fe200080108a8 */
[----:B------:R-:W-:Y:S02]  /*8fa0*/  IMAD.U32 R155, RZ, RZ, UR14 ;  /* 0x0000000eff9b7e24 */ /* 0x000fe4000f8e00ff */
[--C-:B------:R-:W-:Y:S01]  /*8fb0*/  FFMA.FTZ R163, R163, UR6, -R168.reuse ;  /* 0x00000006a3a37c23 */ /* 0x100fe200080108a8 */
[----:B------:R3:W-:Y:S01]  /*8fc0*/  @!P1 SYNCS.ARRIVE.TRANS64.RED.A1T0 RZ, [R153+URZ], RZ ;  /* 0x000000ff99ff99a7 */ /* 0x0007e2000810043f */
[--C-:B------:R-:W-:Y:S01]  /*8fd0*/  FFMA.FTZ R164, R164, UR6, -R168.reuse ;  /* 0x00000006a4a47c23 */ /* 0x100fe200080108a8 */
[--C-:B------:R-:W-:Y:S01]  /*8fe0*/  FFMA.FTZ R165, R165, UR6, -R168.reuse ;  /* 0x00000006a5a57c23 */ /* 0x100fe200080108a8 */
[----:B------:R-:W4:Y:S01]  /*8ff0*/  MUFU.EX2 R199, R199 ;  /* 0x000000c700c77308 */ /* 0x000f220000000800 */
[----:B-1----:R-:W-:Y:S01]  /*9000*/  FFMA.FTZ R7, R2, R7, R197 ;  /* 0x0000000702077223 */ /* 0x002fe200000100c5 */
[----:B------:R-:W-:Y:S01]  /*9010*/  @!P1 IADD3 R155, R155, 0x30860, RZ ;  /* 0x000308609b9b9810 */ /* 0x000fe20007ffe0ff */
[--C-:B------:R-:W-:Y:S01]  /*9020*/  FFMA.FTZ R166, R166, UR6, -R168.reuse ;  /* 0x00000006a6a67c23 */ /* 0x100fe200080108a8 */
[----:B------:R-:W-:Y:S01]  /*9030*/  FFMA.FTZ R167, R167, UR6, -R168 ;  /* 0x00000006a7a77c23 */ /* 0x000fe200080108a8 */
[----:B---3--:R-:W-:Y:S01]  /*9040*/  FFMA.FTZ R153, R0, R20, R171 ;  /* 0x0000001400997223 */ /* 0x008fe200000100ab */
[----:B------:R-:W-:-:S02]  /*9050*/  @!P1 PRMT R155, RZ, 0x654, R155 ;  /* 0x00000654ff9b9816 */ /* 0x000fc4000000009b */
[----:B------:R-:W1:Y:S01]  /*9060*/  MUFU.EX2 R154, R154 ;  /* 0x0000009a009a7308 */ /* 0x000e620000000800 */
[----:B------:R-:W-:Y:S01]  /*9070*/  FADD.FTZ R153, R170, R153 ;  /* 0x00000099aa997221 */ /* 0x000fe20000010000 */
[C---:B--2---:R-:W-:Y:S01]  /*9080*/  FADD.FTZ R20, R152.reuse, R7 ;  /* 0x0000000798147221 */ /* 0x044fe20000010000 */
[----:B------:R2:W-:Y:S01]  /*9090*/  @!P1 SYNCS.ARRIVE.TRANS64.RED.A1T0 RZ, [R155+URZ], RZ ;  /* 0x000000ff9bff99a7 */ /* 0x0005e2000810043f */
[----:B------:R-:W-:Y:S01]  /*90a0*/  F2FP.BF16.F32.PACK_AB R197, R152, R197 ;  /* 0x000000c598c5723e */ /* 0x000fe200000010ff */
[----:B------:R-:W-:-:S03]  /*90b0*/  FADD.FTZ R162, R174, R153 ;  /* 0x00000099aea27221 */ /* 0x000fc60000010000 */
[----:B------:R-:W3:Y:S01]  /*90c0*/  MUFU.EX2 R193, R193 ;  /* 0x000000c100c17308 */ /* 0x000ee20000000800 */
[----:B----4-:R-:W-:Y:S01]  /*90d0*/  FADD.FTZ R7, R199, R20 ;  /* 0x00000014c7077221 */ /* 0x010fe20000010000 */
[----:B------:R-:W-:-:S04]  /*90e0*/  FADD.FTZ R153, R175, R162 ;  /* 0x000000a2af997221 */ /* 0x000fc80000010000 */
[----:B------:R-:W-:Y:S01]  /*90f0*/  FADD.FTZ R162, R192, R153 ;  /* 0x00000099c0a27221 */ /* 0x000fe20000010000 */
[C---:B------:R-:W-:Y:S01]  /*9100*/  F2FP.BF16.F32.PACK_AB R192, R177.reuse, R192 ;  /* 0x000000c0b1c0723e */ /* 0x040fe200000010ff */
[----:B------:R-:W4:Y:S01]  /*9110*/  MUFU.EX2 R156, R156 ;  /* 0x0000009c009c7308 */ /* 0x000f220000000800 */
[C---:B-1----:R-:W-:Y:S01]  /*9120*/  FADD.FTZ R20, R154.reuse, R7 ;  /* 0x000000079a147221 */ /* 0x042fe20000010000 */
[----:B------:R-:W-:Y:S01]  /*9130*/  FADD.FTZ R153, R177, R162 ;  /* 0x000000a2b1997221 */ /* 0x000fe20000010000 */
[----:B------:R-:W-:-:S03]  /*9140*/  F2FP.BF16.F32.PACK_AB R199, R154, R199 ;  /* 0x000000c79ac7723e */ /* 0x000fc600000010ff */
[----:B------:R-:W-:Y:S01]  /*9150*/  FADD.FTZ R162, R194, R153 ;  /* 0x00000099c2a27221 */ /* 0x000fe20000010000 */
[----:B------:R-:W-:Y:S01]  /*9160*/  F2FP.BF16.F32.PACK_AB R194, R179, R194 ;  /* 0x000000c2b3c2723e */ /* 0x000fe200000010ff */
[----:B------:R-:W1:Y:S01]  /*9170*/  MUFU.EX2 R195, R195 ;  /* 0x000000c300c37308 */ /* 0x000e620000000800 */
[----:B---3--:R-:W-:Y:S01]  /*9180*/  FADD.FTZ R7, R193, R20 ;  /* 0x00000014c1077221 */ /* 0x008fe20000010000 */
[----:B------:R-:W-:-:S04]  /*9190*/  FADD.FTZ R153, R179, R162 ;  /* 0x000000a2b3997221 */ /* 0x000fc80000010000 */
[----:B------:R-:W-:Y:S01]  /*91a0*/  FADD.FTZ R152, R188, R153 ;  /* 0x00000099bc987221 */ /* 0x000fe20000010000 */
[C---:B------:R-:W-:Y:S01]  /*91b0*/  F2FP.BF16.F32.PACK_AB R188, R181.reuse, R188 ;  /* 0x000000bcb5bc723e */ /* 0x040fe200000010ff */
[----:B------:R-:W3:Y:S01]  /*91c0*/  MUFU.EX2 R158, R158 ;  /* 0x0000009e009e7308 */ /* 0x000ee20000000800 */
[C---:B----4-:R-:W-:Y:S01]  /*91d0*/  FADD.FTZ R20, R156.reuse, R7 ;  /* 0x000000079c147221 */ /* 0x050fe20000010000 */
[----:B------:R-:W-:Y:S01]  /*91e0*/  FADD.FTZ R153, R181, R152 ;  /* 0x00000098b5997221 */ /* 0x000fe20000010000 */
[----:B------:R-:W-:-:S03]  /*91f0*/  F2FP.BF16.F32.PACK_AB R193, R156, R193 ;  /* 0x000000c19cc1723e */ /* 0x000fc600000010ff */
[----:B------:R-:W-:Y:S01]  /*9200*/  FADD.FTZ R152, R190, R153 ;  /* 0x00000099be987221 */ /* 0x000fe20000010000 */
[----:B------:R-:W-:Y:S01]  /*9210*/  F2FP.BF16.F32.PACK_AB R190, R169, R190 ;  /* 0x000000bea9be723e */ /* 0x000fe200000010ff */
[----:B------:R-:W4:Y:S01]  /*9220*/  MUFU.EX2 R189, R189 ;  /* 0x000000bd00bd7308 */ /* 0x000f220000000800 */
[----:B-1----:R-:W-:-:S07]  /*9230*/  FADD.FTZ R7, R195, R20 ;  /* 0x00000014c3077221 */ /* 0x002fce0000010000 */
[----:B------:R-:W1:Y:S01]  /*9240*/  MUFU.EX2 R160, R160 ;  /* 0x000000a000a07308 */ /* 0x000e620000000800 */
[C---:B---3--:R-:W-:Y:S01]  /*9250*/  FADD.FTZ R20, R158.reuse, R7 ;  /* 0x000000079e147221 */ /* 0x048fe20000010000 */
[----:B------:R-:W-:-:S06]  /*9260*/  F2FP.BF16.F32.PACK_AB R195, R158, R195 ;  /* 0x000000c39ec3723e */ /* 0x000fcc00000010ff */
[----:B------:R-:W3:Y:S01]  /*9270*/  MUFU.EX2 R191, R191 ;  /* 0x000000bf00bf7308 */ /* 0x000ee20000000800 */
[----:B----4-:R-:W-:-:S07]  /*9280*/  FADD.FTZ R7, R189, R20 ;  /* 0x00000014bd077221 */ /* 0x010fce0000010000 */
[----:B------:R-:W4:Y:S01]  /*9290*/  MUFU.EX2 R163, R163 ;  /* 0x000000a300a37308 */ /* 0x000f220000000800 */
[C---:B-1----:R-:W-:Y:S01]  /*92a0*/  FADD.FTZ R20, R160.reuse, R7 ;  /* 0x00000007a0147221 */ /* 0x042fe20000010000 */
[----:B------:R-:W-:Y:S01]  /*92b0*/  FADD.FTZ R7, R169, R152 ;  /* 0x00000098a9077221 */ /* 0x000fe20000010000 */
[----:B------:R-:W-:-:S05]  /*92c0*/  F2FP.BF16.F32.PACK_AB R189, R160, R189 ;  /* 0x000000bda0bd723e */ /* 0x000fca00000010ff */
[----:B------:R-:W1:Y:S01]  /*92d0*/  MUFU.EX2 R184, R184 ;  /* 0x000000b800b87308 */ /* 0x000e620000000800 */
[----:B---3--:R-:W-:-:S07]  /*92e0*/  FADD.FTZ R20, R191, R20 ;  /* 0x00000014bf147221 */ /* 0x008fce0000010000 */
[----:B--2---:R-:W2:Y:S01]  /*92f0*/  MUFU.EX2 R155, R164 ;  /* 0x000000a4009b7308 */ /* 0x004ea20000000800 */
[C---:B----4-:R-:W-:Y:S01]  /*9300*/  FADD.FTZ R20, R163.reuse, R20 ;  /* 0x00000014a3147221 */ /* 0x050fe20000010000 */
[----:B------:R-:W-:-:S06]  /*9310*/  F2FP.BF16.F32.PACK_AB R191, R163, R191 ;  /* 0x000000bfa3bf723e */ /* 0x000fcc00000010ff */
[----:B------:R-:W3:Y:S01]  /*9320*/  MUFU.EX2 R185, R185 ;  /* 0x000000b900b97308 */ /* 0x000ee20000000800 */
[----:B-1----:R-:W-:-:S07]  /*9330*/  FADD.FTZ R152, R184, R7 ;  /* 0x00000007b8987221 */ /* 0x002fce0000010000 */
        /* <DEDUP_REMOVED lines=11> */
[----:B---3--:R-:W-:Y:S01]  /*93f0*/  FADD.FTZ R7, R187, R20 ;  /* 0x00000014bb077221 */ /* 0x008fe20000010000 */
[C---:B-1----:R-:W-:Y:S01]  /*9400*/  FADD.FTZ R20, R173.reuse, R152 ;  /* 0x00000098ad147221 */ /* 0x042fe20000010000 */
[----:B------:R-:W-:Y:S02]  /*9410*/  F2FP.BF16.F32.PACK_AB R186, R173, R186 ;  /* 0x000000baadba723e */ /* 0x000fe400000010ff */
[C---:B--2---:R-:W-:Y:S01]  /*9420*/  FADD.FTZ R7, R154.reuse, R7 ;  /* 0x000000079a077221 */ /* 0x044fe20000010000 */
[----:B------:R-:W-:Y:S01]  /*9430*/  F2FP.BF16.F32.PACK_AB R187, R154, R187 ;  /* 0x000000bb9abb723e */ /* 0x000fe200000010ff */
[----:B------:R-:W-:Y:S06]  /*9440*/  @P2 BRA `(.L_x_944) ;  /* 0xffffffdc00ec2947 */ /* 0x000fec000383ffff */
.L_x_935:
[----:B------:R-:W-:-:S13]  /*9450*/  ISETP.GE.AND P2, PT, R23, UR60, PT ;  /* 0x0000003c17007c0c */ /* 0x000fda000bf46270 */
[----:B------:R-:W-:Y:S05]  /*9460*/  @!P2 BRA `(.L_x_945) ;  /* 0x0000002800c0a947 */ /* 0x000fea0003800000 */
[----:B------:R-:W-:Y:S01]  /*9470*/  IMAD.MOV.U32 R216, RZ, RZ, R3 ;  /* 0x000000ffffd87224 */ /* 0x000fe200078e0003 */
[----:B------:R-:W-:Y:S01]  /*9480*/  IADD3 R214, R5, R21, RZ ;  /* 0x0000001505d67210 */ /* 0x000fe20007ffe0ff */
[----:B------:R-:W-:Y:S01]  /*9490*/  IMAD.MOV.U32 R215, RZ, RZ, R4 ;  /* 0x000000ffffd77224 */ /* 0x000fe200078e0004 */
[----:B------:R-:W-:Y:S01]  /*94a0*/  UMOV UR39, UR46 ;  /* 0x0000002e00277c82 */ /* 0x000fe20008000000 */
[----:B------:R-:W-:Y:S01]  /*94b0*/  UMOV UR7, UR36 ;  /* 0x0000002400077c82 */ /* 0x000fe20008000000 */
[----:B------:R-:W-:Y:S01]  /*94c0*/  ULDC UR40, c[0x0][0x9e4] ;  /* 0x0002790000287ab9 */ /* 0x000fe20000000800 */
[----:B------:R-:W-:-:S05]  /*94d0*/  ULDC UR41, c[0x0][0x288] ;  /* 0x0000a20000297ab9 */ /* 0x000fca0000000800 */
.L_x_962:
[----:B------:R-:W-:-:S04]  /*94e0*/  UIADD3 UR36, UR7, 0x1, URZ ;  /* 0x0000000107247890 */ /* 0x000fc8000fffe03f */
[----:B------:R-:W-:-:S04]  /*94f0*/  UISETP.NE.AND UP0, UPT, UR36, 0x2, UPT ;  /* 0x000000022400788c */ /* 0x000fc8000bf05270 */
[----:B------:R-:W-:Y:S02]  /*9500*/  USEL UR46, URZ, 0x1, UP0 ;  /* 0x000000013f2e7887 */ /* 0x000fe40008000000 */
[----:B------:R-:W-:Y:S02]  /*9510*/  USEL UR36, UR36, URZ, UP0 ;  /* 0x0000003f24247287 */ /* 0x000fe40008000000 */
[----:B------:R-:W-:Y:S01]  /*9520*/  ULOP3.LUT UR46, UR39, UR46, URZ, 0x3c, !UPT ;  /* 0x0000002e272e7292 */ /* 0x000fe2000f8e3c3f */
[----:B------:R-:W-:Y:S11]  /*9530*/  @!P0 BRA `(.L_x_946) ;  /* 0x0000000000048947 */ /* 0x000ff60003800000 */
[----:B------:R-:W-:Y:S01]  /*9540*/  BPT.TRAP 0x1 ;  /* 0x000000040000795c */ /* 0x000fe20000300000 */
.L_x_946:
[----:B------:R-:W-:Y:S01]  /*9550*/  ULEA UR6, UR36, UR38, 0x3 ;  /* 0x0000002624067291 */ /* 0x000fe2000f8e183f */
[----:B------:R-:W-:-:S05]  /*9560*/  IMAD.U32 R3, RZ, RZ, UR46 ;  /* 0x0000002eff037e24 */ /* 0x000fca000f8e00ff */
[----:B------:R-:W-:-:S04]  /*9570*/  SHF.L.U32 R3, R3, 0x1f, RZ ;  /* 0x0000001f03037819 */ /* 0x000fc800000006ff */
[----:B------:R1:W2:Y:S01]  /*9580*/  SYNCS.PHASECHK.TRANS64.TRYWAIT P2, [UR6+0x30830], R3 ;  /* 0x03083003ff0075a7 */ /* 0x0002a20008040146 */
[----:B------:R-:W-:Y:S05]  /*9590*/  @!P0 BRA `(.L_x_947) ;  /* 0x0000000000048947 */ /* 0x000fea0003800000 */
[----:B------:R-:W-:Y:S01]  /*95a0*/  BPT.TRAP 0x1 ;  /* 0x000000040000795c */ /* 0x000fe20000300000 */
.L_x_947:
[----:B--2---:R-:W-:Y:S05]  /*95b0*/  @P2 BRA `(.L_x_948) ;  /* 0x0000000000082947 */ /* 0x004fea0003800000 */
[----:B------:R-:W2:Y:S02]  /*95c0*/  SYNCS.PHASECHK.TRANS64.TRYWAIT P2, [UR6+0x30830], R3 ;  /* 0x03083003ff0075a7 */ /* 0x000ea40008040146 */
[----:B--2---:R-:W-:Y:S05]  /*95d0*/  @!P2 BRA `(.L_x_949) ;  /* 0x000000940000a947 */ /* 0x004fea0003800000 */
.L_x_948:
        /* <DEDUP_REMOVED lines=225> */
.L_x_950:
[----:B------:R-:W-:Y:S01]  /*a3f0*/  ULEA UR10, UR7, UR38, 0x3 ;  /* 0x00000026070a7291 */ /* 0x000fe2000f8e183f */
[----:B------:R-:W-:-:S05]  /*a400*/  IMAD.U32 R0, RZ, RZ, UR39 ;  /* 0x00000027ff007e24 */ /* 0x000fca000f8e00ff */
[----:B------:R-:W-:-:S04]  /*a410*/  SHF.L.U32 R0, R0, 0x1f, RZ ;  /* 0x0000001f00007819 */ /* 0x000fc800000006ff */
[----:B------:R3:W4:Y:S01]  /*a420*/  SYNCS.PHASECHK.TRANS64.TRYWAIT P2, [UR10+0x30850], R0 ;  /* 0x03085000ff0075a7 */ /* 0x000722000804014a */
[----:B------:R-:W-:Y:S05]  /*a430*/  @!P0 BRA `(.L_x_951) ;  /* 0x0000000000048947 */ /* 0x000fea0003800000 */
[----:B------:R-:W-:Y:S01]  /*a440*/  BPT.TRAP 0x1 ;  /* 0x000000040000795c */ /* 0x000fe20000300000 */
.L_x_951:
[----:B----4-:R-:W-:Y:S05]  /*a450*/  @P2 BRA `(.L_x_952) ;  /* 0x0000000000082947 */ /* 0x010fea0003800000 */
[----:B------:R-:W4:Y:S02]  /*a460*/  SYNCS.PHASECHK.TRANS64.TRYWAIT P2, [UR10+0x30850], R0 ;  /* 0x03085000ff0075a7 */ /* 0x000f24000804014a */
[----:B----4-:R-:W-:Y:S05]  /*a470*/  @!P2 BRA `(.L_x_953) ;  /* 0x000000840070a947 */ /* 0x010fea0003800000 */
.L_x_952:
[----:B------:R-:W-:Y:S01]  /*a480*/  UIADD3 UR6, UR38, 0x400, URZ ;  /* 0x0000040026067890 */ /* 0x000fe2000fffe03f */
[----:B------:R-:W-:Y:S01]  /*a490*/  WARPGROUP.ARRIVE ;  /* 0x00000000000079c5 */ /* 0x000fe20000000000 */
[----:B------:R-:W-:Y:S01]  /*a4a0*/  ULDC UR14, c[0x0][0x9d8] ;  /* 0x00027600000e7ab9 */ /* 0x000fe20000000800 */
[----:B------:R-:W-:Y:S01]  /*a4b0*/  MOV R2, UR36 ;  /* 0x0000002400027c02 */ /* 0x000fe20008000f00 */
[----:B------:R-:W-:Y:S01]  /*a4c0*/  USHF.R.U32.HI UR6, URZ, 0x4, UR6 ;  /* 0x000000043f067899 */ /* 0x000fe20008011606 */
[----:B--2---:R-:W-:Y:S01]  /*a4d0*/  FMUL.FTZ R4, R152, UR14 ;  /* 0x0000000e98047c20 */ /* 0x004fe20008410000 */
[----:B-1-3--:R-:W-:Y:S01]  /*a4e0*/  FMUL.FTZ R0, R154, UR14 ;  /* 0x0000000e9a007c20 */ /* 0x00afe20008410000 */
[----:B------:R-:W-:Y:S01]  /*a4f0*/  FMUL.FTZ R152, R155, UR14 ;  /* 0x0000000e9b987c20 */ /* 0x000fe20008410000 */
[----:B------:R-:W-:Y:S01]  /*a500*/  ULOP3.LUT UR6, UR6, 0x3fff, URZ, 0xc0, !UPT ;  /* 0x00003fff06067892 */ /* 0x000fe2000f8ec03f */
[----:B------:R-:W-:Y:S01]  /*a510*/  FMUL.FTZ R154, R159, UR14 ;  /* 0x0000000e9f9a7c20 */ /* 0x000fe20008410000 */
[----:B------:R-:W-:Y:S01]  /*a520*/  FMUL.FTZ R155, R162, UR14 ;  /* 0x0000000ea29b7c20 */ /* 0x000fe20008410000 */
[----:B------:R-:W-:Y:S01]  /*a530*/  FMUL.FTZ R159, R170, UR14 ;  /* 0x0000000eaa9f7c20 */ /* 0x000fe20008410000 */
[----:B------:R-:W-:Y:S01]  /*a540*/  ULOP3.LUT UR6, UR6, 0x2000000, URZ, 0xfc, !UPT ;  /* 0x0200000006067892 */ /* 0x000fe2000f8efc3f */
[----:B------:R-:W-:Y:S01]  /*a550*/  FMUL.FTZ R162, R174, UR14 ;  /* 0x0000000eaea27c20 */ /* 0x000fe20008410000 */
[----:B------:R-:W-:Y:S01]  /*a560*/  @!P1 LEA R2, R2, UR38, 0x3 ;  /* 0x0000002602029c11 */ /* 0x000fe2000f8e18ff */
[----:B------:R-:W1:Y:S01]  /*a570*/  MUFU.TANH R4, R4 ;  /* 0x0000000400047308 */ /* 0x000e620000002400 */
[----:B------:R-:W-:-:S03]  /*a580*/  ULEA UR11, UR7, UR6, 0xb ;  /* 0x00000006070b7291 */ /* 0x000fc6000f8e583f */
[----:B------:R-:W-:Y:S01]  /*a590*/  UMOV UR7, 0x40000040 ;  /* 0x4000004000077882 */ /* 0x000fe20000000000 */
[----:B------:R-:W-:-:S03]  /*a5a0*/  @!P1 VIADD R2, R2, 0x30840 ;  /* 0x0003084002029836 */ /* 0x000fc60000000000 */
[----:B------:R-:W-:Y:S01]  /*a5b0*/  UMOV UR6, UR11 ;  /* 0x0000000b00067c82 */ /* 0x000fe20008000000 */
[----:B------:R-:W2:Y:S01]  /*a5c0*/  MUFU.TANH R0, R0 ;  /* 0x0000000000007308 */ /* 0x000ea20000002400 */
[----:B------:R-:W-:Y:S01]  /*a5d0*/  HGMMA.64x256x16.F32.BF16 R24, R196, gdesc[UR4].tnspB, R24, gsb0 ;  /* 0x43e00004c4187df0 */ /* 0x000fe20008001818 */
[----:B------:R-:W-:Y:S01]  /*a5e0*/  UIADD3 UR6, UR11, 0x80, URZ ;  /* 0x000000800b067890 */ /* 0x000fe2000fffe03f */
[----:B------:R-:W-:Y:S01]  /*a5f0*/  @!P1 PRMT R2, RZ, 0x654, R2 ;  /* 0x00000654ff029816 */ /* 0x000fe20000000002 */
[----:B------:R-:W-:-:S04]  /*a600*/  UMOV UR7, 0x40000040 ;  /* 0x4000004000077882 */ /* 0x000fc80000000000 */
[----:B------:R-:W3:Y:S08]  /*a610*/  MUFU.TANH R152, R152 ;  /* 0x0000009800987308 */ /* 0x000ef00000002400 */
[----:B------:R-:W4:Y:S08]  /*a620*/  MUFU.TANH R154, R154 ;  /* 0x0000009a009a7308 */ /* 0x000f300000002400 */
        /* <DEDUP_REMOVED lines=12> */
[----:B------:R-:W-:-:S15]  /*a6f0*/  FMUL.FTZ R194, R173, UR14 ;  /* 0x0000000eadc27c20 */ /* 0x000fde0008410000 */
[----:B------:R-:W-:-:S05]  /*a700*/  NOP ;  /* 0x0000000000007918 */ /* 0x000fca0000000000 */
[----:B------:R-:W-:Y:S01]  /*a710*/  HGMMA.64x256x16.F32.BF16 R24, R188, gdesc[UR4].tnspB, R24, gsb0 ;  /* 0x43e00004bc187df0 */ /* 0x000fe20008001818 */
[----:B------:R-:W-:Y:S01]  /*a720*/  UIADD3 UR6, UR11, 0x180, URZ ;  /* 0x000001800b067890 */ /* 0x000fe2000fffe03f */
[----:B------:R-:W1:Y:S01]  /*a730*/  MUFU.TANH R192, R192 ;  /* 0x000000c000c07308 */ /* 0x000e620000002400 */
[----:B------:R-:W-:-:S07]  /*a740*/  UMOV UR7, 0x40000040 ;  /* 0x4000004000077882 */ /* 0x000fce0000000000 */
[----:B------:R-:W1:Y:S08]  /*a750*/  MUFU.TANH R193, R193 ;  /* 0x000000c100c17308 */ /* 0x000e700000002400 */
[----:B------:R-:W1:Y:S01]  /*a760*/  MUFU.TANH R194, R194 ;  /* 0x000000c200c27308 */ /* 0x000e620000002400 */
[----:B------:R-:W-:Y:S02]  /*a770*/  WARPGROUP.DEPBAR.LE gsb0, 0x0 ;  /* 0x00008000000079c5 */ /* 0x000fe40000010000 */
[----:B------:R-:W-:Y:S01]  /*a780*/  WARPGROUP.ARRIVE ;  /* 0x00000000000079c5 */ /* 0x000fe20000000000 */
[----:B------:R-:W-:Y:S01]  /*a790*/  FMUL.FTZ R189, R156, UR14 ;  /* 0x0000000e9cbd7c20 */ /* 0x000fe20008410000 */
[----:B------:R-:W-:Y:S01]  /*a7a0*/  FMUL.FTZ R188, R153, UR14 ;  /* 0x0000000e99bc7c20 */ /* 0x000fe20008410000 */
[----:B------:R-:W-:Y:S01]  /*a7b0*/  FMUL.FTZ R156, R163, UR14 ;  /* 0x0000000ea39c7c20 */ /* 0x000fe20008410000 */
[----:B------:R-:W-:Y:S01]  /*a7c0*/  FMUL.FTZ R153, R158, UR14 ;  /* 0x0000000e9e997c20 */ /* 0x000fe20008410000 */
[----:B------:R-:W-:-:S02]  /*a7d0*/  FMUL.FTZ R190, R165, UR14 ;  /* 0x0000000ea5be7c20 */ /* 0x000fc40008410000 */
[----:B------:R-:W-:Y:S01]  /*a7e0*/  HGMMA.64x256x16.F32.BF16 R24, R184, gdesc[UR4].tnspB, R24, gsb0 ;  /* 0x43e00004b8187df0 */ /* 0x000fe20008001818 */
[----:B------:R-:W-:Y:S01]  /*a7f0*/  FMUL.FTZ R163, R178, UR14 ;  /* 0x0000000eb2a37c20 */ /* 0x000fe20008410000 */
[----:B------:R-:W-:Y:S01]  /*a800*/  FMUL.FTZ R158, R167, UR14 ;  /* 0x0000000ea79e7c20 */ /* 0x000fe20008410000 */
[----:B------:R-:W-:Y:S01]  /*a810*/  FMUL.FTZ R191, R168, UR14 ;  /* 0x0000000ea8bf7c20 */ /* 0x000fe20008410000 */
[----:B------:R-:W-:Y:S01]  /*a820*/  FMUL.FTZ R178, R181, UR14 ;  /* 0x0000000eb5b27c20 */ /* 0x000fe20008410000 */
[----:B------:R-:W-:Y:S01]  /*a830*/  FMUL.FTZ R165, R182, UR14 ;  /* 0x0000000eb6a57c20 */ /* 0x000fe20008410000 */
[----:B------:R-:W1:Y:S01]  /*a840*/  MUFU.TANH R188, R188 ;  /* 0x000000bc00bc7308 */ /* 0x000e620000002400 */
[----:B------:R-:W-:-:S07]  /*a850*/  ULDC UR6, c[0x0][0x9e0] ;  /* 0x0002780000067ab9 */ /* 0x000fce0000000800 */
        /* <DEDUP_REMOVED lines=13> */
[----:B------:R-:W5:Y:S01]  /*a930*/  LDC R166, c[0x0][0x2e0] ;  /* 0x0000b800ffa67b82 */ /* 0x000f620000000800 */
[----:B------:R-:W-:Y:S01]  /*a940*/  FMUL.FTZ R164, R179, UR14 ;  /* 0x0000000eb3a47c20 */ /* 0x000fe20008410000 */
[----:B------:R-:W-:Y:S02]  /*a950*/  IMAD.SHL.U32 R179, R23, 0x40, RZ ;  /* 0x0000004017b37824 */ /* 0x000fe400078e00ff */
[----:B------:R-:W-:Y:S01]  /*a960*/  FMUL.FTZ R186, R161, UR14 ;  /* 0x0000000ea1ba7c20 */ /* 0x000fe20008410000 */
[----:B------:R-:W-:Y:S01]  /*a970*/  FMUL.FTZ R161, R175, UR14 ;  /* 0x0000000eafa17c20 */ /* 0x000fe20008410000 */
[----:B------:R-:W-:Y:S01]  /*a980*/  FMUL.FTZ R175, R176, UR14 ;  /* 0x0000000eb0af7c20 */ /* 0x000fe20008410000 */
[----:B------:R-:W-:Y:S01]  /*a990*/  FMUL.FTZ R185, R160, UR14 ;  /* 0x0000000ea0b97c20 */ /* 0x000fe20008410000 */
[----:B------:R-:W-:Y:S01]  /*a9a0*/  IADD3 R3, -R179, 0x1, RZ ;  /* 0x00000001b3037810 */ /* 0x000fe20007ffe1ff */
[----:B------:R-:W-:Y:S01]  /*a9b0*/  FMUL.FTZ R176, R177, UR14 ;  /* 0x0000000eb1b07c20 */ /* 0x000fe20008410000 */
[----:B------:R-:W-:Y:S01]  /*a9c0*/  FMUL.FTZ R160, R171, UR14 ;  /* 0x0000000eaba07c20 */ /* 0x000fe20008410000 */
[----:B------:R-:W-:Y:S01]  /*a9d0*/  FMUL.FTZ R177, R180, UR14 ;  /* 0x0000000eb4b17c20 */ /* 0x000fe20008410000 */
[----:B------:R-:W1:Y:S01]  /*a9e0*/  MUFU.TANH R184, R184 ;  /* 0x000000b800b87308 */ /* 0x000e620000002400 */
[----:B------:R1:W-:Y:S07]  /*a9f0*/  @!P1 SYNCS.ARRIVE.TRANS64.RED.A1T0 RZ, [R2+URZ], RZ ;  /* 0x000000ff02ff99a7 */ /* 0x0003ee000810043f */
[----:B------:R-:W1:Y:S01]  /*aa00*/  MUFU.TANH R185, R185 ;  /* 0x000000b900b97308 */ /* 0x000e620000002400 */
[----:B-----5:R-:W-:-:S02]  /*aa10*/  IMAD R3, R166, UR47, R3 ;  /* 0x0000002fa6037c24 */ /* 0x020fc4000f8e0203 */
[----:B------:R-:W-:-:S05]  /*aa20*/  FMUL.FTZ R166, R183, UR14 ;  /* 0x0000000eb7a67c20 */ /* 0x000fca0008410000 */
[----:B------:R-:W1:Y:S01]  /*aa30*/  MUFU.TANH R186, R186 ;  /* 0x000000ba00ba7308 */ /* 0x000e620000002400 */
[----:B------:R-:W-:-:S05]  /*aa40*/  IADD3 R3, R3, -UR41, RZ ;  /* 0x8000002903037c10 */ /* 0x000fca000fffe0ff */
[----:B------:R-:W-:Y:S02]  /*aa50*/  IMAD R3, R22, -0x2, R3 ;  /* 0xfffffffe16037824 */ /* 0x000fe400078e0203 */
[----:B------:R-:W1:Y:S02]  /*aa60*/  MUFU.TANH R187, R187 ;  /* 0x000000bb00bb7308 */ /* 0x000e640000002400 */
[C---:B------:R-:W-:Y:S02]  /*aa70*/  VIADD R183, R3.reuse, UR6 ;  /* 0x0000000603b77c36 */ /* 0x040fe40008000000 */
[----:B------:R-:W-:-:S04]  /*aa80*/  VIADD R195, R3, UR45 ;  /* 0x0000002d03c37c36 */ /* 0x000fc80008000000 */
[----:B------:R-:W1:Y:S01]  /*aa90*/  MUFU.TANH R157, R157 ;  /* 0x0000009d009d7308 */ /* 0x000e620000002400 */
[C---:B------:R-:W-:Y:S01]  /*aaa0*/  IADD3 R181, R5.reuse, R183, RZ ;  /* 0x000000b705b57210 */ /* 0x040fe20007ffe0ff */
[----:B------:R-:W-:-:S06]  /*aab0*/  IMAD.IADD R182, R5, 0x1, R195 ;  /* 0x0000000105b67824 */ /* 0x000fcc00078e02c3 */
[----:B------:R-:W1:Y:S08]  /*aac0*/  MUFU.TANH R160, R160 ;  /* 0x000000a000a07308 */ /* 0x000e700000002400 */
[----:B------:R-:W1:Y:S08]  /*aad0*/  MUFU.TANH R161, R161 ;  /* 0x000000a100a17308 */ /* 0x000e700000002400 */
[----:B------:R-:W1:Y:S08]  /*aae0*/  MUFU.TANH R175, R175 ;  /* 0x000000af00af7308 */ /* 0x000e700000002400 */
[----:B------:R-:W1:Y:S08]  /*aaf0*/  MUFU.TANH R176, R176 ;  /* 0x000000b000b07308 */ /* 0x000e700000002400 */
[----:B------:R-:W1:Y:S08]  /*ab00*/  MUFU.TANH R164, R164 ;  /* 0x000000a400a47308 */ /* 0x000e700000002400 */
[----:B------:R-:W1:Y:S08]  /*ab10*/  MUFU.TANH R177, R177 ;  /* 0x000000b100b17308 */ /* 0x000e700000002400 */
[----:B------:R-:W1:Y:S01]  /*ab20*/  MUFU.TANH R166, R166 ;  /* 0x000000a600a67308 */ /* 0x000e620000002400 */
[----:B--234-:R-:W-:Y:S05]  /*ab30*/  @!P6 BRA `(.L_x_954) ;  /* 0x00000000005ce947 */ /* 0x01cfea0003800000 */
        /* <DEDUP_REMOVED lines=11> */
.L_x_956:
[----:B------:R-:W-:-:S04]  /*abf0*/  MOV R168, UR40 ;  /* 0x0000002800a87c02 */ /* 0x000fc80008000f00 */
[----:B------:R-:W-:-:S13]  /*ac00*/  ISETP.NE.AND P2, PT, R168, 0x1, PT ;  /* 0x00000001a800780c */ /* 0x000fda0003f45270 */
[----:B-1----:R-:W1:Y:S01]  /*ac10*/  @P2 LDC.64 R2, c[0x0][0x9e8] ;  /* 0x00027a00ff022b82 */ /* 0x002e620000000a00 */
[----:B------:R-:W-:-:S04]  /*ac20*/  @P2 IMAD.IADD R167, R5, 0x1, R21 ;  /* 0x0000000105a72824 */ /* 0x000fc800078e0215 */
[----:B-1----:R-:W-:-:S04]  /*ac30*/  @P2 IMAD.HI.U32 R170, R167, R2, RZ ;  /* 0x00000002a7aa2227 */ /* 0x002fc800078e00ff */
[----:B------:R-:W-:Y:S01]  /*ac40*/  IMAD.MOV.U32 R2, RZ, RZ, R214 ;  /* 0x000000ffff027224 */ /* 0x000fe200078e00d6 */
[----:B------:R-:W-:-:S07]  /*ac50*/  @P2 SHF.R.U32.HI R2, RZ, R3, R170 ;  /* 0x00000003ff022219 */ /* 0x000fce00000116aa */
.L_x_957:
[----:B------:R-:W-:Y:S05]  /*ac60*/  BSYNC B0 ;  /* 0x0000000000007941 */ /* 0x000fea0003800000 */
.L_x_955:
[----:B------:R-:W-:-:S04]  /*ac70*/  IMAD R3, R2, R168, -R179 ;  /* 0x000000a802037224 */ /* 0x000fc800078e0ab3 */
[----:B------:R-:W-:-:S05]  /*ac80*/  IMAD R3, R22, -0x2, R3 ;  /* 0xfffffffe16037824 */ /* 0x000fca00078e0203 */
[----:B------:R-:W-:Y:S02]  /*ac90*/  VIADDMNMX R181, R3, R168, R181, PT ;  /* 0x000000a803b57246 */ /* 0x000fe400038001b5 */
[----:B------:R-:W-:-:S07]  /*aca0*/  VIMNMX R182, R182, R3, !PT ;  /* 0x00000003b6b67248 */ /* 0x000fce0007fe0100 */
.L_x_954:
[----:B------:R-:W-:-:S04]  /*acb0*/  ISETP.GT.AND P2, PT, R23, -0x1, PT ;  /* 0xffffffff1700780c */ /* 0x000fc80003f44270 */
[C---:B------:R-:W-:Y:S02]  /*acc0*/  ISETP.GT.AND P3, PT, R182.reuse, RZ, P2 ;  /* 0x000000ffb600720c */ /* 0x040fe40001764270 */
[C---:B------:R-:W-:Y:S02]  /*acd0*/  ISETP.GT.AND P5, PT, R182.reuse, 0x1, P2 ;  /* 0x00000001b600780c */ /* 0x040fe400017a4270 */
[----:B------:R-:W-:Y:S02]  /*ace0*/  ISETP.LT.OR P4, PT, R181, 0x1, P3 ;  /* 0x00000001b500780c */ /* 0x000fe40001f81670 */
[----:B------:R-:W-:Y:S02]  /*acf0*/  ISETP.GT.AND P3, PT, R182, 0x8, P2 ;  /* 0x00000008b600780c */ /* 0x000fe40001764270 */
[----:B-1----:R-:W-:Y:S02]  /*ad00*/  FSEL R180, R4, -INF , !P4 ;  /* 0xff80000004b47808 */ /* 0x002fe40006000000 */
[----:B------:R-:W-:-:S02]  /*ad10*/  ISETP.GT.AND P4, PT, R182, 0x9, P2 ;  /* 0x00000009b600780c */ /* 0x000fc40001784270 */
[C---:B------:R-:W-:Y:S02]  /*ad20*/  ISETP.LT.OR P5, PT, R181.reuse, 0x2, P5 ;  /* 0x00000002b500780c */ /* 0x040fe40002fa1670 */
[C---:B------:R-:W-:Y:S02]  /*ad30*/  ISETP.LT.OR P3, PT, R181.reuse, 0x9, P3 ;  /* 0x00000009b500780c */ /* 0x040fe40001f61670 */
[----:B------:R-:W-:Y:S02]  /*ad40*/  ISETP.LT.OR P4, PT, R181, 0xa, P4 ;  /* 0x0000000ab500780c */ /* 0x000fe40002781670 */
[----:B------:R-:W-:Y:S02]  /*ad50*/  FSEL R188, R188, -INF , !P5 ;  /* 0xff800000bcbc7808 */ /* 0x000fe40006800000 */
[----:B------:R-:W-:Y:S02]  /*ad60*/  FSEL R189, R189, -INF , !P3 ;  /* 0xff800000bdbd7808 */ /* 0x000fe40005800000 */
[----:B------:R-:W-:-:S02]  /*ad70*/  FSEL R184, R184, -INF , !P4 ;  /* 0xff800000b8b87808 */ /* 0x000fc40006000000 */
[C---:B------:R-:W-:Y:S02]  /*ad80*/  ISETP.GT.AND P5, PT, R182.reuse, 0x10, P2 ;  /* 0x00000010b600780c */ /* 0x040fe400017a4270 */
[C---:B------:R-:W-:Y:S02]  /*ad90*/  ISETP.GT.AND P3, PT, R182.reuse, 0x11, P2 ;  /* 0x00000011b600780c */ /* 0x040fe40001764270 */
[----:B------:R-:W-:Y:S02]  /*ada0*/  ISETP.GT.AND P4, PT, R182, 0x18, P2 ;  /* 0x00000018b600780c */ /* 0x000fe40001784270 */
[C---:B------:R-:W-:Y:S02]  /*adb0*/  ISETP.LT.OR P5, PT, R181.reuse, 0x11, P5 ;  /* 0x00000011b500780c */ /* 0x040fe40002fa1670 */
[C---:B------:R-:W-:Y:S02]  /*adc0*/  ISETP.LT.OR P3, PT, R181.reuse, 0x12, P3 ;  /* 0x00000012b500780c */ /* 0x040fe40001f61670 */
[----:B------:R-:W-:-:S02]  /*add0*/  ISETP.LT.OR P4, PT, R181, 0x19, P4 ;  /* 0x00000019b500780c */ /* 0x000fc40002781670 */
[----:B------:R-:W-:Y:S02]  /*ade0*/  FSEL R167, R185, -INF , !P5 ;  /* 0xff800000b9a77808 */ /* 0x000fe40006800000 */
[----:B------:R-:W-:Y:S02]  /*adf0*/  FSEL R168, R186, -INF , !P3 ;  /* 0xff800000baa87808 */ /* 0x000fe40005800000 */
[----:B------:R-:W-:Y:S02]  /*ae00*/  FSEL R169, R187, -INF , !P4 ;  /* 0xff800000bba97808 */ /* 0x000fe40006000000 */
[C---:B------:R-:W-:Y:S02]  /*ae10*/  ISETP.GT.AND P5, PT, R182.reuse, 0x19, P2 ;  /* 0x00000019b600780c */ /* 0x040fe400017a4270 */
[C---:B------:R-:W-:Y:S02]  /*ae20*/  ISETP.GT.AND P3, PT, R182.reuse, 0x20, P2 ;  /* 0x00000020b600780c */ /* 0x040fe40001764270 */
        /* <DEDUP_REMOVED lines=18> */
[----:B------:R-:W-:Y:S01]  /*af50*/  ISETP.GT.AND P4, PT, R182, 0x39, P2 ;  /* 0x00000039b600780c */ /* 0x000fe20001784270 */
[----:B------:R-:W-:Y:S01]  /*af60*/  IMAD.IADD R182, R6, 0x1, R195 ;  /* 0x0000000106b67824 */ /* 0x000fe200078e02c3 */
[----:B------:R-:W-:-:S02]  /*af70*/  ISETP.LT.OR P5, PT, R181, 0x32, P5 ;  /* 0x00000032b500780c */ /* 0x000fc40002fa1670 */
[C---:B------:R-:W-:Y:S02]  /*af80*/  ISETP.LT.OR P3, PT, R181.reuse, 0x39, P3 ;  /* 0x00000039b500780c */ /* 0x040fe40001f61670 */
[----:B------:R-:W-:Y:S02]  /*af90*/  ISETP.LT.OR P4, PT, R181, 0x3a, P4 ;  /* 0x0000003ab500780c */ /* 0x000fe40002781670 */
[----:B------:R-:W-:Y:S02]  /*afa0*/  IADD3 R181, R6, R183, RZ ;  /* 0x000000b706b57210 */ /* 0x000fe40007ffe0ff */
[----:B------:R-:W-:Y:S02]  /*afb0*/  FSEL R176, R176, -INF , !P5 ;  /* 0xff800000b0b07808 */ /* 0x000fe40006800000 */
[----:B------:R-:W-:Y:S02]  /*afc0*/  FSEL R177, R177, -INF , !P3 ;  /* 0xff800000b1b17808 */ /* 0x000fe40005800000 */
[----:B------:R-:W-:Y:S01]  /*afd0*/  FSEL R178, R178, -INF , !P4 ;  /* 0xff800000b2b27808 */ /* 0x000fe20006000000 */
[----:B------:R-:W-:Y:S06]  /*afe0*/  @!P6 BRA `(.L_x_958) ;  /* 0x000000000058e947 */ /* 0x000fec0003800000 */
[----:B------:R-:W-:Y:S01]  /*aff0*/  IMAD.IADD R4, R6, 0x1, R21 ;  /* 0x0000000106047824 */ /* 0x000fe200078e0215 */
[----:B------:R-:W-:Y:S04]  /*b000*/  BSSY B0, `(.L_x_959) ;  /* 0x0000010000007945 */ /* 0x000fe80003800000 */
[----:B------:R-:W-:-:S13]  /*b010*/  ISETP.GT.AND P3, PT, R4, -0x1, PT ;  /* 0xffffffff0400780c */ /* 0x000fda0003f64270 */
[----:B------:R-:W-:Y:S05]  /*b020*/  @P3 BRA `(.L_x_960) ;  /* 0x0000000000203947 */ /* 0x000fea0003800000 */
[----:B------:R-:W-:Y:S02]  /*b030*/  MOV R186, UR40 ;  /* 0x0000002800ba7c02 */ /* 0x000fe40008000f00 */
[----:B------:R-:W-:Y:S02]  /*b040*/  LOP3.LUT R183, RZ, R4, RZ, 0x33, !PT ;  /* 0x00000004ffb77212 */ /* 0x000fe400078e33ff */
[----:B------:R-:W-:-:S13]  /*b050*/  ISETP.NE.AND P3, PT, R186, 0x1, PT ;  /* 0x00000001ba00780c */ /* 0x000fda0003f65270 */
[----:B------:R-:W1:Y:S02]  /*b060*/  @P3 LDC.64 R2, c[0x0][0x9e8] ;  /* 0x00027a00ff023b82 */ /* 0x000e640000000a00 */
[----:B-1----:R-:W-:-:S05]  /*b070*/  @P3 IMAD.HI.U32 R2, R183, R2, RZ ;  /* 0x00000002b7023227 */ /* 0x002fca00078e00ff */
[----:B------:R-:W-:-:S04]  /*b080*/  @P3 SHF.R.U32.HI R183, RZ, R3, R2 ;  /* 0x00000003ffb73219 */ /* 0x000fc80000011602 */
[----:B------:R-:W-:Y:S01]  /*b090*/  LOP3.LUT R4, RZ, R183, RZ, 0x33, !PT ;  /* 0x000000b7ff047212 */ /* 0x000fe200078e33ff */
[----:B------:R-:W-:Y:S06]  /*b0a0*/  BRA `(.L_x_961) ;  /* 0x0000000000147947 */ /* 0x000fec0003800000 */
.L_x_960:
[----:B------:R-:W-:-:S05]  /*b0b0*/  IMAD.U32 R186, RZ, RZ, UR40 ;  /* 0x00000028ffba7e24 */ /* 0x000fca000f8e00ff */
[----:B------:R-:W-:-:S13]  /*b0c0*/  ISETP.NE.AND P3, PT, R186, 0x1, PT ;  /* 0x00000001ba00780c */ /* 0x000fda0003f65270 */
[----:B------:R-:W1:Y:S02]  /*b0d0*/  @P3 LDC.64 R2, c[0x0][0x9e8] ;  /* 0x00027a00ff023b82 */ /* 0x000e640000000a00 */
[----:B-1----:R-:W-:-:S05]  /*b0e0*/  @P3 IMAD.HI.U32 R2, R4, R2, RZ ;  /* 0x0000000204023227 */ /* 0x002fca00078e00ff */
[----:B------:R-:W-:-:S07]  /*b0f0*/  @P3 SHF.R.U32.HI R4, RZ, R3, R2 ;  /* 0x00000003ff043219 */ /* 0x000fce0000011602 */
.L_x_961:
[----:B------:R-:W-:Y:S05]  /*b100*/  BSYNC B0 ;  /* 0x0000000000007941 */ /* 0x000fea0003800000 */
.L_x_959:
[----:B------:R-:W-:-:S04]  /*b110*/  IMAD R179, R4, R186, -R179 ;  /* 0x000000ba04b37224 */ /* 0x000fc800078e0ab3 */
[----:B------:R-:W-:-:S05]  /*b120*/  IMAD R179, R22, -0x2, R179 ;  /* 0xfffffffe16b37824 */ /* 0x000fca00078e02b3 */
[----:B------:R-:W-:Y:S02]  /*b130*/  VIADDMNMX R181, R179, R186, R181, PT ;  /* 0x000000bab3b57246 */ /* 0x000fe400038001b5 */
[----:B------:R-:W-:-:S07]  /*b140*/  VIMNMX R182, R182, R179, !PT ;  /* 0x000000b3b6b67248 */ /* 0x000fce0007fe0100 */
.L_x_958:
[----:B------:R-:W-:Y:S01]  /*b150*/  FMNMX.FTZ R3, R180, R215, !PT ;  /* 0x000000d7b4037209 */ /* 0x000fe20007810000 */
[----:B------:R-:W-:Y:S01]  /*b160*/  ULDC UR6, c[0x0][0x988] ;  /* 0x0002620000067ab9 */ /* 0x000fe20000000800 */
[----:B------:R-:W-:Y:S01]  /*b170*/  ISETP.GT.AND P3, PT, R182, 0x1, P2 ;  /* 0x00000001b600780c */ /* 0x000fe20001764270 */
[----:B------:R-:W-:Y:S01]  /*b180*/  UMOV UR39, UR46 ;  /* 0x0000002e00277c82 */ /* 0x000fe20008000000 */
[----:B------:R-:W-:Y:S01]  /*b190*/  FMNMX.FTZ R2, R188, R3, !PT ;  /* 0x00000003bc027209 */ /* 0x000fe20007810000 */
[----:B------:R-:W-:Y:S01]  /*b1a0*/  UMOV UR7, UR36 ;  /* 0x0000002400077c82 */ /* 0x000fe20008000000 */
[----:B------:R-:W-:Y:S02]  /*b1b0*/  ISETP.LT.OR P3, PT, R181, 0x2, P3 ;  /* 0x00000002b500780c */ /* 0x000fe40001f61670 */
[----:B------:R-:W-:Y:S02]  /*b1c0*/  FMNMX.FTZ R3, R189, R2, !PT ;  /* 0x00000002bd037209 */ /* 0x000fe40007810000 */
[----:B------:R-:W-:-:S02]  /*b1d0*/  FSEL R152, R152, -INF , !P3 ;  /* 0xff80000098987808 */ /* 0x000fc40005800000 */
[----:B------:R-:W-:Y:S02]  /*b1e0*/  FMNMX.FTZ R2, R184, R3, !PT ;  /* 0x00000003b8027209 */ /* 0x000fe40007810000 */
[C---:B------:R-:W-:Y:S02]  /*b1f0*/  ISETP.GT.AND P3, PT, R182.reuse, RZ, P2 ;  /* 0x000000ffb600720c */ /* 0x040fe40001764270 */
[----:B------:R-:W-:Y:S02]  /*b200*/  FMNMX.FTZ R3, R167, R2, !PT ;  /* 0x00000002a7037209 */ /* 0x000fe40007810000 */
        /* <DEDUP_REMOVED lines=8> */
[----:B------:R-:W-:-:S02]  /*b290*/  ISETP.LT.OR P4, PT, R181, 0x9, P4 ;  /* 0x00000009b500780c */ /* 0x000fc40002781670 */
[----:B------:R-:W-:Y:S02]  /*b2a0*/  FMNMX.FTZ R2, R172, R3, !PT ;  /* 0x00000003ac027209 */ /* 0x000fe40007810000 */
[----:B------:R-:W-:Y:S02]  /*b2b0*/  FSEL R154, R154, -INF , !P5 ;  /* 0xff8000009a9a7808 */ /* 0x000fe40006800000 */
[----:B------:R-:W-:Y:S02]  /*b2c0*/  FMNMX.FTZ R3, R173, R2, !PT ;  /* 0x00000002ad037209 */ /* 0x000fe40007810000 */
[----:B------:R-:W-:Y:S02]  /*b2d0*/  ISETP.GT.AND P5, PT, R182, 0x11, P2 ;  /* 0x00000011b600780c */ /* 0x000fe400017a4270 */
        /* <DEDUP_REMOVED lines=9> */
[----:B------:R-:W-:-:S03]  /*b370*/  FSEL R159, R159, -INF , !P5 ;  /* 0xff8000009f9f7808 */ /* 0x000fc60006800000 */
[----:B------:R-:W1:Y:S02]  /*b380*/  SHFL.BFLY PT, R2, R3, 0x2, 0x1f ;  /* 0x0c401f0003027f89 */ /* 0x000e6400000e0000 */
[----:B-1----:R-:W-:Y:S02]  /*b390*/  FMNMX.FTZ R179, R3, R2, !PT ;  /* 0x0000000203b37209 */ /* 0x002fe40007810000 */
[----:B------:R-:W-:Y:S02]  /*b3a0*/  FSEL R2, R153, -INF , !P4 ;  /* 0xff80000099027808 */ /* 0x000fe40006000000 */
[----:B------:R-:W-:Y:S01]  /*b3b0*/  ISETP.GT.AND P4, PT, R182, 0x10, P2 ;  /* 0x00000010b600780c */ /* 0x000fe20001784270 */
[----:B------:R-:W1:Y:S03]  /*b3c0*/  SHFL.BFLY PT, R4, R179, 0x1, 0x1f ;  /* 0x0c201f00b3047f89 */ /* 0x000e6600000e0000 */
[----:B------:R-:W-:-:S04]  /*b3d0*/  ISETP.LT.OR P4, PT, R181, 0x11, P4 ;  /* 0x00000011b500780c */ /* 0x000fc80002781670 */
[----:B------:R-:W-:Y:S02]  /*b3e0*/  FSEL R155, R155, -INF , !P4 ;  /* 0xff8000009b9b7808 */ /* 0x000fe40006000000 */
[----:B------:R-:W-:-:S04]  /*b3f0*/  ISETP.GT.AND P4, PT, R182, 0x19, P2 ;  /* 0x00000019b600780c */ /* 0x000fc80001784270 */
[----:B------:R-:W-:-:S04]  /*b400*/  ISETP.LT.OR P4, PT, R181, 0x1a, P4 ;  /* 0x0000001ab500780c */ /* 0x000fc80002781670 */
[----:B------:R-:W-:Y:S02]  /*b410*/  FSEL R158, R158, -INF , !P4 ;  /* 0xff8000009e9e7808 */ /* 0x000fe40006000000 */
[----:B------:R-:W-:-:S04]  /*b420*/  ISETP.GT.AND P4, PT, R182, 0x28, P2 ;  /* 0x00000028b600780c */ /* 0x000fc80001784270 */
[----:B------:R-:W-:Y:S02]  /*b430*/  ISETP.LT.OR P4, PT, R181, 0x29, P4 ;  /* 0x00000029b500780c */ /* 0x000fe40002781670 */
[----:B-1----:R-:W-:Y:S02]  /*b440*/  FMNMX.FTZ R4, R179, R4, !PT ;  /* 0x00000004b3047209 */ /* 0x002fe40007810000 */
[----:B------:R-:W-:Y:S02]  /*b450*/  FSEL R179, R0, -INF , !P3 ;  /* 0xff80000000b37808 */ /* 0x000fe40005800000 */
[----:B------:R-:W-:Y:S01]  /*b460*/  ISETP.GT.AND P3, PT, R182, 0x18, P2 ;  /* 0x00000018b600780c */ /* 0x000fe20001764270 */
[----:B------:R-:W-:Y:S01]  /*b470*/  FMUL.FTZ R153, R4, UR6 ;  /* 0x0000000604997c20 */ /* 0x000fe20008410000 */
[----:B------:R-:W-:Y:S02]  /*b480*/  FMNMX.FTZ R3, R179, R216, !PT ;  /* 0x000000d8b3037209 */ /* 0x000fe40007810000 */
[----:B------:R-:W-:-:S02]  /*b490*/  ISETP.LT.OR P3, PT, R181, 0x19, P3 ;  /* 0x00000019b500780c */ /* 0x000fc40001f61670 */
[----:B------:R-:W-:Y:S02]  /*b4a0*/  FMNMX.FTZ R3, R152, R3, !PT ;  /* 0x0000000398037209 */ /* 0x000fe40007810000 */
[----:B------:R-:W-:Y:S02]  /*b4b0*/  FSETP.NEU.FTZ.AND P5, PT, R4, -INF , PT ;  /* 0xff8000000400780b */ /* 0x000fe40003fbd000 */
[----:B------:R-:W-:Y:S02]  /*b4c0*/  FMNMX.FTZ R3, R2, R3, !PT ;  /* 0x0000000302037209 */ /* 0x000fe40007810000 */
[----:B------:R-:W-:Y:S02]  /*b4d0*/  FSEL R157, R157, -INF , !P3 ;  /* 0xff8000009d9d7808 */ /* 0x000fe40005800000 */
[----:B------:R-:W-:Y:S02]  /*b4e0*/  FMNMX.FTZ R0, R154, R3, !PT ;  /* 0x000000039a007209 */ /* 0x000fe40007810000 */
[----:B------:R-:W-:-:S02]  /*b4f0*/  ISETP.GT.AND P3, PT, R182, 0x21, P2 ;  /* 0x00000021b600780c */ /* 0x000fc40001764270 */
[----:B------:R-:W-:Y:S02]  /*b500*/  FMNMX.FTZ R3, R155, R0, !PT ;  /* 0x000000009b037209 */ /* 0x000fe40007810000 */
[----:B------:R-:W-:Y:S02]  /*b510*/  ISETP.LT.OR P3, PT, R181, 0x22, P3 ;  /* 0x00000022b500780c */ /* 0x000fe40001f61670 */
[----:B------:R-:W-:Y:S02]  /*b520*/  FMNMX.FTZ R0, R156, R3, !PT ;  /* 0x000000039c007209 */ /* 0x000fe40007810000 */
[----:B------:R-:W-:Y:S02]  /*b530*/  FSEL R3, R153, RZ, P5 ;  /* 0x000000ff99037208 */ /* 0x000fe40002800000 */
[----:B------:R-:W-:Y:S02]  /*b540*/  FMNMX.FTZ R153, R157, R0, !PT ;  /* 0x000000009d997209 */ /* 0x000fe40007810000 */
[----:B------:R-:W-:Y:S01]  /*b550*/  FSEL R160, R160, -INF , !P3 ;  /* 0xff800000a0a07808 */ /* 0x000fe20005800000 */
[--C-:B------:R-:W-:Y:S01]  /*b560*/  FFMA.FTZ R196, R188, UR6, -R3.reuse ;  /* 0x00000006bcc47c23 */ /* 0x100fe20008010803 */
[----:B------:R-:W-:Y:S01]  /*b570*/  FMNMX.FTZ R0, R158, R153, !PT ;  /* 0x000000999e007209 */ /* 0x000fe20007810000 */
[--C-:B------:R-:W-:Y:S01]  /*b580*/  FFMA.FTZ R192, R167, UR6, -R3.reuse ;  /* 0x00000006a7c07c23 */ /* 0x100fe20008010803 */
[----:B------:R-:W-:Y:S01]  /*b590*/  ISETP.GT.AND P3, PT, R182, 0x29, P2 ;  /* 0x00000029b600780c */ /* 0x000fe20001764270 */
[--C-:B------:R-:W-:Y:S01]  /*b5a0*/  FFMA.FTZ R194, R169, UR6, -R3.reuse ;  /* 0x00000006a9c27c23 */ /* 0x100fe20008010803 */
[----:B------:R-:W-:Y:S01]  /*b5b0*/  FMNMX.FTZ R183, R159, R0, !PT ;  /* 0x000000009fb77209 */ /* 0x000fe20007810000 */
[--C-:B------:R-:W-:Y:S01]  /*b5c0*/  FFMA.FTZ R188, R171, UR6, -R3.reuse ;  /* 0x00000006abbc7c23 */ /* 0x100fe20008010803 */
[----:B------:R-:W-:Y:S01]  /*b5d0*/  FSEL R162, R162, -INF , !P4 ;  /* 0xff800000a2a27808 */ /* 0x000fe20006000000 */
[--C-:B------:R-:W-:Y:S01]  /*b5e0*/  FFMA.FTZ R190, R173, UR6, -R3.reuse ;  /* 0x00000006adbe7c23 */ /* 0x100fe20008010803 */
[----:B------:R-:W-:Y:S01]  /*b5f0*/  ISETP.GT.AND P4, PT, R182, 0x30, P2 ;  /* 0x00000030b600780c */ /* 0x000fe20001784270 */
[--C-:B------:R-:W-:Y:S01]  /*b600*/  FFMA.FTZ R186, R177, UR6, -R3.reuse ;  /* 0x00000006b1ba7c23 */ /* 0x100fe20008010803 */
[----:B------:R-:W-:Y:S01]  /*b610*/  ISETP.LT.OR P3, PT, R181, 0x2a, P3 ;  /* 0x0000002ab500780c */ /* 0x000fe20001f61670 */
[--C-:B------:R-:W-:Y:S01]  /*b620*/  FFMA.FTZ R180, R180, UR6, -R3.reuse ;  /* 0x00000006b4b47c23 */ /* 0x100fe20008010803 */
[----:B------:R-:W-:Y:S01]  /*b630*/  FMNMX.FTZ R183, R160, R183, !PT ;  /* 0x000000b7a0b77209 */ /* 0x000fe20007810000 */
[--C-:B------:R-:W-:Y:S01]  /*b640*/  FFMA.FTZ R198, R189, UR6, -R3.reuse ;  /* 0x00000006bdc67c23 */ /* 0x100fe20008010803 */
[----:B------:R-:W-:Y:S01]  /*b650*/  ISETP.LT.OR P4, PT, R181, 0x31, P4 ;  /* 0x00000031b500780c */ /* 0x000fe20002781670 */
[--C-:B------:R-:W-:Y:S01]  /*b660*/  FFMA.FTZ R167, R168, UR6, -R3.reuse ;  /* 0x00000006a8a77c23 */ /* 0x100fe20008010803 */
[----:B------:R-:W-:Y:S01]  /*b670*/  FSEL R161, R161, -INF , !P3 ;  /* 0xff800000a1a17808 */ /* 0x000fe20005800000 */
[--C-:B------:R-:W-:Y:S01]  /*b680*/  FFMA.FTZ R169, R170, UR6, -R3.reuse ;  /* 0x00000006aaa97c23 */ /* 0x100fe20008010803 */
[----:B------:R-:W-:Y:S01]  /*b690*/  ISETP.GT.AND P3, PT, R182, 0x31, P2 ;  /* 0x00000031b600780c */ /* 0x000fe20001764270 */
[--C-:B------:R-:W-:Y:S01]  /*b6a0*/  FFMA.FTZ R171, R172, UR6, -R3.reuse ;  /* 0x00000006acab7c23 */ /* 0x100fe20008010803 */
[----:B------:R-:W-:Y:S01]  /*b6b0*/  FMNMX.FTZ R0, R162, R183, !PT ;  /* 0x000000b7a2007209 */ /* 0x000fe20007810000 */
[--C-:B------:R-:W-:Y:S01]  /*b6c0*/  FFMA.FTZ R173, R174, UR6, -R3.reuse ;  /* 0x00000006aead7c23 */ /* 0x100fe20008010803 */
[----:B------:R-:W-:Y:S01]  /*b6d0*/  FSEL R163, R163, -INF , !P4 ;  /* 0xff800000a3a37808 */ /* 0x000fe20006000000 */
[----:B------:R-:W-:Y:S01]  /*b6e0*/  FFMA.FTZ R177, R178, UR6, -R3 ;  /* 0x00000006b2b17c23 */ /* 0x000fe20008010803 */
[----:B------:R-:W-:Y:S01]  /*b6f0*/  ISETP.GT.AND P4, PT, R182, 0x38, P2 ;  /* 0x00000038b600780c */ /* 0x000fe20001784270 */
[----:B------:R-:W-:Y:S01]  /*b700*/  MUFU.EX2 R153, R180 ;  /* 0x000000b400997308 */ /* 0x000fe20000000800 */
[----:B------:R-:W-:-:S02]  /*b710*/  ISETP.LT.OR P3, PT, R181, 0x32, P3 ;  /* 0x00000032b500780c */ /* 0x000fc40001f61670 */
[----:B------:R-:W-:Y:S02]  /*b720*/  FMNMX.FTZ R0, R161, R0, !PT ;  /* 0x00000000a1007209 */ /* 0x000fe40007810000 */
[----:B------:R-:W-:Y:S02]  /*b730*/  ISETP.GT.AND P2, PT, R182, 0x39, P2 ;  /* 0x00000039b600780c */ /* 0x000fe40001744270 */
[----:B------:R-:W-:Y:S01]  /*b740*/  ISETP.LT.OR P4, PT, R181, 0x39, P4 ;  /* 0x00000039b500780c */ /* 0x000fe20002781670 */
[----:B------:R-:W-:Y:S01]  /*b750*/  MUFU.EX2 R196, R196 ;  /* 0x000000c400c47308 */ /* 0x000fe20000000800 */
[----:B------:R-:W-:Y:S02]  /*b760*/  FSEL R164, R164, -INF , !P3 ;  /* 0xff800000a4a47808 */ /* 0x000fe40005800000 */
[----:B------:R-:W-:Y:S02]  /*b770*/  FMNMX.FTZ R183, R163, R0, !PT ;  /* 0x00000000a3b77209 */ /* 0x000fe40007810000 */
[----:B------:R-:W-:Y:S01]  /*b780*/  ISETP.LT.OR P2, PT, R181, 0x3a, P2 ;  /* 0x0000003ab500780c */ /* 0x000fe20001741670 */
[--C-:B------:R-:W-:Y:S01]  /*b790*/  FFMA.FTZ R181, R184, UR6, -R3.reuse ;  /* 0x00000006b8b57c23 */ /* 0x100fe20008010803 */
[----:B------:R-:W-:Y:S01]  /*b7a0*/  FSEL R165, R165, -INF , !P4 ;  /* 0xff800000a5a57808 */ /* 0x000fe20006000000 */
[--C-:B------:R-:W-:Y:S01]  /*b7b0*/  FFMA.FTZ R184, R175, UR6, -R3.reuse ;  /* 0x00000006afb87c23 */ /* 0x100fe20008010803 */
[----:B------:R-:W-:Y:S01]  /*b7c0*/  FMNMX.FTZ R0, R164, R183, !PT ;  /* 0x000000b7a4007209 */ /* 0x000fe20007810000 */
[----:B------:R-:W-:Y:S01]  /*b7d0*/  FFMA.FTZ R175, R176, UR6, -R3 ;  /* 0x00000006b0af7c23 */ /* 0x000fe20008010803 */
[----:B------:R-:W-:Y:S01]  /*b7e0*/  FSEL R166, R166, -INF , !P2 ;  /* 0xff800000a6a67808 */ /* 0x000fe20005000000 */
[----:B------:R-:W-:Y:S01]  /*b7f0*/  MUFU.EX2 R198, R198 ;  /* 0x000000c600c67308 */ /* 0x000fe20000000800 */
[----:B------:R-:W-:-:S02]  /*b800*/  FMNMX.FTZ R183, R165, R0, !PT ;  /* 0x00000000a5b77209 */ /* 0x000fc40007810000 */
[----:B------:R-:W-:Y:S02]  /*b810*/  FSEL R168, R4, RZ, P5 ;  /* 0x000000ff04a87208 */ /* 0x000fe40002800000 */
[----:B------:R-:W-:-:S03]  /*b820*/  FMNMX.FTZ R183, R166, R183, !PT ;  /* 0x000000b7a6b77209 */ /* 0x000fc60007810000 */
[----:B------:R-:W-:Y:S01]  /*b830*/  FADD.FTZ R168, -R168, R215 ;  /* 0x000000d7a8a87221 */ /* 0x000fe20000010100 */
[----:B------:R-:W-:Y:S01]  /*b840*/  MUFU.EX2 R181, R181 ;  /* 0x000000b500b57308 */ /* 0x000fe20000000800 */
[----:B------:R-:W1:Y:S01]  /*b850*/  SHFL.BFLY PT, R0, R183, 0x2, 0x1f ;  /* 0x0c401f00b7007f89 */ /* 0x000e6200000e0000 */
[----:B------:R-:W-:Y:S02]  /*b860*/  IMAD.MOV.U32 R215, RZ, RZ, R4 ;  /* 0x000000ffffd77224 */ /* 0x000fe400078e0004 */
[----:B------:R-:W-:-:S04]  /*b870*/  FMUL.FTZ R168, R168, UR6 ;  /* 0x00000006a8a87c20 */ /* 0x000fc80008410000 */
[----:B------:R-:W-:Y:S08]  /*b880*/  MUFU.EX2 R192, R192 ;  /* 0x000000c000c07308 */ /* 0x000ff00000000800 */
[----:B------:R-:W-:Y:S08]  /*b890*/  MUFU.EX2 R167, R167 ;  /* 0x000000a700a77308 */ /* 0x000ff00000000800 */
[----:B------:R-:W-:Y:S01]  /*b8a0*/  MUFU.EX2 R194, R194 ;  /* 0x000000c200c27308 */ /* 0x000fe20000000800 */
[----:B-1----:R-:W-:-:S05]  /*b8b0*/  FMNMX.FTZ R0, R183, R0, !PT ;  /* 0x00000000b7007209 */ /* 0x002fca0007810000 */
[----:B------:R-:W1:Y:S02]  /*b8c0*/  SHFL.BFLY PT, R183, R0, 0x1, 0x1f ;  /* 0x0c201f0000b77f89 */ /* 0x000e6400000e0000 */
[----:B------:R-:W-:Y:S08]  /*b8d0*/  MUFU.EX2 R169, R169 ;  /* 0x000000a900a97308 */ /* 0x000ff00000000800 */
[----:B------:R-:W-:Y:S08]  /*b8e0*/  MUFU.EX2 R188, R188 ;  /* 0x000000bc00bc7308 */ /* 0x000ff00000000800 */
[----:B------:R-:W-:Y:S01]  /*b8f0*/  MUFU.EX2 R171, R171 ;  /* 0x000000ab00ab7308 */ /* 0x000fe20000000800 */
[----:B-1----:R-:W-:-:S07]  /*b900*/  FMNMX.FTZ R3, R0, R183, !PT ;  /* 0x000000b700037209 */ /* 0x002fce0007810000 */
[----:B------:R-:W1:Y:S01]  /*b910*/  MUFU.EX2 R0, R168 ;  /* 0x000000a800007308 */ /* 0x000e620000000800 */
[C---:B------:R-:W-:Y:S01]  /*b920*/  FSETP.NEU.FTZ.AND P2, PT, R3.reuse, -INF , PT ;  /* 0xff8000000300780b */ /* 0x040fe20003f5d000 */
[----:B------:R-:W-:-:S05]  /*b930*/  FMUL.FTZ R183, R3, UR6 ;  /* 0x0000000603b77c20 */ /* 0x000fca0008410000 */
[----:B------:R-:W-:Y:S01]  /*b940*/  FSEL R183, R183, RZ, P2 ;  /* 0x000000ffb7b77208 */ /* 0x000fe20001000000 */
[----:B------:R-:W-:Y:S04]  /*b950*/  MUFU.EX2 R190, R190 ;  /* 0x000000be00be7308 */ /* 0x000fe80000000800 */
[--C-:B------:R-:W-:Y:S01]  /*b960*/  FFMA.FTZ R193, R155, UR6, -R183.reuse ;  /* 0x000000069bc17c23 */ /* 0x100fe200080108b7 */
[----:B------:R-:W-:Y:S01]  /*b970*/  FSEL R155, R3, RZ, P2 ;  /* 0x000000ff039b7208 */ /* 0x000fe20001000000 */
[--C-:B------:R-:W-:Y:S01]  /*b980*/  FFMA.FTZ R197, R179, UR6, -R183.reuse ;  /* 0x00000006b3c57c23 */ /* 0x100fe200080108b7 */
[--C-:B------:R-:W-:Y:S01]  /*b990*/  FFMA.FTZ R152, R152, UR6, -R183.reuse ;  /* 0x0000000698987c23 */ /* 0x100fe200080108b7 */
[--C-:B------:R-:W-:Y:S01]  /*b9a0*/  FFMA.FTZ R199, R2, UR6, -R183.reuse ;  /* 0x0000000602c77c23 */ /* 0x100fe200080108b7 */
[--C-:B------:R-:W-:Y:S01]  /*b9b0*/  FFMA.FTZ R154, R154, UR6, -R183.reuse ;  /* 0x000000069a9a7c23 */ /* 0x100fe200080108b7 */
[----:B------:R-:W-:Y:S01]  /*b9c0*/  FADD.FTZ R155, -R155, R216 ;  /* 0x000000d89b9b7221 */ /* 0x000fe20000010100 */
[----:B------:R-:W-:Y:S01]  /*b9d0*/  FFMA.FTZ R195, R157, UR6, -R183 ;  /* 0x000000069dc37c23 */ /* 0x000fe200080108b7 */
[----:B------:R-:W-:Y:S01]  /*b9e0*/  MUFU.EX2 R197, R197 ;  /* 0x000000c500c57308 */ /* 0x000fe20000000800 */
[----:B-1----:R-:W-:Y:S01]  /*b9f0*/  FFMA.FTZ R157, R0, R20, R153 ;  /* 0x00000014009d7223 */ /* 0x002fe20000010099 */
[----:B------:R-:W-:Y:S01]  /*ba00*/  FMUL.FTZ R155, R155, UR6 ;  /* 0x000000069b9b7c20 */ /* 0x000fe20008410000 */
[--C-:B------:R-:W-:Y:S01]  /*ba10*/  FFMA.FTZ R156, R156, UR6, -R183.reuse ;  /* 0x000000069c9c7c23 */ /* 0x100fe200080108b7 */
[----:B------:R-:W-:Y:S01]  /*ba20*/  FFMA.FTZ R158, R158, UR6, -R183 ;  /* 0x000000069e9e7c23 */ /* 0x000fe200080108b7 */
[----:B------:R-:W-:Y:S01]  /*ba30*/  FADD.FTZ R157, R196, R157 ;  /* 0x0000009dc49d7221 */ /* 0x000fe20000010000 */
[--C-:B------:R-:W-:Y:S01]  /*ba40*/  FFMA.FTZ R191, R162, UR6, -R183.reuse ;  /* 0x00000006a2bf7c23 */ /* 0x100fe200080108b7 */
[----:B------:R-:W-:Y:S01]  /*ba50*/  FFMA.FTZ R189, R159, UR6, -R183 ;  /* 0x000000069fbd7c23 */ /* 0x000fe200080108b7 */
[----:B------:R1:W2:Y:S01]  /*ba60*/  MUFU.EX2 R2, R155 ;  /* 0x0000009b00027308 */ /* 0x0002a20000000800 */
[----:B------:R-:W-:Y:S01]  /*ba70*/  FADD.FTZ R20, R198, R157 ;  /* 0x0000009dc6147221 */ /* 0x000fe20000010000 */
[--C-:B------:R-:W-:Y:S01]  /*ba80*/  FFMA.FTZ R160, R160, UR6, -R183.reuse ;  /* 0x00000006a0a07c23 */ /* 0x100fe200080108b7 */
[--C-:B------:R-:W-:Y:S01]  /*ba90*/  FFMA.FTZ R185, R163, UR6, -R183.reuse ;  /* 0x00000006a3b97c23 */ /* 0x100fe200080108b7 */
[--C-:B------:R-:W-:Y:S01]  /*baa0*/  FFMA.FTZ R164, R164, UR6, -R183.reuse ;  /* 0x00000006a4a47c23 */ /* 0x100fe200080108b7 */
[----:B------:R-:W-:Y:S01]  /*bab0*/  FADD.FTZ R157, R181, R20 ;  /* 0x00000014b59d7221 */ /* 0x000fe20000010000 */
[--C-:B------:R-:W-:Y:S01]  /*bac0*/  FFMA.FTZ R165, R165, UR6, -R183.reuse ;  /* 0x00000006a5a57c23 */ /* 0x100fe200080108b7 */
[----:B------:R-:W-:Y:S01]  /*bad0*/  FFMA.FTZ R166, R166, UR6, -R183 ;  /* 0x00000006a6a67c23 */ /* 0x000fe200080108b7 */
[----:B------:R-:W3:Y:S01]  /*bae0*/  MUFU.EX2 R152, R152 ;  /* 0x0000009800987308 */ /* 0x000ee20000000800 */
[----:B------:R-:W-:Y:S01]  /*baf0*/  FADD.FTZ R162, R192, R157 ;  /* 0x0000009dc0a27221 */ /* 0x000fe20000010000 */
[----:B------:R-:W-:Y:S01]  /*bb00*/  F2FP.BF16.F32.PACK_AB R196, R196, R153 ;  /* 0x00000099c4c4723e */ /* 0x000fe200000010ff */
[----:B------:R-:W-:Y:S01]  /*bb10*/  IMAD.U32 R157, RZ, RZ, UR10 ;  /* 0x0000000aff9d7e24 */ /* 0x000fe2000f8e00ff */
[----:B------:R-:W-:Y:S01]  /*bb20*/  ISETP.GT.AND P2, PT, R23, UR60, PT ;  /* 0x0000003c17007c0c */ /* 0x000fe2000bf44270 */
[----:B-1----:R-:W-:Y:S01]  /*bb30*/  FADD.FTZ R155, R167, R162 ;  /* 0x000000a2a79b7221 */ /* 0x002fe20000010000 */
[----:B------:R-:W-:Y:S01]  /*bb40*/  FFMA.FTZ R162, R161, UR6, -R183 ;  /* 0x00000006a1a27c23 */ /* 0x000fe200080108b7 */
[----:B------:R-:W-:Y:S01]  /*bb50*/  F2FP.BF16.F32.PACK_AB R198, R181, R198 ;  /* 0x000000c6b5c6723e */ /* 0x000fe200000010ff */
[----:B------:R-:W1:Y:S01]  /*bb60*/  MUFU.EX2 R199, R199 ;  /* 0x000000c700c77308 */ /* 0x000e620000000800 */
[----:B--2---:R-:W-:Y:S01]  /*bb70*/  FFMA.FTZ R7, R2, R7, R197 ;  /* 0x0000000702077223 */ /* 0x004fe200000100c5 */
[----:B------:R-:W-:Y:S01]  /*bb80*/  FADD.FTZ R168, R194, R155 ;  /* 0x0000009bc2a87221 */ /* 0x000fe20000010000 */
[----:B------:R-:W-:Y:S01]  /*bb90*/  @!P1 IADD3 R157, R157, 0x30860, RZ ;  /* 0x000308609d9d9810 */ /* 0x000fe20007ffe0ff */
[----:B------:R-:W-:Y:S01]  /*bba0*/  VIADD R23, R23, 0xffffffff ;  /* 0xffffffff17177836 */ /* 0x000fe20000000000 */
[----:B------:R-:W-:Y:S01]  /*bbb0*/  F2FP.BF16.F32.PACK_AB R192, R167, R192 ;  /* 0x000000c0a7c0723e */ /* 0x000fe200000010ff */
[C---:B------:R-:W-:Y:S01]  /*bbc0*/  FADD.FTZ R155, R169.reuse, R168 ;  /* 0x000000a8a99b7221 */ /* 0x040fe20000010000 */
[----:B------:R-:W-:Y:S01]  /*bbd0*/  @!P1 PRMT R157, RZ, 0x654, R157 ;  /* 0x00000654ff9d9816 */ /* 0x000fe2000000009d */
[----:B------:R-:W2:Y:S01]  /*bbe0*/  MUFU.EX2 R154, R154 ;  /* 0x0000009a009a7308 */ /* 0x000ea20000000800 */
[----:B---3--:R-:W-:Y:S01]  /*bbf0*/  FADD.FTZ R20, R152, R7 ;  /* 0x0000000798147221 */ /* 0x008fe20000010000 */
[----:B------:R-:W-:Y:S01]  /*bc00*/  FADD.FTZ R168, R188, R155 ;  /* 0x0000009bbca87221 */ /* 0x000fe20000010000 */
[----:B------:R3:W-:Y:S01]  /*bc10*/  @!P1 SYNCS.ARRIVE.TRANS64.RED.A1T0 RZ, [R157+URZ], RZ ;  /* 0x000000ff9dff99a7 */ /* 0x0007e2000810043f */
[----:B------:R-:W-:-:S02]  /*bc20*/  F2FP.BF16.F32.PACK_AB R194, R169, R194 ;  /* 0x000000c2a9c2723e */ /* 0x000fc400000010ff */
[C---:B------:R-:W-:Y:S01]  /*bc30*/  FADD.FTZ R155, R171.reuse, R168 ;  /* 0x000000a8ab9b7221 */ /* 0x040fe20000010000 */
[----:B------:R-:W-:Y:S01]  /*bc40*/  F2FP.BF16.F32.PACK_AB R188, R171, R188 ;  /* 0x000000bcabbc723e */ /* 0x000fe200000010ff */
[----:B------:R-:W4:Y:S01]  /*bc50*/  MUFU.EX2 R193, R193 ;  /* 0x000000c100c17308 */ /* 0x000f220000000800 */
[----:B-1----:R-:W-:Y:S01]  /*bc60*/  FADD.FTZ R7, R199, R20 ;  /* 0x00000014c7077221 */ /* 0x002fe20000010000 */
[----:B------:R-:W-:Y:S01]  /*bc70*/  FADD.FTZ R168, R190, R155 ;  /* 0x0000009bbea87221 */ /* 0x000fe20000010000 */
[----:B------:R-:W-:Y:S02]  /*bc80*/  F2FP.BF16.F32.PACK_AB R197, R152, R197 ;  /* 0x000000c598c5723e */ /* 0x000fe400000010ff */
[----:B------:R-:W-:-:S03]  /*bc90*/  MOV R216, R3 ;  /* 0x0000000300d87202 */ /* 0x000fc60000000f00 */
[----:B------:R-:W1:Y:S01]  /*bca0*/  MUFU.EX2 R156, R156 ;  /* 0x0000009c009c7308 */ /* 0x000e620000000800 */
[C---:B--2---:R-:W-:Y:S01]  /*bcb0*/  FADD.FTZ R20, R154.reuse, R7 ;  /* 0x000000079a147221 */ /* 0x044fe20000010000 */
[----:B------:R-:W-:-:S06]  /*bcc0*/  F2FP.BF16.F32.PACK_AB R199, R154, R199 ;  /* 0x000000c79ac7723e */ /* 0x000fcc00000010ff */
[----:B------:R-:W2:Y:S01]  /*bcd0*/  MUFU.EX2 R195, R195 ;  /* 0x000000c300c37308 */ /* 0x000ea20000000800 */
[----:B----4-:R-:W-:-:S07]  /*bce0*/  FADD.FTZ R7, R193, R20 ;  /* 0x00000014c1077221 */ /* 0x010fce0000010000 */
[----:B------:R-:W4:Y:S01]  /*bcf0*/  MUFU.EX2 R158, R158 ;  /* 0x0000009e009e7308 */ /* 0x000f220000000800 */
[C---:B-1----:R-:W-:Y:S01]  /*bd00*/  FADD.FTZ R20, R156.reuse, R7 ;  /* 0x000000079c147221 */ /* 0x042fe20000010000 */
[----:B------:R-:W-:-:S06]  /*bd10*/  F2FP.BF16.F32.PACK_AB R193, R156, R193 ;  /* 0x000000c19cc1723e */ /* 0x000fcc00000010ff */
[----:B------:R-:W1:Y:S01]  /*bd20*/  MUFU.EX2 R189, R189 ;  /* 0x000000bd00bd7308 */ /* 0x000e620000000800 */
[----:B--2---:R-:W-:-:S07]  /*bd30*/  FADD.FTZ R7, R195, R20 ;  /* 0x00000014c3077221 */ /* 0x004fce0000010000 */
[----:B------:R-:W2:Y:S01]  /*bd40*/  MUFU.EX2 R160, R160 ;  /* 0x000000a000a07308 */ /* 0x000ea20000000800 */
[C---:B----4-:R-:W-:Y:S01]  /*bd50*/  FADD.FTZ R20, R158.reuse, R7 ;  /* 0x000000079e147221 */ /* 0x050fe20000010000 */
[----:B------:R-:W-:-:S06]  /*bd60*/  F2FP.BF16.F32.PACK_AB R195, R158, R195 ;  /* 0x000000c39ec3723e */ /* 0x000fcc00000010ff */
[----:B------:R-:W4:Y:S01]  /*bd70*/  MUFU.EX2 R191, R191 ;  /* 0x000000bf00bf7308 */ /* 0x000f220000000800 */
[----:B-1----:R-:W-:-:S07]  /*bd80*/  FADD.FTZ R7, R189, R20 ;  /* 0x00000014bd077221 */ /* 0x002fce0000010000 */
        /* <DEDUP_REMOVED lines=8> */
[----:B------:R-:W-:Y:S01]  /*be10*/  MUFU.EX2 R185, R185 ;  /* 0x000000b900b97308 */ /* 0x000fe20000000800 */
[----:B--2---:R-:W-:-:S07]  /*be20*/  F2FP.BF16.F32.PACK_AB R191, R162, R191 ;  /* 0x000000bfa2bf723e */ /* 0x004fce00000010ff */
[----:B------:R-:W1:Y:S01]  /*be30*/  MUFU.EX2 R175, R175 ;  /* 0x000000af00af7308 */ /* 0x000e620000000800 */
[----:B----4-:R-:W-:-:S07]  /*be40*/  FADD.FTZ R168, R184, R153 ;  /* 0x00000099b8a87221 */ /* 0x010fce0000010000 */
[----:B------:R2:W4:Y:S08]  /*be50*/  MUFU.EX2 R155, R164 ;  /* 0x000000a4009b7308 */ /* 0x0005300000000800 */
[----:B------:R-:W5:Y:S01]  /*be60*/  MUFU.EX2 R186, R186 ;  /* 0x000000ba00ba7308 */ /* 0x000f620000000800 */
[----:B--2---:R-:W-:Y:S01]  /*be70*/  FADD.FTZ R164, R162, R7 ;  /* 0x00000007a2a47221 */ /* 0x004fe20000010000 */
[C---:B-1----:R-:W-:Y:S01]  /*be80*/  FADD.FTZ R153, R175.reuse, R168 ;  /* 0x000000a8af997221 */ /* 0x042fe20000010000 */
[----:B------:R-:W-:-:S02]  /*be90*/  F2FP.BF16.F32.PACK_AB R184, R175, R184 ;  /* 0x000000b8afb8723e */ /* 0x000fc400000010ff */
[----:B------:R-:W-:-:S03]  /*bea0*/  FADD.FTZ R164, R185, R164 ;  /* 0x000000a4b9a47221 */ /* 0x000fc60000010000 */
[----:B------:R-:W1:Y:S01]  /*beb0*/  MUFU.EX2 R165, R165 ;  /* 0x000000a500a57308 */ /* 0x000e620000000800 */
[C---:B----4-:R-:W-:Y:S01]  /*bec0*/  FADD.FTZ R164, R155.reuse, R164 ;  /* 0x000000a49ba47221 */ /* 0x050fe20000010000 */
[----:B------:R-:W-:-:S06]  /*bed0*/  F2FP.BF16.F32.PACK_AB R185, R155, R185 ;  /* 0x000000b99bb9723e */ /* 0x000fcc00000010ff */
[----:B------:R-:W2:Y:S01]  /*bee0*/  MUFU.EX2 R177, R177 ;  /* 0x000000b100b17308 */ /* 0x000ea20000000800 */
[----:B-----5:R-:W-:-:S07]  /*bef0*/  FADD.FTZ R20, R186, R153 ;  /* 0x00000099ba147221 */ /* 0x020fce0000010000 */
[----:B------:R-:W4:Y:S01]  /*bf00*/  MUFU.EX2 R166, R166 ;  /* 0x000000a600a67308 */ /* 0x000f220000000800 */
[----:B-1----:R-:W-:Y:S01]  /*bf10*/  FADD.FTZ R164, R165, R164 ;  /* 0x000000a4a5a47221 */ /* 0x002fe20000010000 */
[C---:B--2---:R-:W-:Y:S01]  /*bf20*/  FADD.FTZ R20, R177.reuse, R20 ;  /* 0x00000014b1147221 */ /* 0x044fe20000010000 */
[----:B------:R-:W-:Y:S02]  /*bf30*/  F2FP.BF16.F32.PACK_AB R186, R177, R186 ;  /* 0x000000bab1ba723e */ /* 0x000fe400000010ff */
[C---:B----4-:R-:W-:Y:S01]  /*bf40*/  FADD.FTZ R7, R166.reuse, R164 ;  /* 0x000000a4a6077221 */ /* 0x050fe20000010000 */
[----:B------:R-:W-:Y:S01]  /*bf50*/  F2FP.BF16.F32.PACK_AB R187, R166, R165 ;  /* 0x000000a5a6bb723e */ /* 0x000fe200000010ff */
[----:B---3--:R-:W-:Y:S06]  /*bf60*/  @P2 BRA `(.L_x_962) ;  /* 0xffffffd4005c2947 */ /* 0x008fec000383ffff */
.L_x_945:
        /* <DEDUP_REMOVED lines=131> */
.L_x_963:
[----:B------:R-:W-:Y:S01]  /*c7a0*/  ULEA UR5, UR36, UR38, 0x3 ;  /* 0x0000002624057291 */ /* 0x000fe2000f8e183f */
[----:B------:R-:W-:-:S05]  /*c7b0*/  IMAD.U32 R0, RZ, RZ, UR46 ;  /* 0x0000002eff007e24 */ /* 0x000fca000f8e00ff */
[----:B------:R-:W-:-:S04]  /*c7c0*/  SHF.L.U32 R0, R0, 0x1f, RZ ;  /* 0x0000001f00007819 */ /* 0x000fc800000006ff */
[----:B------:R1:W2:Y:S01]  /*c7d0*/  SYNCS.PHASECHK.TRANS64.TRYWAIT P2, [UR5+0x30850], R0 ;  /* 0x03085000ff0075a7 */ /* 0x0002a20008040145 */
[----:B------:R-:W-:Y:S05]  /*c7e0*/  @!P0 BRA `(.L_x_964) ;  /* 0x0000000000048947 */ /* 0x000fea0003800000 */
[----:B------:R-:W-:Y:S01]  /*c7f0*/  BPT.TRAP 0x1 ;  /* 0x000000040000795c */ /* 0x000fe20000300000 */
.L_x_964:
[----:B--2---:R-:W-:Y:S05]  /*c800*/  @P2 BRA `(.L_x_965) ;  /* 0x0000000000082947 */ /* 0x004fea0003800000 */
[----:B------:R-:W2:Y:S02]  /*c810*/  SYNCS.PHASECHK.TRANS64.TRYWAIT P0, [UR5+0x30850], R0 ;  /* 0x03085000ff0075a7 */ /* 0x000ea40008000145 */
[----:B--2---:R-:W-:Y:S05]  /*c820*/  @!P0 BRA `(.L_x_966) ;  /* 0x00000060009c8947 */ /* 0x004fea0003800000 */
.L_x_965:
[----:B------:R-:W-:Y:S01]  /*c830*/  UIADD3 UR38, UR38, 0x400, URZ ;  /* 0x0000040026267890 */ /* 0x000fe2000fffe03f */
[----:B------:R-:W-:Y:S01]  /*c840*/  WARPGROUP.ARRIVE ;  /* 0x00000000000079c5 */ /* 0x000fe20000000000 */
[----:B------:R-:W-:Y:S01]  /*c850*/  UMOV UR11, 0x40000040 ;  /* 0x40000040000b7882 */ /* 0x000fe20000000000 */
[----:B------:R-:W3:Y:S01]  /*c860*/  SHFL.BFLY PT, R2, R7, 0x2, 0x1f ;  /* 0x0c401f0007027f89 */ /* 0x000ee200000e0000 */
[----:B------:R-:W-:Y:S01]  /*c870*/  USHF.R.U32.HI UR38, URZ, 0x4, UR38 ;  /* 0x000000043f267899 */ /* 0x000fe20008011626 */
[----:B------:R-:W-:Y:S01]  /*c880*/  IMAD.MOV.U32 R21, RZ, RZ, RZ ;  /* 0x000000ffff157224 */ /* 0x000fe200078e00ff */
[----:B------:R-:W-:Y:S01]  /*c890*/  R2UR UR7, R207 ;  /* 0x00000000cf0772ca */ /* 0x000fe200000e0000 */
[----:B--2---:R-:W1:Y:S01]  /*c8a0*/  SHFL.BFLY PT, R5, R20, 0x2, 0x1f ;  /* 0x0c401f0014057f89 */ /* 0x004e6200000e0000 */
[----:B------:R-:W-:Y:S01]  /*c8b0*/  ULOP3.LUT UR38, UR38, 0x3fff, URZ, 0xc0, !UPT ;  /* 0x00003fff26267892 */ /* 0x000fe2000f8ec03f */
[----:B------:R-:W-:Y:S01]  /*c8c0*/  IMAD.U32 R12, RZ, RZ, UR5 ;  /* 0x00000005ff0c7e24 */ /* 0x000fe2000f8e00ff */
[----:B------:R-:W-:-:S02]  /*c8d0*/  MOV R11, UR6 ;  /* 0x00000006000b7c02 */ /* 0x000fc40008000f00 */
[----:B------:R-:W-:-:S04]  /*c8e0*/  ULOP3.LUT UR4, UR38, 0x2000000, URZ, 0xfc, !UPT ;  /* 0x0200000026047892 */ /* 0x000fc8000f8efc3f */
[----:B------:R-:W-:Y:S02]  /*c8f0*/  ULEA UR4, UR36, UR4, 0xb ;  /* 0x0000000424047291 */ /* 0x000fe4000f8e583f */
[----:B------:R-:W-:Y:S02]  /*c900*/  UIADD3 UR36, UR36, 0x1, URZ ;  /* 0x0000000124247890 */ /* 0x000fe4000fffe03f */
[----:B------:R-:W-:Y:S02]  /*c910*/  UIADD3 UR8, UR4, 0x80, URZ ;  /* 0x0000008004087890 */ /* 0x000fe4000fffe03f */
[----:B------:R-:W-:Y:S01]  /*c920*/  UIADD3 UR7, UR7, 0x1, URZ ;  /* 0x0000000107077890 */ /* 0x000fe2000fffe03f */
[----:B------:R-:W-:Y:S01]  /*c930*/  UMOV UR10, UR4 ;  /* 0x00000004000a7c82 */ /* 0x000fe20008000000 */
[----:B------:R-:W-:-:S05]  /*c940*/  UISETP.NE.AND UP0, UPT, UR36, 0x2, UPT ;  /* 0x000000022400788c */ /* 0x000fca000bf05270 */
[----:B------:R-:W-:Y:S01]  /*c950*/  HGMMA.64x256x16.F32.BF16 R24, R196, gdesc[UR8].tnspB, R24, gsb0 ;  /* 0x43e00008c4187df0 */ /* 0x000fe20008001818 */
[----:B------:R-:W-:Y:S01]  /*c960*/  UMOV UR10, UR8 ;  /* 0x00000008000a7c82 */ /* 0x000fe20008000000 */
[----:B------:R-:W-:Y:S01]  /*c970*/  UMOV UR11, 0x40000040 ;  /* 0x40000040000b7882 */ /* 0x000fe20000000000 */
[----:B------:R-:W-:Y:S01]  /*c980*/  UIADD3 UR8, UR4, 0x100, URZ ;  /* 0x0000010004087890 */ /* 0x000fe2000fffe03f */
[----:B---3--:R-:W-:Y:S01]  /*c990*/  FADD.FTZ R2, R2, R7 ;  /* 0x0000000702027221 */ /* 0x008fe20000010000 */
[----:B------:R-:W-:Y:S01]  /*c9a0*/  UIADD3 UR4, UR4, 0x180, URZ ;  /* 0x0000018004047890 */ /* 0x000fe2000fffe03f */
[----:B-1----:R-:W-:Y:S01]  /*c9b0*/  FADD.FTZ R0, R5, R20 ;  /* 0x0000001405007221 */ /* 0x002fe20000010000 */
[----:B------:R-:W-:Y:S01]  /*c9c0*/  IMAD.U32 R7, RZ, RZ, UR6 ;  /* 0x00000006ff077e24 */ /* 0x000fe2000f8e00ff */
[----:B------:R-:W-:Y:S01]  /*c9d0*/  USEL UR36, UR36, URZ, UP0 ;  /* 0x0000003f24247287 */ /* 0x000fe20008000000 */
[----:B------:R-:W1:Y:S01]  /*c9e0*/  SHFL.BFLY PT, R9, R2, 0x1, 0x1f ;  /* 0x0c201f0002097f89 */ /* 0x000e6200000e0000 */
[----:B------:R-:W-:-:S03]  /*c9f0*/  IMAD.U32 R207, RZ, RZ, UR7 ;  /* 0x00000007ffcf7e24 */ /* 0x000fc6000f8e00ff */
[----:B------:R-:W2:Y:S01]  /*ca00*/  SHFL.BFLY PT, R5, R0, 0x1, 0x1f ;  /* 0x0c201f0000057f89 */ /* 0x000ea200000e0000 */
[----:B-1----:R-:W-:Y:S01]  /*ca10*/  FADD.FTZ R9, R2, R9 ;  /* 0x0000000902097221 */ /* 0x002fe20000010000 */
[----:B------:R-:W-:Y:S02]  /*ca20*/  IMAD.MOV.U32 R2, RZ, RZ, -0x800000 ;  /* 0xff800000ff027424 */ /* 0x000fe400078e00ff */
[----:B--2---:R-:W-:Y:S02]  /*ca30*/  FADD.FTZ R10, R0, R5 ;  /* 0x00000005000a7221 */ /* 0x004fe40000010000 */
[----:B------:R-:W-:Y:S01]  /*ca40*/  FSETP.NE.FTZ.AND P2, PT, R9, RZ, PT ;  /* 0x000000ff0900720b */ /* 0x000fe20003f55000 */
[----:B------:R-:W-:Y:S01]  /*ca50*/  IMAD.MOV.U32 R0, RZ, RZ, -0x800000 ;  /* 0xff800000ff007424 */ /* 0x000fe200078e00ff */
[----:B------:R-:W-:Y:S02]  /*ca60*/  MOV R5, RZ ;  /* 0x000000ff00057202 */ /* 0x000fe40000000f00 */
[----:B------:R-:W-:-:S09]  /*ca70*/  FSETP.NE.FTZ.AND P0, PT, R10, RZ, PT ;  /* 0x000000ff0a00720b */ /* 0x000fd20003f15000 */
[----:B------:R-:W-:Y:S01]  /*ca80*/  @P2 MUFU.RCP R5, R9 ;  /* 0x0000000900052308 */ /* 0x000fe20000001000 */
[----:B------:R-:W-:-:S03]  /*ca90*/  @P2 FMUL.FTZ R11, R11, 0.69314718246459960938 ;  /* 0x3f3172180b0b2820 */ /* 0x000fc60000410000 */
[----:B------:R-:W-:-:S04]  /*caa0*/  @P0 FMUL.FTZ R7, R7, 0.69314718246459960938 ;  /* 0x3f31721807070820 */ /* 0x000fc80000410000 */
[----:B------:R-:W1:Y:S08]  /*cab0*/  @P0 MUFU.LG2 R6, R10 ;  /* 0x0000000a00060308 */ /* 0x000e700000000c00 */
[----:B------:R2:W3:Y:S08]  /*cac0*/  @P2 MUFU.LG2 R8, R9 ;  /* 0x0000000900082308 */ /* 0x0004f00000000c00 */
[----:B------:R-:W4:Y:S01]  /*cad0*/  @P0 MUFU.RCP R21, R10 ;  /* 0x0000000a00150308 */ /* 0x000f220000001000 */
[----:B-1----:R-:W-:Y:S01]  /*cae0*/  @P0 FMUL.FTZ R6, R6, 0.69314718246459960938 ;  /* 0x3f31721806060820 */ /* 0x002fe20000410000 */
[----:B--2---:R-:W-:-:S03]  /*caf0*/  @!P1 IADD3 R9, R12, 0x30860, RZ ;  /* 0x000308600c099810 */ /* 0x004fc60007ffe0ff */
[----:B------:R-:W-:Y:S01]  /*cb00*/  @P0 FFMA.FTZ R2, R7, R4, R6 ;  /* 0x0000000407020223 */ /* 0x000fe20000010006 */
[----:B------:R-:W-:Y:S02]  /*cb10*/  @!P1 PRMT R7, RZ, 0x654, R9 ;  /* 0x00000654ff079816 */ /* 0x000fe40000000009 */
[----:B------:R-:W-:Y:S01]  /*cb20*/  PLOP3.LUT P0, PT, PT, PT, PT, 0x8, 0x0 ;  /* 0x000000000000781c */ /* 0x000fe20003f0e170 */
[----:B---3--:R-:W-:-:S04]  /*cb30*/  @P2 FMUL.FTZ R8, R8, 0.69314718246459960938 ;  /* 0x3f31721808082820 */ /* 0x008fc80000410000 */
[----:B------:R-:W-:Y:S01]  /*cb40*/  @P2 FFMA.FTZ R0, R11, R3, R8 ;  /* 0x000000030b002223 */ /* 0x000fe20000010008 */
[----:B------:R-:W-:Y:S02]  /*cb50*/  WARPGROUP.DEPBAR.LE gsb0, 0x0 ;  /* 0x00008000000079c5 */ /* 0x000fe40000010000 */
[----:B------:R-:W-:-:S06]  /*cb60*/  WARPGROUP.ARRIVE ;  /* 0x00000000000079c5 */ /* 0x000fcc0000000000 */
        /* <DEDUP_REMOVED lines=9> */
[----:B------:R-:W-:-:S04]  /*cc00*/  USEL UR4, URZ, 0x1, UP0 ;  /* 0x000000013f047887 */ /* 0x000fc80008000000 */
[----:B------:R-:W-:Y:S01]  /*cc10*/  ULOP3.LUT UR46, UR46, UR4, URZ, 0x3c, !UPT ;  /* 0x000000042e2e7292 */ /* 0x000fe2000f8e3c3f */
[----:B------:R-:W-:Y:S02]  /*cc20*/  WARPGROUP.DEPBAR.LE gsb0, 0x0 ;  /* 0x00008000000079c5 */ /* 0x000fe40000010000 */
[----:B------:R-:W-:-:S15]  /*cc30*/  WARPGROUP.ARRIVE ;  /* 0x00000000000079c5 */ /* 0x000fde0000000000 */
[----:B------:R-:W-:-:S03]  /*cc40*/  NOP ;  /* 0x0000000000007918 */ /* 0x000fc60000000000 */
[----:B------:R-:W-:Y:S03]  /*cc50*/  HGMMA.64x256x16.F32.BF16 R24, R184, gdesc[UR8].tnspB, R24, gsb0 ;  /* 0x43e00008b8187df0 */ /* 0x000fe60008001818 */
[----:B------:R-:W-:Y:S02]  /*cc60*/  WARPGROUP.DEPBAR.LE gsb0, 0x0 ;  /* 0x00008000000079c5 */ /* 0x000fe40000010000 */
        /* <DEDUP_REMOVED lines=9> */
[----:B----4-:R-:W-:Y:S01]  /*cd00*/  FMUL.FTZ R4, R24, R21 ;  /* 0x0000001518047220 */ /* 0x010fe20000410000 */
[----:B------:R-:W-:Y:S01]  /*cd10*/  FMUL.FTZ R95, R99, R5 ;  /* 0x00000005635f7220 */ /* 0x000fe20000410000 */
[-C--:B------:R-:W-:Y:S01]  /*cd20*/  FMUL.FTZ R17, R56, R21.reuse ;  /* 0x0000001538117220 */ /* 0x080fe20000410000 */
[-C--:B------:R-:W-:Y:S01]  /*cd30*/  FMUL.FTZ R16, R57, R21.reuse ;  /* 0x0000001539107220 */ /* 0x080fe20000410000 */
[-C--:B------:R-:W-:Y:S01]  /*cd40*/  FMUL.FTZ R19, R60, R21.reuse ;  /* 0x000000153c137220 */ /* 0x080fe20000410000 */
[-C--:B------:R-:W-:Y:S01]  /*cd50*/  FMUL.FTZ R18, R61, R21.reuse ;  /* 0x000000153d127220 */ /* 0x080fe20000410000 */
[-C--:B------:R-:W-:Y:S01]  /*cd60*/  FMUL.FTZ R3, R64, R21.reuse ;  /* 0x0000001540037220 */ /* 0x080fe20000410000 */
[----:B------:R-:W-:Y:S01]  /*cd70*/  FMUL.FTZ R24, R65, R21 ;  /* 0x0000001541187220 */ /* 0x000fe20000410000 */
[----:B------:R1:W-:Y:S01]  /*cd80*/  @!P1 SYNCS.ARRIVE.TRANS64.RED.A1T0 RZ, [R7+URZ], RZ ;  /* 0x000000ff07ff99a7 */ /* 0x0003e2000810043f */
        /* <DEDUP_REMOVED lines=111> */
.L_x_896:
[----:B------:R-:W1:Y:S08]  /*d480*/  S2UR UR4, SR_CgaCtaId ;  /* 0x00000000000479c3 */ /* 0x000e700000008800 */
[----:B------:R-:W-:Y:S06]  /*d490*/  BAR.SYNC.DEFER_BLOCKING 0x5, 0x120 ;  /* 0x0144800000007b1d */ /* 0x000fec0000010000 */
[----:B------:R-:W-:-:S02]  /*d4a0*/  UMOV UR38, 0x400 ;  /* 0x0000040000267882 */ /* 0x000fc40000000000 */
[----:B-1----:R-:W-:-:S09]  /*d4b0*/  ULEA UR38, UR4, UR38, 0x18 ;  /* 0x0000002604267291 */ /* 0x002fd2000f8ec03f */
[----:B------:R-:W1:Y:S02]  /*d4c0*/  LDS R5, [UR38+0x308d0] ;  /* 0x0308d026ff057984 */ /* 0x000e640008000800 */
[----:B-1----:R-:W-:Y:S01]  /*d4d0*/  R2UR UR4, R5 ;  /* 0x00000000050472ca */ /* 0x002fe200000e0000 */
[----:B------:R-:W-:Y:S06]  /*d4e0*/  BAR.ARV 0x4, 0x120 ;  /* 0x0104800000007b1d */ /* 0x000fec0000002000 */
[----:B------:R-:W-:Y:S08]  /*d4f0*/  @P0 BRA `(.L_x_967) ;  /* 0x0000000c00e00947 */ /* 0x000ff00003800000 */
[C---:B------:R-:W-:Y:S01]  /*d500*/  IADD3 R21, P6, R200.reuse, 0x20, RZ ;  /* 0x00000020c8157810 */ /* 0x040fe20007fde0ff */
[----:B------:R-:W-:Y:S01]  /*d510*/  VIADD R103, R209, UR42 ;  /* 0x0000002ad1677c36 */ /* 0x000fe20008000000 */
[----:B------:R-:W-:Y:S01]  /*d520*/  IADD3 R27, P5, R200, 0x40, RZ ;  /* 0x00000040c81b7810 */ /* 0x000fe20007fbe0ff */
[----:B------:R-:W-:Y:S01]  /*d530*/  ULDC UR10, c[0x0][0xa88] ;  /* 0x0002a200000a7ab9 */ /* 0x000fe20000000800 */
[----:B------:R-:W-:Y:S01]  /*d540*/  LOP3.LUT R20, R21, 0x380, RZ, 0xc0, !PT ;  /* 0x0000038015147812 */ /* 0x000fe200078ec0ff */
[----:B------:R-:W-:Y:S01]  /*d550*/  USHF.R.S32.HI UR5, URZ, 0x1f, UR43 ;  /* 0x0000001f3f057899 */ /* 0x000fe2000801142b */
[----:B------:R-:W-:Y:S01]  /*d560*/  LOP3.LUT R26, R27, 0x380, RZ, 0xc0, !PT ;  /* 0x000003801b1a7812 */ /* 0x000fe200078ec0ff */
[----:B------:R-:W-:Y:S01]  /*d570*/  ULDC.64 UR6, c[0x0][0xb70] ;  /* 0x0002dc0000067ab9 */ /* 0x000fe20000000a00 */
[----:B------:R-:W-:Y:S01]  /*d580*/  SHF.R.U64 R20, R20, 0x3, RZ ;  /* 0x0000000314147819 */ /* 0x000fe200000012ff */
[----:B------:R-:W-:Y:S01]  /*d590*/  UIMAD UR5, UR5, UR6, URZ ;  /* 0x00000006050572a4 */ /* 0x000fe2000f8e023f */
[----:B------:R-:W-:Y:S01]  /*d5a0*/  SHF.R.U64 R26, R26, 0x3, RZ ;  /* 0x000000031a1a7819 */ /* 0x000fe200000012ff */
[----:B------:R-:W-:Y:S01]  /*d5b0*/  UIMAD.WIDE.U32 UR8, UR43, UR6, URZ ;  /* 0x000000062b0872a5 */ /* 0x000fe2000f8e003f */
[----:B------:R-:W-:Y:S01]  /*d5c0*/  LOP3.LUT R20, R20, R21, RZ, 0x3c, !PT ;  /* 0x0000001514147212 */ /* 0x000fe200078e3cff */
[--C-:B------:R-:W-:Y:S01]  /*d5d0*/  IMAD.X R21, RZ, RZ, R201.reuse, P6 ;  /* 0x000000ffff157224 */ /* 0x100fe200030e06c9 */
[C---:B------:R-:W-:Y:S01]  /*d5e0*/  IADD3 R41, P6, R200.reuse, 0x4040, RZ ;  /* 0x00004040c8297810 */ /* 0x040fe20007fde0ff */
[----:B------:R-:W-:Y:S01]  /*d5f0*/  UIMAD UR5, UR43, UR7, UR5 ;  /* 0x000000072b0572a4 */ /* 0x000fe2000f8e0205 */
[----:B------:R-:W-:Y:S01]  /*d600*/  IADD3 R31, P4, R200, 0x60, RZ ;  /* 0x00000060c81f7810 */ /* 0x000fe20007f9e0ff */
[----:B------:R-:W-:Y:S01]  /*d610*/  ULDC.64 UR12, c[0x0][0x208] ;  /* 0x00008200000c7ab9 */ /* 0x000fe20000000a00 */
[----:B------:R-:W-:Y:S01]  /*d620*/  LOP3.LUT R40, R41, 0x380, RZ, 0xc0, !PT ;  /* 0x0000038029287812 */ /* 0x000fe200078ec0ff */
[----:B------:R-:W-:Y:S01]  /*d630*/  UIADD3 UR5, UR9, UR5, URZ ;  /* 0x0000000509057290 */ /* 0x000fe2000fffe03f */
[----:B------:R-:W-:Y:S01]  /*d640*/  LOP3.LUT R26, R26, R27, RZ, 0x3c, !PT ;  /* 0x0000001b1a1a7212 */ /* 0x000fe200078e3cff */
[----:B------:R-:W-:Y:S01]  /*d650*/  IMAD.X R27, RZ, RZ, R201, P5 ;  /* 0x000000ffff1b7224 */ /* 0x000fe200028e06c9 */
[----:B------:R-:W-:Y:S01]  /*d660*/  SHF.R.U64 R40, R40, 0x3, RZ ;  /* 0x0000000328287819 */ /* 0x000fe200000012ff */
[----:B------:R-:W-:Y:S01]  /*d670*/  ULDC.64 UR6, c[0x0][0xb40] ;  /* 0x0002d00000067ab9 */ /* 0x000fe20000000a00 */
[----:B------:R-:W-:-:S02]  /*d680*/  LOP3.LUT P0, RZ, R208, 0x3, RZ, 0xc0, !PT ;  /* 0x00000003d0ff7812 */ /* 0x000fc4000780c0ff */
[----:B------:R-:W-:Y:S02]  /*d690*/  IADD3 R5, R103, 0x8, RZ ;  /* 0x0000000867057810 */ /* 0x000fe40007ffe0ff */
[C---:B------:R-:W-:Y:S02]  /*d6a0*/  IADD3 R35, P3, R200.reuse, 0x4000, RZ ;  /* 0x00004000c8237810 */ /* 0x040fe40007f7e0ff */
[C---:B------:R-:W-:Y:S02]  /*d6b0*/  IADD3 R43, P5, R200.reuse, 0x4060, RZ ;  /* 0x00004060c82b7810 */ /* 0x040fe40007fbe0ff */
[----:B------:R-:W-:Y:S02]  /*d6c0*/  LOP3.LUT R30, R31, 0x380, RZ, 0xc0, !PT ;  /* 0x000003801f1e7812 */ /* 0x000fe400078ec0ff */
[----:B------:R-:W-:Y:S02]  /*d6d0*/  IADD3 R39, P2, R200, 0x4020, RZ ;  /* 0x00004020c8277810 */ /* 0x000fe40007f5e0ff */
[----:B------:R-:W-:-:S02]  /*d6e0*/  LOP3.LUT R40, R40, R41, RZ, 0x3c, !PT ;  /* 0x0000002928287212 */ /* 0x000fc400078e3cff */
[----:B------:R-:W-:Y:S02]  /*d6f0*/  ISETP.GE.OR P1, PT, R5, UR10, P0 ;  /* 0x0000000a05007c0c */ /* 0x000fe40008726670 */
[----:B------:R-:W-:Y:S02]  /*d700*/  LOP3.LUT R34, R35, 0x380, RZ, 0xc0, !PT ;  /* 0x0000038023227812 */ /* 0x000fe400078ec0ff */
[----:B------:R-:W-:Y:S02]  /*d710*/  IADD3.X R41, RZ, R201, RZ, P6, !PT ;  /* 0x000000c9ff297210 */ /* 0x000fe400037fe4ff */
[----:B------:R-:W-:Y:S02]  /*d720*/  LOP3.LUT R42, R43, 0x380, RZ, 0xc0, !PT ;  /* 0x000003802b2a7812 */ /* 0x000fe400078ec0ff */
[----:B------:R-:W-:Y:S02]  /*d730*/  IADD3 R5, P6, R200, 0x8060, RZ ;  /* 0x00008060c8057810 */ /* 0x000fe40007fde0ff */
[----:B------:R-:W-:-:S02]  /*d740*/  SHF.R.U64 R30, R30, 0x3, RZ ;  /* 0x000000031e1e7819 */ /* 0x000fc400000012ff */
[----:B------:R-:W-:Y:S02]  /*d750*/  LOP3.LUT R38, R39, 0x380, RZ, 0xc0, !PT ;  /* 0x0000038027267812 */ /* 0x000fe400078ec0ff */
[----:B------:R-:W-:Y:S02]  /*d760*/  SHF.R.U64 R34, R34, 0x3, RZ ;  /* 0x0000000322227819 */ /* 0x000fe400000012ff */
[----:B------:R-:W-:Y:S02]  /*d770*/  SHF.R.U64 R42, R42, 0x3, RZ ;  /* 0x000000032a2a7819 */ /* 0x000fe400000012ff */
[----:B------:R-:W-:Y:S02]  /*d780*/  LOP3.LUT R28, R5, 0x380, RZ, 0xc0, !PT ;  /* 0x00000380051c7812 */ /* 0x000fe400078ec0ff */
[----:B------:R-:W-:Y:S02]  /*d790*/  LOP3.LUT R30, R30, R31, RZ, 0x3c, !PT ;  /* 0x0000001f1e1e7212 */ /* 0x000fe400078e3cff */
[----:B------:R-:W-:-:S02]  /*d7a0*/  IADD3.X R31, RZ, R201, RZ, P4, !PT ;  /* 0x000000c9ff1f7210 */ /* 0x000fc400027fe4ff */
[----:B------:R-:W-:Y:S02]  /*d7b0*/  SHF.R.U64 R38, R38, 0x3, RZ ;  /* 0x0000000326267819 */ /* 0x000fe400000012ff */
[----:B------:R-:W-:Y:S01]  /*d7c0*/  LOP3.LUT R34, R34, R35, RZ, 0x3c, !PT ;  /* 0x0000002322227212 */ /* 0x000fe200078e3cff */
[--C-:B------:R-:W-:Y:S01]  /*d7d0*/  IMAD.X R35, RZ, RZ, R201.reuse, P3 ;  /* 0x000000ffff237224 */ /* 0x100fe200018e06c9 */
[----:B------:R-:W-:Y:S02]  /*d7e0*/  IADD3 R45, P4, R200, 0x8000, RZ ;  /* 0x00008000c82d7810 */ /* 0x000fe40007f9e0ff */
[----:B------:R-:W-:Y:S01]  /*d7f0*/  LOP3.LUT R42, R42, R43, RZ, 0x3c, !PT ;  /* 0x0000002b2a2a7212 */ /* 0x000fe200078e3cff */
[----:B------:R-:W-:Y:S01]  /*d800*/  IMAD.X R43, RZ, RZ, R201, P5 ;  /* 0x000000ffff2b7224 */ /* 0x000fe200028e06c9 */
[----:B------:R-:W-:Y:S02]  /*d810*/  SHF.R.U64 R28, R28, 0x3, RZ ;  /* 0x000000031c1c7819 */ /* 0x000fe400000012ff */
[----:B------:R-:W-:-:S02]  /*d820*/  IADD3 R47, P3, R200, 0x8020, RZ ;  /* 0x00008020c82f7810 */ /* 0x000fc40007f7e0ff */
[----:B------:R-:W-:Y:S01]  /*d830*/  LOP3.LUT R38, R38, R39, RZ, 0x3c, !PT ;  /* 0x0000002726267212 */ /* 0x000fe200078e3cff */
[----:B------:R-:W-:Y:S01]  /*d840*/  IMAD.X R39, RZ, RZ, R201, P2 ;  /* 0x000000ffff277224 */ /* 0x000fe200010e06c9 */
[C---:B------:R-:W-:Y:S02]  /*d850*/  LOP3.LUT R53, R200.reuse, 0x380, RZ, 0xc0, !PT ;  /* 0x00000380c8357812 */ /* 0x040fe400078ec0ff */
[C---:B------:R-:W-:Y:S02]  /*d860*/  IADD3 R51, P5, R200.reuse, 0xc000, RZ ;  /* 0x0000c000c8337810 */ /* 0x040fe40007fbe0ff */
[----:B------:R-:W-:Y:S02]  /*d870*/  LOP3.LUT R44, R45, 0x380, RZ, 0xc0, !PT ;  /* 0x000003802d2c7812 */ /* 0x000fe400078ec0ff */
[----:B------:R-:W-:Y:S02]  /*d880*/  F2FP.BF16.F32.PACK_AB R6, R29, R6 ;  /* 0x000000061d06723e */ /* 0x000fe400000010ff */
[----:B------:R-:W-:-:S02]  /*d890*/  IADD3 R49, P2, R200, 0x8040, RZ ;  /* 0x00008040c8317810 */ /* 0x000fc40007f5e0ff */
[----:B------:R-:W-:Y:S02]  /*d8a0*/  LOP3.LUT R28, R28, R5, RZ, 0x3c, !PT ;  /* 0x000000051c1c7212 */ /* 0x000fe400078e3cff */
[----:B------:R-:W-:Y:S02]  /*d8b0*/  IADD3.X R29, RZ, R201, RZ, P6, !PT ;  /* 0x000000c9ff1d7210 */ /* 0x000fe400037fe4ff */
[----:B------:R-:W-:Y:S02]  /*d8c0*/  LOP3.LUT R46, R47, 0x380, RZ, 0xc0, !PT ;  /* 0x000003802f2e7812 */ /* 0x000fe400078ec0ff */
[----:B------:R-:W-:Y:S02]  /*d8d0*/  SHF.R.U64 R53, R53, 0x3, RZ ;  /* 0x0000000335357819 */ /* 0x000fe400000012ff */
[----:B------:R-:W-:Y:S02]  /*d8e0*/  LOP3.LUT R50, R51, 0x380, RZ, 0xc0, !PT ;  /* 0x0000038033327812 */ /* 0x000fe400078ec0ff */
[----:B------:R-:W-:-:S02]  /*d8f0*/  SHF.R.U64 R44, R44, 0x3, RZ ;  /* 0x000000032c2c7819 */ /* 0x000fc400000012ff */
[----:B------:R-:W-:Y:S02]  /*d900*/  LOP3.LUT R48, R49, 0x380, RZ, 0xc0, !PT ;  /* 0x0000038031307812 */ /* 0x000fe400078ec0ff */
[----:B------:R-:W-:Y:S02]  /*d910*/  MOV R31, R30 ;  /* 0x0000001e001f7202 */ /* 0x000fe40000000f00 */
[----:B------:R-:W-:Y:S02]  /*d920*/  SHF.R.U64 R46, R46, 0x3, RZ ;  /* 0x000000032e2e7819 */ /* 0x000fe400000012ff */
[----:B------:R-:W-:Y:S02]  /*d930*/  MOV R30, R28 ;  /* 0x0000001c001e7202 */ /* 0x000fe40000000f00 */
[----:B------:R-:W-:Y:S01]  /*d940*/  LOP3.LUT R52, R53, R200, RZ, 0x3c, !PT ;  /* 0x000000c835347212 */ /* 0x000fe200078e3cff */
[----:B------:R-:W1:Y:S01]  /*d950*/  LDC.64 R28, c[0x0][0xb78] ;  /* 0x0002de00ff1c7b82 */ /* 0x000e620000000a00 */
[----:B------:R-:W-:Y:S01]  /*d960*/  SHF.R.U64 R50, R50, 0x3, RZ ;  /* 0x0000000332327819 */ /* 0x000fe200000012ff */
[----:B------:R-:W-:Y:S01]  /*d970*/  IMAD.MOV.U32 R53, RZ, RZ, R201 ;  /* 0x000000ffff357224 */ /* 0x000fe200078e00c9 */
[----:B------:R-:W-:-:S02]  /*d980*/  LOP3.LUT R44, R44, R45, RZ, 0x3c, !PT ;  /* 0x0000002d2c2c7212 */ /* 0x000fc400078e3cff */
[----:B------:R-:W-:Y:S02]  /*d990*/  SHF.R.U64 R48, R48, 0x3, RZ ;  /* 0x0000000330307819 */ /* 0x000fe400000012ff */
[----:B------:R-:W-:Y:S02]  /*d9a0*/  F2FP.BF16.F32.PACK_AB R4, R25, R4 ;  /* 0x000000041904723e */ /* 0x000fe400000010ff */
[----:B------:R-:W-:Y:S02]  /*d9b0*/  IADD3.X R45, RZ, R201, RZ, P4, !PT ;  /* 0x000000c9ff2d7210 */ /* 0x000fe400027fe4ff */
[----:B------:R-:W-:Y:S01]  /*d9c0*/  LOP3.LUT R46, R46, R47, RZ, 0x3c, !PT ;  /* 0x0000002f2e2e7212 */ /* 0x000fe200078e3cff */
[----:B------:R-:W-:Y:S01]  /*d9d0*/  IMAD.X R47, RZ, RZ, R201, P3 ;  /* 0x000000ffff2f7224 */ /* 0x000fe200018e06c9 */
[----:B------:R-:W-:Y:S02]  /*d9e0*/  IADD3 R25, P4, R200, 0xc020, RZ ;  /* 0x0000c020c8197810 */ /* 0x000fe40007f9e0ff */
[----:B------:R-:W-:-:S02]  /*d9f0*/  LOP3.LUT R50, R50, R51, RZ, 0x3c, !PT ;  /* 0x0000003332327212 */ /* 0x000fc400078e3cff */
[----:B------:R-:W-:Y:S02]  /*da00*/  IADD3 R51, P3, R200, 0xc040, RZ ;  /* 0x0000c040c8337810 */ /* 0x000fe40007f7e0ff */
[----:B------:R-:W-:Y:S01]  /*da10*/  LOP3.LUT R48, R48, R49, RZ, 0x3c, !PT ;  /* 0x0000003130307212 */ /* 0x000fe200078e3cff */
[--C-:B------:R-:W-:Y:S01]  /*da20*/  IMAD.X R49, RZ, RZ, R201.reuse, P2 ;  /* 0x000000ffff317224 */ /* 0x100fe200010e06c9 */
[----:B------:R-:W-:Y:S02]  /*da30*/  MOV R53, R52 ;  /* 0x0000003400357202 */ /* 0x000fe40000000f00 */
[----:B------:R-:W-:Y:S01]  /*da40*/  F2FP.BF16.F32.PACK_AB R5, R57, R56 ;  /* 0x000000383905723e */ /* 0x000fe200000010ff */
[----:B------:R-:W-:Y:S01]  /*da50*/  IMAD.X R57, RZ, RZ, R201, P4 ;  /* 0x000000ffff397224 */ /* 0x000fe200020e06c9 */
[----:B------:R-:W-:Y:S01]  /*da60*/  F2FP.BF16.F32.PACK_AB R7, R160, R7 ;  /* 0x00000007a007723e */ /* 0x000fe200000010ff */
[----:B------:R-:W-:Y:S01]  /*da70*/  BAR.SYNC.DEFER_BLOCKING 0x1, 0x100 ;  /* 0x0044000000007b1d */ /* 0x000fe20000010000 */
[----:B------:R-:W-:-:S02]  /*da80*/  LOP3.LUT R56, R25, 0x380, RZ, 0xc0, !PT ;  /* 0x0000038019387812 */ /* 0x000fc400078ec0ff */
[----:B------:R-:W-:Y:S02]  /*da90*/  IADD3 R55, P2, R200, 0xc060, RZ ;  /* 0x0000c060c8377810 */ /* 0x000fe40007f5e0ff */
[----:B------:R-:W-:Y:S02]  /*daa0*/  LOP3.LUT R52, R51, 0x380, RZ, 0xc0, !PT ;  /* 0x0000038033347812 */ /* 0x000fe400078ec0ff */
[----:B------:R-:W-:Y:S02]  /*dab0*/  SHF.R.U64 R56, R56, 0x3, RZ ;  /* 0x0000000338387819 */ /* 0x000fe400000012ff */
[----:B------:R-:W-:Y:S02]  /*dac0*/  LOP3.LUT R54, R55, 0x380, RZ, 0xc0, !PT ;  /* 0x0000038037367812 */ /* 0x000fe400078ec0ff */
[----:B------:R-:W-:Y:S01]  /*dad0*/  MOV R161, R20 ;  /* 0x0000001400a17202 */ /* 0x000fe20000000f00 */
[----:B------:R-:W-:Y:S01]  /*dae0*/  IMAD.U32 R20, RZ, RZ, UR8 ;  /* 0x00000008ff147e24 */ /* 0x000fe2000f8e00ff */
[----:B------:R-:W-:-:S02]  /*daf0*/  F2FP.BF16.F32.PACK_AB R8, R8, R9 ;  /* 0x000000090808723e */ /* 0x000fc400000010ff */
[----:B------:R-:W-:Y:S02]  /*db00*/  F2FP.BF16.F32.PACK_AB R10, R10, R11 ;  /* 0x0000000b0a0a723e */ /* 0x000fe400000010ff */
[----:B------:R-:W-:Y:S02]  /*db10*/  SHF.R.U64 R52, R52, 0x3, RZ ;  /* 0x0000000334347819 */ /* 0x000fe400000012ff */
[----:B------:R-:W-:Y:S02]  /*db20*/  MOV R160, R26 ;  /* 0x0000001a00a07202 */ /* 0x000fe40000000f00 */
[----:B------:R-:W-:Y:S02]  /*db30*/  F2FP.BF16.F32.PACK_AB R9, R156, R61 ;  /* 0x0000003d9c09723e */ /* 0x000fe400000010ff */
[----:B------:R-:W-:Y:S01]  /*db40*/  F2FP.BF16.F32.PACK_AB R11, R155, R64 ;  /* 0x000000409b0b723e */ /* 0x000fe200000010ff */
[----:B------:R2:W-:Y:S01]  /*db50*/  STSM.16.M88.4 [R53], R4 ;  /* 0x0000000435007844 */ /* 0x0005e20000000200 */
[----:B------:R-:W-:-:S02]  /*db60*/  F2FP.BF16.F32.PACK_AB R12, R12, R13 ;  /* 0x0000000d0c0c723e */ /* 0x000fc400000010ff */
[----:B------:R-:W-:Y:S02]  /*db70*/  F2FP.BF16.F32.PACK_AB R14, R14, R15 ;  /* 0x0000000f0e0e723e */ /* 0x000fe400000010ff */
[----:B------:R-:W-:Y:S02]  /*db80*/  F2FP.BF16.F32.PACK_AB R13, R158, R65 ;  /* 0x000000419e0d723e */ /* 0x000fe400000010ff */
[----:B------:R-:W-:Y:S02]  /*db90*/  F2FP.BF16.F32.PACK_AB R15, R157, R152 ;  /* 0x000000989d0f723e */ /* 0x000fe400000010ff */
[----:B------:R-:W-:Y:S02]  /*dba0*/  F2FP.BF16.F32.PACK_AB R16, R16, R17 ;  /* 0x000000111010723e */ /* 0x000fe400000010ff */
[----:B------:R-:W-:Y:S02]  /*dbb0*/  F2FP.BF16.F32.PACK_AB R18, R18, R19 ;  /* 0x000000131212723e */ /* 0x000fe400000010ff */
[----:B------:R-:W-:-:S02]  /*dbc0*/  LOP3.LUT R56, R56, R25, RZ, 0x3c, !PT ;  /* 0x0000001938387212 */ /* 0x000fc400078e3cff */
[----:B------:R-:W-:Y:S02]  /*dbd0*/  MOV R34, R34 ;  /* 0x0000002200227202 */ /* 0x000fe40000000f00 */
[----:B--2---:R-:W-:Y:S02]  /*dbe0*/  F2FP.BF16.F32.PACK_AB R4, R33, R32 ;  /* 0x000000202104723e */ /* 0x004fe400000010ff */
[----:B------:R-:W-:Y:S02]  /*dbf0*/  F2FP.BF16.F32.PACK_AB R5, R154, R23 ;  /* 0x000000179a05723e */ /* 0x000fe400000010ff */
[----:B------:R-:W-:Y:S02]  /*dc00*/  F2FP.BF16.F32.PACK_AB R6, R37, R36 ;  /* 0x000000242506723e */ /* 0x000fe400000010ff */
[----:B------:R-:W-:Y:S02]  /*dc10*/  F2FP.BF16.F32.PACK_AB R7, R153, R60 ;  /* 0x0000003c9907723e */ /* 0x000fe400000010ff */
[----:B------:R-:W-:-:S02]  /*dc20*/  F2FP.BF16.F32.PACK_AB R17, R59, R58 ;  /* 0x0000003a3b11723e */ /* 0x000fc400000010ff */
[----:B------:R-:W-:Y:S01]  /*dc30*/  F2FP.BF16.F32.PACK_AB R19, R63, R62 ;  /* 0x0000003e3f13723e */ /* 0x000fe200000010ff */
[----:B------:R2:W-:Y:S01]  /*dc40*/  STSM.16.M88.4 [R161], R4 ;  /* 0x00000004a1007844 */ /* 0x0005e20000000200 */
[----:B------:R-:W-:Y:S02]  /*dc50*/  F2FP.BF16.F32.PACK_AB R72, R73, R72 ;  /* 0x000000484948723e */ /* 0x000fe400000010ff */
[----:B------:R-:W-:Y:S01]  /*dc60*/  SHF.R.U64 R54, R54, 0x3, RZ ;  /* 0x0000000336367819 */ /* 0x000fe200000012ff */
[----:B------:R-:W-:Y:S01]  /*dc70*/  STSM.16.M88.4 [R160], R8 ;  /* 0x00000008a0007844 */ /* 0x000fe20000000200 */
[----:B------:R-:W-:Y:S02]  /*dc80*/  MOV R38, R38 ;  /* 0x0000002600267202 */ /* 0x000fe40000000f00 */
[----:B------:R-:W-:Y:S01]  /*dc90*/  MOV R21, UR9 ;  /* 0x0000000900157c02 */ /* 0x000fe20008000f00 */
[----:B------:R-:W-:Y:S01]  /*dca0*/  IMAD.U32 R21, RZ, RZ, UR5 ;  /* 0x00000005ff157e24 */ /* 0x000fe2000f8e00ff */
[----:B------:R-:W-:Y:S01]  /*dcb0*/  F2FP.BF16.F32.PACK_AB R24, R24, R3 ;  /* 0x000000031818723e */ /* 0x000fe200000010ff */
[----:B------:R-:W-:Y:S01]  /*dcc0*/  USHF.R.S32.HI UR5, URZ, 0x1f, UR44 ;  /* 0x0000001f3f057899 */ /* 0x000fe2000801142c */
[----:B------:R-:W-:Y:S01]  /*dcd0*/  F2FP.BF16.F32.PACK_AB R25, R67, R66 ;  /* 0x000000424319723e */ /* 0x000fe200000010ff */
[----:B------:R-:W-:Y:S01]  /*dce0*/  STSM.16.M88.4 [R31], R12 ;  /* 0x0000000c1f007844 */ /* 0x000fe20000000200 */
[----:B------:R-:W-:Y:S01]  /*dcf0*/  F2FP.BF16.F32.PACK_AB R26, R69, R68 ;  /* 0x00000044451a723e */ /* 0x000fe200000010ff */
[C---:B-1----:R-:W-:Y:S01]  /*dd00*/  IMAD.WIDE.U32 R20, R28.reuse, UR44, R20 ;  /* 0x0000002c1c147c25 */ /* 0x042fe2000f8e0014 */
[----:B------:R-:W-:Y:S01]  /*dd10*/  F2FP.BF16.F32.PACK_AB R27, R71, R70 ;  /* 0x00000046471b723e */ /* 0x000fe200000010ff */
[----:B------:R-:W-:Y:S01]  /*dd20*/  STSM.16.M88.4 [R34], R16 ;  /* 0x0000001022007844 */ /* 0x000fe20000000200 */
[----:B------:R-:W-:Y:S01]  /*dd30*/  F2FP.BF16.F32.PACK_AB R73, R159, R74 ;  /* 0x0000004a9f49723e */ /* 0x000fe200000010ff */
[----:B--2---:R-:W-:Y:S01]  /*dd40*/  IMAD R4, R28, UR5, RZ ;  /* 0x000000051c047c24 */ /* 0x004fe2000f8e02ff */
[----:B------:R-:W-:Y:S01]  /*dd50*/  F2FP.BF16.F32.PACK_AB R80, R81, R80 ;  /* 0x000000505150723e */ /* 0x000fe200000010ff */
[----:B------:R-:W-:Y:S01]  /*dd60*/  STSM.16.M88.4 [R38], R24 ;  /* 0x0000001826007844 */ /* 0x000fe20000000200 */
[----:B------:R-:W-:Y:S01]  /*dd70*/  LOP3.LUT R52, R52, R51, RZ, 0x3c, !PT ;  /* 0x0000003334347212 */ /* 0x000fe200078e3cff */
[----:B------:R-:W-:Y:S01]  /*dd80*/  IMAD.X R51, RZ, RZ, R201, P5 ;  /* 0x000000ffff337224 */ /* 0x000fe200028e06c9 */
[----:B------:R-:W-:Y:S01]  /*dd90*/  MOV R40, R40 ;  /* 0x0000002800287202 */ /* 0x000fe20000000f00 */
[----:B------:R-:W-:Y:S01]  /*dda0*/  IMAD R4, R29, UR44, R4 ;  /* 0x0000002c1d047c24 */ /* 0x000fe2000f8e0204 */
[----:B------:R-:W-:-:S02]  /*ddb0*/  F2FP.BF16.F32.PACK_AB R74, R77, R76 ;  /* 0x0000004c4d4a723e */ /* 0x000fc400000010ff */
[----:B------:R-:W-:Y:S02]  /*ddc0*/  F2FP.BF16.F32.PACK_AB R75, R78, R75 ;  /* 0x0000004b4e4b723e */ /* 0x000fe400000010ff */
[----:B------:R-:W-:Y:S02]  /*ddd0*/  F2FP.BF16.F32.PACK_AB R81, R79, R82 ;  /* 0x000000524f51723e */ /* 0x000fe400000010ff */
[----:B------:R-:W-:Y:S01]  /*dde0*/  F2FP.BF16.F32.PACK_AB R88, R89, R88 ;  /* 0x000000585958723e */ /* 0x000fe200000010ff */
[----:B------:R-:W-:Y:S01]  /*ddf0*/  STSM.16.M88.4 [R40], R72 ;  /* 0x0000004828007844 */ /* 0x000fe20000000200 */
[----:B------:R-:W-:Y:S02]  /*de00*/  MOV R42, R42 ;  /* 0x0000002a002a7202 */ /* 0x000fe40000000f00 */
[----:B------:R-:W-:Y:S02]  /*de10*/  F2FP.BF16.F32.PACK_AB R82, R85, R84 ;  /* 0x000000545552723e */ /* 0x000fe400000010ff */
[----:B------:R-:W-:-:S02]  /*de20*/  F2FP.BF16.F32.PACK_AB R83, R86, R83 ;  /* 0x000000535653723e */ /* 0x000fc400000010ff */
[----:B------:R-:W-:Y:S02]  /*de30*/  F2FP.BF16.F32.PACK_AB R89, R87, R90 ;  /* 0x0000005a5759723e */ /* 0x000fe400000010ff */
[----:B------:R-:W-:Y:S01]  /*de40*/  F2FP.BF16.F32.PACK_AB R96, R97, R96 ;  /* 0x000000606160723e */ /* 0x000fe200000010ff */
[----:B------:R-:W-:Y:S01]  /*de50*/  STSM.16.M88.4 [R42], R80 ;  /* 0x000000502a007844 */ /* 0x000fe20000000200 */
[----:B------:R-:W-:Y:S02]  /*de60*/  MOV R44, R44 ;  /* 0x0000002c002c7202 */ /* 0x000fe40000000f00 */
[----:B------:R-:W-:Y:S02]  /*de70*/  F2FP.BF16.F32.PACK_AB R90, R93, R92 ;  /* 0x0000005c5d5a723e */ /* 0x000fe400000010ff */
[----:B------:R-:W-:Y:S02]  /*de80*/  F2FP.BF16.F32.PACK_AB R91, R94, R91 ;  /* 0x0000005b5e5b723e */ /* 0x000fe400000010ff */
[----:B------:R-:W-:-:S02]  /*de90*/  F2FP.BF16.F32.PACK_AB R97, R95, R98 ;  /* 0x000000625f61723e */ /* 0x000fc400000010ff */
[----:B------:R-:W-:Y:S01]  /*dea0*/  F2FP.BF16.F32.PACK_AB R104, R105, R104 ;  /* 0x000000686968723e */ /* 0x000fe200000010ff */
[----:B------:R-:W-:Y:S01]  /*deb0*/  STSM.16.M88.4 [R44], R88 ;  /* 0x000000582c007844 */ /* 0x000fe20000000200 */
[----:B------:R-:W-:Y:S01]  /*dec0*/  LOP3.LUT R54, R54, R55, RZ, 0x3c, !PT ;  /* 0x0000003736367212 */ /* 0x000fe200078e3cff */
[----:B------:R-:W-:Y:S01]  /*ded0*/  IMAD.X R55, RZ, RZ, R201, P2 ;  /* 0x000000ffff377224 */ /* 0x000fe200010e06c9 */
[----:B------:R-:W-:Y:S02]  /*dee0*/  MOV R46, R46 ;  /* 0x0000002e002e7202 */ /* 0x000fe40000000f00 */
[----:B------:R-:W-:Y:S02]  /*def0*/  F2FP.BF16.F32.PACK_AB R98, R101, R100 ;  /* 0x000000646562723e */ /* 0x000fe400000010ff */
[----:B------:R-:W-:Y:S02]  /*df00*/  F2FP.BF16.F32.PACK_AB R99, R102, R99 ;  /* 0x000000636663723e */ /* 0x000fe400000010ff */
[----:B------:R-:W-:-:S02]  /*df10*/  F2FP.BF16.F32.PACK_AB R105, R107, R106 ;  /* 0x0000006a6b69723e */ /* 0x000fc400000010ff */
[----:B------:R-:W-:Y:S01]  /*df20*/  F2FP.BF16.F32.PACK_AB R112, R113, R112 ;  /* 0x000000707170723e */ /* 0x000fe200000010ff */
[----:B------:R-:W-:Y:S01]  /*df30*/  STSM.16.M88.4 [R46], R96 ;  /* 0x000000602e007844 */ /* 0x000fe20000000200 */
[----:B------:R-:W-:Y:S02]  /*df40*/  MOV R48, R48 ;  /* 0x0000003000307202 */ /* 0x000fe40000000f00 */
[----:B------:R-:W-:Y:S02]  /*df50*/  IADD3.X R53, RZ, R201, RZ, P3, !PT ;  /* 0x000000c9ff357210 */ /* 0x000fe40001ffe4ff */
        /* <DEDUP_REMOVED lines=16> */
[----:B------:R-:W-:Y:S02]  /*e060*/  MOV R56, R56 ;  /* 0x0000003800387202 */ /* 0x000fe40000000f00 */
        /* <DEDUP_REMOVED lines=9> */
[----:B------:R-:W-:Y:S01]  /*e100*/  MOV R54, R54 ;  /* 0x0000003600367202 */ /* 0x000fe20000000f00 */
[----:B------:R-:W-:Y:S01]  /*e110*/  STSM.16.M88.4 [R52], R136 ;  /* 0x0000008834007844 */ /* 0x000fe20000000200 */
[----:B------:R-:W-:Y:S02]  /*e120*/  F2FP.BF16.F32.PACK_AB R146, R149, R148 ;  /* 0x000000949592723e */ /* 0x000fe400000010ff */
[----:B------:R-:W-:Y:S02]  /*e130*/  F2FP.BF16.F32.PACK_AB R147, R151, R150 ;  /* 0x000000969793723e */ /* 0x000fe400000010ff */
[C---:B------:R-:W-:Y:S02]  /*e140*/  ISETP.GE.OR P0, PT, R103.reuse, UR10, P0 ;  /* 0x0000000a67007c0c */ /* 0x040fe40008706670 */
[----:B------:R-:W-:Y:S01]  /*e150*/  SHF.R.S32.HI R3, RZ, 0x1f, R103 ;  /* 0x0000001fff037819 */ /* 0x000fe20000011467 */
[----:B------:R-:W-:Y:S01]  /*e160*/  STSM.16.M88.4 [R54], R144 ;  /* 0x0000009036007844 */ /* 0x000fe20000000200 */
[----:B------:R-:W-:Y:S01]  /*e170*/  IADD3 R103, P2, R103, R20, RZ ;  /* 0x0000001467677210 */ /* 0x000fe20007f5e0ff */
[----:B------:R-:W-:Y:S01]  /*e180*/  @!PT LDS RZ, [RZ] ;  /* 0x00000000fffff984 */ /* 0x000fe20000000800 */
[----:B------:R-:W-:Y:S01]  /*e190*/  @!PT LDS RZ, [RZ] ;  /* 0x00000000fffff984 */ /* 0x000fe20000000800 */
[----:B------:R-:W-:Y:S01]  /*e1a0*/  @!PT LDS RZ, [RZ] ;  /* 0x00000000fffff984 */ /* 0x000fe20000000800 */
[----:B------:R-:W-:Y:S01]  /*e1b0*/  @!PT LDS RZ, [RZ] ;  /* 0x00000000fffff984 */ /* 0x000fe20000000800 */
[----:B------:R1:W-:Y:S06]  /*e1c0*/  MEMBAR.ALL.CTA ;  /* 0x0000000000007992 */ /* 0x0003ec0000008000 */
[----:B-1----:R-:W1:Y:S01]  /*e1d0*/  FENCE.VIEW.ASYNC.S ;  /* 0x00000000000073c6 */ /* 0x002e620000000000 */
[----:B------:R-:W-:Y:S01]  /*e1e0*/  IADD3.X R20, R3, R21, R4, P2, !PT ;  /* 0x0000001503147210 */ /* 0x000fe200017fe404 */
[----:B-1----:R-:W-:Y:S06]  /*e1f0*/  BAR.ARV 0x1, 0x120 ;  /* 0x0044800000007b1d */ /* 0x002fec0000002000 */
[C---:B------:R-:W-:Y:S01]  /*e200*/  LEA R4, P2, R103.reuse, UR6, 0x2 ;  /* 0x0000000667047c11 */ /* 0x040fe2000f8410ff */
[----:B------:R-:W1:Y:S03]  /*e210*/  SHFL.IDX PT, R3, R211, RZ, 0x1f ;  /* 0x00001fffd3037589 */ /* 0x000e6600000e0000 */
[----:B------:R-:W-:-:S05]  /*e220*/  LEA.HI.X R5, R103, UR7, R20, 0x2, P2 ;  /* 0x0000000767057c11 */ /* 0x000fca00090f1414 */
[----:B------:R2:W-:Y:S04]  /*e230*/  @!P0 STG.E desc[UR12][R4.64], R2 ;  /* 0x0000000204008986 */ /* 0x0005e8000c10190c */
[----:B------:R2:W-:Y:S01]  /*e240*/  @!P1 STG.E desc[UR12][R4.64+0x20], R0 ;  /* 0x0000200004009986 */ /* 0x0005e2000c10190c */
[----:B-1----:R-:W-:-:S13]  /*e250*/  ISETP.NE.AND P0, PT, R3, 0x7, PT ;  /* 0x000000070300780c */ /* 0x002fda0003f05270 */
[----:B--2---:R-:W-:Y:S05]  /*e260*/  @P0 BRA `(.L_x_968) ;  /* 0x0000000c00180947 */ /* 0x004fea0003800000 */
[----:B------:R-:W-:Y:S01]  /*e270*/  BAR.SYNC.DEFER_BLOCKING 0x1, 0x120 ;  /* 0x0044800000007b1d */ /* 0x000fe20000010000 */
[----:B------:R-:W-:-:S05]  /*e280*/  ELECT P0, URZ, PT ;  /* 0x00000000003f782f */ /* 0x000fca0003800000 */
[----:B------:R-:W-:Y:S08]  /*e290*/  BSSY B0, `(.L_x_969) ;  /* 0x000001d000007945 */ /* 0x000ff00003800000 */
[----:B------:R-:W-:Y:S05]  /*e2a0*/  @!P0 BRA `(.L_x_970) ;  /* 0x00000000006c8947 */ /* 0x000fea0003800000 */
[----:B------:R-:W-:Y:S01]  /*e2b0*/  ULDC.64 UR10, c[0x0][0x198] ;  /* 0x00006600000a7ab9 */ /* 0x000fe20000000a00 */
[----:B------:R-:W-:Y:S02]  /*e2c0*/  UIADD3 UR5, UR38, 0x4000, URZ ;  /* 0x0000400026057890 */ /* 0x000fe4000fffe03f */
[----:B------:R-:W-:Y:S02]  /*e2d0*/  UIADD3 UR6, UP0, UR10, 0x9f0, URZ ;  /* 0x000009f00a067890 */ /* 0x000fe4000ff1e03f */
[----:B------:R-:W-:Y:S02]  /*e2e0*/  UIADD3 UR9, UR38, 0x8000, URZ ;  /* 0x0000800026097890 */ /* 0x000fe4000fffe03f */
[----:B------:R-:W-:Y:S01]  /*e2f0*/  UIADD3.X UR7, URZ, UR11, URZ, UP0, !UPT ;  /* 0x0000000b3f077290 */ /* 0x000fe200087fe43f */
[----:B------:R-:W-:Y:S01]  /*e300*/  UMOV UR41, URZ ;  /* 0x0000003f00297c82 */ /* 0x000fe20008000000 */
[----:B------:R-:W-:Y:S01]  /*e310*/  UMOV UR45, URZ ;  /* 0x0000003f002d7c82 */ /* 0x000fe20008000000 */
[----:B------:R-:W-:Y:S01]  /*e320*/  UMOV UR40, UR38 ;  /* 0x0000002600287c82 */ /* 0x000fe20008000000 */
[----:B------:R-:W-:Y:S01]  /*e330*/  UMOV UR8, 0x40 ;  /* 0x0000004000087882 */ /* 0x000fe20000000000 */
[----:B------:R-:W-:-:S04]  /*e340*/  UIADD3 UR10, UR38, 0xc000, URZ ;  /* 0x0000c000260a7890 */ /* 0x000fc8000fffe03f */
        /* <DEDUP_REMOVED lines=17> */
.L_x_970:
[----:B------:R-:W-:Y:S05]  /*e460*/  BSYNC B0 ;  /* 0x0000000000007941 */ /* 0x000fea0003800000 */
.L_x_969:
[----:B------:R-:W-:Y:S05]  /*e470*/  BRA `(.L_x_968) ;  /* 0x0000000800947947 */ /* 0x000fea0003800000 */
.L_x_967:
[----:B------:R-:W1:Y:S01]  /*e480*/  LDC.64 R8, c[0x0][0xae0] ;  /* 0x0002b800ff087b82 */ /* 0x000e620000000a00 */
[----:B------:R-:W-:Y:S01]  /*e490*/  ISETP.GT.AND P0, PT, R213, 0x7f, PT ;  /* 0x0000007fd500780c */ /* 0x000fe20003f04270 */
[----:B------:R-:W-:Y:S01]  /*e4a0*/  USHF.R.S32.HI UR5, URZ, 0x1f, UR43 ;  /* 0x0000001f3f057899 */ /* 0x000fe2000801142b */
[--C-:B------:R-:W-:Y:S01]  /*e4b0*/  SHF.R.S32.HI R203, RZ, 0x1f, R202.reuse ;  /* 0x0000001fffcb7819 */ /* 0x100fe200000114ca */
[----:B------:R-:W-:Y:S01]  /*e4c0*/  USHF.R.S32.HI UR6, URZ, 0x1f, UR44 ;  /* 0x0000001f3f067899 */ /* 0x000fe2000801142c */
[----:B------:R-:W-:Y:S03]  /*e4d0*/  BSSY B0, `(.L_x_971) ;  /* 0x000001d000007945 */ /* 0x000fe60003800000 */
[----:B------:R-:W2:Y:S08]  /*e4e0*/  LDC R14, c[0x0][0xdac] ;  /* 0x00036b00ff0e7b82 */ /* 0x000eb00000000800 */
[----:B------:R-:W3:Y:S01]  /*e4f0*/  LDC.64 R10, c[0x0][0xae8] ;  /* 0x0002ba00ff0a7b82 */ /* 0x000ee20000000a00 */
[----:B-1----:R-:W-:-:S04]  /*e500*/  IMAD.WIDE.U32 R6, R8, UR43, R202 ;  /* 0x0000002b08067c25 */ /* 0x002fc8000f8e00ca */
[----:B------:R-:W-:Y:S01]  /*e510*/  IMAD R8, R8, UR5, RZ ;  /* 0x0000000508087c24 */ /* 0x000fe2000f8e02ff */
[----:B------:R-:W-:Y:S06]  /*e520*/  @P0 BRA `(.L_x_972) ;  /* 0x00000000005c0947 */ /* 0x000fec0003800000 */
[----:B------:R-:W1:Y:S01]  /*e530*/  S2R R0, SR_TID.X ;  /* 0x0000000000007919 */ /* 0x000e620000002100 */
[----:B------:R-:W-:Y:S01]  /*e540*/  IMAD.U32 R2, RZ, RZ, UR42 ;  /* 0x0000002aff027e24 */ /* 0x000fe2000f8e00ff */
[----:B------:R-:W-:-:S04]  /*e550*/  ULDC UR7, c[0x0][0xa88] ;  /* 0x0002a20000077ab9 */ /* 0x000fc80000000800 */
[----:B-1----:R-:W-:-:S04]  /*e560*/  IADD3 R2, R2, -0x80, R0 ;  /* 0xffffff8002027810 */ /* 0x002fc80007ffe000 */
[----:B------:R-:W-:-:S13]  /*e570*/  ISETP.GE.AND P0, PT, R2, UR7, PT ;  /* 0x0000000702007c0c */ /* 0x000fda000bf06270 */
[----:B------:R-:W-:Y:S05]  /*e580*/  @P0 BRA `(.L_x_972) ;  /* 0x0000000000440947 */ /* 0x000fea0003800000 */
[----:B------:R-:W1:Y:S01]  /*e590*/  LDC.64 R4, c[0x0][0xb70] ;  /* 0x0002dc00ff047b82 */ /* 0x000e620000000a00 */
[----:B------:R-:W-:Y:S01]  /*e5a0*/  SHF.R.S32.HI R3, RZ, 0x1f, R2 ;  /* 0x0000001fff037819 */ /* 0x000fe20000011402 */
[----:B------:R-:W-:Y:S01]  /*e5b0*/  ULDC.64 UR8, c[0x0][0xb40] ;  /* 0x0002d00000087ab9 */ /* 0x000fe20000000a00 */
[----:B------:R-:W-:-:S05]  /*e5c0*/  ULDC.64 UR10, c[0x0][0x208] ;  /* 0x00008200000a7ab9 */ /* 0x000fca0000000a00 */
[----:B------:R-:W4:Y:S01]  /*e5d0*/  LDC.64 R12, c[0x0][0xb78] ;  /* 0x0002de00ff0c7b82 */ /* 0x000f220000000a00 */
[C---:B-1----:R-:W-:Y:S02]  /*e5e0*/  IMAD R0, R4.reuse, UR5, RZ ;  /* 0x0000000504007c24 */ /* 0x042fe4000f8e02ff */
[----:B------:R-:W-:-:S04]  /*e5f0*/  IMAD.WIDE.U32 R2, R4, UR43, R2 ;  /* 0x0000002b04027c25 */ /* 0x000fc8000f8e0002 */
[----:B------:R-:W-:Y:S02]  /*e600*/  IMAD R5, R5, UR43, R0 ;  /* 0x0000002b05057c24 */ /* 0x000fe4000f8e0200 */
[----:B----4-:R-:W-:-:S03]  /*e610*/  IMAD R0, R12, UR6, RZ ;  /* 0x000000060c007c24 */ /* 0x010fc6000f8e02ff */
[----:B------:R-:W-:Y:S01]  /*e620*/  IADD3 R3, R3, R5, RZ ;  /* 0x0000000503037210 */ /* 0x000fe20007ffe0ff */
[----:B------:R-:W-:Y:S02]  /*e630*/  IMAD R5, R13, UR44, R0 ;  /* 0x0000002c0d057c24 */ /* 0x000fe4000f8e0200 */
[----:B------:R-:W-:-:S04]  /*e640*/  IMAD.WIDE.U32 R2, R12, UR44, R2 ;  /* 0x0000002c0c027c25 */ /* 0x000fc8000f8e0002 */
[----:B------:R-:W-:Y:S01]  /*e650*/  IMAD.IADD R3, R3, 0x1, R5 ;  /* 0x0000000103037824 */ /* 0x000fe200078e0205 */
[----:B------:R-:W-:-:S04]  /*e660*/  LEA R4, P0, R2, UR8, 0x2 ;  /* 0x0000000802047c11 */ /* 0x000fc8000f8010ff */
[----:B------:R-:W-:Y:S01]  /*e670*/  LEA.HI.X R5, R2, UR9, R3, 0x2, P0 ;  /* 0x0000000902057c11 */ /* 0x000fe200080f1403 */
[----:B------:R-:W-:-:S05]  /*e680*/  IMAD.MOV.U32 R3, RZ, RZ, -0x800000 ;  /* 0xff800000ff037424 */ /* 0x000fca00078e00ff */
[----:B------:R1:W-:Y:S03]  /*e690*/  STG.E desc[UR10][R4.64], R3 ;  /* 0x0000000304007986 */ /* 0x0003e6000c10190a */
.L_x_972:
[----:B------:R-:W-:Y:S05]  /*e6a0*/  BSYNC B0 ;  /* 0x0000000000007941 */ /* 0x000fea0003800000 */
.L_x_971:
[----:B------:R-:W-:Y:S01]  /*e6b0*/  R2UR UR7, R206 ;  /* 0x00000000ce0772ca */ /* 0x000fe200000e0000 */
[----:B------:R-:W-:Y:S01]  /*e6c0*/  ULDC UR5, c[0x0][0xa88] ;  /* 0x0002a20000057ab9 */ /* 0x000fe20000000800 */
[C---:B------:R-:W-:Y:S01]  /*e6d0*/  IADD3 R0, R204.reuse, 0x20, RZ ;  /* 0x00000020cc007810 */ /* 0x040fe20007ffe0ff */
[----:B------:R-:W-:Y:S01]  /*e6e0*/  UIADD3 UR42, -UR42, UR5, URZ ;  /* 0x000000052a2a7290 */ /* 0x000fe2000fffe13f */
[----:B-1----:R-:W-:Y:S01]  /*e6f0*/  IMAD R3, R9, UR43, R8 ;  /* 0x0000002b09037c24 */ /* 0x002fe2000f8e0208 */
[----:B------:R-:W-:Y:S01]  /*e700*/  SHF.R.S32.HI R205, RZ, 0x1f, R204 ;  /* 0x0000001fffcd7819 */ /* 0x000fe200000114cc */
[C---:B------:R-:W-:Y:S01]  /*e710*/  VIADD R2, R204.reuse, 0x40 ;  /* 0x00000040cc027836 */ /* 0x040fe20000000000 */
[----:B------:R-:W-:Y:S01]  /*e720*/  BSSY B0, `(.L_x_973) ;  /* 0x0000025000007945 */ /* 0x000fe20003800000 */
[----:B------:R-:W-:Y:S01]  /*e730*/  IMAD.IADD R7, R7, 0x1, R3 ;  /* 0x0000000107077824 */ /* 0x000fe200078e0203 */
[C---:B------:R-:W-:Y:S01]  /*e740*/  ISETP.GE.AND P2, PT, R204.reuse, UR42, PT ;  /* 0x0000002acc007c0c */ /* 0x040fe2000bf46270 */
[----:B------:R-:W-:Y:S01]  /*e750*/  VIADD R8, R204, 0x60 ;  /* 0x00000060cc087836 */ /* 0x000fe20000000000 */
[----:B------:R-:W-:Y:S01]  /*e760*/  ISETP.GE.AND P0, PT, R0, UR42, PT ;  /* 0x0000002a00007c0c */ /* 0x000fe2000bf06270 */
[C---:B---3--:R-:W-:Y:S01]  /*e770*/  IMAD R0, R10.reuse, UR6, RZ ;  /* 0x000000060a007c24 */ /* 0x048fe2000f8e02ff */
[----:B------:R-:W-:Y:S01]  /*e780*/  ULOP3.LUT UR5, URZ, UR7, URZ, 0x33, !UPT ;  /* 0x000000073f057292 */ /* 0x000fe2000f8e333f */
[----:B------:R-:W-:Y:S01]  /*e790*/  IMAD.WIDE.U32 R6, R10, UR44, R6 ;  /* 0x0000002c0a067c25 */ /* 0x000fe2000f8e0006 */
[----:B------:R-:W-:-:S03]  /*e7a0*/  ISETP.GE.AND P1, PT, R2, UR42, PT ;  /* 0x0000002a02007c0c */ /* 0x000fc6000bf26270 */
[----:B------:R-:W-:Y:S01]  /*e7b0*/  IMAD R3, R11, UR44, R0 ;  /* 0x0000002c0b037c24 */ /* 0x000fe2000f8e0200 */
[----:B--2---:R-:W-:-:S03]  /*e7c0*/  IADD3 R5, R14, UR5, RZ ;  /* 0x000000050e057c10 */ /* 0x004fc6000fffe0ff */
[----:B------:R-:W-:Y:S02]  /*e7d0*/  IMAD.IADD R11, R7, 0x1, R3 ;  /* 0x00000001070b7824 */ /* 0x000fe400078e0203 */
[----:B------:R-:W-:Y:S01]  /*e7e0*/  IMAD.WIDE R4, R5, 0x80, R204 ;  /* 0x0000008005047825 */ /* 0x000fe200078e02cc */
[----:B------:R-:W-:Y:S06]  /*e7f0*/  @P2 BRA `(.L_x_974) ;  /* 0x00000000005c2947 */ /* 0x000fec0003800000 */
[C---:B------:R-:W-:Y:S01]  /*e800*/  VIADD R2, R202.reuse, 0x80 ;  /* 0x00000080ca027836 */ /* 0x040fe20000000000 */
[----:B------:R-:W-:Y:S01]  /*e810*/  IADD3 R0, R202, 0x40, RZ ;  /* 0x00000040ca007810 */ /* 0x000fe20007ffe0ff */
[----:B------:R-:W-:Y:S01]  /*e820*/  ULDC UR5, c[0x0][0xa8c] ;  /* 0x0002a30000057ab9 */ /* 0x000fe20000000800 */
[----:B------:R-:W-:Y:S01]  /*e830*/  ULDC.64 UR6, c[0x0][0xad8] ;  /* 0x0002b60000067ab9 */ /* 0x000fe20000000a00 */
[----:B------:R-:W-:Y:S01]  /*e840*/  IMAD.MOV.U32 R3, RZ, RZ, R11 ;  /* 0x000000ffff037224 */ /* 0x000fe200078e000b */
[----:B------:R-:W-:Y:S01]  /*e850*/  ISETP.GE.AND P4, PT, R2, UR5, PT ;  /* 0x0000000502007c0c */ /* 0x000fe2000bf86270 */
[----:B------:R-:W-:Y:S01]  /*e860*/  IMAD R9, R5, UR6, RZ ;  /* 0x0000000605097c24 */ /* 0x000fe2000f8e02ff */
[----:B------:R-:W-:Y:S01]  /*e870*/  ISETP.GE.AND P3, PT, R0, UR5, PT ;  /* 0x0000000500007c0c */ /* 0x000fe2000bf66270 */
[----:B------:R-:W-:Y:S01]  /*e880*/  VIADD R0, R202, 0xc0 ;  /* 0x000000c0ca007836 */ /* 0x000fe20000000000 */
[----:B------:R-:W-:Y:S01]  /*e890*/  MOV R2, R6 ;  /* 0x0000000600027202 */ /* 0x000fe20000000f00 */
[----:B------:R-:W-:Y:S01]  /*e8a0*/  IMAD R9, R4, UR7, R9 ;  /* 0x0000000704097c24 */ /* 0x000fe2000f8e0209 */
[----:B------:R-:W-:Y:S01]  /*e8b0*/  ISETP.GE.AND P2, PT, R202, UR5, PT ;  /* 0x00000005ca007c0c */ /* 0x000fe2000bf46270 */
[----:B------:R-:W-:Y:S01]  /*e8c0*/  ULDC.64 UR8, c[0x0][0x208] ;  /* 0x0000820000087ab9 */ /* 0x000fe20000000a00 */
[----:B------:R-:W-:Y:S01]  /*e8d0*/  ISETP.GE.AND P5, PT, R0, UR5, PT ;  /* 0x0000000500007c0c */ /* 0x000fe2000bfa6270 */
[----:B------:R-:W-:Y:S01]  /*e8e0*/  IMAD.WIDE.U32 R2, R4, UR6, R2 ;  /* 0x0000000604027c25 */ /* 0x000fe2000f8e0002 */
[----:B------:R-:W-:-:S03]  /*e8f0*/  ULDC.64 UR6, c[0x0][0xa80] ;  /* 0x0002a00000067ab9 */ /* 0x000fc60000000a00 */
[----:B------:R-:W-:Y:S01]  /*e900*/  IMAD.IADD R3, R3, 0x1, R9 ;  /* 0x0000000103037824 */ /* 0x000fe200078e0209 */
[----:B------:R-:W-:-:S04]  /*e910*/  LEA R12, P6, R2, UR6, 0x1 ;  /* 0x00000006020c7c11 */ /* 0x000fc8000f8c08ff */
[----:B------:R-:W-:-:S05]  /*e920*/  LEA.HI.X R13, R2, UR7, R3, 0x1, P6 ;  /* 0x00000007020d7c11 */ /* 0x000fca000b0f0c03 */
[----:B------:R1:W-:Y:S04]  /*e930*/  @!P2 STG.E.128 desc[UR8][R12.64], RZ ;  /* 0x000000ff0c00a986 */ /* 0x0003e8000c101d08 */
[----:B------:R1:W-:Y:S04]  /*e940*/  @!P3 STG.E.128 desc[UR8][R12.64+0x80], RZ ;  /* 0x000080ff0c00b986 */ /* 0x0003e8000c101d08 */
[----:B------:R1:W-:Y:S04]  /*e950*/  @!P4 STG.E.128 desc[UR8][R12.64+0x100], RZ ;  /* 0x000100ff0c00c986 */ /* 0x0003e8000c101d08 */
[----:B------:R1:W-:Y:S02]  /*e960*/  @!P5 STG.E.128 desc[UR8][R12.64+0x180], RZ ;  /* 0x000180ff0c00d986 */ /* 0x0003e4000c101d08 */
.L_x_974:
[----:B------:R-:W-:Y:S05]  /*e970*/  BSYNC B0 ;  /* 0x0000000000007941 */ /* 0x000fea0003800000 */
.L_x_973:
[----:B------:R-:W-:Y:S01]  /*e980*/  BSSY B0, `(.L_x_975) ;  /* 0x000001c000007945 */ /* 0x000fe20003800000 */
[----:B------:R-:W-:-:S03]  /*e990*/  ISETP.GE.AND P2, PT, R8, UR42, PT ;  /* 0x0000002a08007c0c */ /* 0x000fc6000bf46270 */
[----:B------:R-:W-:Y:S10]  /*e9a0*/  @P0 BRA `(.L_x_976) ;  /* 0x0000000000640947 */ /* 0x000ff40003800000 */
[----:B------:R-:W-:Y:S01]  /*e9b0*/  IADD3 R9, P0, R4, 0x20, RZ ;  /* 0x0000002004097810 */ /* 0x000fe20007f1e0ff */
[C---:B------:R-:W-:Y:S01]  /*e9c0*/  VIADD R3, R202.reuse, 0x80 ;  /* 0x00000080ca037836 */ /* 0x040fe20000000000 */
[----:B------:R-:W-:Y:S01]  /*e9d0*/  IADD3 R2, R202, 0x40, RZ ;  /* 0x00000040ca027810 */ /* 0x000fe20007ffe0ff */
[----:B------:R-:W-:Y:S01]  /*e9e0*/  ULDC UR5, c[0x0][0xa8c] ;  /* 0x0002a30000057ab9 */ /* 0x000fe20000000800 */
        /* <DEDUP_REMOVED lines=14> */
[----:B------:R-:W-:Y:S02]  /*ead0*/  LEA R8, P0, R2, UR6, 0x1 ;  /* 0x0000000602087c11 */ /* 0x000fe4000f8008ff */
[----:B------:R-:W-:-:S04]  /*eae0*/  IADD3 R3, R3, R9, RZ ;  /* 0x0000000903037210 */ /* 0x000fc80007ffe0ff */
[----:B------:R-:W-:-:S05]  /*eaf0*/  LEA.HI.X R9, R2, UR7, R3, 0x1, P0 ;  /* 0x0000000702097c11 */ /* 0x000fca00080f0c03 */
[----:B------:R2:W-:Y:S04]  /*eb00*/  @!P3 STG.E.128 desc[UR8][R8.64], RZ ;  /* 0x000000ff0800b986 */ /* 0x0005e8000c101d08 */
[----:B------:R2:W-:Y:S04]  /*eb10*/  @!P4 STG.E.128 desc[UR8][R8.64+0x80], RZ ;  /* 0x000080ff0800c986 */ /* 0x0005e8000c101d08 */
[----:B------:R2:W-:Y:S04]  /*eb20*/  @!P5 STG.E.128 desc[UR8][R8.64+0x100], RZ ;  /* 0x000100ff0800d986 */ /* 0x0005e8000c101d08 */
[----:B------:R2:W-:Y:S02]  /*eb30*/  @!P6 STG.E.128 desc[UR8][R8.64+0x180], RZ ;  /* 0x000180ff0800e986 */ /* 0x0005e4000c101d08 */
.L_x_976:
[----:B------:R-:W-:Y:S05]  /*eb40*/  BSYNC B0 ;  /* 0x0000000000007941 */ /* 0x000fea0003800000 */
.L_x_975:
[----:B------:R-:W-:Y:S04]  /*eb50*/  BSSY B0, `(.L_x_977) ;  /* 0x000001b000007945 */ /* 0x000fe80003800000 */
[----:B------:R-:W-:Y:S05]  /*eb60*/  @P1 BRA `(.L_x_978) ;  /* 0x0000000000641947 */ /* 0x000fea0003800000 */
[----:B--2---:R-:W-:Y:S01]  /*eb70*/  IADD3 R9, P0, R4, 0x40, RZ ;  /* 0x0000004004097810 */ /* 0x004fe20007f1e0ff */
[C---:B------:R-:W-:Y:S01]  /*eb80*/  VIADD R3, R202.reuse, 0x80 ;  /* 0x00000080ca037836 */ /* 0x040fe20000000000 */
[----:B------:R-:W-:Y:S01]  /*eb90*/  ULDC UR5, c[0x0][0xa8c] ;  /* 0x0002a30000057ab9 */ /* 0x000fe20000000800 */
[C---:B------:R-:W-:Y:S01]  /*eba0*/  VIADD R2, R202.reuse, 0x40 ;  /* 0x00000040ca027836 */ /* 0x040fe20000000000 */
[----:B------:R-:W-:Y:S01]  /*ebb0*/  IADD3.X R0, RZ, R5, RZ, P0, !PT ;  /* 0x00000005ff007210 */ /* 0x000fe200007fe4ff */
[----:B------:R-:W-:Y:S01]  /*ebc0*/  ULDC.64 UR6, c[0x0][0xad8] ;  /* 0x0002b60000067ab9 */ /* 0x000fe20000000a00 */
[----:B------:R-:W-:Y:S01]  /*ebd0*/  ISETP.GE.AND P4, PT, R3, UR5, PT ;  /* 0x0000000503007c0c */ /* 0x000fe2000bf86270 */
[----:B------:R-:W-:Y:S01]  /*ebe0*/  VIADD R8, R202, 0xc0 ;  /* 0x000000c0ca087836 */ /* 0x000fe20000000000 */
[----:B------:R-:W-:Y:S01]  /*ebf0*/  ISETP.GE.AND P3, PT, R2, UR5, PT ;  /* 0x0000000502007c0c */ /* 0x000fe2000bf66270 */
[----:B------:R-:W-:Y:S01]  /*ec00*/  IMAD.MOV.U32 R2, RZ, RZ, R6 ;  /* 0x000000ffff027224 */ /* 0x000fe200078e0006 */
[----:B------:R-:W-:Y:S01]  /*ec10*/  MOV R3, R11 ;  /* 0x0000000b00037202 */ /* 0x000fe20000000f00 */
[----:B------:R-:W-:Y:S01]  /*ec20*/  IMAD R0, R0, UR6, RZ ;  /* 0x0000000600007c24 */ /* 0x000fe2000f8e02ff */
[----:B------:R-:W-:Y:S01]  /*ec30*/  ISETP.GE.AND P1, PT, R202, UR5, PT ;  /* 0x00000005ca007c0c */ /* 0x000fe2000bf26270 */
[----:B------:R-:W-:Y:S01]  /*ec40*/  ULDC.64 UR8, c[0x0][0x208] ;  /* 0x0000820000087ab9 */ /* 0x000fe20000000a00 */
[----:B------:R-:W-:Y:S01]  /*ec50*/  ISETP.GE.AND P5, PT, R8, UR5, PT ;  /* 0x0000000508007c0c */ /* 0x000fe2000bfa6270 */
[----:B------:R-:W-:-:S04]  /*ec60*/  IMAD.WIDE.U32 R2, R9, UR6, R2 ;  /* 0x0000000609027c25 */ /* 0x000fc8000f8e0002 */
        /* <DEDUP_REMOVED lines=9> */
.L_x_978:
[----:B------:R-:W-:Y:S05]  /*ed00*/  BSYNC B0 ;  /* 0x0000000000007941 */ /* 0x000fea0003800000 */
.L_x_977:
[----:B------:R-:W-:Y:S04]  /*ed10*/  BSSY B0, `(.L_x_968) ;  /* 0x000001b000007945 */ /* 0x000fe80003800000 */
        /* <DEDUP_REMOVED lines=9> */
[----:B------:R-:W-:Y:S01]  /*edb0*/  IADD3 R5, R202, 0x80, RZ ;  /* 0x00000080ca057810 */ /* 0x000fe20007ffe0ff */
[----:B------:R-:W-:Y:S01]  /*edc0*/  IMAD R4, R4, UR6, RZ ;  /* 0x0000000604047c24 */ /* 0x000fe2000f8e02ff */
[C---:B------:R-:W-:Y:S01]  /*edd0*/  ISETP.GE.AND P1, PT, R202.reuse, UR5, PT ;  /* 0x00000005ca007c0c */ /* 0x040fe2000bf26270 */
[----:B------:R-:W-:Y:S01]  /*ede0*/  VIADD R0, R202, 0xc0 ;  /* 0x000000c0ca007836 */ /* 0x000fe20000000000 */
[----:B------:R-:W-:Y:S01]  /*edf0*/  ISETP.GE.AND P3, PT, R5, UR5, PT ;  /* 0x0000000505007c0c */ /* 0x000fe2000bf66270 */
[----:B------:R-:W-:Y:S01]  /*ee00*/  IMAD.WIDE.U32 R2, R7, UR6, R2 ;  /* 0x0000000607027c25 */ /* 0x000fe2000f8e0002 */
[----:B------:R-:W-:-:S02]  /*ee10*/  ULDC.64 UR8, c[0x0][0x208] ;  /* 0x0000820000087ab9 */ /* 0x000fc40000000a00 */
        /* <DEDUP_REMOVED lines=10> */
.L_x_979:
[----:B------:R-:W-:Y:S05]  /*eec0*/  BSYNC B0 ;  /* 0x0000000000007941 */ /* 0x000fea0003800000 */
.L_x_968:
[----:B------:R-:W5:Y:S02]  /*eed0*/  LDC R0, c[0x0][0xda8] ;  /* 0x00036a00ff007b82 */ /* 0x000f640000000800 */
[----:B-----5:R-:W-:-:S13]  /*eee0*/  ISETP.LE.AND P0, PT, R0, UR4, PT ;  /* 0x0000000400007c0c */ /* 0x020fda000bf03270 */
[----:B------:R-:W-:Y:S05]  /*eef0*/  @!P0 BRA `(.L_x_980) ;  /* 0xffffff1c00b88947 */ /* 0x000fea000383ffff */
[----:B------:R-:W-:Y:S05]  /*ef00*/  EXIT ;  /* 0x000000000000794d */ /* 0x000fea0003800000 */
.L_x_886:
[----:B------:R-:W-:-:S08]  /*ef10*/  NOP ;  /* 0x0000000000007918 */ /* 0x000fd00000000000 */
[----:B-1----:R-:W1:-:S00]  /*ef20*/  USETMAXREG.DEALLOC.CTAPOOL 0x18 ;  /* 0x00000018000079c8 */ /* 0x002e4000080e0500 */
[----:B-1----:R-:W-:-:S06]  /*ef30*/  LOP3.LUT R0, R0, 0x3, RZ, 0xc0, !PT ;  /* 0x0000000300007812 */ /* 0x002fcc00078ec0ff */
[----:B------:R-:W1:Y:S02]  /*ef40*/  SHFL.IDX PT, R0, R0, RZ, 0x1f ;  /* 0x00001fff00007589 */ /* 0x000e6400000e0000 */
[----:B-1----:R-:W-:-:S13]  /*ef50*/  ISETP.NE.AND P0, PT, R0, RZ, PT ;  /* 0x000000ff0000720c */ /* 0x002fda0003f05270 */
[----:B------:R-:W-:Y:S05]  /*ef60*/  @P0 EXIT ;  /* 0x000000000000094d */ /* 0x000fea0003800000 */
[----:B------:R-:W1:Y:S01]  /*ef70*/  S2UR UR4, SR_CTAID.X ;  /* 0x00000000000479c3 */ /* 0x000e620000002500 */
[----:B------:R-:W-:Y:S01]  /*ef80*/  UMOV UR49, URZ ;  /* 0x0000003f00317c82 */ /* 0x000fe20008000000 */
[----:B------:R-:W-:Y:S01]  /*ef90*/  MOV R16, RZ ;  /* 0x000000ff00107202 */ /* 0x000fe20000000f00 */
[----:B------:R-:W-:-:S05]  /*efa0*/  IMAD.MOV.U32 R17, RZ, RZ, 0x1 ;  /* 0x00000001ff117424 */ /* 0x000fca00078e00ff */
[----:B------:R-:W1:Y:S02]  /*efb0*/  LDC R0, c[0x0][0xda8] ;  /* 0x00036a00ff007b82 */ /* 0x000e640000000800 */
[----:B-1----:R-:W-:-:S13]  /*efc0*/  ISETP.LE.AND P0, PT, R0, UR4, PT ;  /* 0x0000000400007c0c */ /* 0x002fda000bf03270 */
[----:B------:R-:W-:Y:S05]  /*efd0*/  @P0 BRA `(.L_x_981) ;  /* 0x00000034001c0947 */ /* 0x000fea0003800000 */
[----:B------:R-:W-:Y:S01]  /*efe0*/  IMAD.U32 R19, RZ, RZ, UR4 ;  /* 0x00000004ff137e24 */ /* 0x000fe2000f8e00ff */
[----:B------:R-:W-:Y:S01]  /*eff0*/  MOV R17, 0x1 ;  /* 0x0000000100117802 */ /* 0x000fe20000000f00 */
[----:B------:R-:W-:Y:S01]  /*f000*/  IMAD.MOV.U32 R16, RZ, RZ, RZ ;  /* 0x000000ffff107224 */ /* 0x000fe200078e00ff */
[----:B------:R-:W-:Y:S01]  /*f010*/  ULDC UR50, c[0x0][0xc] ;  /* 0x0000030000327ab9 */ /* 0x000fe20000000800 */
[----:B------:R-:W-:Y:S01]  /*f020*/  ULDC.64 UR42, c[0x0][0x198] ;  /* 0x00006600002a7ab9 */ /* 0x000fe20000000a00 */
[----:B------:R-:W-:-:S05]  /*f030*/  UMOV UR49, URZ ;  /* 0x0000003f00317c82 */ /* 0x000fca0008000000 */
.L_x_1035:
[----:B------:R-:W-:Y:S01]  /*f040*/  ULDC UR8, c[0x0][0xdd0] ;  /* 0x0003740000087ab9 */ /* 0x000fe20000000800 */
[----:B-1----:R-:W1:Y:S01]  /*f050*/  LDC R0, c[0x0][0xde8] ;  /* 0x00037a00ff007b82 */ /* 0x002e620000000800 */
[C---:B------:R-:W-:Y:S01]  /*f060*/  R2UR UR6, R19.reuse ;  /* 0x00000000130672ca */ /* 0x040fe200000e0000 */
[----:B------:R-:W-:Y:S01]  /*f070*/  UISETP.NE.AND UP0, UPT, UR8, 0x1, UPT ;  /* 0x000000010800788c */ /* 0x000fe2000bf05270 */
[----:B------:R-:W-:-:S10]  /*f080*/  R2UR UR7, R19 ;  /* 0x00000000130772ca */ /* 0x000fd400000e0000 */
[----:B------:R-:W-:Y:S01]  /*f090*/  @UP0 ULDC UR4, c[0x0][0xdd4] ;  /* 0x0003750000040ab9 */ /* 0x000fe20000000800 */
[----:B------:R-:W-:Y:S01]  /*f0a0*/  @UP0 ULDC UR9, c[0x0][0xdd8] ;  /* 0x0003760000090ab9 */ /* 0x000fe20000000800 */
[----:B------:R-:W-:-:S04]  /*f0b0*/  UIMAD.WIDE.U32 UR4, UR6, UR4, URZ ;  /* 0x00000004060472a5 */ /* 0x000fc8000f8e003f */
[----:B------:R-:W-:-:S04]  /*f0c0*/  @UP0 USHF.R.U32.HI UR6, URZ, UR9, UR5 ;  /* 0x000000093f060299 */ /* 0x000fc80008011605 */
[----:B------:R-:W-:Y:S02]  /*f0d0*/  UIADD3 UR4, -UR6, URZ, URZ ;  /* 0x0000003f06047290 */ /* 0x000fe4000fffe13f */
[----:B-1----:R-:W-:Y:S02]  /*f0e0*/  ISETP.LE.AND P0, PT, R0, UR6, PT ;  /* 0x0000000600007c0c */ /* 0x002fe4000bf03270 */
[----:B------:R-:W-:-:S11]  /*f0f0*/  UIMAD UR8, UR8, UR4, UR7 ;  /* 0x00000004080872a4 */ /* 0x000fd6000f8e0207 */
[----:B------:R-:W-:Y:S05]  /*f100*/  @!P0 BRA `(.L_x_982) ;  /* 0x0000000000208947 */ /* 0x000fea0003800000 */
[----:B------:R-:W-:Y:S01]  /*f110*/  ULDC UR9, c[0x0][0xddc] ;  /* 0x0003770000097ab9 */ /* 0x000fe20000000800 */
[----:B------:R-:W-:Y:S01]  /*f120*/  UMOV UR7, UR8 ;  /* 0x0000000800077c82 */ /* 0x000fe20008000000 */
[----:B------:R-:W-:-:S11]  /*f130*/  UISETP.NE.AND UP0, UPT, UR9, 0x1, UPT ;  /* 0x000000010900788c */ /* 0x000fd6000bf05270 */
[----:B------:R-:W-:Y:S02]  /*f140*/  @UP0 ULDC.64 UR10, c[0x0][0xde0] ;  /* 0x00037800000a0ab9 */ /* 0x000fe40000000a00 */
[----:B------:R-:W-:-:S04]  /*f150*/  UIMAD.WIDE.U32 UR4, UR8, UR10, URZ ;  /* 0x0000000a080472a5 */ /* 0x000fc8000f8e003f */
[----:B------:R-:W-:-:S04]  /*f160*/  @UP0 USHF.R.U32.HI UR7, URZ, UR11, UR5 ;  /* 0x0000000b3f070299 */ /* 0x000fc80008011605 */
[----:B------:R-:W-:Y:S01]  /*f170*/  UIMAD UR4, UR7, UR9, URZ ;  /* 0x00000009070472a4 */ /* 0x000fe2000f8e023f */
[----:B------:R-:W-:Y:S11]  /*f180*/  BRA `(.L_x_983) ;  /* 0x00000000001c7947 */ /* 0x000ff60003800000 */
.L_x_982:
[----:B------:R-:W-:Y:S01]  /*f190*/  ULDC UR9, c[0x0][0xdc4] ;  /* 0x0003710000097ab9 */ /* 0x000fe20000000800 */
[----:B------:R-:W-:Y:S01]  /*f1a0*/  UMOV UR7, UR8 ;  /* 0x0000000800077c82 */ /* 0x000fe20008000000 */
[----:B------:R-:W-:-:S11]  /*f1b0*/  UISETP.NE.AND UP0, UPT, UR9, 0x1, UPT ;  /* 0x000000010900788c */ /* 0x000fd6000bf05270 */
[----:B------:R-:W-:Y:S02]  /*f1c0*/  @UP0 ULDC.64 UR10, c[0x0][0xdc8] ;  /* 0x00037200000a0ab9 */ /* 0x000fe40000000a00 */
[----:B------:R-:W-:-:S04]  /*f1d0*/  UIMAD.WIDE.U32 UR4, UR8, UR10, URZ ;  /* 0x0000000a080472a5 */ /* 0x000fc8000f8e003f */
[----:B------:R-:W-:-:S04]  /*f1e0*/  @UP0 USHF.R.U32.HI UR7, URZ, UR11, UR5 ;  /* 0x0000000b3f070299 */ /* 0x000fc80008011605 */
[----:B------:R-:W-:-:S12]  /*f1f0*/  UIMAD UR4, UR7, UR9, URZ ;  /* 0x00000009070472a4 */ /* 0x000fd8000f8e023f */
.L_x_983:
[----:B------:R-:W-:Y:S01]  /*f200*/  ULDC.64 UR10, c[0x0][0x3f8] ;  /* 0x0000fe00000a7ab9 */ /* 0x000fe20000000a00 */
[----:B------:R-:W-:Y:S02]  /*f210*/  UIADD3 UR8, UR8, -UR4, URZ ;  /* 0x8000000408087290 */ /* 0x000fe4000fffe03f */
[----:B------:R-:W-:Y:S02]  /*f220*/  UISETP.NE.U32.AND UP0, UPT, UR10, URZ, UPT ;  /* 0x0000003f0a00728c */ /* 0x000fe4000bf05070 */
[----:B------:R-:W-:Y:S01]  /*f230*/  ULOP3.LUT UR7, URZ, UR7, URZ, 0x33, !UPT ;  /* 0x000000073f077292 */ /* 0x000fe2000f8e333f */
[----:B------:R-:W-:Y:S01]  /*f240*/  ULDC UR10, c[0x0][0xdb8] ;  /* 0x00036e00000a7ab9 */ /* 0x000fe20000000800 */
[----:B------:R-:W-:Y:S01]  /*f250*/  ULDC.64 UR4, c[0x0][0x9e0] ;  /* 0x0002780000047ab9 */ /* 0x000fe20000000a00 */
[----:B------:R-:W-:Y:S01]  /*f260*/  UISETP.NE.AND UP1, UPT, UR10, 0x1, UPT ;  /* 0x000000010a00788c */ /* 0x000fe2000bf25270 */
[----:B------:R-:W-:Y:S01]  /*f270*/  ULDC UR9, c[0x0][0xdc4] ;  /* 0x0003710000097ab9 */ /* 0x000fe20000000800 */
[----:B------:R-:W-:Y:S01]  /*f280*/  ULDC UR45, c[0x0][0xdac] ;  /* 0x00036b00002d7ab9 */ /* 0x000fe20000000800 */
[----:B------:R-:W-:-:S02]  /*f290*/  UISETP.GE.AND UP2, UPT, UR5, 0x1, UPT ;  /* 0x000000010500788c */ /* 0x000fc4000bf46270 */
[----:B------:R-:W-:Y:S02]  /*f2a0*/  UIMAD UR9, UR6, UR9, UR8 ;  /* 0x00000009060972a4 */ /* 0x000fe4000f8e0208 */
[----:B------:R-:W-:Y:S02]  /*f2b0*/  UIADD3 UR45, UR7, UR45, URZ ;  /* 0x0000002d072d7290 */ /* 0x000fe4000fffe03f */
[----:B------:R-:W-:Y:S01]  /*f2c0*/  UISETP.NE.AND.EX UP0, UPT, UR11, URZ, UPT, UP0 ;  /* 0x0000003f0b00728c */ /* 0x000fe2000bf05300 */
[----:B------:R-:W-:Y:S01]  /*f2d0*/  PLOP3.LUT P1, PT, PT, PT, UP2, 0x80, 0x0 ;  /* 0x000000000000781c */ /* 0x000fe20003f2f028 */
[----:B------:R-:W-:Y:S01]  /*f2e0*/  @UP1 ULDC UR6, c[0x0][0xdbc] ;  /* 0x00036f0000061ab9 */ /* 0x000fe20000000800 */
[----:B------:R-:W-:Y:S02]  /*f2f0*/  USHF.L.U32 UR45, UR45, 0x7, URZ ;  /* 0x000000072d2d7899 */ /* 0x000fe4000800063f */
[----:B------:R-:W-:Y:S01]  /*f300*/  UIMAD.WIDE.U32 UR6, UR9, UR6, URZ ;  /* 0x00000006090672a5 */ /* 0x000fe2000f8e003f */
[----:B------:R-:W-:Y:S01]  /*f310*/  ULDC UR11, c[0x0][0x404] ;  /* 0x00010100000b7ab9 */ /* 0x000fe20000000800 */
[----:B------:R-:W-:Y:S01]  /*f320*/  ULDC UR12, c[0x0][0x288] ;  /* 0x0000a200000c7ab9 */ /* 0x000fe20000000800 */
[----:B------:R-:W-:Y:S01]  /*f330*/  @UP1 ULDC UR14, c[0x0][0xdc0] ;  /* 0x00037000000e1ab9 */ /* 0x000fe20000000800 */
[----:B------:R-:W-:Y:S01]  /*f340*/  UMOV UR47, UR9 ;  /* 0x00000009002f7c82 */ /* 0x000fe20008000000 */
[----:B------:R-:W-:-:S02]  /*f350*/  USEL UR11, UR11, 0x1, UP0 ;  /* 0x000000010b0b7887 */ /* 0x000fc40008000000 */
[----:B------:R-:W-:Y:S02]  /*f360*/  UIADD3 UR8, UR45, 0x80, -UR12 ;  /* 0x000000802d087890 */ /* 0x000fe4000fffe80c */
[----:B------:R-:W-:Y:S01]  /*f370*/  @UP1 USHF.R.U32.HI UR47, URZ, UR14, UR7 ;  /* 0x0000000e3f2f1299 */ /* 0x000fe20008011607 */
[----:B------:R-:W-:Y:S02]  /*f380*/  ULDC UR13, c[0x0][0x2e0] ;  /* 0x0000b800000d7ab9 */ /* 0x000fe40000000800 */
[----:B------:R-:W-:Y:S02]  /*f390*/  UIMAD UR6, UR11, UR13, UR8 ;  /* 0x0000000d0b0672a4 */ /* 0x000fe4000f8e0208 */
[----:B------:R-:W-:Y:S02]  /*f3a0*/  UIADD3 UR46, -UR47, URZ, URZ ;  /* 0x0000003f2f2e7290 */ /* 0x000fe4000fffe13f */
[----:B------:R-:W-:Y:S02]  /*f3b0*/  UIADD3 UR4, UR6, UR4, URZ ;  /* 0x0000000406047290 */ /* 0x000fe4000fffe03f */
[----:B------:R-:W-:Y:S01]  /*f3c0*/  UIMAD UR46, UR10, UR46, UR9 ;  /* 0x0000002e0a2e72a4 */ /* 0x000fe2000f8e0209 */
[----:B------:R-:W-:Y:S11]  /*f3d0*/  @!P1 BRA `(.L_x_984) ;  /* 0x0000000000449947 */ /* 0x000ff60003800000 */
        /* <DEDUP_REMOVED lines=10> */
.L_x_985:
[----:B------:R-:W-:-:S11]  /*f480*/  UISETP.NE.AND UP0, UPT, UR5, 0x1, UPT ;  /* 0x000000010500788c */ /* 0x000fd6000bf05270 */
[----:B------:R-:W-:Y:S02]  /*f490*/  @UP0 ULDC.64 UR14, c[0x0][0x9e8] ;  /* 0x00027a00000e0ab9 */ /* 0x000fe40000000a00 */
[----:B------:R-:W-:-:S04]  /*f4a0*/  UIMAD.WIDE.U32 UR6, UR8, UR14, URZ ;  /* 0x0000000e080672a5 */ /* 0x000fc8000f8e003f */
[----:B------:R-:W-:-:S12]  /*f4b0*/  @UP0 USHF.R.U32.HI UR8, URZ, UR15, UR7 ;  /* 0x0000000f3f080299 */ /* 0x000fd80008011607 */
.L_x_986:
[----:B------:R-:W-:-:S04]  /*f4c0*/  UIMAD UR8, UR8, UR5, UR5 ;  /* 0x00000005080872a4 */ /* 0x000fc8000f8e0205 */
[----:B------:R-:W-:-:S04]  /*f4d0*/  UISETP.LT.AND UP0, UPT, UR4, UR8, UPT ;  /* 0x000000080400728c */ /* 0x000fc8000bf01270 */
[----:B------:R-:W-:-:S12]  /*f4e0*/  USEL UR4, UR4, UR8, UP0 ;  /* 0x0000000804047287 */ /* 0x000fd80008000000 */
.L_x_984:
[----:B------:R-:W-:Y:S02]  /*f4f0*/  UIMAD UR7, UR11, UR13, 0x3f ;  /* 0x0000003f0b0774a4 */ /* 0x000fe4000f8e020d */
[----:B------:R-:W-:Y:S02]  /*f500*/  UIADD3 UR4, UR4, 0x3f, URZ ;  /* 0x0000003f04047890 */ /* 0x000fe4000fffe03f */
[----:B------:R-:W-:Y:S02]  /*f510*/  USHF.R.S32.HI UR8, URZ, 0x1f, UR7 ;  /* 0x0000001f3f087899 */ /* 0x000fe40008011407 */
[----:B------:R-:W-:Y:S02]  /*f520*/  USHF.R.S32.HI UR6, URZ, 0x1f, UR4 ;  /* 0x0000001f3f067899 */ /* 0x000fe40008011404 */
[----:B------:R-:W-:Y:S02]  /*f530*/  ULEA.HI UR8, UR8, UR7, URZ, 0x6 ;  /* 0x0000000708087291 */ /* 0x000fe4000f8f303f */
[----:B------:R-:W-:-:S02]  /*f540*/  ULEA.HI UR6, UR6, UR4, URZ, 0x6 ;  /* 0x0000000406067291 */ /* 0x000fc4000f8f303f */
[----:B------:R-:W-:Y:S02]  /*f550*/  UIADD3 UR4, UR45, -UR12, URZ ;  /* 0x8000000c2d047290 */ /* 0x000fe4000fffe03f */
[----:B------:R-:W-:Y:S02]  /*f560*/  USHF.R.S32.HI UR48, URZ, 0x6, UR8 ;  /* 0x000000063f307899 */ /* 0x000fe40008011408 */
[----:B------:R-:W-:Y:S02]  /*f570*/  USHF.R.S32.HI UR6, URZ, 0x6, UR6 ;  /* 0x000000063f067899 */ /* 0x000fe40008011406 */
[----:B------:R-:W-:Y:S02]  /*f580*/  UIMAD UR4, UR11, UR13, UR4 ;  /* 0x0000000d0b0472a4 */ /* 0x000fe4000f8e0204 */
[----:B------:R-:W-:Y:S01]  /*f590*/  UISETP.LT.AND UP0, UPT, UR48, UR6, UPT ;  /* 0x000000063000728c */ /* 0x000fe2000bf01270 */
[----:B------:R-:W-:Y:S02]  /*f5a0*/  ULDC UR8, c[0x0][0x9dc] ;  /* 0x0002770000087ab9 */ /* 0x000fe40000000800 */
[----:B------:R-:W-:-:S02]  /*f5b0*/  UIADD3 UR8, UR4, -UR8, URZ ;  /* 0x8000000804087290 */ /* 0x000fc4000fffe03f */
[----:B------:R-:W-:Y:S01]  /*f5c0*/  USEL UR48, UR48, UR6, UP0 ;  /* 0x0000000630307287 */ /* 0x000fe20008000000 */
[----:B------:R-:W-:Y:S11]  /*f5d0*/  @!P1 BRA `(.L_x_987) ;  /* 0x0000000000449947 */ /* 0x000ff60003800000 */
        /* <DEDUP_REMOVED lines=10> */
.L_x_988:
[----:B------:R-:W-:-:S11]  /*f680*/  UISETP.NE.AND UP0, UPT, UR5, 0x1, UPT ;  /* 0x000000010500788c */ /* 0x000fd6000bf05270 */
[----:B------:R-:W-:Y:S02]  /*f690*/  @UP0 ULDC.64 UR10, c[0x0][0x9e8] ;  /* 0x00027a00000a0ab9 */ /* 0x000fe40000000a00 */
[----:B------:R-:W-:-:S04]  /*f6a0*/  UIMAD.WIDE.U32 UR6, UR4, UR10, URZ ;  /* 0x0000000a040672a5 */ /* 0x000fc8000f8e003f */
[----:B------:R-:W-:-:S12]  /*f6b0*/  @UP0 USHF.R.U32.HI UR4, URZ, UR11, UR7 ;  /* 0x0000000b3f040299 */ /* 0x000fd80008011607 */
.L_x_989:
[----:B------:R-:W-:-:S04]  /*f6c0*/  UIMAD UR4, UR4, UR5, URZ ;  /* 0x00000005040472a4 */ /* 0x000fc8000f8e023f */
[----:B------:R-:W-:-:S04]  /*f6d0*/  UISETP.LT.AND UP0, UPT, UR8, UR4, UPT ;  /* 0x000000040800728c */ /* 0x000fc8000bf01270 */
[----:B------:R-:W-:-:S12]  /*f6e0*/  USEL UR8, UR8, UR4, !UP0 ;  /* 0x0000000408087287 */ /* 0x000fd8000c000000 */
.L_x_987:
[----:B------:R-:W-:Y:S01]  /*f6f0*/  USHF.R.S32.HI UR4, URZ, 0x1f, UR8 ;  /* 0x0000001f3f047899 */ /* 0x000fe20008011408 */
[----:B------:R-:W-:Y:S03]  /*f700*/  BSSY B6, `(.L_x_990) ;  /* 0x00002c3000067945 */ /* 0x000fe60003800000 */
[----:B------:R-:W-:-:S04]  /*f710*/  ULEA.HI UR4, UR4, UR8, URZ, 0x6 ;  /* 0x0000000804047291 */ /* 0x000fc8000f8f303f */
[----:B------:R-:W-:-:S04]  /*f720*/  USHF.R.S32.HI UR4, URZ, 0x6, UR4 ;  /* 0x000000063f047899 */ /* 0x000fc80008011404 */
[----:B------:R-:W-:-:S04]  /*f730*/  UISETP.LT.AND UP0, UPT, URZ, UR4, UPT ;  /* 0x000000043f00728c */ /* 0x000fc8000bf01270 */
[----:B------:R-:W-:-:S04]  /*f740*/  USEL UR41, URZ, UR4, !UP0 ;  /* 0x000000043f297287 */ /* 0x000fc8000c000000 */
[----:B------:R-:W-:-:S06]  /*f750*/  UISETP.GT.AND UP0, UPT, UR48, UR41, UPT ;  /* 0x000000293000728c */ /* 0x000fcc000bf04270 */
[----:B------:R-:W-:-:S13]  /*f760*/  PLOP3.LUT P0, PT, PT, PT, UP0, 0x80, 0x0 ;  /* 0x000000000000781c */ /* 0x000fda0003f0f008 */
[----:B------:R-:W-:Y:S05]  /*f770*/  @P0 BRA `(.L_x_991) ;  /* 0x00000000004c0947 */ /* 0x000fea0003800000 */
[----:B------:R-:W1:Y:S01]  /*f780*/  S2R R0, SR_TID.X ;  /* 0x0000000000007919 */ /* 0x000e620000002100 */
[----:B------:R-:W-:Y:S01]  /*f790*/  IMAD.MOV.U32 R13, RZ, RZ, R19 ;  /* 0x000000ffff0d7224 */ /* 0x000fe200078e0013 */
[----:B-1----:R-:W-:-:S04]  /*f7a0*/  LOP3.LUT R0, R0, 0x1f, RZ, 0xc0, !PT ;  /* 0x0000001f00007812 */ /* 0x002fc800078ec0ff */
[----:B------:R-:W-:-:S13]  /*f7b0*/  ISETP.NE.AND P0, PT, R0, RZ, PT ;  /* 0x000000ff0000720c */ /* 0x000fda0003f05270 */
[----:B------:R-:W-:Y:S05]  /*f7c0*/  @P0 BRA `(.L_x_992) ;  /* 0x0000002800d80947 */ /* 0x000fea0003800000 */
[----:B------:R-:W1:Y:S01]  /*f7d0*/  S2R R5, SR_LANEID ;  /* 0x0000000000057919 */ /* 0x000e620000000000 */
[----:B------:R-:W-:Y:S01]  /*f7e0*/  VOTEU.ANY UR4, UPT, PT ;  /* 0x0000000000047886 */ /* 0x000fe200038e0100 */
[----:B------:R-:W2:Y:S01]  /*f7f0*/  LDC.64 R2, c[0x0][0xdf0] ;  /* 0x00037c00ff027b82 */ /* 0x000ea20000000a00 */
[----:B------:R-:W1:Y:S01]  /*f800*/  FLO.U32 R0, UR4 ;  /* 0x0000000400007d00 */ /* 0x000e6200080e0000 */
[----:B------:R-:W-:Y:S01]  /*f810*/  ULDC.64 UR6, c[0x0][0x208] ;  /* 0x0000820000067ab9 */ /* 0x000fe20000000a00 */
[----:B-1----:R-:W-:-:S06]  /*f820*/  ISETP.EQ.U32.AND P0, PT, R0, R5, PT ;  /* 0x000000050000720c */ /* 0x002fcc0003f02070 */
[----:B------:R-:W2:Y:S07]  /*f830*/  POPC R5, UR4 ;  /* 0x0000000400057d09 */ /* 0x000eae0008000000 */
[----:B--2---:R-:W2:Y:S01]  /*f840*/  @P0 ATOMG.E.ADD.STRONG.GPU PT, R3, desc[UR6][R2.64], R5 ;  /* 0x00000005020309a8 */ /* 0x004ea200081ee1c6 */
[----:B------:R-:W1:Y:S02]  /*f850*/  S2R R4, SR_LTMASK ;  /* 0x0000000000047919 */ /* 0x000e640000003900 */
[----:B-1----:R-:W-:-:S04]  /*f860*/  LOP3.LUT R4, R4, UR4, RZ, 0xc0, !PT ;  /* 0x0000000404047c12 */ /* 0x002fc8000f8ec0ff */
[----:B------:R-:W1:Y:S01]  /*f870*/  POPC R13, R4 ;  /* 0x00000004000d7309 */ /* 0x000e620000000000 */
[----:B--2---:R-:W1:Y:S02]  /*f880*/  SHFL.IDX PT, R0, R3, R0, 0x1f ;  /* 0x00001f0003007589 */ /* 0x004e6400000e0000 */
[----:B-1----:R-:W-:Y:S01]  /*f890*/  IADD3 R13, R0, UR50, R13 ;  /* 0x00000032000d7c10 */ /* 0x002fe2000fffe00d */
[----:B------:R-:W-:Y:S06]  /*f8a0*/  BRA `(.L_x_992) ;  /* 0x0000002800a07947 */ /* 0x000fec0003800000 */
.L_x_991:
[----:B------:R-:W1:Y:S01]  /*f8b0*/  S2UR UR4, SR_CgaCtaId ;  /* 0x00000000000479c3 */ /* 0x000e620000008800 */
[----:B------:R-:W-:Y:S02]  /*f8c0*/  UMOV UR40, 0x400 ;  /* 0x0000040000287882 */ /* 0x000fe40000000000 */
[----:B-1----:R-:W-:-:S04]  /*f8d0*/  ULEA UR40, UR4, UR40, 0x18 ;  /* 0x0000002804287291 */ /* 0x002fc8000f8ec03f */
[----:B------:R-:W-:-:S04]  /*f8e0*/  UIADD3 UR4, UR40, 0x20400, URZ ;  /* 0x0002040028047890 */ /* 0x000fc8000fffe03f */
[----:B------:R-:W-:-:S06]  /*f8f0*/  ULOP3.LUT UP0, URZ, UR4, 0x3ff, URZ, 0xc0, !UPT ;  /* 0x000003ff043f7892 */ /* 0x000fcc000f80c03f */
[----:B------:R-:W-:-:S13]  /*f900*/  PLOP3.LUT P0, PT, PT, PT, UP0, 0x80, 0x0 ;  /* 0x000000000000781c */ /* 0x000fda0003f0f008 */
[----:B------:R-:W-:Y:S05]  /*f910*/  @!P0 BRA `(.L_x_993) ;  /* 0x0000000000408947 */ /* 0x000fea0003800000 */
[----:B------:R-:W-:Y:S01]  /*f920*/  MOV R2, 0x0 ;  /* 0x0000000000027802 */ /* 0x000fe20000000f00 */
[----:B------:R-:W-:Y:S01]  /*f930*/  ULDC.64 UR6, c[0x4][0xa8] ;  /* 0x01002a0000067ab9 */ /* 0x000fe20000000a00 */
[----:B------:R-:W-:Y:S01]  /*f940*/  ULDC.64 UR8, c[0x4][0xb0] ;  /* 0x01002c0000087ab9 */ /* 0x000fe20000000a00 */
[----:B------:R-:W-:Y:S01]  /*f950*/  ULDC.64 UR4, c[0x4][0x30] ;  /* 0x01000c0000047ab9 */ /* 0x000fe20000000a00 */
[----:B------:R-:W-:Y:S01]  /*f960*/  MOV R4, UR6 ;  /* 0x0000000600047c02 */ /* 0x000fe20008000f00 */
[----:B------:R-:W-:Y:S01]  /*f970*/  IMAD.U32 R5, RZ, RZ, UR7 ;  /* 0x00000007ff057e24 */ /* 0x000fe2000f8e00ff */
[----:B------:R-:W1:Y:S01]  /*f980*/  LDC.64 R2, c[0x4][R2] ;  /* 0x0100000002027b82 */ /* 0x000e620000000a00 */
[----:B------:R-:W-:Y:S01]  /*f990*/  IMAD.U32 R6, RZ, RZ, UR8 ;  /* 0x00000008ff067e24 */ /* 0x000fe2000f8e00ff */
[----:B------:R-:W-:Y:S01]  /*f9a0*/  MOV R7, UR9 ;  /* 0x0000000900077c02 */ /* 0x000fe20008000f00 */
[----:B------:R-:W-:Y:S01]  /*f9b0*/  IMAD.U32 R10, RZ, RZ, UR4 ;  /* 0x00000004ff0a7e24 */ /* 0x000fe2000f8e00ff */
[----:B------:R-:W-:Y:S01]  /*f9c0*/  MOV R8, 0x70 ;  /* 0x0000007000087802 */ /* 0x000fe20000000f00 */
[----:B------:R-:W-:-:S02]  /*f9d0*/  IMAD.U32 R11, RZ, RZ, UR5 ;  /* 0x00000005ff0b7e24 */ /* 0x000fc4000f8e00ff */
[----:B------:R-:W-:Y:S02]  /*f9e0*/  IMAD.MOV.U32 R12, RZ, RZ, 0x1 ;  /* 0x00000001ff0c7424 */ /* 0x000fe400078e00ff */
[----:B------:R-:W-:-:S07]  /*f9f0*/  IMAD.MOV.U32 R13, RZ, RZ, RZ ;  /* 0x000000ffff0d7224 */ /* 0x000fce00078e00ff */
[----:B------:R-:W-:-:S07]  /*fa00*/  LEPC R20, `(.L_x_993) ;  /* 0x000000001014794e */ /* 0x000fce0000000000 */
[----:B-1----:R-:W-:Y:S05]  /*fa10*/  CALL.ABS.NOINC R2 ;  /* 0x0000000002007343 */ /* 0x002fea0003c00000 */
.L_x_993:
        /* <DEDUP_REMOVED lines=13> */
[----:B------:R-:W-:Y:S01]  /*faf0*/  MOV R8, 0x70 ;  /* 0x0000007000087802 */ /* 0x000fe20000000f00 */
[----:B------:R-:W-:-:S02]  /*fb00*/  IMAD.U32 R10, RZ, RZ, UR4 ;  /* 0x00000004ff0a7e24 */ /* 0x000fc4000f8e00ff */
[----:B------:R-:W-:Y:S02]  /*fb10*/  IMAD.U32 R11, RZ, RZ, UR5 ;  /* 0x00000005ff0b7e24 */ /* 0x000fe4000f8e00ff */
[----:B------:R-:W-:Y:S02]  /*fb20*/  IMAD.MOV.U32 R12, RZ, RZ, 0x1 ;  /* 0x00000001ff0c7424 */ /* 0x000fe400078e00ff */
[----:B-1----:R-:W-:-:S07]  /*fb30*/  IMAD.MOV.U32 R13, RZ, RZ, RZ ;  /* 0x000000ffff0d7224 */ /* 0x002fce00078e00ff */
[----:B------:R-:W-:-:S07]  /*fb40*/  LEPC R20, `(.L_x_995) ;  /* 0x000000001014794e */ /* 0x000fce0000000000 */
[----:B--2---:R-:W-:Y:S05]  /*fb50*/  CALL.ABS.NOINC R2 ;  /* 0x0000000002007343 */ /* 0x004fea0003c00000 */
.L_x_995:
[----:B------:R1:W2:Y:S01]  /*fb60*/  LDC.64 R2, c[0x4][R18] ;  /* 0x0100000012027b82 */ /* 0x0002a20000000a00 */
[----:B------:R-:W-:Y:S01]  /*fb70*/  ULDC.64 UR6, c[0x4][0xa8] ;  /* 0x01002a0000067ab9 */ /* 0x000fe20000000a00 */
[----:B------:R-:W-:Y:S01]  /*fb80*/  ULDC.64 UR8, c[0x4][0xb0] ;  /* 0x01002c0000087ab9 */ /* 0x000fe20000000a00 */
[----:B------:R-:W-:Y:S01]  /*fb90*/  ULDC.64 UR4, c[0x4][0x40] ;  /* 0x0100100000047ab9 */ /* 0x000fe20000000a00 */
[----:B------:R-:W-:Y:S01]  /*fba0*/  MOV R4, UR6 ;  /* 0x0000000600047c02 */ /* 0x000fe20008000f00 */
[----:B------:R-:W-:Y:S01]  /*fbb0*/  IMAD.U32 R5, RZ, RZ, UR7 ;  /* 0x00000007ff057e24 */ /* 0x000fe2000f8e00ff */
[----:B------:R-:W-:Y:S01]  /*fbc0*/  MOV R7, UR9 ;  /* 0x0000000900077c02 */ /* 0x000fe20008000f00 */
[----:B------:R-:W-:Y:S01]  /*fbd0*/  IMAD.U32 R6, RZ, RZ, UR8 ;  /* 0x00000008ff067e24 */ /* 0x000fe2000f8e00ff */
[----:B------:R-:W-:Y:S01]  /*fbe0*/  MOV R8, 0x70 ;  /* 0x0000007000087802 */ /* 0x000fe20000000f00 */
[----:B------:R-:W-:Y:S02]  /*fbf0*/  IMAD.U32 R10, RZ, RZ, UR4 ;  /* 0x00000004ff0a7e24 */ /* 0x000fe4000f8e00ff */
[----:B------:R-:W-:-:S02]  /*fc00*/  IMAD.U32 R11, RZ, RZ, UR5 ;  /* 0x00000005ff0b7e24 */ /* 0x000fc4000f8e00ff */
[----:B------:R-:W-:Y:S02]  /*fc10*/  IMAD.MOV.U32 R12, RZ, RZ, 0x1 ;  /* 0x00000001ff0c7424 */ /* 0x000fe400078e00ff */
[----:B-1----:R-:W-:-:S07]  /*fc20*/  IMAD.MOV.U32 R13, RZ, RZ, RZ ;  /* 0x000000ffff0d7224 */ /* 0x002fce00078e00ff */
[----:B------:R-:W-:-:S07]  /*fc30*/  LEPC R20, `(.L_x_994) ;  /* 0x000000001014794e */ /* 0x000fce0000000000 */
[----:B--2---:R-:W-:Y:S05]  /*fc40*/  CALL.ABS.NOINC R2 ;  /* 0x0000000002007343 */ /* 0x004fea0003c00000 */
.L_x_994:
[----:B------:R-:W-:Y:S01]  /*fc50*/  ULDC.64 UR4, c[0x0][0x9f8] ;  /* 0x00027e0000047ab9 */ /* 0x000fe20000000a00 */
[----:B------:R-:W-:Y:S01]  /*fc60*/  MOV R5, UR47 ;  /* 0x0000002f00057c02 */ /* 0x000fe20008000f00 */
[----:B------:R-:W-:Y:S01]  /*fc70*/  IMAD.U32 R0, RZ, RZ, UR47 ;  /* 0x0000002fff007e24 */ /* 0x000fe2000f8e00ff */
[----:B------:R-:W-:Y:S01]  /*fc80*/  ISETP.NE.U32.AND P0, PT, RZ, UR4, PT ;  /* 0x00000004ff007c0c */ /* 0x000fe2000bf05070 */
[----:B------:R-:W-:Y:S01]  /*fc90*/  ULDC.64 UR6, c[0x0][0x208] ;  /* 0x0000820000067ab9 */ /* 0x000fe20000000a00 */
[----:B------:R-:W1:Y:S01]  /*fca0*/  LDC R4, c[0x0][0x428] ;  /* 0x00010a00ff047b82 */ /* 0x000e620000000800 */
[----:B------:R-:W2:Y:S01]  /*fcb0*/  S2R R18, SR_TID.X ;  /* 0x0000000000127919 */ /* 0x000ea20000002100 */
[----:B------:R-:W-:-:S13]  /*fcc0*/  ISETP.NE.AND.EX P0, PT, RZ, UR5, PT, P0 ;  /* 0x00000005ff007c0c */ /* 0x000fda000bf05300 */
[----:B------:R-:W3:Y:S02]  /*fcd0*/  @P0 LDC.64 R2, c[0x0][0x9f8] ;  /* 0x00027e00ff020b82 */ /* 0x000ee40000000a00 */
[----:B---3--:R-:W-:-:S05]  /*fce0*/  @P0 IMAD.WIDE R2, R5, 0x4, R2 ;  /* 0x0000000405020825 */ /* 0x008fca00078e0202 */
[----:B------:R3:W4:Y:S01]  /*fcf0*/  @P0 LDG.E R0, desc[UR6][R2.64] ;  /* 0x0000000602000981 */ /* 0x000722000c1e1900 */
[----:B-1----:R-:W-:Y:S01]  /*fd00*/  ISETP.NE.AND P0, PT, R4, 0x1, PT ;  /* 0x000000010400780c */ /* 0x002fe20003f05270 */
[----:B------:R-:W-:Y:S01]  /*fd10*/  IMAD.U32 R4, RZ, RZ, UR46 ;  /* 0x0000002eff047e24 */ /* 0x000fe2000f8e00ff */
[----:B--2---:R-:W-:Y:S01]  /*fd20*/  LOP3.LUT R18, R18, 0x1f, RZ, 0xc0, !PT ;  /* 0x0000001f12127812 */ /* 0x004fe200078ec0ff */
[----:B------:R-:W-:Y:S01]  /*fd30*/  UMOV UR44, URZ ;  /* 0x0000003f002c7c82 */ /* 0x000fe20008000000 */
[----:B------:R-:W-:Y:S01]  /*fd40*/  UMOV UR8, 0x40 ;  /* 0x0000004000087882 */ /* 0x000fe20000000000 */
[----:B------:R-:W-:Y:S01]  /*fd50*/  UMOV UR9, UR45 ;  /* 0x0000002d00097c82 */ /* 0x000fe20008000000 */
[----:B------:R-:W-:Y:S01]  /*fd60*/  ISETP.NE.AND P1, PT, R18, RZ, PT ;  /* 0x000000ff1200720c */ /* 0x000fe20003f25270 */
[----:B------:R-:W-:Y:S01]  /*fd70*/  UMOV UR10, UR46 ;  /* 0x0000002e000a7c82 */ /* 0x000fe20008000000 */
[----:B------:R-:W-:Y:S01]  /*fd80*/  UMOV UR11, UR47 ;  /* 0x0000002f000b7c82 */ /* 0x000fe20008000000 */
[----:B---3--:R-:W1:Y:S01]  /*fd90*/  LDC.64 R2, c[0x0][0x3f8] ;  /* 0x0000fe00ff027b82 */ /* 0x008e620000000a00 */
[----:B------:R-:W-:Y:S01]  /*fda0*/  UMOV UR12, 0x80 ;  /* 0x00000080000c7882 */ /* 0x000fe20000000000 */
[----:B------:R-:W-:Y:S01]  /*fdb0*/  UMOV UR13, UR45 ;  /* 0x0000002d000d7c82 */ /* 0x000fe20008000000 */
[----:B------:R-:W-:Y:S01]  /*fdc0*/  UMOV UR14, UR46 ;  /* 0x0000002e000e7c82 */ /* 0x000fe20008000000 */
[----:B------:R-:W-:Y:S01]  /*fdd0*/  UMOV UR15, UR47 ;  /* 0x0000002f000f7c82 */ /* 0x000fe20008000000 */
[----:B------:R-:W-:Y:S01]  /*fde0*/  UMOV UR16, 0xc0 ;  /* 0x000000c000107882 */ /* 0x000fe20000000000 */
[----:B------:R-:W-:Y:S01]  /*fdf0*/  UMOV UR17, UR45 ;  /* 0x0000002d00117c82 */ /* 0x000fe20008000000 */
[----:B------:R-:W-:Y:S01]  /*fe00*/  UMOV UR18, UR46 ;  /* 0x0000002e00127c82 */ /* 0x000fe20008000000 */
[----:B------:R-:W2:Y:S01]  /*fe10*/  @P0 LDC R5, c[0x0][0x42c] ;  /* 0x00010b00ff050b82 */ /* 0x000ea20000000800 */
[----:B------:R-:W-:Y:S01]  /*fe20*/  UMOV UR19, UR47 ;  /* 0x0000002f00137c82 */ /* 0x000fe20008000000 */
[----:B------:R-:W-:Y:S01]  /*fe30*/  VOTEU.ALL UP1, P1 ;  /* 0x00000000003f7886 */ /* 0x000fe20000820000 */
[----:B------:R-:W-:-:S04]  /*fe40*/  UMOV UR6, 0xffffffff ;  /* 0xffffffff00067882 */ /* 0x000fc80000000000 */
[----:B------:R-:W-:Y:S01]  /*fe50*/  @!UP1 UIADD3 UR4, UP0, UR42, 0x270, URZ ;  /* 0x000002702a049890 */ /* 0x000fe2000ff1e03f */
[----:B------:R-:W3:Y:S03]  /*fe60*/  @P0 LDC R6, c[0x0][0x430] ;  /* 0x00010c00ff060b82 */ /* 0x000ee60000000800 */
[----:B------:R-:W-:-:S09]  /*fe70*/  @!UP1 UIADD3.X UR5, URZ, UR43, URZ, UP0, !UPT ;  /* 0x0000002b3f059290 */ /* 0x000fd200087fe43f */
[----:B------:R1:W-:Y:S01]  /*fe80*/  @!UP1 UTMAPF.L2.4D [UR44], [UR4] ;  /* 0x0000002c040095b8 */ /* 0x0003e20008018000 */
[----:B--2---:R-:W-:Y:S01]  /*fe90*/  @P0 IMAD.HI.U32 R5, R5, UR46, RZ ;  /* 0x0000002e05050c27 */ /* 0x004fe2000f8e00ff */
[----:B------:R2:W-:Y:S04]  /*fea0*/  @!UP1 UTMAPF.L2.4D [UR8], [UR4] ;  /* 0x00000008040095b8 */ /* 0x0005e80008018000 */
[----:B---3--:R-:W-:Y:S02]  /*feb0*/  @P0 SHF.R.U32.HI R4, RZ, R6, R5 ;  /* 0x00000006ff040219 */ /* 0x008fe40000011605 */
[----:B-1----:R-:W-:Y:S02]  /*fec0*/  ISETP.NE.U32.AND P0, PT, R2, RZ, PT ;  /* 0x000000ff0200720c */ /* 0x002fe40003f05070 */
[----:B------:R-:W-:Y:S01]  /*fed0*/  MOV R5, UR48 ;  /* 0x0000003000057c02 */ /* 0x000fe20008000f00 */
[----:B------:R2:W-:Y:S01]  /*fee0*/  @!UP1 UTMAPF.L2.4D [UR12], [UR4] ;  /* 0x0000000c040095b8 */ /* 0x0005e20008018000 */
[----:B------:R-:W-:-:S03]  /*fef0*/  ISETP.NE.AND.EX P0, PT, R3, RZ, PT, P0 ;  /* 0x000000ff0300720c */ /* 0x000fc60003f05300 */
[----:B------:R-:W-:Y:S01]  /*ff00*/  VIADD R5, R5, 0xffffffff ;  /* 0xffffffff05057836 */ /* 0x000fe20000000000 */
[----:B------:R2:W-:Y:S01]  /*ff10*/  @!UP1 UTMAPF.L2.4D [UR16], [UR4] ;  /* 0x00000010040095b8 */ /* 0x0005e20008018000 */
[----:B----4-:R-:W-:Y:S01]  /*ff20*/  SEL R6, R0, RZ, !P0 ;  /* 0x000000ff00067207 */ /* 0x010fe20004000000 */
[----:B--2---:R-:W-:Y:S07]  /*ff30*/  BRA.DIV UR6, `(.L_x_996) ;  /* 0x0000002a06f07947 */ /* 0x004fee000b800000 */
.L_x_1047:
[----:B------:R-:W-:Y:S01]  /*ff40*/  UMOV UR4, 0xffffffff ;  /* 0xffffffff00047882 */ /* 0x000fe20000000000 */
[----:B------:R-:W-:Y:S02]  /*ff50*/  SHF.R.S32.HI R18, RZ, 0x1f, R0 ;  /* 0x0000001fff127819 */ /* 0x000fe40000011400 */
[----:B------:R-:W-:Y:S05]  /*ff60*/  BRA.DIV UR4, `(.L_x_997) ;  /* 0x0000002e04107947 */ /* 0x000fea000b800000 */
[----:B------:R-:W-:-:S13]  /*ff70*/  ELECT P6, URZ, PT ;  /* 0x00000000003f782f */ /* 0x000fda00038c0000 */
.L_x_1050:
[----:B------:R-:W-:Y:S05]  /*ff80*/  @!P6 BRA `(.L_x_998) ;  /* 0x00000004000ce947 */ /* 0x000fea0003800000 */
[----:B------:R-:W-:Y:S01]  /*ff90*/  IMAD.MOV.U32 R6, RZ, RZ, R0 ;  /* 0x000000ffff067224 */ /* 0x000fe200078e0000 */
[----:B------:R-:W-:Y:S06]  /*ffa0*/  @!P0 BRA `(.L_x_999) ;  /* 0x00000000004c8947 */ /* 0x000fec0003800000 */
[----:B------:R-:W1:Y:S01]  /*ffb0*/  LDC R11, c[0x0][0x41c] ;  /* 0x00010700ff0b7b82 */ /* 0x000e620000000800 */
[----:B------:R-:W-:Y:S01]  /*ffc0*/  MOV R10, R5 ;  /* 0x00000005000a7202 */ /* 0x000fe20000000f00 */
[----:B------:R-:W-:Y:S01]  /*ffd0*/  ULDC.64 UR4, c[0x0][0x408] ;  /* 0x0001020000047ab9 */ /* 0x000fe20000000a00 */
[----:B------:R-:W-:Y:S01]  /*ffe0*/  ULDC.64 UR6, c[0x0][0x208] ;  /* 0x0000820000067ab9 */ /* 0x000fe20000000a00 */
[----:B------:R-:W-:-:S04]  /*fff0*/  IMAD R9, R18, UR4, RZ ;  /* 0x0000000412097c24 */ /* 0x000fc8000f8e02ff */
[----:B------:R-:W-:Y:S01]  /*10000*/  IMAD R9, R0, UR5, R9 ;  /* 0x0000000500097c24 */ /* 0x000fe2000f8e0209 */
[----:B-1----:R-:W-:-:S13]  /*10010*/  ISETP.NE.AND P2, PT, R11, 0x1, PT ;  /* 0x000000010b00780c */ /* 0x002fda0003f45270 */
[----:B------:R-:W1:Y:S02]  /*10020*/  @P2 LDC.64 R6, c[0x0][0x420] ;  /* 0x00010800ff062b82 */ /* 0x000e640000000a00 */
[----:B-1----:R-:W-:-:S05]  /*10030*/  @P2 IMAD.HI.U32 R6, R5, R6, RZ ;  /* 0x0000000605062227 */ /* 0x002fca00078e00ff */
[----:B------:R-:W-:-:S04]  /*10040*/  @P2 SHF.R.U32.HI R10, RZ, R7, R6 ;  /* 0x00000007ff0a2219 */ /* 0x000fc80000011606 */
[--C-:B------:R-:W-:Y:S01]  /*10050*/  SHF.R.S32.HI R7, RZ, 0x1f, R10.reuse ;  /* 0x0000001fff077819 */ /* 0x100fe2000001140a */
[----:B------:R-:W-:-:S04]  /*10060*/  IMAD.MOV.U32 R6, RZ, RZ, R10 ;  /* 0x000000ffff067224 */ /* 0x000fc800078e000a */
[----:B------:R-:W-:-:S04]  /*10070*/  IMAD.WIDE.U32 R6, R0, UR4, R6 ;  /* 0x0000000400067c25 */ /* 0x000fc8000f8e0006 */
[----:B------:R-:W-:Y:S01]  /*10080*/  IMAD.IADD R7, R7, 0x1, R9 ;  /* 0x0000000107077824 */ /* 0x000fe200078e0209 */
[----:B------:R-:W-:-:S04]  /*10090*/  LEA R8, P2, R6, R2, 0x2 ;  /* 0x0000000206087211 */ /* 0x000fc800078410ff */
[----:B------:R-:W-:-:S05]  /*100a0*/  LEA.HI.X R9, R6, R3, R7, 0x2, P2 ;  /* 0x0000000306097211 */ /* 0x000fca00010f1407 */
[----:B------:R1:W5:Y:S01]  /*100b0*/  LDG.E R6, desc[UR6][R8.64] ;  /* 0x0000000608067981 */ /* 0x000362000c1e1900 */
[----:B------:R-:W-:-:S05]  /*100c0*/  IADD3 R10, -R10, RZ, RZ ;  /* 0x000000ff0a0a7210 */ /* 0x000fca0007ffe1ff */
[----:B------:R-:W-:-:S07]  /*100d0*/  IMAD R5, R11, R10, R5 ;  /* 0x0000000a0b057224 */ /* 0x000fce00078e0205 */
.L_x_999:
[----:B------:R-:W2:Y:S01]  /*100e0*/  S2R R7, SR_TID.X ;  /* 0x0000000000077919 */ /* 0x000ea20000002100 */
[----:B-1----:R-:W-:Y:S02]  /*100f0*/  LEA R8, R16, UR40, 0x3 ;  /* 0x0000002810087c11 */ /* 0x002fe4000f8e18ff */
[----:B--2---:R-:W-:Y:S02]  /*10100*/  LOP3.LUT R9, R7, 0x7f, RZ, 0xc0, !PT ;  /* 0x0000007f07097812 */ /* 0x004fe400078ec0ff */
[----:B------:R-:W-:Y:S02]  /*10110*/  SHF.L.U32 R7, R17, 0x1f, RZ ;  /* 0x0000001f11077819 */ /* 0x000fe400000006ff */
[----:B------:R-:W-:Y:S02]  /*10120*/  ISETP.NE.AND P3, PT, R9, RZ, PT ;  /* 0x000000ff0900720c */ /* 0x000fe40003f65270 */
[----:B------:R-:W1:Y:S02]  /*10130*/  SYNCS.PHASECHK.TRANS64.TRYWAIT P2, [R8+URZ+0x30840], R7 ;  /* 0x03084007080075a7 */ /* 0x000e64000804017f */
[----:B-1----:R-:W-:Y:S09]  /*10140*/  @!P2 BRA `(.L_x_1000) ;  /* 0x0000002800b8a947 */ /* 0x002ff20003800000 */
.L_x_1051:
        /* <DEDUP_REMOVED lines=8> */
.L_x_1001:
        /* <DEDUP_REMOVED lines=10> */
[----:B------:R-:W-:-:S03]  /*10270*/  UMOV UR16, 0x40 ;  /* 0x0000004000107882 */ /* 0x000fc60000000000 */
[----:B------:R-:W-:Y:S02]  /*10280*/  ULEA UR14, UR14, UR40, 0xf ;  /* 0x000000280e0e7291 */ /* 0x000fe4000f8e783f */
[----:B------:R-:W-:Y:S02]  /*10290*/  UIADD3 UR9, UR9, 0x30830, URZ ;  /* 0x0003083009097890 */ /* 0x000fe4000fffe03f */
[----:B------:R-:W-:Y:S02]  /*102a0*/  USHF.L.U32 UR11, UR11, 0x6, URZ ;  /* 0x000000060b0b7899 */ /* 0x000fe4000800063f */
[----:B------:R-:W-:Y:S02]  /*102b0*/  UIADD3 UR8, UR14, 0x20400, URZ ;  /* 0x000204000e087890 */ /* 0x000fe4000fffe03f */
[----:B------:R-:W-:Y:S02]  /*102c0*/  UIADD3 UR15, UR14, 0x22400, URZ ;  /* 0x000224000e0f7890 */ /* 0x000fe4000fffe03f */
[----:B------:R-:W-:-:S02]  /*102d0*/  UIADD3 UR17, UR14, 0x24400, URZ ;  /* 0x000244000e117890 */ /* 0x000fc4000fffe03f */
[----:B------:R-:W-:-:S03]  /*102e0*/  UIADD3 UR18, UR14, 0x26400, URZ ;  /* 0x000264000e127890 */ /* 0x000fc6000fffe03f */
[----:B------:R2:W-:Y:S01]  /*102f0*/  UTMALDG.4D [UR8], [UR4], desc[UR6] ;  /* 0x00000608040075b4 */ /* 0x0005e20008019000 */
[----:B------:R-:W-:Y:S01]  /*10300*/  UMOV UR14, 0x80 ;  /* 0x00000080000e7882 */ /* 0x000fe20000000000 */
        /* <DEDUP_REMOVED lines=11> */
.L_x_998:
[----:B------:R-:W-:Y:S05]  /*103c0*/  WARPSYNC.ALL ;  /* 0x0000000000007948 */ /* 0x000fea0003800000 */
[----:B------:R-:W-:Y:S01]  /*103d0*/  BAR.SYNC.DEFER_BLOCKING 0x8, 0x120 ;  /* 0x0204800000007b1d */ /* 0x000fe20000010000 */
[----:B------:R-:W-:Y:S01]  /*103e0*/  ELECT P2, URZ, PT ;  /* 0x00000000003f782f */ /* 0x000fe20003840000 */
[----:B------:R-:W-:Y:S02]  /*103f0*/  UIADD3 UR49, UR49, 0x1, URZ ;  /* 0x0000000131317890 */ /* 0x000fe4000fffe03f */
[----:B------:R-:W-:Y:S02]  /*10400*/  UIADD3 UR4, UP0, UR42, 0x270, URZ ;  /* 0x000002702a047890 */ /* 0x000fe4000ff1e03f */
[----:B------:R-:W-:-:S02]  /*10410*/  ULEA.HI UR14, UR49, UR49, URZ, 0x1 ;  /* 0x00000031310e7291 */ /* 0x000fc4000f8f083f */
[----:B------:R-:W-:Y:S02]  /*10420*/  UIADD3 UR8, UR40, 0x10400, URZ ;  /* 0x0001040028087890 */ /* 0x000fe4000fffe03f */
[----:B------:R-:W-:Y:S02]  /*10430*/  ULOP3.LUT UR14, UR14, 0xfffffffe, URZ, 0xc0, !UPT ;  /* 0xfffffffe0e0e7892 */ /* 0x000fe4000f8ec03f */
[----:B------:R-:W-:Y:S02]  /*10440*/  UIADD3 UR9, UR40, 0x30800, URZ ;  /* 0x0003080028097890 */ /* 0x000fe4000fffe03f */
[----:B-1----:R-:W-:Y:S01]  /*10450*/  @P2 IMAD.MOV.U32 R7, RZ, RZ, 0x10000 ;  /* 0x00010000ff072424 */ /* 0x002fe200078e00ff */
[----:B------:R-:W-:Y:S02]  /*10460*/  UIADD3 UR14, UR49, -UR14, URZ ;  /* 0x8000000e310e7290 */ /* 0x000fe4000fffe03f */
[----:B------:R-:W-:Y:S02]  /*10470*/  UIADD3.X UR5, URZ, UR43, URZ, UP0, !UPT ;  /* 0x0000002b3f057290 */ /* 0x000fe400087fe43f */
[----:B------:R-:W-:-:S02]  /*10480*/  UIADD3 UR32, UR40, 0x14400, URZ ;  /* 0x0001440028207890 */ /* 0x000fc4000fffe03f */
[----:B------:R-:W-:Y:S02]  /*10490*/  UIADD3 UR24, UR40, 0x18400, URZ ;  /* 0x0001840028187890 */ /* 0x000fe4000fffe03f */
[----:B------:R-:W-:Y:S02]  /*104a0*/  UIADD3 UR16, UR40, 0x1c400, URZ ;  /* 0x0001c40028107890 */ /* 0x000fe4000fffe03f */
[----:B------:R1:W-:Y:S01]  /*104b0*/  @P2 SYNCS.ARRIVE.TRANS64 RZ, [UR40+0x30800], R7 ;  /* 0x03080007ffff29a7 */ /* 0x0003e20008000028 */
[----:B------:R-:W-:Y:S01]  /*104c0*/  UMOV UR11, UR45 ;  /* 0x0000002d000b7c82 */ /* 0x000fe20008000000 */
[----:B------:R-:W-:Y:S01]  /*104d0*/  UMOV UR12, UR46 ;  /* 0x0000002e000c7c82 */ /* 0x000fe20008000000 */
[----:B------:R-:W-:Y:S01]  /*104e0*/  UMOV UR13, UR47 ;  /* 0x0000002f000d7c82 */ /* 0x000fe20008000000 */
[----:B------:R-:W-:Y:S01]  /*104f0*/  UMOV UR6, 0x0 ;  /* 0x0000000000067882 */ /* 0x000fe20000000000 */
[----:B------:R-:W-:Y:S01]  /*10500*/  UMOV UR7, 0x12f00000 ;  /* 0x12f0000000077882 */ /* 0x000fe20000000000 */
[----:B------:R-:W-:Y:S01]  /*10510*/  UMOV UR10, URZ ;  /* 0x0000003f000a7c82 */ /* 0x000fe20008000000 */
[----:B------:R-:W-:Y:S01]  /*10520*/  UMOV UR35, UR45 ;  /* 0x0000002d00237c82 */ /* 0x000fe20008000000 */
[----:B-1----:R-:W-:Y:S01]  /*10530*/  MOV R7, UR14 ;  /* 0x0000000e00077c02 */ /* 0x002fe20008000f00 */
[----:B------:R-:W-:Y:S01]  /*10540*/  UMOV UR36, UR46 ;  /* 0x0000002e00247c82 */ /* 0x000fe20008000000 */
[----:B------:R-:W-:Y:S01]  /*10550*/  UMOV UR37, UR47 ;  /* 0x0000002f00257c82 */ /* 0x000fe20008000000 */
[----:B------:R-:W-:Y:S01]  /*10560*/  UMOV UR34, 0x40 ;  /* 0x0000004000227882 */ /* 0x000fe20000000000 */
[----:B------:R-:W-:Y:S01]  /*10570*/  UMOV UR33, UR9 ;  /* 0x0000000900217c82 */ /* 0x000fe20008000000 */
[----:B------:R-:W-:Y:S01]  /*10580*/  UMOV UR27, UR45 ;  /* 0x0000002d001b7c82 */ /* 0x000fe20008000000 */
[----:B------:R-:W-:Y:S01]  /*10590*/  UMOV UR28, UR46 ;  /* 0x0000002e001c7c82 */ /* 0x000fe20008000000 */
[----:B------:R-:W-:Y:S01]  /*105a0*/  UMOV UR29, UR47 ;  /* 0x0000002f001d7c82 */ /* 0x000fe20008000000 */
[----:B------:R1:W-:Y:S01]  /*105b0*/  UTMALDG.4D [UR8], [UR4], desc[UR6] ;  /* 0x00000608040075b4 */ /* 0x0003e20008019000 */
[----:B------:R-:W-:Y:S01]  /*105c0*/  UMOV UR26, 0x80 ;  /* 0x00000080001a7882 */ /* 0x000fe20000000000 */
[----:B------:R-:W-:Y:S01]  /*105d0*/  UMOV UR25, UR9 ;  /* 0x0000000900197c82 */ /* 0x000fe20008000000 */
[----:B------:R-:W-:Y:S01]  /*105e0*/  SHF.L.U32 R7, R7, 0x1f, RZ ;  /* 0x0000001f07077819 */ /* 0x000fe200000006ff */
[----:B------:R-:W-:Y:S01]  /*105f0*/  UMOV UR19, UR45 ;  /* 0x0000002d00137c82 */ /* 0x000fe20008000000 */
[----:B------:R-:W-:Y:S01]  /*10600*/  UMOV UR20, UR46 ;  /* 0x0000002e00147c82 */ /* 0x000fe20008000000 */
[----:B------:R-:W-:Y:S01]  /*10610*/  UMOV UR21, UR47 ;  /* 0x0000002f00157c82 */ /* 0x000fe20008000000 */
[----:B------:R-:W-:Y:S01]  /*10620*/  UMOV UR18, 0xc0 ;  /* 0x000000c000127882 */ /* 0x000fe20000000000 */
[----:B------:R1:W-:Y:S01]  /*10630*/  UTMALDG.4D [UR32], [UR4], desc[UR6] ;  /* 0x00000620040075b4 */ /* 0x0003e20008019000 */
[----:B------:R-:W-:Y:S01]  /*10640*/  UMOV UR17, UR9 ;  /* 0x0000000900117c82 */ /* 0x000fe20008000000 */
[----:B------:R1:W-:Y:S01]  /*10650*/  UTMALDG.4D [UR24], [UR4], desc[UR6] ;  /* 0x00000618040075b4 */ /* 0x0003e20008019000 */
[----:B------:R1:W-:Y:S01]  /*10660*/  UTMALDG.4D [UR16], [UR4], desc[UR6] ;  /* 0x00000610040075b4 */ /* 0x0003e20008019000 */
[----:B------:R-:W2:Y:S02]  /*10670*/  SYNCS.PHASECHK.TRANS64.TRYWAIT P2, [UR40+0x30820], R7 ;  /* 0x03082007ff0075a7 */ /* 0x000ea40008040168 */
[----:B-12---:R-:W-:Y:S05]  /*10680*/  @!P2 BRA `(.L_x_1002) ;  /* 0x00000024007ca947 */ /* 0x006fea0003800000 */
.L_x_1052:
[----:B------:R-:W-:-:S04]  /*10690*/  UIADD3 UR4, UR48, -0x2, URZ ;  /* 0xfffffffe30047890 */ /* 0x000fc8000fffe03f */
[----:B------:R-:W-:-:S06]  /*106a0*/  UISETP.GE.AND UP0, UPT, UR4, UR41, UPT ;  /* 0x000000290400728c */ /* 0x000fcc000bf06270 */
[----:B------:R-:W-:-:S13]  /*106b0*/  PLOP3.LUT P2, PT, PT, PT, UP0, 0x80, 0x0 ;  /* 0x000000000000781c */ /* 0x000fda0003f4f008 */
[----:B------:R-:W-:Y:S05]  /*106c0*/  @!P2 BRA `(.L_x_1003) ;  /* 0x0000001400fca947 */ /* 0x000fea0003800000 */
[----:B-1----:R-:W-:Y:S01]  /*106d0*/  IMAD R8, RZ, RZ, -UR48 ;  /* 0x80000030ff087e24 */ /* 0x002fe2000f8e02ff */
[----:B------:R-:W-:Y:S01]  /*106e0*/  LOP3.LUT R11, RZ, UR41, RZ, 0x33, !PT ;  /* 0x00000029ff0b7c12 */ /* 0x000fe2000f8e33ff */
[----:B------:R-:W-:-:S03]  /*106f0*/  ULDC.64 UR38, c[0x0][0x408] ;  /* 0x0001020000267ab9 */ /* 0x000fc60000000a00 */
[----:B------:R-:W-:-:S05]  /*10700*/  VIADDMNMX R11, R8, 0x1, R11, !PT ;  /* 0x00000001080b7846 */ /* 0x000fca000780010b */
[----:B------:R-:W-:-:S05]  /*10710*/  VIADD R7, R11, UR48 ;  /* 0x000000300b077c36 */ /* 0x000fca0008000000 */
[----:B------:R-:W-:-:S04]  /*10720*/  LOP3.LUT R7, R7, 0x1, RZ, 0xc0, !PT ;  /* 0x0000000107077812 */ /* 0x000fc800078ec0ff */
[----:B------:R-:W-:Y:S02]  /*10730*/  ISETP.NE.U32.AND P2, PT, R7, 0x1, PT ;  /* 0x000000010700780c */ /* 0x000fe40003f45070 */
[----:B------:R-:W-:-:S11]  /*10740*/  MOV R7, UR4 ;  /* 0x0000000400077c02 */ /* 0x000fd60008000f00 */
        /* <DEDUP_REMOVED lines=13> */
[----:B-1----:R-:W-:-:S13]  /*10820*/  ISETP.NE.AND P2, PT, R13, 0x1, PT ;  /* 0x000000010d00780c */ /* 0x002fda0003f45270 */
[----:B------:R-:W1:Y:S02]  /*10830*/  @P2 LDC.64 R8, c[0x0][0x420] ;  /* 0x00010800ff082b82 */ /* 0x000e640000000a00 */
[----:B-1----:R-:W-:Y:S01]  /*10840*/  @P2 IMAD.HI.U32 R14, R7, R8, RZ ;  /* 0x00000008070e2227 */ /* 0x002fe200078e00ff */
[----:B------:R-:W-:-:S04]  /*10850*/  MOV R8, R7 ;  /* 0x0000000700087202 */ /* 0x000fc80000000f00 */
[----:B------:R-:W-:-:S04]  /*10860*/  @P2 SHF.R.U32.HI R8, RZ, R9, R14 ;  /* 0x00000009ff082219 */ /* 0x000fc8000001160e */
[--C-:B------:R-:W-:Y:S01]  /*10870*/  SHF.R.S32.HI R9, RZ, 0x1f, R8.reuse ;  /* 0x0000001fff097819 */ /* 0x100fe20000011408 */
[----:B------:R-:W-:-:S04]  /*10880*/  IMAD.MOV R14, RZ, RZ, -R8 ;  /* 0x000000ffff0e7224 */ /* 0x000fc800078e0a08 */
[----:B------:R-:W-:Y:S02]  /*10890*/  IMAD R7, R13, R14, R7 ;  /* 0x0000000e0d077224 */ /* 0x000fe400078e0207 */
[----:B------:R-:W-:Y:S02]  /*108a0*/  IMAD R13, R18, UR4, RZ ;  /* 0x00000004120d7c24 */ /* 0x000fe4000f8e02ff */
[----:B------:R-:W-:-:S04]  /*108b0*/  IMAD.WIDE.U32 R8, R0, UR4, R8 ;  /* 0x0000000400087c25 */ /* 0x000fc8000f8e0008 */
[----:B------:R-:W-:Y:S01]  /*108c0*/  IMAD R13, R0, UR5, R13 ;  /* 0x00000005000d7c24 */ /* 0x000fe2000f8e020d */
[----:B------:R-:W-:-:S03]  /*108d0*/  LEA R2, P2, R8, R2, 0x2 ;  /* 0x0000000208027211 */ /* 0x000fc600078410ff */
[----:B------:R-:W-:-:S05]  /*108e0*/  IMAD.IADD R13, R13, 0x1, R9 ;  /* 0x000000010d0d7824 */ /* 0x000fca00078e0209 */
[----:B------:R-:W-:-:S05]  /*108f0*/  LEA.HI.X R3, R8, R3, R13, 0x2, P2 ;  /* 0x0000000308037211 */ /* 0x000fca00010f140d */
[----:B------:R1:W5:Y:S02]  /*10900*/  LDG.E R8, desc[UR6][R2.64] ;  /* 0x0000000602087981 */ /* 0x000364000c1e1900 */
.L_x_1007:
[----:B-1----:R-:W1:Y:S01]  /*10910*/  S2R R2, SR_TID.X ;  /* 0x0000000000027919 */ /* 0x002e620000002100 */
[----:B------:R-:W-:Y:S02]  /*10920*/  LEA R3, R10, UR40, 0x3 ;  /* 0x000000280a037c11 */ /* 0x000fe4000f8e18ff */
[----:B-1----:R-:W-:Y:S02]  /*10930*/  LOP3.LUT R9, R2, 0x7f, RZ, 0xc0, !PT ;  /* 0x0000007f02097812 */ /* 0x002fe400078ec0ff */
[----:B------:R-:W-:Y:S02]  /*10940*/  SHF.L.U32 R2, R12, 0x1f, RZ ;  /* 0x0000001f0c027819 */ /* 0x000fe400000006ff */
[----:B------:R-:W-:Y:S02]  /*10950*/  ISETP.NE.AND P2, PT, R9, RZ, PT ;  /* 0x000000ff0900720c */ /* 0x000fe40003f45270 */
[----:B------:R-:W1:Y:S02]  /*10960*/  SYNCS.PHASECHK.TRANS64.TRYWAIT P3, [R3+URZ+0x30840], R2 ;  /* 0x03084002030075a7 */ /* 0x000e64000806017f */
[----:B-1----:R-:W-:Y:S09]  /*10970*/  @!P3 BRA `(.L_x_1008) ;  /* 0x0000002000d8b947 */ /* 0x002ff20003800000 */
.L_x_1053:
        /* <DEDUP_REMOVED lines=8> */
.L_x_1009:
        /* <DEDUP_REMOVED lines=11> */
[----:B------:R-:W-:Y:S01]  /*10ab0*/  UIADD3 UR19, UR40, 0x30800, URZ ;  /* 0x0003080028137890 */ /* 0x000fe2000fffe03f */
[----:B-1----:R-:W-:Y:S01]  /*10ac0*/  SHF.L.U32 R3, R17, 0x1f, RZ ;  /* 0x0000001f11037819 */ /* 0x002fe200000006ff */
[----:B------:R-:W-:-:S02]  /*10ad0*/  ULEA UR14, UR14, UR40, 0xf ;  /* 0x000000280e0e7291 */ /* 0x000fc4000f8e783f */
[----:B------:R-:W-:Y:S02]  /*10ae0*/  UIADD3 UR9, UR9, 0x30830, URZ ;  /* 0x0003083009097890 */ /* 0x000fe4000fffe03f */
[----:B------:R-:W-:Y:S01]  /*10af0*/  USHF.L.U32 UR11, UR11, 0x6, URZ ;  /* 0x000000060b0b7899 */ /* 0x000fe2000800063f */
[----:B------:R-:W-:Y:S01]  /*10b00*/  LEA R2, R16, UR19, 0x3 ;  /* 0x0000001310027c11 */ /* 0x000fe2000f8e18ff */
[----:B------:R-:W-:Y:S02]  /*10b10*/  UIADD3 UR8, UR14, 0x20400, URZ ;  /* 0x000204000e087890 */ /* 0x000fe4000fffe03f */
[----:B------:R-:W-:Y:S02]  /*10b20*/  UIADD3 UR15, UR14, 0x22400, URZ ;  /* 0x000224000e0f7890 */ /* 0x000fe4000fffe03f */
[----:B------:R-:W-:Y:S02]  /*10b30*/  UIADD3 UR16, UR14, 0x24400, URZ ;  /* 0x000244000e107890 */ /* 0x000fe4000fffe03f */
[----:B------:R-:W-:Y:S01]  /*10b40*/  UIADD3 UR14, UR14, 0x26400, URZ ;  /* 0x000264000e0e7890 */ /* 0x000fe2000fffe03f */
[----:B------:R-:W-:-:S02]  /*10b50*/  UMOV UR18, 0x80 ;  /* 0x0000008000127882 */ /* 0x000fc40000000000 */
[----:B------:R1:W-:Y:S02]  /*10b60*/  UTMALDG.4D [UR8], [UR4], desc[UR6] ;  /* 0x00000608040075b4 */ /* 0x0003e40008019000 */
[----:B-1----:R-:W-:Y:S01]  /*10b70*/  UMOV UR8, UR15 ;  /* 0x0000000f00087c82 */ /* 0x002fe20008000000 */
[----:B------:R-:W-:Y:S01]  /*10b80*/  UMOV UR10, UR17 ;  /* 0x00000011000a7c82 */ /* 0x000fe20008000000 */
[----:B------:R-:W-:Y:S01]  /*10b90*/  UMOV UR15, 0xc0 ;  /* 0x000000c0000f7882 */ /* 0x000fe20000000000 */
        /* <DEDUP_REMOVED lines=9> */
.L_x_1054:
[----:B------:R-:W-:Y:S05]  /*10c30*/  @P2 BRA `(.L_x_1011) ;  /* 0x0000000000202947 */ /* 0x000fea0003800000 */
[----:B------:R-:W2:Y:S01]  /*10c40*/  S2R R9, SR_TID.X ;  /* 0x0000000000097919 */ /* 0x000ea20000002100 */
[----:B-1----:R-:W-:Y:S01]  /*10c50*/  LEA R2, R16, UR40, 0x3 ;  /* 0x0000002810027c11 */ /* 0x002fe2000f8e18ff */
[----:B------:R-:W-:-:S04]  /*10c60*/  IMAD.MOV.U32 R3, RZ, RZ, 0x8000 ;  /* 0x00008000ff037424 */ /* 0x000fc800078e00ff */
[----:B------:R3:W-:Y:S01]  /*10c70*/  SYNCS.ARRIVE.TRANS64 RZ, [R2+URZ+0x30850], R3 ;  /* 0x0308500302ff79a7 */ /* 0x0007e2000800003f */
[----:B--2---:R-:W-:-:S04]  /*10c80*/  LOP3.LUT R9, R9, 0x1f, RZ, 0xc0, !PT ;  /* 0x0000001f09097812 */ /* 0x004fc800078ec0ff */
[----:B------:R-:W-:-:S13]  /*10c90*/  ISETP.NE.AND P2, PT, R9, RZ, PT ;  /* 0x000000ff0900720c */ /* 0x000fda0003f45270 */
[----:B---3--:R-:W-:Y:S05]  /*10ca0*/  @!P2 BRA `(.L_x_1011) ;  /* 0x000000000004a947 */ /* 0x008fea0003800000 */
[----:B------:R-:W-:Y:S01]  /*10cb0*/  BPT.TRAP 0x1 ;  /* 0x000000040000795c */ /* 0x000fe20000300000 */
.L_x_1011:
        /* <DEDUP_REMOVED lines=9> */
[----:B------:R-:W-:Y:S01]  /*10d50*/  UMOV UR17, 0x40 ;  /* 0x0000004000117882 */ /* 0x000fe20000000000 */
[----:B------:R-:W-:Y:S01]  /*10d60*/  IMAD.MOV.U32 R6, RZ, RZ, R8 ;  /* 0x000000ffff067224 */ /* 0x000fe200078e0008 */
[----:B------:R-:W-:-:S02]  /*10d70*/  MOV R5, R7 ;  /* 0x0000000700057202 */ /* 0x000fc40000000f00 */
[----:B------:R-:W-:Y:S02]  /*10d80*/  ULEA UR16, UR9, UR40, 0xf ;  /* 0x0000002809107291 */ /* 0x000fe4000f8e783f */
[----:B------:R-:W-:Y:S02]  /*10d90*/  ULEA UR9, UR9, UR40, 0x3 ;  /* 0x0000002809097291 */ /* 0x000fe4000f8e183f */
[----:B------:R-:W-:Y:S02]  /*10da0*/  USHF.L.U32 UR11, UR11, 0x6, URZ ;  /* 0x000000060b0b7899 */ /* 0x000fe4000800063f */
[----:B------:R-:W-:Y:S02]  /*10db0*/  UIADD3 UR8, UR16, 0x400, URZ ;  /* 0x0000040010087890 */ /* 0x000fe4000fffe03f */
[----:B------:R-:W-:Y:S02]  /*10dc0*/  UIADD3 UR9, UR9, 0x30850, URZ ;  /* 0x0003085009097890 */ /* 0x000fe4000fffe03f */
[----:B------:R-:W-:-:S02]  /*10dd0*/  UIADD3 UR14, UR16, 0x2400, URZ ;  /* 0x00002400100e7890 */ /* 0x000fc4000fffe03f */
        /* <DEDUP_REMOVED lines=15> */
.L_x_1006:
[----:B------:R-:W-:Y:S05]  /*10ed0*/  BSYNC B0 ;  /* 0x0000000000007941 */ /* 0x000fea0003800000 */
.L_x_1005:
[----:B------:R-:W-:Y:S01]  /*10ee0*/  UIADD3 UR4, UR48, -0x3, URZ ;  /* 0xfffffffd30047890 */ /* 0x000fe2000fffe03f */
[----:B------:R-:W-:Y:S02]  /*10ef0*/  IMAD.MOV.U32 R16, RZ, RZ, R10 ;  /* 0x000000ffff107224 */ /* 0x000fe400078e000a */
[----:B------:R-:W-:-:S03]  /*10f00*/  IMAD.MOV.U32 R17, RZ, RZ, R12 ;  /* 0x000000ffff117224 */ /* 0x000fc600078e000c */
[----:B------:R-:W-:-:S07]  /*10f10*/  MOV R7, UR4 ;  /* 0x0000000400077c02 */ /* 0x000fce0008000f00 */
.L_x_1004:
[----:B------:R-:W-:Y:S01]  /*10f20*/  ULOP3.LUT UR4, URZ, UR48, URZ, 0x33, !UPT ;  /* 0x000000303f047292 */ /* 0x000fe2000f8e333f */
[----:B------:R-:W-:Y:S01]  /*10f30*/  VIADD R11, R11, 0xfffffffe ;  /* 0xfffffffe0b0b7836 */ /* 0x000fe20000000000 */
[----:B------:R-:W-:Y:S04]  /*10f40*/  BSSY B0, `(.L_x_1003) ;  /* 0x00000f7000007945 */ /* 0x000fe80003800000 */
[----:B------:R-:W-:-:S13]  /*10f50*/  ISETP.NE.AND P2, PT, R11, UR4, PT ;  /* 0x000000040b007c0c */ /* 0x000fda000bf45270 */
[----:B------:R-:W-:Y:S05]  /*10f60*/  @!P2 BRA `(.L_x_1012) ;  /* 0x0000000c00d0a947 */ /* 0x000fea0003800000 */
[----:B------:R-:W-:-:S07]  /*10f70*/  IMAD.MOV.U32 R8, RZ, RZ, R6 ;  /* 0x000000ffff087224 */ /* 0x000fce00078e0006 */
.L_x_1027:
[----:B------:R-:W-:Y:S01]  /*10f80*/  IADD3 R10, R16, 0x1, RZ ;  /* 0x00000001100a7810 */ /* 0x000fe20007ffe0ff */
[----:B------:R-:W-:Y:S05]  /*10f90*/  YIELD ;  /* 0x0000000000007946 */ /* 0x000fea0003800000 */
[----:B------:R-:W-:Y:S01]  /*10fa0*/  ISETP.NE.AND P2, PT, R10, 0x2, PT ;  /* 0x000000020a00780c */ /* 0x000fe20003f45270 */
[----:B------:R-:W-:Y:S03]  /*10fb0*/  BSSY B1, `(.L_x_1013) ;  /* 0x0000074000017945 */ /* 0x000fe60003800000 */
[----:B-1----:R-:W-:-:S02]  /*10fc0*/  SEL R2, RZ, 0x1, P2 ;  /* 0x00000001ff027807 */ /* 0x002fc40001000000 */
[----:B------:R-:W-:Y:S02]  /*10fd0*/  SEL R10, R10, RZ, P2 ;  /* 0x000000ff0a0a7207 */ /* 0x000fe40001000000 */
[----:B------:R-:W-:Y:S01]  /*10fe0*/  LOP3.LUT R11, R17, R2, RZ, 0x3c, !PT ;  /* 0x00000002110b7212 */ /* 0x000fe200078e3cff */
[----:B------:R-:W-:Y:S06]  /*10ff0*/  @!P6 BRA `(.L_x_1014) ;  /* 0x0000000400bce947 */ /* 0x000fec0003800000 */
[----:B------:R-:W-:Y:S01]  /*11000*/  IMAD.MOV.U32 R12, RZ, RZ, R7 ;  /* 0x000000ffff0c7224 */ /* 0x000fe200078e0007 */
[----:B------:R-:W-:Y:S06]  /*11010*/  @!P0 BRA `(.L_x_1015) ;  /* 0x0000000000488947 */ /* 0x000fec0003800000 */
[----:B------:R-:W1:Y:S01]  /*11020*/  LDC R9, c[0x0][0x41c] ;  /* 0x00010700ff097b82 */ /* 0x000e620000000800 */
[----:B------:R-:W-:Y:S01]  /*11030*/  IMAD R13, R18, UR38, RZ ;  /* 0x00000026120d7c24 */ /* 0x000fe2000f8e02ff */
[----:B------:R-:W-:-:S03]  /*11040*/  ULDC.64 UR4, c[0x0][0x208] ;  /* 0x0000820000047ab9 */ /* 0x000fc60000000a00 */
        /* <DEDUP_REMOVED lines=15> */
.L_x_1015:
[----:B------:R-:W1:Y:S01]  /*11140*/  S2R R2, SR_TID.X ;  /* 0x0000000000027919 */ /* 0x000e620000002100 */
[----:B------:R-:W-:Y:S02]  /*11150*/  LEA R3, R10, UR40, 0x3 ;  /* 0x000000280a037c11 */ /* 0x000fe4000f8e18ff */
[----:B-1----:R-:W-:Y:S02]  /*11160*/  LOP3.LUT R9, R2, 0x7f, RZ, 0xc0, !PT ;  /* 0x0000007f02097812 */ /* 0x002fe400078ec0ff */
[----:B------:R-:W-:Y:S02]  /*11170*/  SHF.L.U32 R2, R11, 0x1f, RZ ;  /* 0x0000001f0b027819 */ /* 0x000fe400000006ff */
[----:B------:R-:W-:Y:S02]  /*11180*/  ISETP.NE.AND P2, PT, R9, RZ, PT ;  /* 0x000000ff0900720c */ /* 0x000fe40003f45270 */
[----:B------:R-:W1:Y:S02]  /*11190*/  SYNCS.PHASECHK.TRANS64.TRYWAIT P3, [R3+URZ+0x30840], R2 ;  /* 0x03084002030075a7 */ /* 0x000e64000806017f */
[----:B-1----:R-:W-:Y:S09]  /*111a0*/  @!P3 BRA `(.L_x_1016) ;  /* 0x0000001800f4b947 */ /* 0x002ff20003800000 */
.L_x_1055:
        /* <DEDUP_REMOVED lines=8> */
.L_x_1017:
        /* <DEDUP_REMOVED lines=12> */
[----:B------:R-:W-:Y:S01]  /*112f0*/  SHF.L.U32 R17, R17, 0x1f, RZ ;  /* 0x0000001f11117819 */ /* 0x000fe200000006ff */
[----:B------:R-:W-:-:S02]  /*11300*/  ULEA UR14, UR14, UR40, 0xf ;  /* 0x000000280e0e7291 */ /* 0x000fc4000f8e783f */
[----:B------:R-:W-:Y:S02]  /*11310*/  UIADD3 UR9, UR9, 0x30830, URZ ;  /* 0x0003083009097890 */ /* 0x000fe4000fffe03f */
[----:B------:R-:W-:Y:S01]  /*11320*/  USHF.L.U32 UR11, UR11, 0x6, URZ ;  /* 0x000000060b0b7899 */ /* 0x000fe2000800063f */
[----:B-1----:R-:W-:Y:S01]  /*11330*/  LEA R2, R16, UR19, 0x3 ;  /* 0x0000001310027c11 */ /* 0x002fe2000f8e18ff */
        /* <DEDUP_REMOVED lines=18> */
.L_x_1056:
[----:B------:R-:W-:Y:S05]  /*11460*/  @P2 BRA `(.L_x_1019) ;  /* 0x00000000001c2947 */ /* 0x000fea0003800000 */
[----:B------:R-:W2:Y:S02]  /*11470*/  S2R R3, SR_TID.X ;  /* 0x0000000000037919 */ /* 0x000ea40000002100 */
[----:B--2---:R-:W-:Y:S02]  /*11480*/  LOP3.LUT R9, R3, 0x1f, RZ, 0xc0, !PT ;  /* 0x0000001f03097812 */ /* 0x004fe400078ec0ff */
[----:B------:R-:W-:Y:S02]  /*11490*/  MOV R3, 0x8000 ;  /* 0x0000800000037802 */ /* 0x000fe40000000f00 */
[----:B------:R-:W-:Y:S02]  /*114a0*/  ISETP.NE.AND P2, PT, R9, RZ, PT ;  /* 0x000000ff0900720c */ /* 0x000fe40003f45270 */
[----:B------:R2:W-:Y:S11]  /*114b0*/  SYNCS.ARRIVE.TRANS64 RZ, [R2+URZ+0x50], R3 ;  /* 0x0000500302ff79a7 */ /* 0x0005f6000800003f */
[----:B--2---:R-:W-:Y:S05]  /*114c0*/  @!P2 BRA `(.L_x_1019) ;  /* 0x000000000004a947 */ /* 0x004fea0003800000 */
[----:B------:R-:W-:Y:S01]  /*114d0*/  BPT.TRAP 0x1 ;  /* 0x000000040000795c */ /* 0x000fe20000300000 */
.L_x_1019:
        /* <DEDUP_REMOVED lines=10> */
[----:B------:R-:W-:Y:S01]  /*11580*/  UMOV UR17, 0x40 ;  /* 0x0000004000117882 */ /* 0x000fe20000000000 */
[----:B------:R-:W-:-:S02]  /*11590*/  IMAD.MOV.U32 R5, RZ, RZ, R12 ;  /* 0x000000ffff057224 */ /* 0x000fc400078e000c */
[----:B------:R-:W-:Y:S01]  /*115a0*/  ULEA UR14, UR14, UR40, 0xf ;  /* 0x000000280e0e7291 */ /* 0x000fe2000f8e783f */
[----:B------:R-:W-:Y:S01]  /*115b0*/  IMAD.MOV.U32 R6, RZ, RZ, R8 ;  /* 0x000000ffff067224 */ /* 0x000fe200078e0008 */
[----:B------:R-:W-:Y:S02]  /*115c0*/  USHF.L.U32 UR11, UR11, 0x6, URZ ;  /* 0x000000060b0b7899 */ /* 0x000fe4000800063f */
[----:B------:R-:W-:Y:S02]  /*115d0*/  UIADD3 UR9, UR9, 0x50, URZ ;  /* 0x0000005009097890 */ /* 0x000fe4000fffe03f */
[----:B------:R-:W-:Y:S02]  /*115e0*/  UIADD3 UR8, UR14, 0x400, URZ ;  /* 0x000004000e087890 */ /* 0x000fe4000fffe03f */
[----:B------:R-:W-:Y:S02]  /*115f0*/  UIADD3 UR15, UR14, 0x2400, URZ ;  /* 0x000024000e0f7890 */ /* 0x000fe4000fffe03f */
[----:B------:R-:W-:-:S02]  /*11600*/  UIADD3 UR16, UR14, 0x4400, URZ ;  /* 0x000044000e107890 */ /* 0x000fc4000fffe03f */
        /* <DEDUP_REMOVED lines=14> */
.L_x_1014:
[----:B------:R-:W-:Y:S05]  /*116f0*/  BSYNC B1 ;  /* 0x0000000000017941 */ /* 0x000fea0003800000 */
.L_x_1013:
[----:B------:R-:W-:Y:S01]  /*11700*/  IADD3 R16, R10, 0x1, RZ ;  /* 0x000000010a107810 */ /* 0x000fe20007ffe0ff */
[----:B------:R-:W-:Y:S01]  /*11710*/  BSSY B1, `(.L_x_1020) ;  /* 0x0000076000017945 */ /* 0x000fe20003800000 */
[----:B------:R-:W-:Y:S02]  /*11720*/  VIADD R12, R7, 0xffffffff ;  /* 0xffffffff070c7836 */ /* 0x000fe40000000000 */
[----:B------:R-:W-:-:S04]  /*11730*/  ISETP.NE.AND P2, PT, R16, 0x2, PT ;  /* 0x000000021000780c */ /* 0x000fc80003f45270 */
[----:B-1----:R-:W-:Y:S02]  /*11740*/  SEL R2, RZ, 0x1, P2 ;  /* 0x00000001ff027807 */ /* 0x002fe40001000000 */
[----:B------:R-:W-:Y:S02]  /*11750*/  SEL R16, R16, RZ, P2 ;  /* 0x000000ff10107207 */ /* 0x000fe40001000000 */
[----:B------:R-:W-:Y:S01]  /*11760*/  LOP3.LUT R17, R11, R2, RZ, 0x3c, !PT ;  /* 0x000000020b117212 */ /* 0x000fe200078e3cff */
[----:B------:R-:W-:Y:S06]  /*11770*/  @!P6 BRA `(.L_x_1021) ;  /* 0x0000000400bce947 */ /* 0x000fec0003800000 */
[----:B------:R-:W-:Y:S01]  /*11780*/  IMAD.MOV.U32 R13, RZ, RZ, R12 ;  /* 0x000000ffff0d7224 */ /* 0x000fe200078e000c */
[----:B------:R-:W-:Y:S06]  /*11790*/  @!P0 BRA `(.L_x_1022) ;  /* 0x0000000000488947 */ /* 0x000fec0003800000 */
[----:B------:R-:W1:Y:S01]  /*117a0*/  LDC R8, c[0x0][0x41c] ;  /* 0x00010700ff087b82 */ /* 0x000e620000000800 */
[----:B------:R-:W-:Y:S01]  /*117b0*/  ULDC.64 UR4, c[0x0][0x208] ;  /* 0x0000820000047ab9 */ /* 0x000fe20000000a00 */
[----:B-1----:R-:W-:-:S13]  /*117c0*/  ISETP.NE.AND P2, PT, R8, 0x1, PT ;  /* 0x000000010800780c */ /* 0x002fda0003f45270 */
[----:B------:R-:W1:Y:S02]  /*117d0*/  @P2 LDC.64 R2, c[0x0][0x420] ;  /* 0x00010800ff022b82 */ /* 0x000e640000000a00 */
[----:B-1----:R-:W-:Y:S01]  /*117e0*/  @P2 IMAD.HI.U32 R14, R13, R2, RZ ;  /* 0x000000020d0e2227 */ /* 0x002fe200078e00ff */
[----:B------:R-:W-:-:S04]  /*117f0*/  MOV R2, R13 ;  /* 0x0000000d00027202 */ /* 0x000fc80000000f00 */
[----:B------:R-:W-:Y:S01]  /*11800*/  @P2 SHF.R.U32.HI R2, RZ, R3, R14 ;  /* 0x00000003ff022219 */ /* 0x000fe2000001160e */
[----:B------:R-:W-:-:S04]  /*11810*/  IMAD R14, R18, UR38, RZ ;  /* 0x00000026120e7c24 */ /* 0x000fc8000f8e02ff */
[----:B------:R-:W-:Y:S02]  /*11820*/  IMAD.MOV R3, RZ, RZ, -R2 ;  /* 0x000000ffff037224 */ /* 0x000fe400078e0a02 */
[----:B------:R-:W-:Y:S02]  /*11830*/  IMAD R14, R0, UR39, R14 ;  /* 0x00000027000e7c24 */ /* 0x000fe4000f8e020e */
[----:B------:R-:W-:Y:S01]  /*11840*/  IMAD R13, R8, R3, R13 ;  /* 0x00000003080d7224 */ /* 0x000fe200078e020d */
[--C-:B------:R-:W-:Y:S01]  /*11850*/  SHF.R.S32.HI R3, RZ, 0x1f, R2.reuse ;  /* 0x0000001fff037819 */ /* 0x100fe20000011402 */
[----:B------:R-:W1:Y:S02]  /*11860*/  LDC.64 R8, c[0x0][0x3f8] ;  /* 0x0000fe00ff087b82 */ /* 0x000e640000000a00 */
[----:B------:R-:W-:-:S04]  /*11870*/  IMAD.WIDE.U32 R2, R0, UR38, R2 ;  /* 0x0000002600027c25 */ /* 0x000fc8000f8e0002 */
[----:B------:R-:W-:Y:S01]  /*11880*/  IMAD.IADD R14, R14, 0x1, R3 ;  /* 0x000000010e0e7824 */ /* 0x000fe200078e0203 */
[----:B-1----:R-:W-:-:S04]  /*11890*/  LEA R8, P2, R2, R8, 0x2 ;  /* 0x0000000802087211 */ /* 0x002fc800078410ff */
[----:B------:R-:W-:-:S05]  /*118a0*/  LEA.HI.X R9, R2, R9, R14, 0x2, P2 ;  /* 0x0000000902097211 */ /* 0x000fca00010f140e */
[----:B------:R1:W5:Y:S04]  /*118b0*/  LDG.E R8, desc[UR4][R8.64] ;  /* 0x0000000408087981 */ /* 0x000368000c1e1900 */
.L_x_1022:
[----:B------:R-:W-:Y:S02]  /*118c0*/  LEA R2, R16, UR40, 0x3 ;  /* 0x0000002810027c11 */ /* 0x000fe4000f8e18ff */
[----:B------:R-:W-:-:S04]  /*118d0*/  SHF.L.U32 R3, R17, 0x1f, RZ ;  /* 0x0000001f11037819 */ /* 0x000fc800000006ff */
[----:B------:R-:W2:Y:S02]  /*118e0*/  SYNCS.PHASECHK.TRANS64.TRYWAIT P2, [R2+URZ+0x30840], R3 ;  /* 0x03084003020075a7 */ /* 0x000ea4000804017f */
[----:B--2---:R-:W-:Y:S05]  /*118f0*/  @!P2 BRA `(.L_x_1023) ;  /* 0x000000140048a947 */ /* 0x004fea0003800000 */
.L_x_1057:
        /* <DEDUP_REMOVED lines=11> */
.L_x_1024:
[----:B------:R-:W-:Y:S01]  /*119b0*/  R2UR UR9, R16 ;  /* 0x00000000100972ca */ /* 0x000fe200000e0000 */
[----:B------:R-:W-:Y:S01]  /*119c0*/  UIADD3 UR19, UR40, 0x30800, URZ ;  /* 0x0003080028137890 */ /* 0x000fe2000fffe03f */
[----:B------:R-:W-:Y:S01]  /*119d0*/  R2UR UR11, R13 ;  /* 0x000000000d0b72ca */ /* 0x000fe200000e0000 */
[----:B------:R-:W-:Y:S01]  /*119e0*/  UIADD3 UR4, UP0, UR42, 0x370, URZ ;  /* 0x000003702a047890 */ /* 0x000fe2000ff1e03f */
[----:B------:R-:W-:Y:S01]  /*119f0*/  R2UR UR12, R4 ;  /* 0x00000000040c72ca */ /* 0x000fe200000e0000 */
[----:B------:R-:W-:Y:S01]  /*11a00*/  UMOV UR10, URZ ;  /* 0x0000003f000a7c82 */ /* 0x000fe20008000000 */
[----:B-----5:R-:W-:Y:S01]  /*11a10*/  R2UR UR13, R8 ;  /* 0x00000000080d72ca */ /* 0x020fe200000e0000 */
[----:B------:R-:W-:Y:S01]  /*11a20*/  UIADD3.X UR5, URZ, UR43, URZ, UP0, !UPT ;  /* 0x0000002b3f057290 */ /* 0x000fe200087fe43f */
[----:B------:R-:W-:Y:S01]  /*11a30*/  SHF.L.U32 R11, R11, 0x1f, RZ ;  /* 0x0000001f0b0b7819 */ /* 0x000fe200000006ff */
[----:B------:R-:W-:Y:S01]  /*11a40*/  UMOV UR6, 0x0 ;  /* 0x0000000000067882 */ /* 0x000fe20000000000 */
[----:B------:R-:W-:Y:S01]  /*11a50*/  UMOV UR7, 0x14f00000 ;  /* 0x14f0000000077882 */ /* 0x000fe20000000000 */
[----:B------:R-:W-:Y:S01]  /*11a60*/  UMOV UR17, 0x40 ;  /* 0x0000004000117882 */ /* 0x000fe20000000000 */
[----:B------:R-:W-:Y:S01]  /*11a70*/  UMOV UR18, 0x80 ;  /* 0x0000008000127882 */ /* 0x000fe20000000000 */
[----:B------:R-:W-:Y:S01]  /*11a80*/  ULEA UR14, UR9, UR40, 0xf ;  /* 0x00000028090e7291 */ /* 0x000fe2000f8e783f */
[----:B--2---:R-:W-:Y:S01]  /*11a90*/  LEA R2, R10, UR19, 0x3 ;  /* 0x000000130a027c11 */ /* 0x004fe2000f8e18ff */
[----:B------:R-:W-:-:S02]  /*11aa0*/  ULEA UR9, UR9, UR19, 0x3 ;  /* 0x0000001309097291 */ /* 0x000fc4000f8e183f */
[----:B------:R-:W-:Y:S02]  /*11ab0*/  USHF.L.U32 UR11, UR11, 0x6, URZ ;  /* 0x000000060b0b7899 */ /* 0x000fe4000800063f */
[----:B------:R-:W-:Y:S02]  /*11ac0*/  UIADD3 UR8, UR14, 0x20400, URZ ;  /* 0x000204000e087890 */ /* 0x000fe4000fffe03f */
        /* <DEDUP_REMOVED lines=17> */
.L_x_1058:
[----:B------:R-:W-:Y:S05]  /*11be0*/  @P3 BRA `(.L_x_1026) ;  /* 0x00000000001c3947 */ /* 0x000fea0003800000 */
[----:B------:R-:W2:Y:S02]  /*11bf0*/  S2R R3, SR_TID.X ;  /* 0x0000000000037919 */ /* 0x000ea40000002100 */
[----:B--2---:R-:W-:Y:S01]  /*11c00*/  LOP3.LUT R9, R3, 0x1f, RZ, 0xc0, !PT ;  /* 0x0000001f03097812 */ /* 0x004fe200078ec0ff */
[----:B------:R-:W-:-:S03]  /*11c10*/  IMAD.MOV.U32 R3, RZ, RZ, 0x8000 ;  /* 0x00008000ff037424 */ /* 0x000fc600078e00ff */
[----:B------:R-:W-:Y:S01]  /*11c20*/  ISETP.NE.AND P2, PT, R9, RZ, PT ;  /* 0x000000ff0900720c */ /* 0x000fe20003f45270 */
[----:B------:R2:W-:-:S12]  /*11c30*/  SYNCS.ARRIVE.TRANS64 RZ, [R2+URZ+0x50], R3 ;  /* 0x0000500302ff79a7 */ /* 0x0005d8000800003f */
[----:B--2---:R-:W-:Y:S05]  /*11c40*/  @!P2 BRA `(.L_x_1026) ;  /* 0x000000000004a947 */ /* 0x004fea0003800000 */
[----:B------:R-:W-:Y:S01]  /*11c50*/  BPT.TRAP 0x1 ;  /* 0x000000040000795c */ /* 0x000fe20000300000 */
.L_x_1026:
        /* <DEDUP_REMOVED lines=11> */
[----:B------:R-:W-:Y:S01]  /*11d10*/  IMAD.MOV.U32 R5, RZ, RZ, R13 ;  /* 0x000000ffff057224 */ /* 0x000fe200078e000d */
[----:B------:R-:W-:Y:S01]  /*11d20*/  MOV R6, R8 ;  /* 0x0000000800067202 */ /* 0x000fe20000000f00 */
        /* <DEDUP_REMOVED lines=20> */
.L_x_1021:
[----:B------:R-:W-:Y:S05]  /*11e70*/  BSYNC B1 ;  /* 0x0000000000017941 */ /* 0x000fea0003800000 */
.L_x_1020:
[----:B------:R-:W-:Y:S01]  /*11e80*/  ISETP.GT.AND P2, PT, R12, UR41, PT ;  /* 0x000000290c007c0c */ /* 0x000fe2000bf44270 */
[----:B------:R-:W-:-:S12]  /*11e90*/  VIADD R7, R7, 0xfffffffe ;  /* 0xfffffffe07077836 */ /* 0x000fd80000000000 */
[----:B------:R-:W-:Y:S05]  /*11ea0*/  @P2 BRA `(.L_x_1027) ;  /* 0xfffffff000342947 */ /* 0x000fea000383ffff */
.L_x_1012:
[----:B------:R-:W-:Y:S05]  /*11eb0*/  BSYNC B0 ;  /* 0x0000000000007941 */ /* 0x000fea0003800000 */
.L_x_1003:
[----:B------:R-:W-:Y:S04]  /*11ec0*/  BSSY B0, `(.L_x_1028) ;  /* 0x000000f000007945 */ /* 0x000fe80003800000 */
[----:B------:R-:W-:Y:S05]  /*11ed0*/  @P1 BRA `(.L_x_1029) ;  /* 0x0000000000341947 */ /* 0x000fea0003800000 */
[----:B-1----:R-:W1:Y:S01]  /*11ee0*/  S2R R7, SR_LANEID ;  /* 0x0000000000077919 */ /* 0x002e620000000000 */
        /* <DEDUP_REMOVED lines=11> */
[----:B-1----:R-:W-:-:S07]  /*11fa0*/  IADD3 R19, R0, UR50, R19 ;  /* 0x0000003200137c10 */ /* 0x002fce000fffe013 */
.L_x_1029:
[----:B------:R-:W-:Y:S05]  /*11fb0*/  BSYNC B0 ;  /* 0x0000000000007941 */ /* 0x000fea0003800000 */
.L_x_1028:
[----:B------:R-:W-:Y:S04]  /*11fc0*/  BSSY B0, `(.L_x_1030) ;  /* 0x0000030000007945 */ /* 0x000fe80003800000 */
[----:B------:R-:W-:Y:S05]  /*11fd0*/  @!P6 BRA `(.L_x_1031) ;  /* 0x0000000000b8e947 */ /* 0x000fea0003800000 */
[----:B------:R-:W2:Y:S01]  /*11fe0*/  S2R R0, SR_TID.X ;  /* 0x0000000000007919 */ /* 0x000ea20000002100 */
[----:B-1----:R-:W-:Y:S02]  /*11ff0*/  LEA R3, R16, UR40, 0x3 ;  /* 0x0000002810037c11 */ /* 0x002fe4000f8e18ff */
[----:B--2---:R-:W-:Y:S02]  /*12000*/  LOP3.LUT R2, R0, 0x7f, RZ, 0xc0, !PT ;  /* 0x0000007f00027812 */ /* 0x004fe400078ec0ff */
[----:B------:R-:W-:Y:S02]  /*12010*/  SHF.L.U32 R0, R17, 0x1f, RZ ;  /* 0x0000001f11007819 */ /* 0x000fe400000006ff */
[----:B------:R-:W-:Y:S02]  /*12020*/  ISETP.NE.AND P1, PT, R2, RZ, PT ;  /* 0x000000ff0200720c */ /* 0x000fe40003f25270 */
[----:B------:R-:W1:Y:S02]  /*12030*/  SYNCS.PHASECHK.TRANS64.TRYWAIT P0, [R3+URZ+0x30860], R0 ;  /* 0x03086000030075a7 */ /* 0x000e64000800017f */
[----:B-1----:R-:W-:Y:S09]  /*12040*/  @!P0 BRA `(.L_x_1032) ;  /* 0x0000000c009c8947 */ /* 0x002ff20003800000 */
.L_x_1059:
        /* <DEDUP_REMOVED lines=8> */
.L_x_1033:
        /* <DEDUP_REMOVED lines=11> */
[----:B------:R-:W-:Y:S02]  /*12180*/  ULEA UR14, UR14, UR40, 0xf ;  /* 0x000000280e0e7291 */ /* 0x000fe4000f8e783f */
        /* <DEDUP_REMOVED lines=19> */
.L_x_1031:
[----:B------:R-:W-:Y:S05]  /*122c0*/  BSYNC B0 ;  /* 0x0000000000007941 */ /* 0x000fea0003800000 */
.L_x_1030:
[----:B------:R-:W-:Y:S01]  /*122d0*/  IADD3 R16, R16, 0x1, RZ ;  /* 0x0000000110107810 */ /* 0x000fe20007ffe0ff */
[----:B------:R-:W-:-:S03]  /*122e0*/  IMAD.MOV.U32 R13, RZ, RZ, R19 ;  /* 0x000000ffff0d7224 */ /* 0x000fc600078e0013 */
[----:B------:R-:W-:-:S04]  /*122f0*/  ISETP.NE.AND P0, PT, R16, 0x2, PT ;  /* 0x000000021000780c */ /* 0x000fc80003f05270 */
[----:B-1----:R-:W-:Y:S02]  /*12300*/  SEL R0, RZ, 0x1, P0 ;  /* 0x00000001ff007807 */ /* 0x002fe40000000000 */
[----:B------:R-:W-:Y:S02]  /*12310*/  SEL R16, R16, RZ, P0 ;  /* 0x000000ff10107207 */ /* 0x000fe40000000000 */
[----:B------:R-:W-:-:S07]  /*12320*/  LOP3.LUT R17, R17, R0, RZ, 0x3c, !PT ;  /* 0x0000000011117212 */ /* 0x000fce00078e3cff */
.L_x_992:
[----:B------:R-:W-:Y:S05]  /*12330*/  BSYNC B6 ;  /* 0x0000000000067941 */ /* 0x000fea0003800000 */
.L_x_990:
[----:B------:R-:W-:-:S03]  /*12340*/  UMOV UR4, 0xffffffff ;  /* 0xffffffff00047882 */ /* 0x000fc60000000000 */
[----:B------:R-:W-:Y:S05]  /*12350*/  BRA.DIV UR4, `(.L_x_1034) ;  /* 0x0000000a04ec7947 */ /* 0x000fea000b800000 */
[----:B------:R1:W2:Y:S02]  /*12360*/  SHFL.IDX PT, R14, R13, RZ, 0x1f ;  /* 0x00001fff0d0e7589 */ /* 0x0002a400000e0000 */
.L_x_1062:
[----:B------:R-:W3:Y:S01]  /*12370*/  S2R R0, SR_TID.X ;  /* 0x0000000000007919 */ /* 0x000ee20000002100 */
[----:B------:R-:W-:Y:S05]  /*12380*/  WARPSYNC.ALL ;  /* 0x0000000000007948 */ /* 0x000fea0003800000 */
[----:B------:R-:W-:Y:S01]  /*12390*/  BAR.SYNC.DEFER_BLOCKING 0x4, 0x120 ;  /* 0x0104800000007b1d */ /* 0x000fe20000010000 */
[----:B--2---:R-:W-:-:S05]  /*123a0*/  IMAD.MOV.U32 R19, RZ, RZ, R14 ;  /* 0x000000ffff137224 */ /* 0x004fca00078e000e */
[----:B------:R-:W-:Y:S01]  /*123b0*/  ULDC UR4, c[0x0][0xda8] ;  /* 0x00036a0000047ab9 */ /* 0x000fe20000000800 */
[----:B---3--:R-:W-:-:S04]  /*123c0*/  LOP3.LUT R0, R0, 0x1f, RZ, 0xc0, !PT ;  /* 0x0000001f00007812 */ /* 0x008fc800078ec0ff */
[----:B------:R-:W-:-:S13]  /*123d0*/  ISETP.NE.AND P0, PT, R0, RZ, PT ;  /* 0x000000ff0000720c */ /* 0x000fda0003f05270 */
[----:B------:R-:W2:Y:S01]  /*123e0*/  @!P0 S2R R3, SR_CgaCtaId ;  /* 0x0000000000038919 */ /* 0x000ea20000008800 */
[----:B------:R-:W-:-:S04]  /*123f0*/  @!P0 MOV R0, 0x400 ;  /* 0x0000040000008802 */ /* 0x000fc80000000f00 */
[----:B--2---:R-:W-:-:S05]  /*12400*/  @!P0 LEA R0, R3, R0, 0x18 ;  /* 0x0000000003008211 */ /* 0x004fca00078ec0ff */
[----:B------:R2:W-:Y:S01]  /*12410*/  @!P0 STS [R0+0x308d0], R13 ;  /* 0x0308d00d00008388 */ /* 0x0005e20000000800 */
[----:B------:R-:W-:Y:S06]  /*12420*/  BAR.ARV 0x5, 0x120 ;  /* 0x0144800000007b1d */ /* 0x000fec0000002000 */
[----:B------:R-:W-:-:S13]  /*12430*/  ISETP.GE.AND P0, PT, R19, UR4, PT ;  /* 0x0000000413007c0c */ /* 0x000fda000bf06270 */
[----:B--2---:R-:W-:Y:S05]  /*12440*/  @!P0 BRA `(.L_x_1035) ;  /* 0xffffffc800fc8947 */ /* 0x004fea000383ffff */
.L_x_981:
[----:B------:R-:W2:Y:S01]  /*12450*/  S2R R3, SR_CgaCtaId ;  /* 0x0000000000037919 */ /* 0x000ea20000008800 */
[----:B------:R-:W-:Y:S01]  /*12460*/  UIADD3 UR49, UR49, 0x1, URZ ;  /* 0x0000000131317890 */ /* 0x000fe2000fffe03f */
[----:B------:R-:W-:-:S03]  /*12470*/  MOV R0, 0x400 ;  /* 0x0000040000007802 */ /* 0x000fc60000000f00 */
[----:B------:R-:W-:-:S04]  /*12480*/  ULEA.HI UR4, UR49, UR49, URZ, 0x1 ;  /* 0x0000003131047291 */ /* 0x000fc8000f8f083f */
[----:B------:R-:W-:-:S04]  /*12490*/  ULOP3.LUT UR4, UR4, 0xfffffffe, URZ, 0xc0, !UPT ;  /* 0xfffffffe04047892 */ /* 0x000fc8000f8ec03f */
[----:B------:R-:W-:Y:S01]  /*124a0*/  UIADD3 UR4, UR49, -UR4, URZ ;  /* 0x8000000431047290 */ /* 0x000fe2000fffe03f */
[----:B--2---:R-:W-:-:S05]  /*124b0*/  LEA R7, R3, R0, 0x18 ;  /* 0x0000000003077211 */ /* 0x004fca00078ec0ff */
[----:B------:R-:W-:-:S04]  /*124c0*/  MOV R0, UR4 ;  /* 0x0000000400007c02 */ /* 0x000fc80008000f00 */
[----:B------:R-:W-:-:S04]  /*124d0*/  SHF.L.U32 R0, R0, 0x1f, RZ ;  /* 0x0000001f00007819 */ /* 0x000fc800000006ff */
[----:B------:R-:W2:Y:S02]  /*124e0*/  SYNCS.PHASECHK.TRANS64.TRYWAIT P0, [R7+URZ+0x30820], R0 ;  /* 0x03082000070075a7 */ /* 0x000ea4000800017f */
[----:B--2---:R-:W-:Y:S05]  /*124f0*/  @!P0 BRA `(.L_x_1036) ;  /* 0x0000000800a88947 */ /* 0x004fea0003800000 */
.L_x_1063:
[----:B------:R-:W3:Y:S02]  /*12500*/  S2R R2, SR_TID.X ;  /* 0x0000000000027919 */ /* 0x000ee40000002100 */
[----:B---3--:R-:W-:-:S04]  /*12510*/  SHF.R.U32.HI R2, RZ, 0x5, R2 ;  /* 0x00000005ff027819 */ /* 0x008fc80000011602 */
[----:B------:R-:W-:-:S05]  /*12520*/  LOP3.LUT R2, R2, 0x3, RZ, 0xc0, !PT ;  /* 0x0000000302027812 */ /* 0x000fca00078ec0ff */
[----:B--2---:R-:W2:Y:S02]  /*12530*/  SHFL.IDX PT, R0, R2, RZ, 0x1f ;  /* 0x00001fff02007589 */ /* 0x004ea400000e0000 */
[----:B--2---:R-:W-:-:S13]  /*12540*/  ISETP.NE.AND P0, PT, R0, RZ, PT ;  /* 0x000000ff0000720c */ /* 0x004fda0003f05270 */
[----:B------:R-:W-:Y:S05]  /*12550*/  @P0 EXIT ;  /* 0x000000000000094d */ /* 0x000fea0003800000 */
[----:B------:R-:W-:Y:S01]  /*12560*/  ELECT P0, URZ, PT ;  /* 0x00000000003f782f */ /* 0x000fe20003800000 */
[----:B------:R-:W-:-:S12]  /*12570*/  BSSY B0, `(.L_x_1037) ;  /* 0x0000022000007945 */ /* 0x000fd80003800000 */
[----:B------:R-:W-:Y:S05]  /*12580*/  @!P0 BRA `(.L_x_1038) ;  /* 0x0000000000808947 */ /* 0x000fea0003800000 */
[----:B------:R-:W2:Y:S02]  /*12590*/  LDL R2, [R1] ;  /* 0x0000000001027983 */ /* 0x000ea40000100800 */
[----:B--2---:R-:W-:-:S13]  /*125a0*/  R2UR UR4, R2 ;  /* 0x00000000020472ca */ /* 0x004fda00000e0000 */
[----:B------:R-:W-:-:S06]  /*125b0*/  ULOP3.LUT UR4, UR4, 0x2, URZ, 0xfc, !UPT ;  /* 0x0000000204047892 */ /* 0x000fcc000f8efc3f */
[----:B------:R-:W-:-:S05]  /*125c0*/  IMAD.U32 R0, RZ, RZ, UR4 ;  /* 0x00000004ff007e24 */ /* 0x000fca000f8e00ff */
[----:B------:R-:W-:-:S13]  /*125d0*/  ISETP.NE.AND P2, PT, R0, 0x3, PT ;  /* 0x000000030000780c */ /* 0x000fda0003f45270 */
[----:B------:R-:W-:Y:S05]  /*125e0*/  @!P2 BRA `(.L_x_1039) ;  /* 0x000000000004a947 */ /* 0x000fea0003800000 */
[----:B------:R-:W-:Y:S01]  /*125f0*/  BPT.TRAP 0x1 ;  /* 0x000000040000795c */ /* 0x000fe20000300000 */
.L_x_1039:
[----:B------:R-:W-:Y:S01]  /*12600*/  VIADD R3, R7, 0x30840 ;  /* 0x0003084007037836 */ /* 0x000fe20000000000 */
[----:B------:R-:W-:Y:S01]  /*12610*/  SHF.L.U32 R4, R17, 0x1f, RZ ;  /* 0x0000001f11047819 */ /* 0x000fe200000006ff */
[----:B------:R-:W-:-:S03]  /*12620*/  VIADD R0, R16, 0x1 ;  /* 0x0000000110007836 */ /* 0x000fc60000000000 */
[----:B------:R-:W-:Y:S02]  /*12630*/  LEA R5, R16, R3, 0x3 ;  /* 0x0000000310057211 */ /* 0x000fe400078e18ff */
[----:B------:R-:W-:Y:S02]  /*12640*/  ISETP.NE.AND P1, PT, R0, 0x2, PT ;  /* 0x000000020000780c */ /* 0x000fe40003f25270 */
[----:B------:R-:W2:Y:S02]  /*12650*/  SYNCS.PHASECHK.TRANS64.TRYWAIT P0, [R5+URZ], R4 ;  /* 0x00000004050075a7 */ /* 0x000ea4000800017f */
[----:B------:R-:W-:-:S04]  /*12660*/  SEL R2, RZ, 0x1, P1 ;  /* 0x00000001ff027807 */ /* 0x000fc80000800000 */
[----:B------:R-:W-:Y:S02]  /*12670*/  LOP3.LUT R17, R17, R2, RZ, 0x3c, !PT ;  /* 0x0000000211117212 */ /* 0x000fe400078e3cff */
[----:B------:R-:W-:Y:S02]  /*12680*/  SEL R2, R0, RZ, P1 ;  /* 0x000000ff00027207 */ /* 0x000fe40000800000 */
[----:B------:R-:W-:-:S03]  /*12690*/  SHF.L.U32 R0, R17, 0x1f, RZ ;  /* 0x0000001f11007819 */ /* 0x000fc600000006ff */
[----:B------:R-:W-:Y:S01]  /*126a0*/  IMAD R3, R2, 0x8, R3 ;  /* 0x0000000802037824 */ /* 0x000fe200078e0203 */
[----:B--2---:R-:W-:Y:S06]  /*126b0*/  @!P0 BRA `(.L_x_1040) ;  /* 0x00000008004c8947 */ /* 0x004fec0003800000 */
.L_x_1064:
[----:B------:R-:W3:Y:S02]  /*126c0*/  SYNCS.PHASECHK.TRANS64.TRYWAIT P0, [R3+URZ], R0 ;  /* 0x00000000030075a7 */ /* 0x000ee4000800017f */
[----:B---3--:R-:W-:Y:S05]  /*126d0*/  @!P0 BRA `(.L_x_1041) ;  /* 0x0000000800588947 */ /* 0x008fea0003800000 */
.L_x_1065:
[----:B------:R-:W-:Y:S05]  /*126e0*/  @!P2 BRA `(.L_x_1042) ;  /* 0x000000000004a947 */ /* 0x000fea0003800000 */
[----:B------:R-:W-:Y:S01]  /*126f0*/  BPT.TRAP 0x1 ;  /* 0x000000040000795c */ /* 0x000fe20000300000 */
.L_x_1042:
[----:B---3--:R-:W-:-:S05]  /*12700*/  IADD3 R3, R7, 0x30860, RZ ;  /* 0x0003086007037810 */ /* 0x008fca0007ffe0ff */
[----:B--2---:R-:W-:-:S04]  /*12710*/  IMAD R5, R16, 0x8, R3 ;  /* 0x0000000810057824 */ /* 0x004fc800078e0203 */
[----:B------:R-:W2:Y:S02]  /*12720*/  SYNCS.PHASECHK.TRANS64.TRYWAIT P0, [R5+URZ], R4 ;  /* 0x00000004050075a7 */ /* 0x000ea4000800017f */
[----:B--2---:R-:W-:Y:S05]  /*12730*/  @!P0 BRA `(.L_x_1043) ;  /* 0x0000000800548947 */ /* 0x004fea0003800000 */
.L_x_1066:
[----:B------:R-:W-:-:S07]  /*12740*/  IMAD R3, R2, 0x8, R3 ;  /* 0x0000000802037824 */ /* 0x000fce00078e0203 */
.L_x_1044:
[----:B---3--:R3:W4:Y:S02]  /*12750*/  SYNCS.PHASECHK.TRANS64.TRYWAIT P0, [R3+URZ], R0 ;  /* 0x00000000030075a7 */ /* 0x008724000800017f */
[----:B----4-:R-:W-:Y:S05]  /*12760*/  @!P0 NANOSLEEP.SYNCS 0x989680 ;  /* 0x009896800000895d */ /* 0x010fea0003900000 */
[----:B------:R-:W4:Y:S02]  /*12770*/  @!P0 SYNCS.PHASECHK.TRANS64 P0, [R3+URZ], R0 ;  /* 0x00000000030085a7 */ /* 0x000f24000800007f */
[----:B----4-:R-:W-:Y:S05]  /*12780*/  @!P0 BRA `(.L_x_1044) ;  /* 0xfffffffc00f08947 */ /* 0x010fea000383ffff */
.L_x_1038:
[----:B------:R-:W-:Y:S05]  /*12790*/  BSYNC B0 ;  /* 0x0000000000007941 */ /* 0x000fea0003800000 */
.L_x_1037:
[----:B------:R-:W-:Y:S05]  /*127a0*/  EXIT ;  /* 0x000000000000794d */ /* 0x000fea0003800000 */
.L_x_898:
[----:B-1----:R-:W-:-:S04]  /*127b0*/  MOV R3, UR38 ;  /* 0x0000002600037c02 */ /* 0x002fc80008000f00 */
[----:B------:R1:W2:Y:S03]  /*127c0*/  SYNCS.PHASECHK.TRANS64.TRYWAIT P1, [R3+URZ+0x30800], R0 ;  /* 0x03080000030075a7 */ /* 0x0002a6000802017f */
[----:B--2---:R-:W-:Y:S05]  /*127d0*/  @!P1 NANOSLEEP.SYNCS 0x989680 ;  /* 0x009896800000995d */ /* 0x004fea0003900000 */
[----:B------:R-:W2:Y:S02]  /*127e0*/  @!P1 SYNCS.PHASECHK.TRANS64 P1, [R3+URZ+0x30800], R0 ;  /* 0x03080000030095a7 */ /* 0x000ea4000802007f */
[----:B--2---:R-:W-:Y:S05]  /*127f0*/  @!P1 BRA `(.L_x_898) ;  /* 0xfffffffc00ec9947 */ /* 0x004fea000383ffff */
[----:B------:R-:W-:Y:S05]  /*12800*/  BRA `(.L_x_1045) ;  /* 0xfffffef000f47947 */ /* 0x000fea000383ffff */
.L_x_902:
[----:B--2---:R2:W3:Y:S02]  /*12810*/  SYNCS.PHASECHK.TRANS64.TRYWAIT P2, [R3+URZ+0x30830], R0 ;  /* 0x03083000030075a7 */ /* 0x0044e4000804017f */
[----:B---3--:R-:W-:Y:S05]  /*12820*/  @!P2 NANOSLEEP.SYNCS 0x989680 ;  /* 0x009896800000a95d */ /* 0x008fea0003900000 */
[----:B------:R-:W3:Y:S02]  /*12830*/  @!P2 SYNCS.PHASECHK.TRANS64 P2, [R3+URZ+0x30830], R0 ;  /* 0x030830000300a5a7 */ /* 0x000ee4000804007f */
[----:B---3--:R-:W-:Y:S05]  /*12840*/  @!P2 BRA `(.L_x_902) ;  /* 0xfffffffc00f0a947 */ /* 0x008fea000383ffff */
[----:B------:R-:W-:Y:S05]  /*12850*/  BRA `(.L_x_901) ;  /* 0xfffffef400187947 */ /* 0x000fea000383ffff */
.L_x_918:
[----:B--2---:R-:W-:-:S04]  /*12860*/  IMAD.U32 R153, RZ, RZ, UR39 ;  /* 0x00000027ff997e24 */ /* 0x004fc8000f8e00ff */
[----:B------:R2:W3:Y:S03]  /*12870*/  SYNCS.PHASECHK.TRANS64.TRYWAIT P2, [R153+URZ+0x30830], R152 ;  /* 0x03083098990075a7 */ /* 0x0004e6000804017f */
[----:B---3--:R-:W-:Y:S05]  /*12880*/  @!P2 NANOSLEEP.SYNCS 0x989680 ;  /* 0x009896800000a95d */ /* 0x008fea0003900000 */
[----:B------:R-:W3:Y:S02]  /*12890*/  @!P2 SYNCS.PHASECHK.TRANS64 P2, [R153+URZ+0x30830], R152 ;  /* 0x030830989900a5a7 */ /* 0x000ee4000804007f */
[----:B---3--:R-:W-:Y:S05]  /*128a0*/  @!P2 BRA `(.L_x_918) ;  /* 0xfffffffc00eca947 */ /* 0x008fea000383ffff */
[----:B------:R-:W-:Y:S05]  /*128b0*/  BRA `(.L_x_917) ;  /* 0xffffff1c00c07947 */ /* 0x000fea000383ffff */
.L_x_922:
[----:B--2---:R-:W-:-:S04]  /*128c0*/  IMAD.U32 R215, RZ, RZ, UR10 ;  /* 0x0000000affd77e24 */ /* 0x004fc8000f8e00ff */
[----:B------:R2:W3:Y:S03]  /*128d0*/  SYNCS.PHASECHK.TRANS64.TRYWAIT P2, [R215+URZ+0x30850], R0 ;  /* 0x03085000d70075a7 */ /* 0x0004e6000804017f */
[----:B---3--:R-:W-:Y:S05]  /*128e0*/  @!P2 NANOSLEEP.SYNCS 0x989680 ;  /* 0x009896800000a95d */ /* 0x008fea0003900000 */
[----:B------:R-:W3:Y:S02]  /*128f0*/  @!P2 SYNCS.PHASECHK.TRANS64 P2, [R215+URZ+0x30850], R0 ;  /* 0x03085000d700a5a7 */ /* 0x000ee4000804007f */
[----:B---3--:R-:W-:Y:S05]  /*12900*/  @!P2 BRA `(.L_x_922) ;  /* 0xfffffffc00eca947 */ /* 0x008fea000383ffff */
[----:B------:R-:W-:Y:S05]  /*12910*/  BRA `(.L_x_921) ;  /* 0xffffff2c00507947 */ /* 0x000fea000383ffff */
.L_x_939:
[----:B--2---:R-:W-:-:S04]  /*12920*/  MOV R4, UR6 ;  /* 0x0000000600047c02 */ /* 0x004fc80008000f00 */
[----:B------:R2:W3:Y:S03]  /*12930*/  SYNCS.PHASECHK.TRANS64.TRYWAIT P2, [R4+URZ+0x30830], R3 ;  /* 0x03083003040075a7 */ /* 0x0004e6000804017f */
[----:B---3--:R-:W-:Y:S05]  /*12940*/  @!P2 NANOSLEEP.SYNCS 0x989680 ;  /* 0x009896800000a95d */ /* 0x008fea0003900000 */
[----:B------:R-:W3:Y:S02]  /*12950*/  @!P2 SYNCS.PHASECHK.TRANS64 P2, [R4+URZ+0x30830], R3 ;  /* 0x030830030400a5a7 */ /* 0x000ee4000804007f */
[----:B---3--:R-:W-:Y:S05]  /*12960*/  @!P2 BRA `(.L_x_939) ;  /* 0xfffffffc00eca947 */ /* 0x008fea000383ffff */
[----:B------:R-:W-:Y:S05]  /*12970*/  BRA `(.L_x_938) ;  /* 0xffffff4800e07947 */ /* 0x000fea000383ffff */
.L_x_943:
[----:B-12---:R-:W-:-:S04]  /*12980*/  IMAD.U32 R3, RZ, RZ, UR14 ;  /* 0x0000000eff037e24 */ /* 0x006fc8000f8e00ff */
[----:B------:R1:W2:Y:S03]  /*12990*/  SYNCS.PHASECHK.TRANS64.TRYWAIT P2, [R3+URZ+0x30850], R0 ;  /* 0x03085000030075a7 */ /* 0x0002a6000804017f */
[----:B--2---:R-:W-:Y:S05]  /*129a0*/  @!P2 NANOSLEEP.SYNCS 0x989680 ;  /* 0x009896800000a95d */ /* 0x004fea0003900000 */
[----:B------:R-:W2:Y:S02]  /*129b0*/  @!P2 SYNCS.PHASECHK.TRANS64 P2, [R3+URZ+0x30850], R0 ;  /* 0x030850000300a5a7 */ /* 0x000ea4000804007f */
[----:B--2---:R-:W-:Y:S05]  /*129c0*/  @!P2 BRA `(.L_x_943) ;  /* 0xfffffffc00eca947 */ /* 0x004fea000383ffff */
[----:B------:R-:W-:Y:S05]  /*129d0*/  BRA `(.L_x_942) ;  /* 0xffffff5800707947 */ /* 0x000fea000383ffff */
.L_x_949:
[----:B--2---:R-:W-:-:S04]  /*129e0*/  IMAD.U32 R4, RZ, RZ, UR6 ;  /* 0x00000006ff047e24 */ /* 0x004fc8000f8e00ff */
[----:B------:R2:W3:Y:S03]  /*129f0*/  SYNCS.PHASECHK.TRANS64.TRYWAIT P2, [R4+URZ+0x30830], R3 ;  /* 0x03083003040075a7 */ /* 0x0004e6000804017f */
[----:B---3--:R-:W-:Y:S05]  /*12a00*/  @!P2 NANOSLEEP.SYNCS 0x989680 ;  /* 0x009896800000a95d */ /* 0x008fea0003900000 */
[----:B------:R-:W3:Y:S02]  /*12a10*/  @!P2 SYNCS.PHASECHK.TRANS64 P2, [R4+URZ+0x30830], R3 ;  /* 0x030830030400a5a7 */ /* 0x000ee4000804007f */
[----:B---3--:R-:W-:Y:S05]  /*12a20*/  @!P2 BRA `(.L_x_949) ;  /* 0xfffffffc00eca947 */ /* 0x008fea000383ffff */
[----:B------:R-:W-:Y:S05]  /*12a30*/  BRA `(.L_x_948) ;  /* 0xffffff6800e87947 */ /* 0x000fea000383ffff */
.L_x_953:
[----:B-12---:R-:W-:-:S04]  /*12a40*/  MOV R3, UR10 ;  /* 0x0000000a00037c02 */ /* 0x006fc80008000f00 */
[----:B------:R1:W2:Y:S03]  /*12a50*/  SYNCS.PHASECHK.TRANS64.TRYWAIT P2, [R3+URZ+0x30850], R0 ;  /* 0x03085000030075a7 */ /* 0x0002a6000804017f */
[----:B--2---:R-:W-:Y:S05]  /*12a60*/  @!P2 NANOSLEEP.SYNCS 0x989680 ;  /* 0x009896800000a95d */ /* 0x004fea0003900000 */
[----:B------:R-:W2:Y:S02]  /*12a70*/  @!P2 SYNCS.PHASECHK.TRANS64 P2, [R3+URZ+0x30850], R0 ;  /* 0x030850000300a5a7 */ /* 0x000ea4000804007f */
[----:B--2---:R-:W-:Y:S05]  /*12a80*/  @!P2 BRA `(.L_x_953) ;  /* 0xfffffffc00eca947 */ /* 0x004fea000383ffff */
[----:B------:R-:W-:Y:S05]  /*12a90*/  BRA `(.L_x_952) ;  /* 0xffffff7800787947 */ /* 0x000fea000383ffff */
.L_x_966:
[----:B--2---:R-:W-:-:S04]  /*12aa0*/  IMAD.U32 R5, RZ, RZ, UR5 ;  /* 0x00000005ff057e24 */ /* 0x004fc8000f8e00ff */
[----:B------:R2:W3:Y:S03]  /*12ab0*/  SYNCS.PHASECHK.TRANS64.TRYWAIT P0, [R5+URZ+0x30850], R0 ;  /* 0x03085000050075a7 */ /* 0x0004e6000800017f */
[----:B---3--:R-:W-:Y:S05]  /*12ac0*/  @!P0 NANOSLEEP.SYNCS 0x989680 ;  /* 0x009896800000895d */ /* 0x008fea0003900000 */
[----:B------:R-:W3:Y:S02]  /*12ad0*/  @!P0 SYNCS.PHASECHK.TRANS64 P0, [R5+URZ+0x30850], R0 ;  /* 0x03085000050085a7 */ /* 0x000ee4000800007f */
[----:B---3--:R-:W-:Y:S05]  /*12ae0*/  @!P0 BRA `(.L_x_966) ;  /* 0xfffffffc00ec8947 */ /* 0x008fea000383ffff */
[----:B------:R-:W-:Y:S05]  /*12af0*/  BRA `(.L_x_965) ;  /* 0xffffff9c004c7947 */ /* 0x000fea000383ffff */
.L_x_996:
[----:B------:R-:W1:Y:S01]  /*12b00*/  S2R R18, SR_TID.X ;  /* 0x0000000000127919 */ /* 0x000e620000002100 */
[----:B------:R-:W-:Y:S01]  /*12b10*/  MOV R12, RZ ;  /* 0x000000ff000c7202 */ /* 0x000fe20000000f00 */
[----:B------:R-:W-:Y:S02]  /*12b20*/  IMAD.MOV.U32 R11, RZ, RZ, 0x1f ;  /* 0x0000001fff0b7424 */ /* 0x000fe400078e00ff */
[----:B------:R-:W-:Y:S01]  /*12b30*/  IMAD.MOV.U32 R15, RZ, RZ, -0x1 ;  /* 0xffffffffff0f7424 */ /* 0x000fe200078e00ff */
[----:B-1----:R-:W-:-:S04]  /*12b40*/  SHF.R.U32.HI R7, RZ, 0x5, R18 ;  /* 0x00000005ff077819 */ /* 0x002fc80000011612 */
[----:B------:R-:W-:-:S05]  /*12b50*/  LOP3.LUT R7, R7, 0x3, RZ, 0xc0, !PT ;  /* 0x0000000307077812 */ /* 0x000fca00078ec0ff */
[----:B------:R-:W-:-:S07]  /*12b60*/  IMAD.MOV.U32 R13, RZ, RZ, R7 ;  /* 0x000000ffff0d7224 */ /* 0x000fce00078e0007 */
[----:B------:R-:W-:Y:S05]  /*12b70*/  WARPSYNC.COLLECTIVE R15, `(.L_x_1046) ;  /* 0x000000000f087348 */ /* 0x000fea0003c00000 */
[----:B------:R1:W2:Y:S02]  /*12b80*/  SHFL.IDX P6, R14, R13, R12, R11 ;  /* 0x0000000c0d0e7389 */ /* 0x0002a400000c000b */
[----:B-12---:R-:W-:Y:S01]  /*12b90*/  ENDCOLLECTIVE ;  /* 0x000000000000791b */ /* 0x006fe20003800000 */
.L_x_1046:
[----:B------:R-:W-:Y:S05]  /*12ba0*/  BRA `(.L_x_1047) ;  /* 0xffffffd000e47947 */ /* 0x000fea000383ffff */
.L_x_997:
[----:B------:R-:W-:Y:S01]  /*12bb0*/  BSSY B0, `(.L_x_1048) ;  /* 0x0000006000007945 */ /* 0x000fe20003800000 */
[----:B------:R-:W-:-:S07]  /*12bc0*/  MOV R15, 0xffffffff ;  /* 0xffffffff000f7802 */ /* 0x000fce0000000f00 */
[----:B------:R-:W-:Y:S05]  /*12bd0*/  WARPSYNC.COLLECTIVE R15, `(.L_x_1049) ;  /* 0x000000000f0c7348 */ /* 0x000fea0003c00000 */
[----:B------:R-:W-:Y:S02]  /*12be0*/  ELECT P6, UR62, PT ;  /* 0x00000000003e782f */ /* 0x000fe400038c0000 */
[----:B------:R-:W-:Y:S01]  /*12bf0*/  MOV R14, UR62 ;  /* 0x0000003e000e7c02 */ /* 0x000fe20008000f00 */
[----:B------:R-:W-:Y:S10]  /*12c00*/  ENDCOLLECTIVE ;  /* 0x000000000000791b */ /* 0x000ff40003800000 */
.L_x_1049:
[----:B------:R-:W-:Y:S05]  /*12c10*/  BSYNC B0 ;  /* 0x0000000000007941 */ /* 0x000fea0003800000 */
.L_x_1048:
[----:B------:R-:W-:Y:S05]  /*12c20*/  BRA `(.L_x_1050) ;  /* 0xffffffd000d47947 */ /* 0x000fea000383ffff */
.L_x_1000:
[----:B-1----:R1:W2:Y:S02]  /*12c30*/  SYNCS.PHASECHK.TRANS64.TRYWAIT P2, [R8+URZ+0x30840], R7 ;  /* 0x03084007080075a7 */ /* 0x0022a4000804017f */
[----:B--2---:R-:W-:Y:S05]  /*12c40*/  @!P2 NANOSLEEP.SYNCS 0x989680 ;  /* 0x009896800000a95d */ /* 0x004fea0003900000 */
[----:B------:R-:W2:Y:S02]  /*12c50*/  @!P2 SYNCS.PHASECHK.TRANS64 P2, [R8+URZ+0x30840], R7 ;  /* 0x030840070800a5a7 */ /* 0x000ea4000804007f */
[----:B--2---:R-:W-:Y:S05]  /*12c60*/  @!P2 BRA `(.L_x_1000) ;  /* 0xfffffffc00f0a947 */ /* 0x004fea000383ffff */
[----:B------:R-:W-:Y:S05]  /*12c70*/  BRA `(.L_x_1051) ;  /* 0xffffffd400347947 */ /* 0x000fea000383ffff */
.L_x_1002:
[----:B-1----:R-:W-:-:S04]  /*12c80*/  IMAD.U32 R8, RZ, RZ, UR40 ;  /* 0x00000028ff087e24 */ /* 0x002fc8000f8e00ff */
[----:B------:R1:W2:Y:S03]  /*12c90*/  SYNCS.PHASECHK.TRANS64.TRYWAIT P2, [R8+URZ+0x30820], R7 ;  /* 0x03082007080075a7 */ /* 0x0002a6000804017f */
[----:B--2---:R-:W-:Y:S05]  /*12ca0*/  @!P2 NANOSLEEP.SYNCS 0x989680 ;  /* 0x009896800000a95d */ /* 0x004fea0003900000 */
[----:B------:R-:W2:Y:S02]  /*12cb0*/  @!P2 SYNCS.PHASECHK.TRANS64 P2, [R8+URZ+0x30820], R7 ;  /* 0x030820070800a5a7 */ /* 0x000ea4000804007f */
[----:B--2---:R-:W-:Y:S05]  /*12cc0*/  @!P2 BRA `(.L_x_1002) ;  /* 0xfffffffc00eca947 */ /* 0x004fea000383ffff */
[----:B------:R-:W-:Y:S05]  /*12cd0*/  BRA `(.L_x_1052) ;  /* 0xffffffd8006c7947 */ /* 0x000fea000383ffff */
.L_x_1008:
[----:B-1----:R1:W2:Y:S02]  /*12ce0*/  SYNCS.PHASECHK.TRANS64.TRYWAIT P3, [R3+URZ+0x30840], R2 ;  /* 0x03084002030075a7 */ /* 0x0022a4000806017f */
[----:B--2---:R-:W-:Y:S05]  /*12cf0*/  @!P3 NANOSLEEP.SYNCS 0x989680 ;  /* 0x009896800000b95d */ /* 0x004fea0003900000 */
[----:B------:R-:W2:Y:S02]  /*12d00*/  @!P3 SYNCS.PHASECHK.TRANS64 P3, [R3+URZ+0x30840], R2 ;  /* 0x030840020300b5a7 */ /* 0x000ea4000806007f */
[----:B--2---:R-:W-:Y:S05]  /*12d10*/  @!P3 BRA `(.L_x_1008) ;  /* 0xfffffffc00f0b947 */ /* 0x004fea000383ffff */
[----:B------:R-:W-:Y:S05]  /*12d20*/  BRA `(.L_x_1053) ;  /* 0xffffffdc00147947 */ /* 0x000fea000383ffff */
.L_x_1010:
[----:B-1----:R1:W2:Y:S02]  /*12d30*/  SYNCS.PHASECHK.TRANS64.TRYWAIT P3, [R2+URZ+0x60], R3 ;  /* 0x00006003020075a7 */ /* 0x0022a4000806017f */
[----:B--2---:R-:W-:Y:S05]  /*12d40*/  @!P3 NANOSLEEP.SYNCS 0x989680 ;  /* 0x009896800000b95d */ /* 0x004fea0003900000 */
[----:B------:R-:W2:Y:S02]  /*12d50*/  @!P3 SYNCS.PHASECHK.TRANS64 P3, [R2+URZ+0x60], R3 ;  /* 0x000060030200b5a7 */ /* 0x000ea4000806007f */
[----:B--2---:R-:W-:Y:S05]  /*12d60*/  @!P3 BRA `(.L_x_1010) ;  /* 0xfffffffc00f0b947 */ /* 0x004fea000383ffff */
[----:B------:R-:W-:Y:S05]  /*12d70*/  BRA `(.L_x_1054) ;  /* 0xffffffdc00ac7947 */ /* 0x000fea000383ffff */
.L_x_1016:
[----:B-1----:R1:W2:Y:S02]  /*12d80*/  SYNCS.PHASECHK.TRANS64.TRYWAIT P3, [R3+URZ+0x30840], R2 ;  /* 0x03084002030075a7 */ /* 0x0022a4000806017f */
[----:B--2---:R-:W-:Y:S05]  /*12d90*/  @!P3 NANOSLEEP.SYNCS 0x989680 ;  /* 0x009896800000b95d */ /* 0x004fea0003900000 */
[----:B------:R-:W2:Y:S02]  /*12da0*/  @!P3 SYNCS.PHASECHK.TRANS64 P3, [R3+URZ+0x30840], R2 ;  /* 0x030840020300b5a7 */ /* 0x000ea4000806007f */
[----:B--2---:R-:W-:Y:S05]  /*12db0*/  @!P3 BRA `(.L_x_1016) ;  /* 0xfffffffc00f0b947 */ /* 0x004fea000383ffff */
[----:B------:R-:W-:Y:S05]  /*12dc0*/  BRA `(.L_x_1055) ;  /* 0xffffffe000f87947 */ /* 0x000fea000383ffff */
.L_x_1018:
[----:B-1----:R1:W2:Y:S02]  /*12dd0*/  SYNCS.PHASECHK.TRANS64.TRYWAIT P3, [R2+URZ+0x60], R17 ;  /* 0x00006011020075a7 */ /* 0x0022a4000806017f */
[----:B--2---:R-:W-:Y:S05]  /*12de0*/  @!P3 NANOSLEEP.SYNCS 0x989680 ;  /* 0x009896800000b95d */ /* 0x004fea0003900000 */
[----:B------:R-:W2:Y:S02]  /*12df0*/  @!P3 SYNCS.PHASECHK.TRANS64 P3, [R2+URZ+0x60], R17 ;  /* 0x000060110200b5a7 */ /* 0x000ea4000806007f */
[----:B--2---:R-:W-:Y:S05]  /*12e00*/  @!P3 BRA `(.L_x_1018) ;  /* 0xfffffffc00f0b947 */ /* 0x004fea000383ffff */
[----:B------:R-:W-:Y:S05]  /*12e10*/  BRA `(.L_x_1056) ;  /* 0xffffffe400907947 */ /* 0x000fea000383ffff */
.L_x_1023:
[----:B--2---:R2:W3:Y:S02]  /*12e20*/  SYNCS.PHASECHK.TRANS64.TRYWAIT P2, [R2+URZ+0x30840], R3 ;  /* 0x03084003020075a7 */ /* 0x0044e4000804017f */
[----:B---3--:R-:W-:Y:S05]  /*12e30*/  @!P2 NANOSLEEP.SYNCS 0x989680 ;  /* 0x009896800000a95d */ /* 0x008fea0003900000 */
[----:B------:R-:W3:Y:S02]  /*12e40*/  @!P2 SYNCS.PHASECHK.TRANS64 P2, [R2+URZ+0x30840], R3 ;  /* 0x030840030200a5a7 */ /* 0x000ee4000804007f */
[----:B---3--:R-:W-:Y:S05]  /*12e50*/  @!P2 BRA `(.L_x_1023) ;  /* 0xfffffffc00f0a947 */ /* 0x008fea000383ffff */
[----:B------:R-:W-:Y:S05]  /*12e60*/  BRA `(.L_x_1057) ;  /* 0xffffffe800a47947 */ /* 0x000fea000383ffff */
.L_x_1025:
[----:B-1----:R1:W2:Y:S02]  /*12e70*/  SYNCS.PHASECHK.TRANS64.TRYWAIT P2, [R2+URZ+0x60], R11 ;  /* 0x0000600b020075a7 */ /* 0x0022a4000804017f */
[----:B--2---:R-:W-:Y:S05]  /*12e80*/  @!P2 NANOSLEEP.SYNCS 0x989680 ;  /* 0x009896800000a95d */ /* 0x004fea0003900000 */
[----:B------:R-:W2:Y:S02]  /*12e90*/  @!P2 SYNCS.PHASECHK.TRANS64 P2, [R2+URZ+0x60], R11 ;  /* 0x0000600b0200a5a7 */ /* 0x000ea4000804007f */
[----:B--2---:R-:W-:Y:S05]  /*12ea0*/  @!P2 BRA `(.L_x_1025) ;  /* 0xfffffffc00f0a947 */ /* 0x004fea000383ffff */
[----:B------:R-:W-:Y:S05]  /*12eb0*/  BRA `(.L_x_1058) ;  /* 0xffffffec00487947 */ /* 0x000fea000383ffff */
.L_x_1032:
[----:B-1----:R1:W2:Y:S02]  /*12ec0*/  SYNCS.PHASECHK.TRANS64.TRYWAIT P0, [R3+URZ+0x30860], R0 ;  /* 0x03086000030075a7 */ /* 0x0022a4000800017f */
[----:B--2---:R-:W-:Y:S05]  /*12ed0*/  @!P0 NANOSLEEP.SYNCS 0x989680 ;  /* 0x009896800000895d */ /* 0x004fea0003900000 */
[----:B------:R-:W2:Y:S02]  /*12ee0*/  @!P0 SYNCS.PHASECHK.TRANS64 P0, [R3+URZ+0x30860], R0 ;  /* 0x03086000030085a7 */ /* 0x000ea4000800007f */
[----:B--2---:R-:W-:Y:S05]  /*12ef0*/  @!P0 BRA `(.L_x_1032) ;  /* 0xfffffffc00f08947 */ /* 0x004fea000383ffff */
[----:B------:R-:W-:Y:S05]  /*12f00*/  BRA `(.L_x_1059) ;  /* 0xfffffff000507947 */ /* 0x000fea000383ffff */
.L_x_1034:
[----:B------:R-:W-:Y:S01]  /*12f10*/  BSSY B0, `(.L_x_1060) ;  /* 0x0000007000007945 */ /* 0x000fe20003800000 */
[----:B------:R-:W-:Y:S01]  /*12f20*/  IMAD.MOV.U32 R12, RZ, RZ, RZ ;  /* 0x000000ffff0c7224 */ /* 0x000fe200078e00ff */
[----:B------:R-:W-:Y:S01]  /*12f30*/  MOV R11, 0x1f ;  /* 0x0000001f000b7802 */ /* 0x000fe20000000f00 */
[----:B------:R-:W-:-:S07]  /*12f40*/  IMAD.MOV.U32 R15, RZ, RZ, -0x1 ;  /* 0xffffffffff0f7424 */ /* 0x000fce00078e00ff */
[----:B------:R-:W-:Y:S05]  /*12f50*/  WARPSYNC.COLLECTIVE R15, `(.L_x_1061) ;  /* 0x000000000f087348 */ /* 0x000fea0003c00000 */
[----:B------:R1:W2:Y:S02]  /*12f60*/  SHFL.IDX P6, R14, R13, R12, R11 ;  /* 0x0000000c0d0e7389 */ /* 0x0002a400000c000b */
[----:B-12---:R-:W-:Y:S01]  /*12f70*/  ENDCOLLECTIVE ;  /* 0x000000000000791b */ /* 0x006fe20003800000 */
.L_x_1061:
[----:B------:R-:W-:Y:S05]  /*12f80*/  BSYNC B0 ;  /* 0x0000000000007941 */ /* 0x000fea0003800000 */
.L_x_1060:
[----:B------:R-:W-:Y:S05]  /*12f90*/  BRA `(.L_x_1062) ;  /* 0xfffffff000f47947 */ /* 0x000fea000383ffff */
.L_x_1036:
[----:B--2---:R2:W3:Y:S02]  /*12fa0*/  SYNCS.PHASECHK.TRANS64.TRYWAIT P0, [R7+URZ+0x30820], R0 ;  /* 0x03082000070075a7 */ /* 0x0044e4000800017f */
[----:B---3--:R-:W-:Y:S05]  /*12fb0*/  @!P0 NANOSLEEP.SYNCS 0x989680 ;  /* 0x009896800000895d */ /* 0x008fea0003900000 */
[----:B------:R-:W3:Y:S02]  /*12fc0*/  @!P0 SYNCS.PHASECHK.TRANS64 P0, [R7+URZ+0x30820], R0 ;  /* 0x03082000070085a7 */ /* 0x000ee4000800007f */
[----:B---3--:R-:W-:Y:S05]  /*12fd0*/  @!P0 BRA `(.L_x_1036) ;  /* 0xfffffffc00f08947 */ /* 0x008fea000383ffff */
[----:B------:R-:W-:Y:S05]  /*12fe0*/  BRA `(.L_x_1063) ;  /* 0xfffffff400447947 */ /* 0x000fea000383ffff */
.L_x_1040:
[----:B--2---:R2:W3:Y:S02]  /*12ff0*/  SYNCS.PHASECHK.TRANS64.TRYWAIT P0, [R5+URZ], R4 ;  /* 0x00000004050075a7 */ /* 0x0044e4000800017f */
[----:B---3--:R-:W-:Y:S05]  /*13000*/  @!P0 NANOSLEEP.SYNCS 0x989680 ;  /* 0x009896800000895d */ /* 0x008fea0003900000 */
[----:B------:R-:W3:Y:S02]  /*13010*/  @!P0 SYNCS.PHASECHK.TRANS64 P0, [R5+URZ], R4 ;  /* 0x00000004050085a7 */ /* 0x000ee4000800007f */
[----:B---3--:R-:W-:Y:S05]  /*13020*/  @!P0 BRA `(.L_x_1040) ;  /* 0xfffffffc00f08947 */ /* 0x008fea000383ffff */
[----:B------:R-:W-:Y:S05]  /*13030*/  BRA `(.L_x_1064) ;  /* 0xfffffff400a07947 */ /* 0x000fea000383ffff */
.L_x_1041:
[----:B---3--:R3:W4:Y:S02]  /*13040*/  SYNCS.PHASECHK.TRANS64.TRYWAIT P0, [R3+URZ], R0 ;  /* 0x00000000030075a7 */ /* 0x008724000800017f */
[----:B----4-:R-:W-:Y:S05]  /*13050*/  @!P0 NANOSLEEP.SYNCS 0x989680 ;  /* 0x009896800000895d */ /* 0x010fea0003900000 */
[----:B------:R-:W4:Y:S02]  /*13060*/  @!P0 SYNCS.PHASECHK.TRANS64 P0, [R3+URZ], R0 ;  /* 0x00000000030085a7 */ /* 0x000f24000800007f */
[----:B----4-:R-:W-:Y:S05]  /*13070*/  @!P0 BRA `(.L_x_1041) ;  /* 0xfffffffc00f08947 */ /* 0x010fea000383ffff */
[----:B------:R-:W-:Y:S05]  /*13080*/  BRA `(.L_x_1065) ;  /* 0xfffffff400947947 */ /* 0x000fea000383ffff */
.L_x_1043:
[----:B--2---:R2:W3:Y:S02]  /*13090*/  SYNCS.PHASECHK.TRANS64.TRYWAIT P0, [R5+URZ], R4 ;  /* 0x00000004050075a7 */ /* 0x0044e4000800017f */
[----:B---3--:R-:W-:Y:S05]  /*130a0*/  @!P0 NANOSLEEP.SYNCS 0x989680 ;  /* 0x009896800000895d */ /* 0x008fea0003900000 */
[----:B------:R-:W3:Y:S02]  /*130b0*/  @!P0 SYNCS.PHASECHK.TRANS64 P0, [R5+URZ], R4 ;  /* 0x00000004050085a7 */ /* 0x000ee4000800007f */
[----:B---3--:R-:W-:Y:S05]  /*130c0*/  @!P0 BRA `(.L_x_1043) ;  /* 0xfffffffc00f08947 */ /* 0x008fea000383ffff */
[----:B------:R-:W-:Y:S05]  /*130d0*/  BRA `(.L_x_1066) ;  /* 0xfffffff400987947 */ /* 0x000fea000383ffff */
.L_x_1067:
        /* <DEDUP_REMOVED lines=10> */
.L_x_2842:


//--------------------- .text._ZN7cutlass13device_kernelIN5flash11enable_sm90INS1_16FlashAttnFwdSm90INS1_25CollectiveMainloopFwdSm90ILi2EN4cute5tupleIJNS5_1CILi1EEES8_S8_EEENS6_IJNS7_ILi128EEENS7_ILi64EEENS7_ILi256EEEEEELi256ENS_10bfloat16_tEfNS_4arch4Sm90ELb0ELb1ELb1ELb1ELb0ELb0ELb0ELb1ELb1ELb0ELb0ELb0EEENS1_21CollectiveEpilogueFwdINS6_IJSA_SC_SB_EEES9_SE_SG_Li256ELb1ELb0ELb0ELb0EEENS1_36VarlenDynamicPersistentTileSchedulerILi128ELi64ELi256ELi32ELb0ELb0ELb1ELb1ELb0ELb1EEEEEEEEEvNT_6ParamsE --------------------------
	.section	.text._ZN7cutlass13device_kernelIN5flash11enable_sm90INS1_16FlashAttnFwdSm90INS1_25CollectiveMainloopFwdSm90ILi2EN4cute5tupleIJNS5_1CILi1EEES8_S8_EEENS6_IJNS7_ILi128EEENS7_ILi64EEENS7_ILi256EEEEEELi256ENS_10bfloat16_tEfNS_4arch4Sm90ELb0ELb1ELb1ELb1ELb0ELb0ELb0ELb1ELb1ELb0ELb0ELb0EEENS1_21CollectiveEpilogueFwdINS6_IJSA_SC_SB_EEES9_SE_SG_Li256ELb1ELb0ELb0ELb0EEENS1_36VarlenDynamicPersistentTileSchedulerILi128ELi64ELi256ELi32ELb0ELb0ELb1ELb1ELb0ELb1EEEEEEEEEvNT_6ParamsE,"ax",@progbits
	.align	128
.text._ZN7cutlass13device_kernelIN5flash11enable_sm90INS1_16FlashAttnFwdSm90INS1_25CollectiveMainloopFwdSm90ILi2EN4cute5tupleIJNS5_1CILi1EEES8_S8_EEENS6_IJNS7_ILi128EEENS7_ILi64EEENS7_ILi256EEEEEELi256ENS_10bfloat16_tEfNS_4arch4Sm90ELb0ELb1ELb1ELb1ELb0ELb0ELb0ELb1ELb1ELb0ELb0ELb0EEENS1_21CollectiveEpilogueFwdINS6_IJSA_SC_SB_EEES9_SE_SG_Li256ELb1ELb0ELb0ELb0EEENS1_36VarlenDynamicPersistentTileSchedulerILi128ELi64ELi256ELi32ELb0ELb0ELb1ELb1ELb0ELb1EEEEEEEEEvNT_6ParamsE:
        .type           _ZN7cutlass13device_kernelIN5flash11enable_sm90INS1_16FlashAttnFwdSm90INS1_25CollectiveMainloopFwdSm90ILi2EN4cute5tupleIJNS5_1CILi1EEES8_S8_EEENS6_IJNS7_ILi128EEENS7_ILi64EEENS7_ILi256EEEEEELi256ENS_10bfloat16_tEfNS_4arch4Sm90ELb0ELb1ELb1ELb1ELb0ELb0ELb0ELb1ELb1ELb0ELb0ELb0EEENS1_21CollectiveEpilogueFwdINS6_IJSA_SC_SB_EEES9_SE_SG_Li256ELb1ELb0ELb0ELb0EEENS1_36VarlenDynamicPersistentTileSchedulerILi128ELi64ELi256ELi32ELb0ELb0ELb1ELb1ELb0ELb1EEEEEEEEEvNT_6ParamsE,@function
        .size           _ZN7cutlass13device_kernelIN5flash11enable_sm90INS1_16FlashAttnFwdSm90INS1_25CollectiveMainloopFwdSm90ILi2EN4cute5tupleIJNS5_1CILi1EEES8_S8_EEENS6_IJNS7_ILi128EEENS7_ILi64EEENS7_ILi256EEEEEELi256ENS_10bfloat16_tEfNS_4arch4Sm90ELb0ELb1ELb1ELb1ELb0ELb0ELb0ELb1ELb1ELb0ELb0ELb0EEENS1_21CollectiveEpilogueFwdINS6_IJSA_SC_SB_EEES9_SE_SG_Li256ELb1ELb0ELb0ELb0EEENS1_36VarlenDynamicPersistentTileSchedulerILi128ELi64ELi256ELi32ELb0ELb0ELb1ELb1ELb0ELb1EEEEEEEEEvNT_6ParamsE,(.L_x_2843 - _ZN7cutlass13device_kernelIN5flash11enable_sm90INS1_16FlashAttnFwdSm90INS1_25CollectiveMainloopFwdSm90ILi2EN4cute5tupleIJNS5_1CILi1EEES8_S8_EEENS6_IJNS7_ILi128EEENS7_ILi64EEENS7_ILi256EEEEEELi256ENS_10bfloat16_tEfNS_4arch4Sm90ELb0ELb1ELb1ELb1ELb0ELb0ELb0ELb1ELb1ELb0ELb0ELb0EEENS1_21CollectiveEpilogueFwdINS6_IJSA_SC_SB_EEES9_SE_SG_Li256ELb1ELb0ELb0ELb0EEENS1_36VarlenDynamicPersistentTileSchedulerILi128ELi64ELi256ELi32ELb0ELb0ELb1ELb1ELb0ELb1EEEEEEEEEvNT_6ParamsE)
        .other          _ZN7cutlass13device_kernelIN5flash11enable_sm90INS1_16FlashAttnFwdSm90INS1_25CollectiveMainloopFwdSm90ILi2EN4cute5tupleIJNS5_1CILi1EEES8_S8_EEENS6_IJNS7_ILi128EEENS7_ILi64EEENS7_ILi256EEEEEELi256ENS_10bfloat16_tEfNS_4arch4Sm90ELb0ELb1ELb1ELb1ELb0ELb0ELb0ELb1ELb1ELb0ELb0ELb0EEENS1_21CollectiveEpilogueFwdINS6_IJSA_SC_SB_EEES9_SE_SG_Li256ELb1ELb0ELb0ELb0EEENS1_36VarlenDynamicPersistentTileSchedulerILi128ELi64ELi256ELi32ELb0ELb0ELb1ELb1ELb0ELb1EEEEEEEEEvNT_6ParamsE,@"STO_CUDA_ENTRY STV_DEFAULT"
_ZN7cutlass13device_kernelIN5flash11enable_sm90INS1_16FlashAttnFwdSm90INS1_25CollectiveMainloopFwdSm90ILi2EN4cute5tupleIJNS5_1CILi1EEES8_S8_EEENS6_IJNS7_ILi128EEENS7_ILi64EEENS7_ILi256EEEEEELi256ENS_10bfloat16_tEfNS_4arch4Sm90ELb0ELb1ELb1ELb1ELb0ELb0ELb0ELb1ELb1ELb0ELb0ELb0EEENS1_21CollectiveEpilogueFwdINS6_IJSA_SC_SB_EEES9_SE_SG_Li256ELb1ELb0ELb0ELb0EEENS1_36VarlenDynamicPersistentTileSchedulerILi128ELi64ELi256ELi32ELb0ELb0ELb1ELb1ELb0ELb1EEEEEEEEEvNT_6ParamsE:
        /* <DEDUP_REMOVED lines=21> */
.L_x_1069:
[----:B------:R-:W-:Y:S05]  /*0150*/  BSYNC B0 ;  /* 0x0000000000007941 */ /* 0x000fea0003800000 */
.L_x_1068:
        /* <DEDUP_REMOVED lines=41> */
.L_x_1070:
        /* <DEDUP_REMOVED lines=22> */
.L_x_1071:
        /* <DEDUP_REMOVED lines=18> */
.L_x_1072:
        /* <DEDUP_REMOVED lines=22> */
.L_x_1073:
        /* <DEDUP_REMOVED lines=22> */
.L_x_1074:
        /* <DEDUP_REMOVED lines=8> */
.L_x_1076:
        /* <DEDUP_REMOVED lines=16> */
[----:B------:R-:W-:Y:S01]  /*0ab0*/  UMOV UR36, URZ ;  /* 0x0000003f00247c82 */ /* 0x000fe20008000000 */
[----:B------:R-:W-:Y:S01]  /*0ac0*/  R2UR UR5, R203 ;  /* 0x00000000cb0572ca */ /* 0x000fe200000e0000 */
[----:B------:R-:W0:Y:S01]  /*0ad0*/  S2R R0, SR_TID.X ;  /* 0x0000000000007919 */ /* 0x000e220000002100 */
[----:B------:R-:W-:Y:S01]  /*0ae0*/  UMOV UR37, URZ ;  /* 0x0000003f00257c82 */ /* 0x000fe20008000000 */
[----:B0-----:R-:W-:-:S05]  /*0af0*/  VIADD R215, R0, 0xffffff80 ;  /* 0xffffff8000d77836 */ /* 0x001fca0000000000 */
[----:B------:R-:W-:-:S04]  /*0b00*/  SHF.R.S32.HI R0, RZ, 0x1f, R215 ;  /* 0x0000001fff007819 */ /* 0x000fc800000114d7 */
[CC--:B------:R-:W-:Y:S02]  /*0b10*/  LEA.HI R3, R0.reuse, R215.reuse, RZ, 0x7 ;  /* 0x000000d700037211 */ /* 0x0c0fe400078f38ff */
[----:B------:R-:W-:Y:S02]  /*0b20*/  LEA.HI R4, R0, R215, RZ, 0x5 ;  /* 0x000000d700047211 */ /* 0x000fe400078f28ff */
[----:B------:R-:W-:Y:S02]  /*0b30*/  LOP3.LUT R210, R3, 0xffffff80, RZ, 0xc0, !PT ;  /* 0xffffff8003d27812 */ /* 0x000fe400078ec0ff */
[----:B------:R-:W-:-:S03]  /*0b40*/  SHF.R.S32.HI R212, RZ, 0x7, R3 ;  /* 0x00000007ffd47819 */ /* 0x000fc60000011403 */
[----:B------:R-:W-:Y:S01]  /*0b50*/  IMAD.IADD R210, R215, 0x1, -R210 ;  /* 0x00000001d7d27824 */ /* 0x000fe200078e0ad2 */
[----:B------:R-:W-:-:S04]  /*0b60*/  LEA.HI R3, R3, R212, RZ, 0x1 ;  /* 0x000000d403037211 */ /* 0x000fc800078f08ff */
[----:B------:R-:W-:Y:S02]  /*0b70*/  SHF.R.S32.HI R9, RZ, 0x1f, R210 ;  /* 0x0000001fff097819 */ /* 0x000fe400000114d2 */
[----:B------:R-:W-:Y:S02]  /*0b80*/  LOP3.LUT R3, R3, 0x3fffffe, RZ, 0xc0, !PT ;  /* 0x03fffffe03037812 */ /* 0x000fe400078ec0ff */
[CC--:B------:R-:W-:Y:S02]  /*0b90*/  LEA.HI R8, R9.reuse, R210.reuse, RZ, 0x2 ;  /* 0x000000d209087211 */ /* 0x0c0fe400078f10ff */
[----:B------:R-:W-:Y:S01]  /*0ba0*/  LEA.HI R9, R9, R210, RZ, 0x5 ;  /* 0x000000d209097211 */ /* 0x000fe200078f28ff */
[----:B------:R-:W-:Y:S01]  /*0bb0*/  IMAD.IADD R3, R212, 0x1, -R3 ;  /* 0x00000001d4037824 */ /* 0x000fe200078e0a03 */
[----:B------:R-:W-:Y:S02]  /*0bc0*/  SHF.R.S32.HI R5, RZ, 0x2, R8 ;  /* 0x00000002ff057819 */ /* 0x000fe40000011408 */
[----:B------:R-:W-:-:S02]  /*0bd0*/  SHF.R.S32.HI R9, RZ, 0x5, R9 ;  /* 0x00000005ff097819 */ /* 0x000fc40000011409 */
[----:B--2---:R-:W-:Y:S02]  /*0be0*/  R2UR UR4, R2 ;  /* 0x00000000020472ca */ /* 0x004fe400000e0000 */
[----:B------:R-:W-:-:S04]  /*0bf0*/  SHF.R.S32.HI R2, RZ, 0x1f, R8 ;  /* 0x0000001fff027819 */ /* 0x000fc80000011408 */
[----:B------:R-:W-:-:S04]  /*0c00*/  LEA.HI R2, R2, R5, RZ, 0x3 ;  /* 0x0000000502027211 */ /* 0x000fc800078f18ff */
[----:B------:R-:W-:Y:S02]  /*0c10*/  LOP3.LUT R6, R2, 0xfffffff8, RZ, 0xc0, !PT ;  /* 0xfffffff802067812 */ /* 0x000fe400078ec0ff */
[CC--:B------:R-:W-:Y:S01]  /*0c20*/  LEA.HI R2, R0.reuse, R215.reuse, RZ, 0x4 ;  /* 0x000000d700027211 */ /* 0x0c0fe200078f20ff */
[----:B------:R-:W-:Y:S01]  /*0c30*/  ULOP3.LUT UR4, UR4, 0x1, URZ, 0xfc, !UPT ;  /* 0x0000000104047892 */ /* 0x000fe2000f8efc3f */
[----:B------:R-:W-:Y:S01]  /*0c40*/  LEA.HI R0, R0, R215, RZ, 0x3 ;  /* 0x000000d700007211 */ /* 0x000fe200078f18ff */
[----:B------:R-:W-:Y:S01]  /*0c50*/  IMAD.IADD R10, R5, 0x1, -R6 ;  /* 0x00000001050a7824 */ /* 0x000fe200078e0a06 */
[----:B------:R-:W-:Y:S01]  /*0c60*/  SHF.R.S32.HI R5, RZ, 0x4, R2 ;  /* 0x00000004ff057819 */ /* 0x000fe20000011402 */
[----:B------:R-:W-:Y:S01]  /*0c70*/  IMAD.SHL.U32 R6, R4, 0x20, RZ ;  /* 0x0000002004067824 */ /* 0x000fe200078e00ff */
[C---:B------:R-:W-:Y:S01]  /*0c80*/  LOP3.LUT R4, R2.reuse, 0x3fffff0, RZ, 0xc0, !PT ;  /* 0x03fffff002047812 */ /* 0x040fe200078ec0ff */
[----:B------:R-:W-:Y:S01]  /*0c90*/  IMAD.U32 R214, RZ, RZ, UR4 ;  /* 0x00000004ffd67e24 */ /* 0x000fe2000f8e00ff */
[----:B------:R-:W-:Y:S01]  /*0ca0*/  LEA.HI R2, R2, R5, RZ, 0x1 ;  /* 0x0000000502027211 */ /* 0x000fe200078f08ff */
[----:B------:R-:W-:Y:S01]  /*0cb0*/  UMOV UR4, URZ ;  /* 0x0000003f00047c82 */ /* 0x000fe20008000000 */
[----:B------:R-:W-:Y:S01]  /*0cc0*/  LOP3.LUT R7, R6, 0xfffffc00, RZ, 0xc0, !PT ;  /* 0xfffffc0006077812 */ /* 0x000fe200078ec0ff */
[----:B------:R-:W-:Y:S01]  /*0cd0*/  IMAD.IADD R4, R215, 0x1, -R4 ;  /* 0x00000001d7047824 */ /* 0x000fe200078e0a04 */
[----:B------:R-:W-:Y:S01]  /*0ce0*/  LOP3.LUT R2, R2, 0x1ffffffe, RZ, 0xc0, !PT ;  /* 0x1ffffffe02027812 */ /* 0x000fe200078ec0ff */
[----:B------:R-:W-:Y:S01]  /*0cf0*/  IMAD.U32 R209, RZ, RZ, UR4 ;  /* 0x00000004ffd17e24 */ /* 0x000fe2000f8e00ff */
[----:B------:R-:W-:Y:S01]  /*0d00*/  LEA R10, R9, R10, 0x4 ;  /* 0x0000000a090a7211 */ /* 0x000fe200078e20ff */
[----:B------:R-:W-:Y:S01]  /*0d10*/  IMAD R7, R4, 0x40, R7 ;  /* 0x0000004004077824 */ /* 0x000fe200078e0207 */
[----:B------:R-:W-:Y:S01]  /*0d20*/  SHF.R.S32.HI R204, RZ, 0x3, R0 ;  /* 0x00000003ffcc7819 */ /* 0x000fe20000011400 */
[----:B------:R-:W-:-:S02]  /*0d30*/  IMAD.IADD R2, R5, 0x1, -R2 ;  /* 0x0000000105027824 */ /* 0x000fc400078e0a02 */
[----:B------:R-:W-:Y:S01]  /*0d40*/  IMAD R211, R3, 0x40, R10 ;  /* 0x0000004003d37824 */ /* 0x000fe200078e020a */
[----:B------:R-:W-:Y:S01]  /*0d50*/  LOP3.LUT R3, R8, 0x7ffffffc, RZ, 0xc0, !PT ;  /* 0x7ffffffc08037812 */ /* 0x000fe200078ec0ff */
[----:B------:R-:W-:Y:S01]  /*0d60*/  IMAD R213, R2, 0x8, R7 ;  /* 0x0000000802d57824 */ /* 0x000fe200078e0207 */
[----:B------:R-:W-:-:S03]  /*0d70*/  LOP3.LUT R2, R0, 0x1ffffff8, RZ, 0xc0, !PT ;  /* 0x1ffffff800027812 */ /* 0x000fc600078ec0ff */
[----:B------:R-:W-:Y:S02]  /*0d80*/  IMAD.IADD R18, R210, 0x1, -R3 ;  /* 0x00000001d2127824 */ /* 0x000fe400078e0a03 */
[----:B------:R-:W-:-:S04]  /*0d90*/  IMAD.IADD R2, R215, 0x1, -R2 ;  /* 0x00000001d7027824 */ /* 0x000fc800078e0a02 */
[----:B------:R-:W-:-:S07]  /*0da0*/  IMAD.SHL.U32 R23, R2, 0x8, RZ ;  /* 0x0000000802177824 */ /* 0x000fce00078e00ff */
.L_x_1176:
[----:B------:R-:W-:Y:S01]  /*0db0*/  ULDC.64 UR8, c[0x0][0xa28] ;  /* 0x00028a0000087ab9 */ /* 0x000fe20000000a00 */
[----:B012345:R-:W0:Y:S01]  /*0dc0*/  LDC.64 R8, c[0x0][0x3f8] ;  /* 0x0000fe00ff087b82 */ /* 0x03fe220000000a00 */
[----:B------:R-:W-:Y:S01]  /*0dd0*/  UISETP.NE.U32.AND UP0, UPT, UR8, URZ, UPT ;  /* 0x0000003f0800728c */ /* 0x000fe2000bf05070 */
[----:B------:R-:W-:Y:S01]  /*0de0*/  MOV R6, RZ ;  /* 0x000000ff00067202 */ /* 0x000fe20000000f00 */
[----:B------:R-:W-:Y:S02]  /*0df0*/  ULDC.64 UR12, c[0x0][0x208] ;  /* 0x00008200000c7ab9 */ /* 0x000fe40000000a00 */
[----:B------:R-:W-:-:S03]  /*0e00*/  UISETP.NE.AND.EX UP0, UPT, UR9, URZ, UPT, UP0 ;  /* 0x0000003f0900728c */ /* 0x000fc6000bf05300 */
[----:B------:R-:W-:Y:S01]  /*0e10*/  ULDC.64 UR8, c[0x0][0xa18] ;  /* 0x0002860000087ab9 */ /* 0x000fe20000000a00 */
[----:B------:R-:W1:Y:S01]  /*0e20*/  LDC R22, c[0x0][0x288] ;  /* 0x0000a200ff167b82 */ /* 0x000e620000000800 */
[----:B------:R-:W-:Y:S01]  /*0e30*/  UISETP.NE.U32.AND UP1, UPT, UR8, URZ, UPT ;  /* 0x0000003f0800728c */ /* 0x000fe2000bf25070 */
[----:B------:R-:W-:-:S03]  /*0e40*/  PLOP3.LUT P0, PT, PT, PT, UP0, 0x80, 0x0 ;  /* 0x000000000000781c */ /* 0x000fc60003f0f008 */
[----:B------:R-:W-:-:S03]  /*0e50*/  UISETP.NE.AND.EX UP1, UPT, UR9, URZ, UPT, UP1 ;  /* 0x0000003f0900728c */ /* 0x000fc6000bf25310 */
[----:B------:R-:W-:Y:S01]  /*0e60*/  @UP0 ULDC.64 UR8, c[0x0][0xa28] ;  /* 0x00028a0000080ab9 */ /* 0x000fe20000000a00 */
[----:B------:R-:W2:Y:S01]  /*0e70*/  LDC R0, c[0x0][0x404] ;  /* 0x00010100ff007b82 */ /* 0x000ea20000000800 */
[----:B------:R-:W-:Y:S01]  /*0e80*/  @UP0 UIMAD.WIDE UR8, UR5, 0x4, UR8 ;  /* 0x00000004050808a5 */ /* 0x000fe2000f8e0208 */
[----:B------:R-:W-:-:S05]  /*0e90*/  PLOP3.LUT P2, PT, PT, PT, UP1, 0x80, 0x0 ;  /* 0x000000000000781c */ /* 0x000fca0003f4f018 */
[----:B------:R-:W-:Y:S01]  /*0ea0*/  @UP1 ULDC.64 UR10, c[0x0][0xa18] ;  /* 0x00028600000a1ab9 */ /* 0x000fe20000000a00 */
[----:B------:R-:W3:Y:S01]  /*0eb0*/  LDC R19, c[0x0][0x2e0] ;  /* 0x0000b800ff137b82 */ /* 0x000ee20000000800 */
[----:B------:R-:W-:Y:S02]  /*0ec0*/  IMAD.U32 R2, RZ, RZ, UR8 ;  /* 0x00000008ff027e24 */ /* 0x000fe4000f8e00ff */
[----:B------:R-:W-:Y:S01]  /*0ed0*/  IMAD.U32 R3, RZ, RZ, UR9 ;  /* 0x00000009ff037e24 */ /* 0x000fe2000f8e00ff */
[----:B------:R-:W-:-:S04]  /*0ee0*/  @UP1 UIMAD.WIDE UR8, UR5, 0x4, UR10 ;  /* 0x00000004050818a5 */ /* 0x000fc8000f8e020a */
[----:B------:R4:W5:Y:S02]  /*0ef0*/  @P0 LDG.E R6, desc[UR12][R2.64] ;  /* 0x0000000c02060981 */ /* 0x000964000c1e1900 */
[----:B------:R-:W-:Y:S02]  /*0f00*/  IMAD.U32 R4, RZ, RZ, UR8 ;  /* 0x00000008ff047e24 */ /* 0x000fe4000f8e00ff */
[----:B------:R-:W-:Y:S01]  /*0f10*/  IMAD.U32 R5, RZ, RZ, UR9 ;  /* 0x00000009ff057e24 */ /* 0x000fe2000f8e00ff */
[----:B------:R-:W-:Y:S01]  /*0f20*/  ULDC.64 UR8, c[0x0][0xa20] ;  /* 0x0002880000087ab9 */ /* 0x000fe20000000a00 */
[----:B0-----:R-:W-:Y:S02]  /*0f30*/  ISETP.NE.U32.AND P0, PT, R8, RZ, PT ;  /* 0x000000ff0800720c */ /* 0x001fe40003f05070 */
[----:B------:R-:W-:Y:S01]  /*0f40*/  ISETP.NE.U32.AND P1, PT, RZ, UR8, PT ;  /* 0x00000008ff007c0c */ /* 0x000fe2000bf25070 */
[----:B-1----:R4:W5:Y:S01]  /*0f50*/  @P2 LDG.E R22, desc[UR12][R4.64] ;  /* 0x0000000c04162981 */ /* 0x002962000c1e1900 */
[----:B------:R-:W-:Y:S01]  /*0f60*/  ISETP.NE.AND.EX P0, PT, R9, RZ, PT, P0 ;  /* 0x000000ff0900720c */ /* 0x000fe20003f05300 */
[----:B------:R-:W-:Y:S01]  /*0f70*/  IMAD.U32 R207, RZ, RZ, UR6 ;  /* 0x00000006ffcf7e24 */ /* 0x000fe2000f8e00ff */
[----:B------:R-:W-:-:S02]  /*0f80*/  ISETP.NE.AND.EX P1, PT, RZ, UR9, PT, P1 ;  /* 0x00000009ff007c0c */ /* 0x000fc4000bf25310 */
[----:B--2---:R-:W-:Y:S01]  /*0f90*/  SEL R0, R0, 0x1, P0 ;  /* 0x0000000100007807 */ /* 0x004fe20000000000 */
[----:B----4-:R-:W-:Y:S10]  /*0fa0*/  @P2 BRA `(.L_x_1077) ;  /* 0x0000000000302947 */ /* 0x010ff40003800000 */
[----:B------:R-:W-:Y:S02]  /*0fb0*/  ULDC.64 UR6, c[0x0][0xa00] ;  /* 0x0002800000067ab9 */ /* 0x000fe40000000a00 */
[----:B------:R-:W-:-:S04]  /*0fc0*/  ISETP.NE.U32.AND P0, PT, RZ, UR6, PT ;  /* 0x00000006ff007c0c */ /* 0x000fc8000bf05070 */
[----:B------:R-:W-:-:S13]  /*0fd0*/  ISETP.NE.AND.EX P0, PT, RZ, UR7, PT, P0 ;  /* 0x00000007ff007c0c */ /* 0x000fda000bf05300 */
[----:B------:R-:W-:Y:S05]  /*0fe0*/  @!P0 BRA `(.L_x_1077) ;  /* 0x0000000000208947 */ /* 0x000fea0003800000 */
[----:B------:R-:W-:Y:S01]  /*0ff0*/  ULDC.64 UR6, c[0x0][0xa00] ;  /* 0x0002800000067ab9 */ /* 0x000fe20000000a00 */
[----:B------:R-:W-:Y:S01]  /*1000*/  ULDC.64 UR8, c[0x0][0x208] ;  /* 0x0000820000087ab9 */ /* 0x000fe20000000a00 */
[----:B------:R-:W-:-:S06]  /*1010*/  UIMAD.WIDE UR6, UR5, 0x4, UR6 ;  /* 0x00000004050678a5 */ /* 0x000fcc000f8e0206 */
[----:B------:R-:W-:Y:S02]  /*1020*/  IMAD.U32 R2, RZ, RZ, UR6 ;  /* 0x00000006ff027e24 */ /* 0x000fe4000f8e00ff */
[----:B------:R-:W-:-:S05]  /*1030*/  IMAD.U32 R3, RZ, RZ, UR7 ;  /* 0x00000007ff037e24 */ /* 0x000fca000f8e00ff */
[----:B-----5:R-:W2:Y:S04]  /*1040*/  LDG.E R22, desc[UR8][R2.64] ;  /* 0x0000000802167981 */ /* 0x020ea8000c1e1900 */
[----:B------:R-:W2:Y:S02]  /*1050*/  LDG.E R5, desc[UR8][R2.64+0x4] ;  /* 0x0000040802057981 */ /* 0x000ea4000c1e1900 */
[----:B--2---:R-:W-:-:S07]  /*1060*/  IMAD.IADD R22, R5, 0x1, -R22 ;  /* 0x0000000105167824 */ /* 0x004fce00078e0a16 */
.L_x_1077:
[----:B---3--:R-:W-:Y:S01]  /*1070*/  IMAD R19, R0, R19, RZ ;  /* 0x0000001300137224 */ /* 0x008fe200078e02ff */
[----:B------:R-:W-:Y:S01]  /*1080*/  MOV R206, R201 ;  /* 0x000000c900ce7202 */ /* 0x000fe20000000f00 */
[----:B------:R-:W-:Y:S01]  /*1090*/  IMAD.U32 R208, RZ, RZ, UR5 ;  /* 0x00000005ffd07e24 */ /* 0x000fe2000f8e00ff */
[----:B------:R-:W-:Y:S06]  /*10a0*/  @!P1 BRA `(.L_x_1078) ;  /* 0x00000000001c9947 */ /* 0x000fec0003800000 */
[----:B------:R-:W-:Y:S01]  /*10b0*/  ULDC.64 UR6, c[0x0][0xa20] ;  /* 0x0002880000067ab9 */ /* 0x000fe20000000a00 */
[----:B------:R-:W-:Y:S01]  /*10c0*/  ULDC.64 UR8, c[0x0][0x208] ;  /* 0x0000820000087ab9 */ /* 0x000fe20000000a00 */
[----:B------:R-:W-:-:S06]  /*10d0*/  UIMAD.WIDE UR4, UR5, 0x4, UR6 ;  /* 0x00000004050478a5 */ /* 0x000fcc000f8e0206 */
[----:B------:R-:W-:Y:S02]  /*10e0*/  IMAD.U32 R2, RZ, RZ, UR4 ;  /* 0x00000004ff027e24 */ /* 0x000fe4000f8e00ff */
[----:B------:R-:W-:-:S05]  /*10f0*/  IMAD.U32 R3, RZ, RZ, UR5 ;  /* 0x00000005ff037e24 */ /* 0x000fca000f8e00ff */
[----:B------:R0:W5:Y:S01]  /*1100*/  LDG.E R19, desc[UR8][R2.64] ;  /* 0x0000000802137981 */ /* 0x000162000c1e1900 */
[----:B------:R-:W-:Y:S05]  /*1110*/  BRA `(.L_x_1079) ;  /* 0x0000000000307947 */ /* 0x000fea0003800000 */
.L_x_1078:
        /* <DEDUP_REMOVED lines=9> */
[----:B------:R-:W2:Y:S04]  /*11b0*/  LDG.E R19, desc[UR8][R2.64] ;  /* 0x0000000802137981 */ /* 0x000ea8000c1e1900 */
[----:B------:R-:W2:Y:S02]  /*11c0*/  LDG.E R0, desc[UR8][R2.64+0x4] ;  /* 0x0000040802007981 */ /* 0x000ea4000c1e1900 */
[----:B--2---:R-:W-:-:S07]  /*11d0*/  IMAD.IADD R19, R0, 0x1, -R19 ;  /* 0x0000000100137824 */ /* 0x004fce00078e0a13 */
.L_x_1079:
[----:B------:R-:W1:Y:S01]  /*11e0*/  LDC.64 R8, c[0x0][0x9e0] ;  /* 0x00027800ff087b82 */ /* 0x000e620000000a00 */
[----:B-----5:R-:W-:Y:S01]  /*11f0*/  IMAD.IADD R19, R19, 0x1, -R6 ;  /* 0x0000000113137824 */ /* 0x020fe200078e0a06 */
[----:B------:R-:W-:-:S04]  /*1200*/  LEA R0, R201, 0x80, 0x7 ;  /* 0x00000080c9007811 */ /* 0x000fc800078e38ff */
[----:B0-----:R-:W-:Y:S02]  /*1210*/  IADD3 R3, R19, R0, -R22 ;  /* 0x0000000013037210 */ /* 0x001fe40007ffe816 */
[----:B-1----:R-:W-:-:S03]  /*1220*/  ISETP.GE.AND P1, PT, R9, 0x1, PT ;  /* 0x000000010900780c */ /* 0x002fc60003f26270 */
[----:B------:R-:W-:-:S10]  /*1230*/  IMAD.IADD R0, R3, 0x1, R8 ;  /* 0x0000000103007824 */ /* 0x000fd400078e0208 */
[----:B------:R-:W-:Y:S05]  /*1240*/  @!P1 BRA `(.L_x_1080) ;  /* 0x0000000000409947 */ /* 0x000fea0003800000 */
[C---:B------:R-:W-:Y:S02]  /*1250*/  ISETP.GT.AND P0, PT, R3.reuse, RZ, PT ;  /* 0x000000ff0300720c */ /* 0x040fe40003f04270 */
[----:B------:R-:W-:-:S11]  /*1260*/  IADD3 R2, R3, -0x1, RZ ;  /* 0xffffffff03027810 */ /* 0x000fd60007ffe0ff */
[----:B------:R-:W-:Y:S05]  /*1270*/  @P0 BRA `(.L_x_1081) ;  /* 0x00000000001c0947 */ /* 0x000fea0003800000 */
[----:B------:R-:W-:Y:S01]  /*1280*/  ISETP.NE.AND P0, PT, R9, 0x1, PT ;  /* 0x000000010900780c */ /* 0x000fe20003f05270 */
[----:B------:R-:W-:-:S12]  /*1290*/  IMAD.MOV R3, RZ, RZ, -R3 ;  /* 0x000000ffff037224 */ /* 0x000fd800078e0a03 */
[----:B------:R-:W0:Y:S02]  /*12a0*/  @P0 LDC.64 R4, c[0x0][0x9e8] ;  /* 0x00027a00ff040b82 */ /* 0x000e240000000a00 */
[----:B0-----:R-:W-:-:S05]  /*12b0*/  @P0 IMAD.HI.U32 R2, R3, R4, RZ ;  /* 0x0000000403020227 */ /* 0x001fca00078e00ff */
[----:B------:R-:W-:-:S04]  /*12c0*/  @P0 SHF.R.U32.HI R3, RZ, R5, R2 ;  /* 0x00000005ff030219 */ /* 0x000fc80000011602 */
[----:B------:R-:W-:Y:S01]  /*12d0*/  LOP3.LUT R2, RZ, R3, RZ, 0x33, !PT ;  /* 0x00000003ff027212 */ /* 0x000fe200078e33ff */
[----:B------:R-:W-:Y:S06]  /*12e0*/  BRA `(.L_x_1082) ;  /* 0x0000000000107947 */ /* 0x000fec0003800000 */
.L_x_1081:
[----:B------:R-:W-:-:S13]  /*12f0*/  ISETP.NE.AND P0, PT, R9, 0x1, PT ;  /* 0x000000010900780c */ /* 0x000fda0003f05270 */
[----:B------:R-:W0:Y:S02]  /*1300*/  @P0 LDC.64 R4, c[0x0][0x9e8] ;  /* 0x00027a00ff040b82 */ /* 0x000e240000000a00 */
[----:B0-----:R-:W-:-:S05]  /*1310*/  @P0 IMAD.HI.U32 R4, R2, R4, RZ ;  /* 0x0000000402040227 */ /* 0x001fca00078e00ff */
[----:B------:R-:W-:-:S07]  /*1320*/  @P0 SHF.R.U32.HI R2, RZ, R5, R4 ;  /* 0x00000005ff020219 */ /* 0x000fce0000011604 */
.L_x_1082:
[----:B------:R-:W-:-:S05]  /*1330*/  IMAD R3, R2, R9, R9 ;  /* 0x0000000902037224 */ /* 0x000fca00078e0209 */
[----:B------:R-:W-:-:S07]  /*1340*/  VIMNMX R0, R0, R3, PT ;  /* 0x0000000300007248 */ /* 0x000fce0003fe0100 */
.L_x_1080:
[----:B------:R-:W-:Y:S01]  /*1350*/  VIADD R2, R0, 0x3f ;  /* 0x0000003f00027836 */ /* 0x000fe20000000000 */
[----:B------:R-:W-:Y:S01]  /*1360*/  ULDC UR4, c[0x0][0x9dc] ;  /* 0x0002770000047ab9 */ /* 0x000fe20000000800 */
[----:B------:R-:W-:Y:S02]  /*1370*/  VIADD R0, R19, 0x3f ;  /* 0x0000003f13007836 */ /* 0x000fe40000000000 */
[----:B------:R-:W-:Y:S01]  /*1380*/  IMAD R4, R201, 0x80, -R22 ;  /* 0x00000080c9047824 */ /* 0x000fe200078e0a16 */
[----:B------:R-:W-:Y:S02]  /*1390*/  SHF.R.S32.HI R5, RZ, 0x1f, R2 ;  /* 0x0000001fff057819 */ /* 0x000fe40000011402 */
[----:B------:R-:W-:Y:S01]  /*13a0*/  SHF.R.S32.HI R3, RZ, 0x1f, R0 ;  /* 0x0000001fff037819 */ /* 0x000fe20000011400 */
[----:B------:R-:W-:Y:S01]  /*13b0*/  IMAD.IADD R4, R19, 0x1, R4 ;  /* 0x0000000113047824 */ /* 0x000fe200078e0204 */
[----:B------:R-:W-:Y:S02]  /*13c0*/  LEA.HI R5, R5, R2, RZ, 0x6 ;  /* 0x0000000205057211 */ /* 0x000fe400078f30ff */
[----:B------:R-:W-:Y:S01]  /*13d0*/  LEA.HI R3, R3, R0, RZ, 0x6 ;  /* 0x0000000003037211 */ /* 0x000fe200078f30ff */
[----:B------:R-:W-:Y:S01]  /*13e0*/  VIADD R6, R4, -UR4 ;  /* 0x8000000404067c36 */ /* 0x000fe20008000000 */
[----:B------:R-:W-:-:S02]  /*13f0*/  SHF.R.S32.HI R56, RZ, 0x6, R5 ;  /* 0x00000006ff387819 */ /* 0x000fc40000011405 */
[----:B------:R-:W-:Y:S02]  /*1400*/  SHF.R.S32.HI R3, RZ, 0x6, R3 ;  /* 0x00000006ff037819 */ /* 0x000fe40000011403 */
[----:B------:R-:W-:Y:S02]  /*1410*/  R2UR UR4, R6 ;  /* 0x00000000060472ca */ /* 0x000fe400000e0000 */
[----:B------:R-:W-:Y:S01]  /*1420*/  VIMNMX R56, R3, R56, PT ;  /* 0x0000003803387248 */ /* 0x000fe20003fe0100 */
[----:B------:R-:W-:-:S12]  /*1430*/  @!P1 BRA `(.L_x_1083) ;  /* 0x0000000000449947 */ /* 0x000fd80003800000 */
[----:B------:R-:W-:-:S13]  /*1440*/  ISETP.GT.AND P0, PT, R4, -0x1, PT ;  /* 0xffffffff0400780c */ /* 0x000fda0003f04270 */
[----:B------:R-:W-:Y:S05]  /*1450*/  @P0 BRA `(.L_x_1084) ;  /* 0x00000000001c0947 */ /* 0x000fea0003800000 */
[----:B------:R-:W-:Y:S02]  /*1460*/  ISETP.NE.AND P0, PT, R9, 0x1, PT ;  /* 0x000000010900780c */ /* 0x000fe40003f05270 */
[----:B------:R-:W-:-:S11]  /*1470*/  LOP3.LUT R3, RZ, R4, RZ, 0x33, !PT ;  /* 0x00000004ff037212 */ /* 0x000fd600078e33ff */
[----:B------:R-:W0:Y:S02]  /*1480*/  @P0 LDC.64 R6, c[0x0][0x9e8] ;  /* 0x00027a00ff060b82 */ /* 0x000e240000000a00 */
[----:B0-----:R-:W-:-:S05]  /*1490*/  @P0 IMAD.HI.U32 R0, R3, R6, RZ ;  /* 0x0000000603000227 */ /* 0x001fca00078e00ff */
[----:B------:R-:W-:-:S04]  /*14a0*/  @P0 SHF.R.U32.HI R3, RZ, R7, R0 ;  /* 0x00000007ff030219 */ /* 0x000fc80000011600 */
[----:B------:R-:W-:Y:S01]  /*14b0*/  LOP3.LUT R4, RZ, R3, RZ, 0x33, !PT ;  /* 0x00000003ff047212 */ /* 0x000fe200078e33ff */
[----:B------:R-:W-:Y:S06]  /*14c0*/  BRA `(.L_x_1085) ;  /* 0x0000000000107947 */ /* 0x000fec0003800000 */
.L_x_1084:
[----:B------:R-:W-:-:S13]  /*14d0*/  ISETP.NE.AND P0, PT, R9, 0x1, PT ;  /* 0x000000010900780c */ /* 0x000fda0003f05270 */
[----:B------:R-:W0:Y:S02]  /*14e0*/  @P0 LDC.64 R2, c[0x0][0x9e8] ;  /* 0x00027a00ff020b82 */ /* 0x000e240000000a00 */
[----:B0-----:R-:W-:-:S05]  /*14f0*/  @P0 IMAD.HI.U32 R0, R4, R2, RZ ;  /* 0x0000000204000227 */ /* 0x001fca00078e00ff */
[----:B------:R-:W-:-:S07]  /*1500*/  @P0 SHF.R.U32.HI R4, RZ, R3, R0 ;  /* 0x00000003ff040219 */ /* 0x000fce0000011600 */
.L_x_1085:
[----:B------:R-:W-:-:S05]  /*1510*/  IMAD R4, R4, R9, RZ ;  /* 0x0000000904047224 */ /* 0x000fca00078e02ff */
[----:B------:R-:W-:-:S13]  /*1520*/  R2UR UR5, R4 ;  /* 0x00000000040572ca */ /* 0x000fda00000e0000 */
[----:B------:R-:W-:-:S04]  /*1530*/  UISETP.LT.AND UP0, UPT, UR4, UR5, UPT ;  /* 0x000000050400728c */ /* 0x000fc8000bf01270 */
[----:B------:R-:W-:-:S12]  /*1540*/  USEL UR4, UR4, UR5, !UP0 ;  /* 0x0000000504047287 */ /* 0x000fd8000c000000 */
.L_x_1083:
[----:B------:R-:W-:Y:S01]  /*1550*/  USHF.R.S32.HI UR5, URZ, 0x1f, UR4 ;  /* 0x0000001f3f057899 */ /* 0x000fe20008011404 */
[----:B------:R-:W-:Y:S02]  /*1560*/  PLOP3.LUT P0, PT, PT, PT, PT, 0x80, 0x0 ;  /* 0x000000000000781c */ /* 0x000fe40003f0f070 */
[----:B------:R-:W-:Y:S01]  /*1570*/  CS2R R2, SRZ ;  /* 0x0000000000027805 */ /* 0x000fe2000001ff00 */
[----:B------:R-:W-:Y:S01]  /*1580*/  IMAD.MOV.U32 R0, RZ, RZ, RZ ;  /* 0x000000ffff007224 */ /* 0x000fe200078e00ff */
        /* <DEDUP_REMOVED lines=34> */
[----:B------:R-:W-:Y:S02]  /*17b0*/  MOV R94, RZ ;  /* 0x000000ff005e7202 */ /* 0x000fe40000000f00 */
        /* <DEDUP_REMOVED lines=28> */
[----:B------:R-:W-:-:S02]  /*1980*/  CS2R R8, SRZ ;  /* 0x0000000000087805 */ /* 0x000fc4000001ff00 */
[----:B------:R-:W-:Y:S01]  /*1990*/  CS2R R36, SRZ ;  /* 0x0000000000247805 */ /* 0x000fe2000001ff00 */
[----:B------:R-:W-:Y:S01]  /*19a0*/  IMAD.MOV.U32 R171, RZ, RZ, RZ ;  /* 0x000000ffffab7224 */ /* 0x000fe200078e00ff */
[----:B------:R-:W-:Y:S01]  /*19b0*/  CS2R R32, SRZ ;  /* 0x0000000000207805 */ /* 0x000fe2000001ff00 */
[----:B------:R-:W-:Y:S01]  /*19c0*/  IMAD.MOV.U32 R173, RZ, RZ, RZ ;  /* 0x000000ffffad7224 */ /* 0x000fe200078e00ff */
[----:B------:R-:W-:Y:S01]  /*19d0*/  CS2R R4, SRZ ;  /* 0x0000000000047805 */ /* 0x000fe2000001ff00 */
[----:B------:R-:W-:Y:S02]  /*19e0*/  IMAD.MOV.U32 R30, RZ, RZ, RZ ;  /* 0x000000ffff1e7224 */ /* 0x000fe400078e00ff */
[----:B------:R-:W-:Y:S02]  /*19f0*/  IMAD.MOV.U32 R6, RZ, RZ, RZ ;  /* 0x000000ffff067224 */ /* 0x000fe400078e00ff */
[----:B------:R-:W-:Y:S02]  /*1a00*/  IMAD.MOV.U32 R175, RZ, RZ, RZ ;  /* 0x000000ffffaf7224 */ /* 0x000fe400078e00ff */
[----:B------:R-:W-:Y:S01]  /*1a10*/  IMAD.MOV.U32 R26, RZ, RZ, RZ ;  /* 0x000000ffff1a7224 */ /* 0x000fe200078e00ff */
[----:B------:R-:W-:Y:S06]  /*1a20*/  @!P1 BRA `(.L_x_1086) ;  /* 0x000000b800dc9947 */ /* 0x000fec0003800000 */
        /* <DEDUP_REMOVED lines=31> */
.L_x_1087:
[----:B------:R-:W-:Y:S02]  /*1c20*/  R2UR UR6, R209 ;  /* 0x00000000d10672ca */ /* 0x000fe400000e0000 */
[----:B------:R-:W-:-:S11]  /*1c30*/  R2UR UR5, R214 ;  /* 0x00000000d60572ca */ /* 0x000fd600000e0000 */
[----:B------:R-:W-:Y:S02]  /*1c40*/  ULEA.HI UR4, UR6, UR6, URZ, 0x1 ;  /* 0x0000000606047291 */ /* 0x000fe4000f8f083f */
[----:B------:R-:W-:Y:S02]  /*1c50*/  MOV R2, UR5 ;  /* 0x0000000500027c02 */ /* 0x000fe40008000f00 */
[----:B------:R-:W-:Y:S02]  /*1c60*/  ULOP3.LUT UR4, UR4, 0xfffffffe, URZ, 0xc0, !UPT ;  /* 0xfffffffe04047892 */ /* 0x000fe4000f8ec03f */
[----:B------:R-:W-:Y:S02]  /*1c70*/  ISETP.NE.AND P0, PT, R2, 0x3, PT ;  /* 0x000000030200780c */ /* 0x000fe40003f05270 */
[----:B------:R-:W-:-:S06]  /*1c80*/  UIADD3 UR4, UR6, -UR4, URZ ;  /* 0x8000000406047290 */ /* 0x000fcc000fffe03f */
[----:B------:R-:W-:-:S05]  /*1c90*/  IMAD.U32 R0, RZ, RZ, UR4 ;  /* 0x00000004ff007e24 */ /* 0x000fca000f8e00ff */
[----:B------:R-:W-:-:S04]  /*1ca0*/  SHF.L.U32 R0, R0, 0x1f, RZ ;  /* 0x0000001f00007819 */ /* 0x000fc800000006ff */
[----:B------:R-:W0:Y:S02]  /*1cb0*/  SYNCS.PHASECHK.TRANS64.TRYWAIT P1, [UR39+0x30800], R0 ;  /* 0x03080000ff0075a7 */ /* 0x000e240008020167 */
[----:B0-----:R-:W-:Y:S05]  /*1cc0*/  @!P1 BRA `(.L_x_1088) ;  /* 0x0000013c00e09947 */ /* 0x001fea0003800000 */
.L_x_1273:
[----:B------:R-:W-:Y:S05]  /*1cd0*/  @!P0 BRA `(.L_x_1089) ;  /* 0x0000000000048947 */ /* 0x000fea0003800000 */
[----:B------:R-:W-:Y:S01]  /*1ce0*/  BPT.TRAP 0x1 ;  /* 0x000000040000795c */ /* 0x000fe20000300000 */
.L_x_1089:
[----:B------:R-:W-:Y:S02]  /*1cf0*/  IMAD.U32 R5, RZ, RZ, UR37 ;  /* 0x00000025ff057e24 */ /* 0x000fe4000f8e00ff */
[----:B0-----:R-:W-:-:S03]  /*1d00*/  IMAD.U32 R0, RZ, RZ, UR36 ;  /* 0x00000024ff007e24 */ /* 0x001fc6000f8e00ff */
[----:B------:R-:W-:Y:S02]  /*1d10*/  LEA R5, R5, UR39, 0x3 ;  /* 0x0000002705057c11 */ /* 0x000fe4000f8e18ff */
[----:B------:R-:W-:-:S04]  /*1d20*/  SHF.L.U32 R0, R0, 0x1f, RZ ;  /* 0x0000001f00007819 */ /* 0x000fc800000006ff */
[----:B------:R0:W1:Y:S01]  /*1d30*/  SYNCS.PHASECHK.TRANS64.TRYWAIT P2, [R5+URZ+0x30830], R0 ;  /* 0x03083000050075a7 */ /* 0x000062000804017f */
[----:B------:R-:W-:Y:S05]  /*1d40*/  @!P0 BRA `(.L_x_1090) ;  /* 0x0000000000048947 */ /* 0x000fea0003800000 */
[----:B------:R-:W-:Y:S01]  /*1d50*/  BPT.TRAP 0x1 ;  /* 0x000000040000795c */ /* 0x000fe20000300000 */
.L_x_1090:
[----:B------:R-:W2:Y:S02]  /*1d60*/  S2R R2, SR_TID.X ;  /* 0x0000000000027919 */ /* 0x000ea40000002100 */
[----:B--2---:R-:W-:Y:S01]  /*1d70*/  LOP3.LUT P1, RZ, R2, 0x7f, RZ, 0xc0, !PT ;  /* 0x0000007f02ff7812 */ /* 0x004fe2000782c0ff */
[----:B-1----:R-:W-:-:S12]  /*1d80*/  @P2 BRA `(.L_x_1091) ;  /* 0x0000000000082947 */ /* 0x002fd80003800000 */
[----:B------:R-:W1:Y:S02]  /*1d90*/  SYNCS.PHASECHK.TRANS64.TRYWAIT P2, [R5+URZ+0x30830], R0 ;  /* 0x03083000050075a7 */ /* 0x000e64000804017f */
[----:B-1----:R-:W-:Y:S05]  /*1da0*/  @!P2 BRA `(.L_x_1092) ;  /* 0x0000013c00c0a947 */ /* 0x002fea0003800000 */
.L_x_1091:
[----:B------:R-:W-:Y:S05]  /*1db0*/  WARPSYNC.ALL ;  /* 0x0000000000007948 */ /* 0x000fea0003800000 */
[----:B------:R-:W-:Y:S01]  /*1dc0*/  UIADD3 UR4, UR39, 0x20400, URZ ;  /* 0x0002040027047890 */ /* 0x000fe2000fffe03f */
[----:B------:R-:W-:Y:S01]  /*1dd0*/  WARPGROUP.ARRIVE ;  /* 0x00000000000079c5 */ /* 0x000fe20000000000 */
[----:B------:R-:W-:Y:S01]  /*1de0*/  UMOV UR9, 0x40000040 ;  /* 0x4000004000097882 */ /* 0x000fe20000000000 */
[----:B------:R-:W-:Y:S01]  /*1df0*/  UMOV UR11, 0x40000040 ;  /* 0x40000040000b7882 */ /* 0x000fe20000000000 */
[----:B------:R-:W-:Y:S01]  /*1e00*/  USHF.R.U32.HI UR4, URZ, 0x4, UR4 ;  /* 0x000000043f047899 */ /* 0x000fe20008011604 */
[----:B------:R-:W-:Y:S01]  /*1e10*/  IMAD.U32 R15, RZ, RZ, UR9 ;  /* 0x00000009ff0f7e24 */ /* 0x000fe2000f8e00ff */
[----:B------:R-:W-:Y:S01]  /*1e20*/  UMOV UR57, 0x40000040 ;  /* 0x4000004000397882 */ /* 0x000fe20000000000 */
[----:B------:R-:W-:Y:S01]  /*1e30*/  UMOV UR59, 0x40000040 ;  /* 0x40000040003b7882 */ /* 0x000fe20000000000 */
[----:B------:R-:W-:Y:S01]  /*1e40*/  ULOP3.LUT UR4, UR4, 0x3fff, URZ, 0xc0, !UPT ;  /* 0x00003fff04047892 */ /* 0x000fe2000f8ec03f */
[----:B------:R-:W-:Y:S01]  /*1e50*/  IMAD.MOV.U32 R3, RZ, RZ, -0x40 ;  /* 0xffffffc0ff037424 */ /* 0x000fe200078e00ff */
[----:B------:R-:W-:Y:S01]  /*1e60*/  UMOV UR53, 0x40000040 ;  /* 0x4000004000357882 */ /* 0x000fe20000000000 */
[----:B------:R-:W-:Y:S01]  /*1e70*/  UMOV UR55, 0x40000040 ;  /* 0x4000004000377882 */ /* 0x000fe20000000000 */
[----:B------:R-:W-:Y:S01]  /*1e80*/  ULOP3.LUT UR60, UR4, 0x10000, URZ, 0xfc, !UPT ;  /* 0x00010000043c7892 */ /* 0x000fe2000f8efc3f */
[----:B01----:R-:W-:Y:S01]  /*1e90*/  @!P1 VIADD R0, R5, 0x30840 ;  /* 0x0003084005009836 */ /* 0x003fe20000000000 */
[----:B------:R-:W-:-:S02]  /*1ea0*/  ULOP3.LUT UR4, UR38, 0x10000, URZ, 0xfc, !UPT ;  /* 0x0001000026047892 */ /* 0x000fc4000f8efc3f */
[----:B------:R-:W-:Y:S02]  /*1eb0*/  ULEA UR5, UR37, UR60, 0xb ;  /* 0x0000003c25057291 */ /* 0x000fe4000f8e583f */
[----:B------:R-:W-:Y:S01]  /*1ec0*/  UIADD3 UR6, UR4, 0x2, URZ ;  /* 0x0000000204067890 */ /* 0x000fe2000fffe03f */
[----:B------:R-:W-:Y:S01]  /*1ed0*/  @!P1 PRMT R0, RZ, 0x654, R0 ;  /* 0x00000654ff009816 */ /* 0x000fe20000000000 */
[----:B------:R-:W-:Y:S01]  /*1ee0*/  UIADD3 UR7, UR5, 0x2, URZ ;  /* 0x0000000205077890 */ /* 0x000fe2000fffe03f */
[----:B------:R-:W-:Y:S02]  /*1ef0*/  UMOV UR8, UR4 ;  /* 0x0000000400087c82 */ /* 0x000fe40008000000 */
[----:B------:R-:W-:Y:S01]  /*1f00*/  UMOV UR10, UR5 ;  /* 0x00000005000a7c82 */ /* 0x000fe20008000000 */
[----:B------:R-:W-:Y:S01]  /*1f10*/  IMAD.U32 R14, RZ, RZ, UR8 ;  /* 0x00000008ff0e7e24 */ /* 0x000fe2000f8e00ff */
        /* <DEDUP_REMOVED lines=9> */
[----:B------:R-:W-:-:S02]  /*1fb0*/  UIADD3 UR56, UR4, 0x402, URZ ;  /* 0x0000040204387890 */ /* 0x000fc4000fffe03f */
[----:B------:R-:W-:Y:S02]  /*1fc0*/  UIADD3 UR58, UR5, 0x202, URZ ;  /* 0x00000202053a7890 */ /* 0x000fe4000fffe03f */
[----:B------:R-:W-:Y:S02]  /*1fd0*/  UIADD3 UR52, UR4, 0x404, URZ ;  /* 0x0000040404347890 */ /* 0x000fe4000fffe03f */
[----:B------:R-:W-:Y:S02]  /*1fe0*/  UIADD3 UR54, UR5, 0x204, URZ ;  /* 0x0000020405367890 */ /* 0x000fe4000fffe03f */
        /* <DEDUP_REMOVED lines=61> */
[----:B------:R-:W-:Y:S02]  /*23c0*/  IMAD.U32 R6, RZ, RZ, UR8 ;  /* 0x00000008ff067e24 */ /* 0x000fe4000f8e00ff */
        /* <DEDUP_REMOVED lines=43> */
[----:B------:R-:W-:Y:S01]  /*2680*/  HGMMA.64x64x16.F32.BF16 R24, gdesc[UR48], R24, gsb0 ;  /* 0x00e00000301879f0 */ /* 0x000fe20008001818 */
[----:B------:R-:W-:Y:S02]  /*2690*/  ULDC.64 UR50, c[0x0][0x9d8] ;  /* 0x0002760000327ab9 */ /* 0x000fe40000000a00 */
[----:B------:R-:W-:Y:S01]  /*26a0*/  ULOP3.LUT UR51, URZ, UR51, URZ, 0x33, !UPT ;  /* 0x000000333f337292 */ /* 0x000fe2000f8e333f */
[----:B------:R-:W-:Y:S02]  /*26b0*/  WARPGROUP.DEPBAR.LE gsb0, 0x0 ;  /* 0x00008000000079c5 */ /* 0x000fe40000010000 */
[----:B------:R-:W-:Y:S01]  /*26c0*/  FMUL.FTZ R26, R26, UR50 ;  /* 0x000000321a1a7c20 */ /* 0x000fe20008410000 */
[----:B------:R-:W-:Y:S01]  /*26d0*/  FMUL.FTZ R38, R38, UR50 ;  /* 0x0000003226267c20 */ /* 0x000fe20008410000 */
[----:B------:R-:W-:Y:S01]  /*26e0*/  FMUL.FTZ R24, R24, UR50 ;  /* 0x0000003218187c20 */ /* 0x000fe20008410000 */
[----:B------:R-:W-:Y:S01]  /*26f0*/  FMUL.FTZ R25, R25, UR50 ;  /* 0x0000003219197c20 */ /* 0x000fe20008410000 */
[----:B------:R-:W0:Y:S01]  /*2700*/  MUFU.TANH R16, R26 ;  /* 0x0000001a00107308 */ /* 0x000e220000002400 */
[----:B------:R-:W-:Y:S01]  /*2710*/  FMUL.FTZ R28, R28, UR50 ;  /* 0x000000321c1c7c20 */ /* 0x000fe20008410000 */
[----:B------:R-:W-:Y:S01]  /*2720*/  FMUL.FTZ R29, R29, UR50 ;  /* 0x000000321d1d7c20 */ /* 0x000fe20008410000 */
[----:B------:R-:W-:Y:S01]  /*2730*/  FMUL.FTZ R32, R32, UR50 ;  /* 0x0000003220207c20 */ /* 0x000fe20008410000 */
[----:B------:R-:W-:Y:S01]  /*2740*/  FMUL.FTZ R33, R33, UR50 ;  /* 0x0000003221217c20 */ /* 0x000fe20008410000 */
[----:B------:R-:W-:Y:S01]  /*2750*/  FMUL.FTZ R34, R34, UR50 ;  /* 0x0000003222227c20 */ /* 0x000fe20008410000 */
[----:B------:R-:W-:Y:S01]  /*2760*/  FMUL.FTZ R35, R35, UR50 ;  /* 0x0000003223237c20 */ /* 0x000fe20008410000 */
[----:B------:R-:W-:Y:S01]  /*2770*/  FMUL.FTZ R36, R36, UR50 ;  /* 0x0000003224247c20 */ /* 0x000fe20008410000 */
[----:B------:R1:W2:Y:S01]  /*2780*/  MUFU.TANH R26, R38 ;  /* 0x00000026001a7308 */ /* 0x0002a20000002400 */
        /* <DEDUP_REMOVED lines=8> */
[----:B-1----:R-:W-:-:S02]  /*2810*/  IMAD R38, R56, R3, 0x40 ;  /* 0x0000004038267424 */ /* 0x002fc400078e0203 */
[----:B------:R-:W-:Y:S01]  /*2820*/  FMUL.FTZ R48, R48, UR50 ;  /* 0x0000003230307c20 */ /* 0x000fe20008410000 */
[----:B------:R-:W-:Y:S01]  /*2830*/  FMUL.FTZ R49, R49, UR50 ;  /* 0x0000003231317c20 */ /* 0x000fe20008410000 */
[----:B------:R-:W-:Y:S01]  /*2840*/  FMUL.FTZ R50, R50, UR50 ;  /* 0x0000003232327c20 */ /* 0x000fe20008410000 */
[----:B------:R-:W-:Y:S02]  /*2850*/  IMAD.IADD R5, R19, 0x1, R38 ;  /* 0x0000000113057824 */ /* 0x000fe400078e0226 */
[----:B------:R-:W-:Y:S01]  /*2860*/  FMUL.FTZ R51, R51, UR50 ;  /* 0x0000003233337c20 */ /* 0x000fe20008410000 */
[----:B------:R-:W-:Y:S01]  /*2870*/  FMUL.FTZ R52, R52, UR50 ;  /* 0x0000003234347c20 */ /* 0x000fe20008410000 */
[----:B------:R-:W-:Y:S01]  /*2880*/  FMUL.FTZ R53, R53, UR50 ;  /* 0x0000003235357c20 */ /* 0x000fe20008410000 */
[----:B------:R-:W-:Y:S01]  /*2890*/  FMUL.FTZ R54, R54, UR50 ;  /* 0x0000003236367c20 */ /* 0x000fe20008410000 */
[----:B------:R-:W-:Y:S01]  /*28a0*/  FMUL.FTZ R55, R55, UR50 ;  /* 0x0000003237377c20 */ /* 0x000fe20008410000 */
[----:B------:R-:W-:Y:S01]  /*28b0*/  IADD3 R3, -R22, 0x1, R5 ;  /* 0x0000000116037810 */ /* 0x000fe20007ffe105 */
[----:B------:R-:W1:Y:S01]  /*28c0*/  MUFU.TANH R24, R24 ;  /* 0x0000001800187308 */ /* 0x000e620000002400 */
[----:B------:R-:W-:Y:S01]  /*28d0*/  FMUL.FTZ R27, R27, UR50 ;  /* 0x000000321b1b7c20 */ /* 0x000fe20008410000 */
[----:B------:R-:W-:Y:S01]  /*28e0*/  FMUL.FTZ R30, R30, UR50 ;  /* 0x000000321e1e7c20 */ /* 0x000fe20008410000 */
[----:B------:R3:W-:Y:S01]  /*28f0*/  @!P1 SYNCS.ARRIVE.TRANS64.RED.A1T0 RZ, [R0+URZ], RZ ;  /* 0x000000ff00ff99a7 */ /* 0x0007e2000810043f */
[----:B------:R-:W-:Y:S01]  /*2900*/  FMUL.FTZ R39, R39, UR50 ;  /* 0x0000003227277c20 */ /* 0x000fe20008410000 */
[----:B------:R-:W-:Y:S01]  /*2910*/  FMUL.FTZ R46, R46, UR50 ;  /* 0x000000322e2e7c20 */ /* 0x000fe20008410000 */
[----:B------:R-:W-:-:S02]  /*2920*/  FMUL.FTZ R31, R31, UR50 ;  /* 0x000000321f1f7c20 */ /* 0x000fc40008410000 */
[----:B------:R-:W4:Y:S01]  /*2930*/  MUFU.TANH R25, R25 ;  /* 0x0000001900197308 */ /* 0x000f220000002400 */
[----:B---3--:R-:W-:Y:S02]  /*2940*/  IMAD R0, R18, -0x2, R3 ;  /* 0xfffffffe12007824 */ /* 0x008fe400078e0203 */
[----:B------:R-:W-:-:S05]  /*2950*/  IMAD R3, R201, 0x80, R211 ;  /* 0x00000080c9037824 */ /* 0x000fca00078e02d3 */
[----:B------:R-:W3:Y:S01]  /*2960*/  MUFU.TANH R28, R28 ;  /* 0x0000001c001c7308 */ /* 0x000ee20000002400 */
[----:B------:R-:W-:-:S05]  /*2970*/  IADD3 R58, R0, UR51, RZ ;  /* 0x00000033003a7c10 */ /* 0x000fca000fffe0ff */
[----:B------:R-:W-:Y:S02]  /*2980*/  IMAD.IADD R2, R58, 0x1, R3 ;  /* 0x000000013a027824 */ /* 0x000fe400078e0203 */
[----:B------:R-:W0:Y:S08]  /*2990*/  MUFU.TANH R29, R29 ;  /* 0x0000001d001d7308 */ /* 0x000e300000002400 */
        /* <DEDUP_REMOVED lines=23> */
[----:B------:R5:W0:Y:S08]  /*2b10*/  MUFU.TANH R27, R39 ;  /* 0x00000027001b7308 */ /* 0x000a300000002400 */
[----:B------:R2:W0:Y:S01]  /*2b20*/  MUFU.TANH R30, R46 ;  /* 0x0000002e001e7308 */ /* 0x0004220000002400 */
[----:B-----5:R-:W-:-:S07]  /*2b30*/  IMAD R39, R18, -0x2, R5 ;  /* 0xfffffffe12277824 */ /* 0x020fce00078e0205 */
[----:B------:R5:W0:Y:S01]  /*2b40*/  MUFU.TANH R21, R31 ;  /* 0x0000001f00157308 */ /* 0x000a220000002400 */
[----:B--2---:R-:W-:-:S05]  /*2b50*/  VIADD R46, R0, UR4 ;  /* 0x00000004002e7c36 */ /* 0x004fca0008000000 */
[----:B------:R-:W-:Y:S02]  /*2b60*/  VIADDMNMX R0, R3, R46, R39, PT ;  /* 0x0000002e03007246 */ /* 0x000fe40003800127 */
[----:B-----5:R-:W-:Y:S01]  /*2b70*/  LEA R31, R56, 0xffffffc0, 0x6 ;  /* 0xffffffc0381f7811 */ /* 0x020fe200078e30ff */
[----:B-1-34-:R-:W-:Y:S06]  /*2b80*/  @P2 BRA `(.L_x_1093) ;  /* 0x0000000000582947 */ /* 0x01afec0003800000 */
[----:B------:R-:W-:Y:S01]  /*2b90*/  IADD3 R4, -R22, R19, R3 ;  /* 0x0000001316047210 */ /* 0x000fe20007ffe103 */
[----:B------:R-:W-:Y:S03]  /*2ba0*/  BSSY B0, `(.L_x_1094) ;  /* 0x0000010000007945 */ /* 0x000fe60003800000 */
        /* <DEDUP_REMOVED lines=10> */
.L_x_1095:
[----:B------:R-:W-:-:S06]  /*2c50*/  UISETP.NE.AND UP1, UPT, UR5, 0x1, UPT ;  /* 0x000000010500788c */ /* 0x000fcc000bf25270 */
[----:B------:R-:W-:-:S05]  /*2c60*/  PLOP3.LUT P2, PT, PT, PT, UP1, 0x80, 0x0 ;  /* 0x000000000000781c */ /* 0x000fca0003f4f018 */
[----:B------:R-:W-:-:S08]  /*2c70*/  @UP1 ULDC.64 UR6, c[0x0][0x9e8] ;  /* 0x00027a0000061ab9 */ /* 0x000fd00000000a00 */
[----:B------:R-:W-:-:S05]  /*2c80*/  @P2 IMAD.HI.U32 R5, R4, UR6, RZ ;  /* 0x0000000604052c27 */ /* 0x000fca000f8e00ff */
[----:B------:R-:W-:-:S07]  /*2c90*/  @P2 SHF.R.U32.HI R4, RZ, UR7, R5 ;  /* 0x00000007ff042c19 */ /* 0x000fce0008011605 */
.L_x_1096:
[----:B------:R-:W-:Y:S05]  /*2ca0*/  BSYNC B0 ;  /* 0x0000000000007941 */ /* 0x000fea0003800000 */
.L_x_1094:
[----:B------:R-:W-:-:S04]  /*2cb0*/  IMAD R5, R4, UR5, -R31 ;  /* 0x0000000504057c24 */ /* 0x000fc8000f8e0a1f */
[----:B------:R-:W-:-:S05]  /*2cc0*/  IMAD R5, R18, -0x2, R5 ;  /* 0xfffffffe12057824 */ /* 0x000fca00078e0205 */
[----:B------:R-:W-:Y:S02]  /*2cd0*/  VIMNMX R2, R2, R5, !PT ;  /* 0x0000000502027248 */ /* 0x000fe40007fe0100 */
[----:B------:R-:W-:-:S07]  /*2ce0*/  VIADDMNMX R0, R5, UR5, R0, PT ;  /* 0x0000000505007c46 */ /* 0x000fce000b800100 */
.L_x_1093:
[C---:B------:R-:W-:Y:S02]  /*2cf0*/  ISETP.GE.AND P2, PT, R38.reuse, 0x2, PT ;  /* 0x000000022600780c */ /* 0x040fe40003f46270 */
[----:B------:R-:W-:Y:S02]  /*2d00*/  ISETP.GE.AND P6, PT, R38, 0xa, PT ;  /* 0x0000000a2600780c */ /* 0x000fe40003fc6270 */
[----:B------:R-:W-:Y:S02]  /*2d10*/  ISETP.GT.AND P4, PT, R2, 0x1, !P2 ;  /* 0x000000010200780c */ /* 0x000fe40005784270 */
[----:B------:R-:W-:Y:S02]  /*2d20*/  ISETP.GE.AND P3, PT, R38, 0x9, PT ;  /* 0x000000092600780c */ /* 0x000fe40003f66270 */
[----:B------:R-:W-:Y:S02]  /*2d30*/  ISETP.LT.OR P4, PT, R0, 0x2, P4 ;  /* 0x000000020000780c */ /* 0x000fe40002781670 */
[----:B------:R-:W-:-:S02]  /*2d40*/  ISETP.GT.AND P5, PT, R2, 0x8, !P3 ;  /* 0x000000080200780c */ /* 0x000fc40005fa4270 */
[----:B------:R-:W-:Y:S02]  /*2d50*/  FSEL R57, R25, -INF , !P4 ;  /* 0xff80000019397808 */ /* 0x000fe40006000000 */
[----:B------:R-:W-:Y:S02]  /*2d60*/  ISETP.GT.AND P4, PT, R2, 0x9, !P6 ;  /* 0x000000090200780c */ /* 0x000fe40007784270 */
[----:B------:R-:W-:Y:S02]  /*2d70*/  P2R R25, PR, RZ, 0x40 ;  /* 0x00000040ff197803 */ /* 0x000fe40000000000 */
[----:B------:R-:W-:Y:S02]  /*2d80*/  ISETP.LT.OR P4, PT, R0, 0xa, P4 ;  /* 0x0000000a0000780c */ /* 0x000fe40002781670 */
[----:B------:R-:W-:Y:S02]  /*2d90*/  ISETP.GE.AND P6, PT, R38, 0x11, PT ;  /* 0x000000112600780c */ /* 0x000fe40003fc6270 */
[----:B0-----:R-:W-:-:S02]  /*2da0*/  FSEL R61, R29, -INF , !P4 ;  /* 0xff8000001d3d7808 */ /* 0x001fc40006000000 */
[----:B------:R-:W-:Y:S02]  /*2db0*/  ISETP.LT.OR P5, PT, R0, 0x9, P5 ;  /* 0x000000090000780c */ /* 0x000fe40002fa1670 */
[----:B------:R-:W-:Y:S02]  /*2dc0*/  ISETP.GT.AND P4, PT, R2, 0x10, !P6 ;  /* 0x000000100200780c */ /* 0x000fe40007784270 */
[----:B------:R-:W-:Y:S02]  /*2dd0*/  FSEL R59, R28, -INF , !P5 ;  /* 0xff8000001c3b7808 */ /* 0x000fe40006800000 */
        /* <DEDUP_REMOVED lines=56> */
[----:B------:R-:W-:-:S04]  /*3160*/  ISETP.GE.AND P6, PT, R38, 0x3a, PT ;  /* 0x0000003a2600780c */ /* 0x000fc80003fc6270 */
[----:B------:R-:W-:Y:S02]  /*3170*/  P2R R38, PR, RZ, 0x40 ;  /* 0x00000040ff267803 */ /* 0x000fe40000000000 */
[----:B------:R-:W-:Y:S02]  /*3180*/  ISETP.GT.AND P6, PT, R2, 0x39, !P6 ;  /* 0x000000390200780c */ /* 0x000fe400077c4270 */
[----:B------:R-:W-:Y:S02]  /*3190*/  IADD3 R2, R58, 0x8, R3 ;  /* 0x000000083a027810 */ /* 0x000fe40007ffe003 */
[----:B------:R-:W-:Y:S01]  /*31a0*/  ISETP.LT.OR P6, PT, R0, 0x3a, P6 ;  /* 0x0000003a0000780c */ /* 0x000fe200037c1670 */
[----:B------:R-:W-:-:S03]  /*31b0*/  VIADD R0, R3, 0x8 ;  /* 0x0000000803007836 */ /* 0x000fc60000000000 */
[----:B------:R-:W-:Y:S02]  /*31c0*/  FSEL R53, R53, -INF , !P6 ;  /* 0xff80000035357808 */ /* 0x000fe40007000000 */
[----:B------:R-:W-:Y:S02]  /*31d0*/  PLOP3.LUT P6, PT, PT, PT, UP0, 0x40, 0x0 ;  /* 0x000000000000781c */ /* 0x000fe40003fce808 */
[----:B------:R-:W-:-:S11]  /*31e0*/  VIADDMNMX R0, R0, R46, R39, PT ;  /* 0x0000002e00007246 */ /* 0x000fd60003800127 */
[----:B------:R-:W-:Y:S05]  /*31f0*/  @P6 BRA `(.L_x_1097) ;  /* 0x0000000000646947 */ /* 0x000fea0003800000 */
[----:B------:R-:W-:Y:S01]  /*3200*/  IADD3 R5, R19, 0x8, R3 ;  /* 0x0000000813057810 */ /* 0x000fe20007ffe003 */
[----:B------:R-:W-:Y:S04]  /*3210*/  BSSY B0, `(.L_x_1098) ;  /* 0x0000013000007945 */ /* 0x000fe80003800000 */
        /* <DEDUP_REMOVED lines=12> */
.L_x_1099:
[----:B------:R-:W-:-:S06]  /*32e0*/  UISETP.NE.AND UP1, UPT, UR5, 0x1, UPT ;  /* 0x000000010500788c */ /* 0x000fcc000bf25270 */
[----:B------:R-:W-:-:S05]  /*32f0*/  PLOP3.LUT P6, PT, PT, PT, UP1, 0x80, 0x0 ;  /* 0x000000000000781c */ /* 0x000fca0003fcf018 */
[----:B------:R-:W-:-:S08]  /*3300*/  @UP1 ULDC.64 UR6, c[0x0][0x9e8] ;  /* 0x00027a0000061ab9 */ /* 0x000fd00000000a00 */
[----:B------:R-:W-:Y:S01]  /*3310*/  @P6 IMAD.HI.U32 R24, R5, UR6, RZ ;  /* 0x0000000605186c27 */ /* 0x000fe2000f8e00ff */
[----:B------:R-:W-:-:S13]  /*3320*/  PLOP3.LUT P6, PT, PT, PT, UP1, 0x80, 0x0 ;  /* 0x000000000000781c */ /* 0x000fda0003fcf018 */
[----:B------:R-:W-:-:S07]  /*3330*/  @P6 SHF.R.U32.HI R5, RZ, UR7, R24 ;  /* 0x00000007ff056c19 */ /* 0x000fce0008011618 */
.L_x_1100:
[----:B------:R-:W-:Y:S05]  /*3340*/  BSYNC B0 ;  /* 0x0000000000007941 */ /* 0x000fea0003800000 */
.L_x_1098:
[----:B------:R-:W-:-:S04]  /*3350*/  IMAD R5, R5, UR5, -R31 ;  /* 0x0000000505057c24 */ /* 0x000fc8000f8e0a1f */
[----:B------:R-:W-:-:S05]  /*3360*/  IMAD R5, R18, -0x2, R5 ;  /* 0xfffffffe12057824 */ /* 0x000fca00078e0205 */
[----:B------:R-:W-:Y:S02]  /*3370*/  VIMNMX R2, R2, R5, !PT ;  /* 0x0000000502027248 */ /* 0x000fe40007fe0100 */
[----:B------:R-:W-:-:S07]  /*3380*/  VIADDMNMX R0, R5, UR5, R0, PT ;  /* 0x0000000505007c46 */ /* 0x000fce000b800100 */
.L_x_1097:
[----:B------:R-:W-:Y:S01]  /*3390*/  ISETP.GT.AND P2, PT, R2, 0x1, !P2 ;  /* 0x000000010200780c */ /* 0x000fe20005744270 */
[----:B------:R-:W-:Y:S01]  /*33a0*/  ULDC UR7, c[0x0][0x988] ;  /* 0x0002620000077ab9 */ /* 0x000fe20000000800 */
[----:B------:R-:W-:Y:S01]  /*33b0*/  ISETP.NE.AND P6, PT, R4, RZ, PT ;  /* 0x000000ff0400720c */ /* 0x000fe20003fc5270 */
[----:B------:R-:W-:Y:S01]  /*33c0*/  IMAD.IADD R200, R19, 0x1, -R22 ;  /* 0x0000000113c87824 */ /* 0x000fe200078e0a16 */
[----:B------:R-:W-:Y:S02]  /*33d0*/  ISETP.LT.OR P2, PT, R0, 0x2, P2 ;  /* 0x000000020000780c */ /* 0x000fe40001741670 */
[----:B------:R-:W-:Y:S02]  /*33e0*/  FMNMX.FTZ R4, R37, R57, !PT ;  /* 0x0000003925047209 */ /* 0x000fe40007810000 */
        /* <DEDUP_REMOVED lines=32> */
[----:B------:R-:W-:Y:S02]  /*35f0*/  FMNMX.FTZ R32, R53, R4, !PT ;  /* 0x0000000435207209 */ /* 0x000fe40007810000 */
[----:B------:R-:W-:Y:S02]  /*3600*/  ISETP.LT.OR P2, PT, R0, 0x1a, P2 ;  /* 0x0000001a0000780c */ /* 0x000fe40001741670 */
[----:B------:R-:W-:Y:S01]  /*3610*/  ISETP.GT.AND P3, PT, R2, 0x8, !P3 ;  /* 0x000000080200780c */ /* 0x000fe20005f64270 */
[----:B------:R-:W0:Y:S01]  /*3620*/  SHFL.BFLY PT, R5, R32, 0x2, 0x1f ;  /* 0x0c401f0020057f89 */ /* 0x000e2200000e0000 */
[----:B------:R-:W-:Y:S02]  /*3630*/  FSEL R27, R27, -INF , !P2 ;  /* 0xff8000001b1b7808 */ /* 0x000fe40005000000 */
[----:B------:R-:W-:Y:S02]  /*3640*/  ISETP.NE.AND P2, PT, R36, RZ, PT ;  /* 0x000000ff2400720c */ /* 0x000fe40003f45270 */
        /* <DEDUP_REMOVED lines=10> */
[----:B------:R-:W-:Y:S02]  /*36f0*/  ISETP.LT.OR P2, PT, R0, 0x22, P2 ;  /* 0x000000220000780c */ /* 0x000fe40001741670 */
[----:B0-----:R-:W-:Y:S02]  /*3700*/  FMNMX.FTZ R33, R32, R5, !PT ;  /* 0x0000000520217209 */ /* 0x001fe40007810000 */
[----:B------:R-:W-:-:S02]  /*3710*/  FSEL R29, R43, -INF , !P2 ;  /* 0xff8000002b1d7808 */ /* 0x000fc40005000000 */
[----:B------:R-:W-:Y:S01]  /*3720*/  ISETP.GT.AND P2, PT, R2, 0x28, !P3 ;  /* 0x000000280200780c */ /* 0x000fe20005f44270 */
[----:B------:R-:W0:Y:S01]  /*3730*/  SHFL.BFLY PT, R34, R33, 0x1, 0x1f ;  /* 0x0c201f0021227f89 */ /* 0x000e2200000e0000 */
[----:B------:R-:W-:Y:S02]  /*3740*/  ISETP.NE.AND P3, PT, R45, RZ, PT ;  /* 0x000000ff2d00720c */ /* 0x000fe40003f65270 */
[----:B------:R-:W-:Y:S02]  /*3750*/  ISETP.LT.OR P2, PT, R0, 0x29, P2 ;  /* 0x000000290000780c */ /* 0x000fe40001741670 */
[----:B------:R-:W-:Y:S02]  /*3760*/  ISETP.GT.AND P3, PT, R2, 0x30, !P3 ;  /* 0x000000300200780c */ /* 0x000fe40005f64270 */
[----:B------:R-:W-:Y:S02]  /*3770*/  FSEL R30, R30, -INF , !P2 ;  /* 0xff8000001e1e7808 */ /* 0x000fe40005000000 */
[----:B------:R-:W-:-:S02]  /*3780*/  ISETP.GT.AND P2, PT, R2, RZ, !P6 ;  /* 0x000000ff0200720c */ /* 0x000fc40007744270 */
[----:B------:R-:W-:Y:S02]  /*3790*/  ISETP.NE.AND P6, PT, R38, RZ, PT ;  /* 0x000000ff2600720c */ /* 0x000fe40003fc5270 */
[C---:B------:R-:W-:Y:S02]  /*37a0*/  ISETP.LT.OR P2, PT, R0.reuse, 0x1, P2 ;  /* 0x000000010000780c */ /* 0x040fe40001741670 */
[----:B------:R-:W-:Y:S02]  /*37b0*/  ISETP.LT.OR P3, PT, R0, 0x31, P3 ;  /* 0x000000310000780c */ /* 0x000fe40001f61670 */
[----:B------:R-:W-:Y:S02]  /*37c0*/  FSEL R16, R16, -INF , !P2 ;  /* 0xff80000010107808 */ /* 0x000fe40005000000 */
[----:B------:R-:W-:Y:S02]  /*37d0*/  ISETP.NE.AND P2, PT, R44, RZ, PT ;  /* 0x000000ff2c00720c */ /* 0x000fe40003f45270 */
[----:B------:R-:W-:-:S02]  /*37e0*/  FMNMX.FTZ R5, R16, R17, !PT ;  /* 0x0000001110057209 */ /* 0x000fc40007810000 */
[----:B------:R-:W-:Y:S02]  /*37f0*/  ISETP.GT.AND P2, PT, R2, 0x29, !P2 ;  /* 0x000000290200780c */ /* 0x000fe40005744270 */
[----:B------:R-:W-:Y:S02]  /*3800*/  FMNMX.FTZ R4, R20, R5, !PT ;  /* 0x0000000514047209 */ /* 0x000fe40007810000 */
[C---:B------:R-:W-:Y:S02]  /*3810*/  ISETP.LT.OR P2, PT, R0.reuse, 0x2a, P2 ;  /* 0x0000002a0000780c */ /* 0x040fe40001741670 */
[----:B------:R-:W-:Y:S02]  /*3820*/  FMNMX.FTZ R5, R21, R4, !PT ;  /* 0x0000000415057209 */ /* 0x000fe40007810000 */
[----:B------:R-:W-:Y:S02]  /*3830*/  ISETP.LT.OR P4, PT, R0, 0x32, P4 ;  /* 0x000000320000780c */ /* 0x000fe40002781670 */
[----:B------:R-:W-:-:S02]  /*3840*/  FMNMX.FTZ R4, R24, R5, !PT ;  /* 0x0000000518047209 */ /* 0x000fc40007810000 */
[----:B0-----:R-:W-:Y:S02]  /*3850*/  FMNMX.FTZ R5, R33, R34, !PT ;  /* 0x0000002221057209 */ /* 0x001fe40007810000 */
        /* <DEDUP_REMOVED lines=15> */
[--C-:B------:R-:W-:Y:S01]  /*3950*/  FFMA.FTZ R38, R59, UR7, -R34.reuse ;  /* 0x000000073b267c23 */ /* 0x100fe20008010822 */
[----:B------:R-:W-:Y:S01]  /*3960*/  FMNMX.FTZ R33, R31, R4, !PT ;  /* 0x000000041f217209 */ /* 0x000fe20007810000 */
[----:B------:R-:W-:Y:S01]  /*3970*/  MUFU.EX2 R36, R36 ;  /* 0x0000002400247308 */ /* 0x000fe20000000800 */
[----:B------:R-:W-:Y:S01]  /*3980*/  FSEL R32, R51, -INF , !P4 ;  /* 0xff80000033207808 */ /* 0x000fe20006000000 */
[--C-:B------:R-:W-:Y:S01]  /*3990*/  FFMA.FTZ R39, R61, UR7, -R34.reuse ;  /* 0x000000073d277c23 */ /* 0x100fe20008010822 */
[----:B------:R-:W-:Y:S01]  /*39a0*/  FMNMX.FTZ R33, R2, R33, !PT ;  /* 0x0000002102217209 */ /* 0x000fe20007810000 */
[--C-:B------:R-:W-:Y:S01]  /*39b0*/  FFMA.FTZ R40, R63, UR7, -R34.reuse ;  /* 0x000000073f287c23 */ /* 0x100fe20008010822 */
[----:B------:R-:W-:Y:S01]  /*39c0*/  ISETP.LT.OR P2, PT, R0, 0x3a, P2 ;  /* 0x0000003a0000780c */ /* 0x000fe20001741670 */
[--C-:B------:R-:W-:Y:S01]  /*39d0*/  FFMA.FTZ R41, R65, UR7, -R34.reuse ;  /* 0x0000000741297c23 */ /* 0x100fe20008010822 */
[----:B------:R-:W-:Y:S01]  /*39e0*/  FSEL R0, R54, -INF , !P5 ;  /* 0xff80000036007808 */ /* 0x000fe20006800000 */
[----:B------:R-:W0:Y:S01]  /*39f0*/  MUFU.EX2 R37, R37 ;  /* 0x0000002500257308 */ /* 0x000e220000000800 */
[----:B------:R-:W-:Y:S01]  /*3a00*/  FMNMX.FTZ R35, R32, R33, !PT ;  /* 0x0000002120237209 */ /* 0x000fe20007810000 */
[--C-:B------:R-:W-:Y:S01]  /*3a10*/  FFMA.FTZ R42, R67, UR7, -R34.reuse ;  /* 0x00000007432a7c23 */ /* 0x100fe20008010822 */
[----:B------:R-:W-:Y:S01]  /*3a20*/  FSEL R33, R55, -INF , !P2 ;  /* 0xff80000037217808 */ /* 0x000fe20005000000 */
[--C-:B------:R-:W-:Y:S01]  /*3a30*/  FFMA.FTZ R43, R69, UR7, -R34.reuse ;  /* 0x00000007452b7c23 */ /* 0x100fe20008010822 */
[----:B------:R-:W-:Y:S01]  /*3a40*/  FMNMX.FTZ R4, R0, R35, !PT ;  /* 0x0000002300047209 */ /* 0x000fe20007810000 */
[--C-:B------:R-:W-:Y:S01]  /*3a50*/  FFMA.FTZ R44, R71, UR7, -R34.reuse ;  /* 0x00000007472c7c23 */ /* 0x100fe20008010822 */
[--C-:B------:R-:W-:Y:S01]  /*3a60*/  FFMA.FTZ R45, R73, UR7, -R34.reuse ;  /* 0x00000007492d7c23 */ /* 0x100fe20008010822 */
[----:B------:R-:W-:Y:S01]  /*3a70*/  MUFU.EX2 R38, R38 ;  /* 0x0000002600267308 */ /* 0x000fe20000000800 */
[----:B------:R-:W-:Y:S01]  /*3a80*/  FMNMX.FTZ R4, R33, R4, !PT ;  /* 0x0000000421047209 */ /* 0x000fe20007810000 */
[--C-:B------:R-:W-:Y:S01]  /*3a90*/  FFMA.FTZ R46, R75, UR7, -R34.reuse ;  /* 0x000000074b2e7c23 */ /* 0x100fe20008010822 */
[--C-:B------:R-:W-:Y:S01]  /*3aa0*/  FFMA.FTZ R47, R77, UR7, -R34.reuse ;  /* 0x000000074d2f7c23 */ /* 0x100fe20008010822 */
[--C-:B------:R-:W-:Y:S01]  /*3ab0*/  FFMA.FTZ R48, R79, UR7, -R34.reuse ;  /* 0x000000074f307c23 */ /* 0x100fe20008010822 */
[----:B------:R-:W-:Y:S01]  /*3ac0*/  FFMA.FTZ R49, R49, UR7, -R34 ;  /* 0x0000000731317c23 */ /* 0x000fe20008010822 */
[----:B------:R-:W1:Y:S02]  /*3ad0*/  SHFL.BFLY PT, R35, R4, 0x2, 0x1f ;  /* 0x0c401f0004237f89 */ /* 0x000e6400000e0000 */
[----:B------:R-:W2:Y:S01]  /*3ae0*/  MUFU.EX2 R39, R39 ;  /* 0x0000002700277308 */ /* 0x000ea20000000800 */
[----:B0-----:R-:W-:-:S07]  /*3af0*/  F2FP.BF16.F32.PACK_AB R196, R37, R36 ;  /* 0x0000002425c4723e */ /* 0x001fce00000010ff */
[----:B------:R-:W-:Y:S08]  /*3b00*/  MUFU.EX2 R40, R40 ;  /* 0x0000002800287308 */ /* 0x000ff00000000800 */
[----:B------:R-:W0:Y:S01]  /*3b10*/  MUFU.EX2 R41, R41 ;  /* 0x0000002900297308 */ /* 0x000e220000000800 */
[----:B--2---:R-:W-:Y:S02]  /*3b20*/  F2FP.BF16.F32.PACK_AB R198, R39, R38 ;  /* 0x0000002627c6723e */ /* 0x004fe400000010ff */
[----:B-1----:R-:W-:-:S05]  /*3b30*/  FMNMX.FTZ R35, R4, R35, !PT ;  /* 0x0000002304237209 */ /* 0x002fca0007810000 */
[----:B------:R-:W-:Y:S01]  /*3b40*/  MUFU.EX2 R42, R42 ;  /* 0x0000002a002a7308 */ /* 0x000fe20000000800 */
[----:B------:R-:W1:Y:S07]  /*3b50*/  SHFL.BFLY PT, R4, R35, 0x1, 0x1f ;  /* 0x0c201f0023047f89 */ /* 0x000e6e00000e0000 */
[----:B------:R-:W2:Y:S01]  /*3b60*/  MUFU.EX2 R43, R43 ;  /* 0x0000002b002b7308 */ /* 0x000ea20000000800 */
[----:B0-----:R-:W-:-:S07]  /*3b70*/  F2FP.BF16.F32.PACK_AB R192, R41, R40 ;  /* 0x0000002829c0723e */ /* 0x001fce00000010ff */
[----:B------:R-:W-:Y:S08]  /*3b80*/  MUFU.EX2 R44, R44 ;  /* 0x0000002c002c7308 */ /* 0x000ff00000000800 */
[----:B------:R-:W0:Y:S01]  /*3b90*/  MUFU.EX2 R45, R45 ;  /* 0x0000002d002d7308 */ /* 0x000e220000000800 */
[----:B--2---:R-:W-:Y:S02]  /*3ba0*/  F2FP.BF16.F32.PACK_AB R194, R43, R42 ;  /* 0x0000002a2bc2723e */ /* 0x004fe400000010ff */
[----:B-1----:R-:W-:Y:S01]  /*3bb0*/  FMNMX.FTZ R4, R35, R4, !PT ;  /* 0x0000000423047209 */ /* 0x002fe20007810000 */
[--C-:B------:R-:W-:Y:S01]  /*3bc0*/  FFMA.FTZ R35, R81, UR7, -R34.reuse ;  /* 0x0000000751237c23 */ /* 0x100fe20008010822 */
[----:B------:R-:W-:-:S02]  /*3bd0*/  FFMA.FTZ R34, R53, UR7, -R34 ;  /* 0x0000000735227c23 */ /* 0x000fc40008010822 */
[C---:B------:R-:W-:Y:S01]  /*3be0*/  FSETP.NEU.FTZ.AND P2, PT, R4.reuse, -INF , PT ;  /* 0xff8000000400780b */ /* 0x040fe20003f5d000 */
[----:B------:R-:W-:Y:S01]  /*3bf0*/  FMUL.FTZ R50, R4, UR7 ;  /* 0x0000000704327c20 */ /* 0x000fe20008410000 */
[----:B------:R-:W-:Y:S04]  /*3c00*/  MUFU.EX2 R46, R46 ;  /* 0x0000002e002e7308 */ /* 0x000fe80000000800 */
[----:B------:R-:W-:Y:S02]  /*3c10*/  FSEL R51, R50, RZ, P2 ;  /* 0x000000ff32337208 */ /* 0x000fe40001000000 */
[----:B------:R-:W-:Y:S02]  /*3c20*/  PLOP3.LUT P2, PT, PT, PT, UP0, 0x40, 0x0 ;  /* 0x000000000000781c */ /* 0x000fe40003f4e808 */
[----:B------:R-:W1:Y:S01]  /*3c30*/  MUFU.EX2 R47, R47 ;  /* 0x0000002f002f7308 */ /* 0x000e620000000800 */
        /* <DEDUP_REMOVED lines=15> */
[----:B------:R2:W3:Y:S01]  /*3d30*/  MUFU.EX2 R197, R17 ;  /* 0x0000001100c57308 */ /* 0x0004e20000000800 */
[--C-:B------:R-:W-:Y:S01]  /*3d40*/  FFMA.FTZ R0, R0, UR7, -R51.reuse ;  /* 0x0000000700007c23 */ /* 0x100fe20008010833 */
[----:B------:R-:W-:Y:S01]  /*3d50*/  FFMA.FTZ R33, R33, UR7, -R51 ;  /* 0x0000000721217c23 */ /* 0x000fe20008010833 */
[----:B0-----:R-:W-:-:S02]  /*3d60*/  F2FP.BF16.F32.PACK_AB R188, R45, R44 ;  /* 0x0000002c2dbc723e */ /* 0x001fc400000010ff */
[----:B-1----:R-:W-:-:S03]  /*3d70*/  F2FP.BF16.F32.PACK_AB R190, R47, R46 ;  /* 0x0000002e2fbe723e */ /* 0x002fc600000010ff */
[----:B------:R-:W0:Y:S01]  /*3d80*/  MUFU.EX2 R20, R20 ;  /* 0x0000001400147308 */ /* 0x000e220000000800 */
[----:B--2---:R-:W-:-:S04]  /*3d90*/  FADD.FTZ R17, R36, R37 ;  /* 0x0000002524117221 */ /* 0x004fc80000010000 */
[----:B------:R-:W-:-:S03]  /*3da0*/  FADD.FTZ R50, R38, R17 ;  /* 0x0000001126327221 */ /* 0x000fc60000010000 */
[----:B------:R-:W1:Y:S01]  /*3db0*/  MUFU.EX2 R21, R21 ;  /* 0x0000001500157308 */ /* 0x000e620000000800 */
[----:B------:R-:W-:-:S04]  /*3dc0*/  FADD.FTZ R17, R39, R50 ;  /* 0x0000003227117221 */ /* 0x000fc80000010000 */
[----:B------:R-:W-:Y:S01]  /*3dd0*/  FADD.FTZ R50, R40, R17 ;  /* 0x0000001128327221 */ /* 0x000fe20000010000 */
[----:B---3--:R-:W-:Y:S01]  /*3de0*/  FADD.FTZ R17, R16, R197 ;  /* 0x000000c510117221 */ /* 0x008fe20000010000 */
[----:B------:R-:W-:Y:S01]  /*3df0*/  F2FP.BF16.F32.PACK_AB R197, R197, R16 ;  /* 0x00000010c5c5723e */ /* 0x000fe200000010ff */
[----:B------:R-:W2:Y:S01]  /*3e00*/  MUFU.EX2 R24, R24 ;  /* 0x0000001800187308 */ /* 0x000ea20000000800 */
[----:B------:R-:W-:Y:S01]  /*3e10*/  FADD.FTZ R53, R41, R50 ;  /* 0x0000003229357221 */ /* 0x000fe20000010000 */
[----:B0-----:R-:W-:-:S03]  /*3e20*/  FADD.FTZ R50, R20, R17 ;  /* 0x0000001114327221 */ /* 0x001fc60000010000 */
[----:B------:R-:W-:-:S03]  /*3e30*/  FADD.FTZ R52, R42, R53 ;  /* 0x000000352a347221 */ /* 0x000fc60000010000 */
[----:B------:R-:W0:Y:S01]  /*3e40*/  MUFU.EX2 R25, R25 ;  /* 0x0000001900197308 */ /* 0x000e220000000800 */
[----:B-1----:R-:W-:Y:S01]  /*3e50*/  FADD.FTZ R17, R21, R50 ;  /* 0x0000003215117221 */ /* 0x002fe20000010000 */
[----:B------:R-:W-:Y:S01]  /*3e60*/  FADD.FTZ R53, R43, R52 ;  /* 0x000000342b357221 */ /* 0x000fe20000010000 */
[----:B------:R-:W-:Y:S01]  /*3e70*/  F2FP.BF16.F32.PACK_AB R199, R21, R20 ;  /* 0x0000001415c7723e */ /* 0x000fe200000010ff */
[----:B------:R-:W-:Y:S02]  /*3e80*/  VIADD R20, R56, 0xfffffffe ;  /* 0xfffffffe38147836 */ /* 0x000fe40000000000 */
[----:B------:R-:W-:Y:S02]  /*3e90*/  FADD.FTZ R52, R44, R53 ;  /* 0x000000352c347221 */ /* 0x000fe40000010000 */
[----:B------:R-:W1:Y:S01]  /*3ea0*/  MUFU.EX2 R26, R26 ;  /* 0x0000001a001a7308 */ /* 0x000e620000000800 */
[----:B--2---:R-:W-:Y:S01]  /*3eb0*/  FADD.FTZ R50, R24, R17 ;  /* 0x0000001118327221 */ /* 0x004fe20000010000 */
[----:B------:R-:W-:-:S04]  /*3ec0*/  FADD.FTZ R37, R45, R52 ;  /* 0x000000342d257221 */ /* 0x000fc80000010000 */
[----:B------:R-:W-:Y:S02]  /*3ed0*/  FADD.FTZ R38, R46, R37 ;  /* 0x000000252e267221 */ /* 0x000fe40000010000 */
[----:B------:R-:W2:Y:S01]  /*3ee0*/  MUFU.EX2 R27, R27 ;  /* 0x0000001b001b7308 */ /* 0x000ea20000000800 */
[----:B0-----:R-:W-:Y:S01]  /*3ef0*/  FADD.FTZ R17, R25, R50 ;  /* 0x0000003219117221 */ /* 0x001fe20000010000 */
[----:B------:R-:W-:Y:S01]  /*3f00*/  FADD.FTZ R37, R47, R38 ;  /* 0x000000262f257221 */ /* 0x000fe20000010000 */
[----:B------:R-:W-:-:S05]  /*3f10*/  F2FP.BF16.F32.PACK_AB R193, R25, R24 ;  /* 0x0000001819c1723e */ /* 0x000fca00000010ff */
[----:B------:R-:W0:Y:S01]  /*3f20*/  MUFU.EX2 R28, R28 ;  /* 0x0000001c001c7308 */ /* 0x000e220000000800 */
[----:B-1----:R-:W-:-:S07]  /*3f30*/  FADD.FTZ R36, R26, R17 ;  /* 0x000000111a247221 */ /* 0x002fce0000010000 */
[----:B------:R-:W1:Y:S01]  /*3f40*/  MUFU.EX2 R29, R29 ;  /* 0x0000001d001d7308 */ /* 0x000e620000000800 */
[C---:B--2---:R-:W-:Y:S01]  /*3f50*/  FADD.FTZ R17, R27.reuse, R36 ;  /* 0x000000241b117221 */ /* 0x044fe20000010000 */
[----:B------:R-:W-:-:S06]  /*3f60*/  F2FP.BF16.F32.PACK_AB R195, R27, R26 ;  /* 0x0000001a1bc3723e */ /* 0x000fcc00000010ff */
[----:B------:R-:W-:Y:S01]  /*3f70*/  MUFU.EX2 R30, R30 ;  /* 0x0000001e001e7308 */ /* 0x000fe20000000800 */
[----:B0-----:R-:W-:-:S07]  /*3f80*/  FADD.FTZ R36, R28, R17 ;  /* 0x000000111c247221 */ /* 0x001fce0000010000 */
[----:B------:R-:W0:Y:S01]  /*3f90*/  MUFU.EX2 R48, R48 ;  /* 0x0000003000307308 */ /* 0x000e220000000800 */
[----:B-1----:R-:W-:Y:S01]  /*3fa0*/  FADD.FTZ R17, R29, R36 ;  /* 0x000000241d117221 */ /* 0x002fe20000010000 */
[----:B------:R-:W-:Y:S01]  /*3fb0*/  IMAD R36, R201, 0x80, R200 ;  /* 0x00000080c9247824 */ /* 0x000fe200078e02c8 */
[----:B------:R-:W-:-:S04]  /*3fc0*/  F2FP.BF16.F32.PACK_AB R189, R29, R28 ;  /* 0x0000001c1dbd723e */ /* 0x000fc800000010ff */
[----:B------:R-:W-:Y:S01]  /*3fd0*/  R2UR UR10, R36 ;  /* 0x00000000240a72ca */ /* 0x000fe200000e0000 */
[----:B------:R-:W1:Y:S08]  /*3fe0*/  MUFU.EX2 R31, R31 ;  /* 0x0000001f001f7308 */ /* 0x000e700000000800 */
[----:B------:R-:W-:Y:S01]  /*3ff0*/  MUFU.EX2 R2, R2 ;  /* 0x0000000200027308 */ /* 0x000fe20000000800 */
[----:B0-----:R-:W-:-:S03]  /*4000*/  FADD.FTZ R38, R48, R37 ;  /* 0x0000002530267221 */ /* 0x001fc60000010000 */
[----:B------:R-:W-:-:S04]  /*4010*/  UIADD3 UR4, UR10, UR4, URZ ;  /* 0x000000040a047290 */ /* 0x000fc8000fffe03f */
[----:B------:R-:W0:Y:S01]  /*4020*/  MUFU.EX2 R49, R49 ;  /* 0x0000003100317308 */ /* 0x000e220000000800 */
[----:B-1----:R-:W-:-:S07]  /*4030*/  F2FP.BF16.F32.PACK_AB R191, R31, R30 ;  /* 0x0000001e1fbf723e */ /* 0x002fce00000010ff */
[----:B------:R1:W2:Y:S08]  /*4040*/  MUFU.EX2 R185, R32 ;  /* 0x0000002000b97308 */ /* 0x0002b00000000800 */
[----:B------:R-:W3:Y:S01]  /*4050*/  MUFU.EX2 R35, R35 ;  /* 0x0000002300237308 */ /* 0x000ee20000000800 */
[----:B-1----:R-:W-:Y:S01]  /*4060*/  FADD.FTZ R32, R30, R17 ;  /* 0x000000111e207221 */ /* 0x002fe20000010000 */
[C---:B0-----:R-:W-:Y:S01]  /*4070*/  FADD.FTZ R38, R49.reuse, R38 ;  /* 0x0000002631267221 */ /* 0x041fe20000010000 */
[----:B------:R-:W-:-:S02]  /*4080*/  F2FP.BF16.F32.PACK_AB R184, R49, R48 ;  /* 0x0000003031b8723e */ /* 0x000fc400000010ff */
[----:B------:R-:W-:-:S03]  /*4090*/  FADD.FTZ R37, R31, R32 ;  /* 0x000000201f257221 */ /* 0x000fc60000010000 */
[----:B------:R-:W0:Y:S01]  /*40a0*/  MUFU.EX2 R0, R0 ;  /* 0x0000000000007308 */ /* 0x000e220000000800 */
[----:B------:R-:W-:-:S04]  /*40b0*/  FADD.FTZ R32, R2, R37 ;  /* 0x0000002502207221 */ /* 0x000fc80000010000 */
[C---:B--2---:R-:W-:Y:S01]  /*40c0*/  FADD.FTZ R21, R185.reuse, R32 ;  /* 0x00000020b9157221 */ /* 0x044fe20000010000 */
[----:B------:R-:W-:Y:S02]  /*40d0*/  F2FP.BF16.F32.PACK_AB R185, R185, R2 ;  /* 0x00000002b9b9723e */ /* 0x000fe400000010ff */
[----:B------:R-:W1:Y:S01]  /*40e0*/  MUFU.EX2 R34, R34 ;  /* 0x0000002200227308 */ /* 0x000e620000000800 */
[----:B---3--:R-:W-:-:S07]  /*40f0*/  FADD.FTZ R17, R35, R38 ;  /* 0x0000002623117221 */ /* 0x008fce0000010000 */
[----:B------:R-:W2:Y:S01]  /*4100*/  MUFU.EX2 R33, R33 ;  /* 0x0000002100217308 */ /* 0x000ea20000000800 */
[----:B0-----:R-:W-:Y:S01]  /*4110*/  FADD.FTZ R16, R0, R21 ;  /* 0x0000001500107221 */ /* 0x001fe20000010000 */
[C---:B-1----:R-:W-:Y:S01]  /*4120*/  FADD.FTZ R17, R34.reuse, R17 ;  /* 0x0000001122117221 */ /* 0x042fe20000010000 */
[----:B------:R-:W-:Y:S02]  /*4130*/  F2FP.BF16.F32.PACK_AB R186, R34, R35 ;  /* 0x0000002322ba723e */ /* 0x000fe400000010ff */
[C---:B--2---:R-:W-:Y:S01]  /*4140*/  FADD.FTZ R16, R33.reuse, R16 ;  /* 0x0000001021107221 */ /* 0x044fe20000010000 */
[----:B------:R-:W-:Y:S01]  /*4150*/  F2FP.BF16.F32.PACK_AB R187, R33, R0 ;  /* 0x0000000021bb723e */ /* 0x000fe200000010ff */
[----:B------:R-:W-:Y:S06]  /*4160*/  @P2 BRA `(.L_x_1101) ;  /* 0x0000000000482947 */ /* 0x000fec0003800000 */
[C---:B------:R-:W-:Y:S01]  /*4170*/  ISETP.GT.AND P2, PT, R36.reuse, RZ, PT ;  /* 0x000000ff2400720c */ /* 0x040fe20003f44270 */
[----:B------:R-:W-:-:S05]  /*4180*/  VIADD R0, R36, 0xffffffff ;  /* 0xffffffff24007836 */ /* 0x000fca0000000000 */
[----:B------:R-:W-:-:S07]  /*4190*/  R2UR UR6, R0 ;  /* 0x00000000000672ca */ /* 0x000fce00000e0000 */
[----:B------:R-:W-:Y:S08]  /*41a0*/  @P2 BRA `(.L_x_1102) ;  /* 0x00000000001c2947 */ /* 0x000ff00003800000 */
[----:B------:R-:W-:Y:S02]  /*41b0*/  UISETP.NE.AND UP1, UPT, UR5, 0x1, UPT ;  /* 0x000000010500788c */ /* 0x000fe4000bf25270 */
[----:B------:R-:W-:-:S09]  /*41c0*/  UIADD3 UR6, -UR10, URZ, URZ ;  /* 0x0000003f0a067290 */ /* 0x000fd2000fffe13f */
[----:B------:R-:W-:Y:S02]  /*41d0*/  @UP1 ULDC.64 UR10, c[0x0][0x9e8] ;  /* 0x00027a00000a1ab9 */ /* 0x000fe40000000a00 */
[----:B------:R-:W-:-:S04]  /*41e0*/  UIMAD.WIDE.U32 UR14, UR6, UR10, URZ ;  /* 0x0000000a060e72a5 */ /* 0x000fc8000f8e003f */
[----:B------:R-:W-:-:S04]  /*41f0*/  @UP1 USHF.R.U32.HI UR6, URZ, UR11, UR15 ;  /* 0x0000000b3f061299 */ /* 0x000fc8000801160f */
[----:B------:R-:W-:Y:S01]  /*4200*/  ULOP3.LUT UR6, URZ, UR6, URZ, 0x33, !UPT ;  /* 0x000000063f067292 */ /* 0x000fe2000f8e333f */
[----:B------:R-:W-:Y:S11]  /*4210*/  BRA `(.L_x_1103) ;  /* 0x0000000000107947 */ /* 0x000ff60003800000 */
.L_x_1102:
[----:B------:R-:W-:-:S11]  /*4220*/  UISETP.NE.AND UP1, UPT, UR5, 0x1, UPT ;  /* 0x000000010500788c */ /* 0x000fd6000bf25270 */
[----:B------:R-:W-:Y:S02]  /*4230*/  @UP1 ULDC.64 UR10, c[0x0][0x9e8] ;  /* 0x00027a00000a1ab9 */ /* 0x000fe40000000a00 */
[----:B------:R-:W-:-:S04]  /*4240*/  UIMAD.WIDE.U32 UR14, UR6, UR10, URZ ;  /* 0x0000000a060e72a5 */ /* 0x000fc8000f8e003f */
[----:B------:R-:W-:-:S12]  /*4250*/  @UP1 USHF.R.U32.HI UR6, URZ, UR11, UR15 ;  /* 0x0000000b3f061299 */ /* 0x000fd8000801160f */
.L_x_1103:
[----:B------:R-:W-:-:S04]  /*4260*/  UIMAD UR5, UR6, UR5, UR5 ;  /* 0x00000005060572a4 */ /* 0x000fc8000f8e0205 */
[----:B------:R-:W-:-:S04]  /*4270*/  UISETP.LT.AND UP1, UPT, UR4, UR5, UPT ;  /* 0x000000050400728c */ /* 0x000fc8000bf21270 */
[----:B------:R-:W-:-:S12]  /*4280*/  USEL UR4, UR4, UR5, UP1 ;  /* 0x0000000504047287 */ /* 0x000fd80008800000 */
.L_x_1101:
        /* <DEDUP_REMOVED lines=73> */
[----:B------:R-:W-:Y:S01]  /*4720*/  IMAD.IADD R217, R3, 0x1, R200 ;  /* 0x0000000103d97824 */ /* 0x000fe200078e02c8 */
[----:B------:R-:W-:Y:S01]  /*4730*/  ULDC UR54, c[0x0][0x9e4] ;  /* 0x0002790000367ab9 */ /* 0x000fe20000000800 */
[----:B------:R-:W-:Y:S01]  /*4740*/  IMAD.MOV.U32 R2, RZ, RZ, 0x3f800000 ;  /* 0x3f800000ff027424 */ /* 0x000fe200078e00ff */
[----:B------:R-:W-:Y:S01]  /*4750*/  ULDC UR55, c[0x0][0x988] ;  /* 0x0002620000377ab9 */ /* 0x000fe20000000800 */
[----:B------:R-:W-:Y:S01]  /*4760*/  VIADD R203, R217, 0x8 ;  /* 0x00000008d9cb7836 */ /* 0x000fe20000000000 */
[----:B------:R-:W-:Y:S01]  /*4770*/  ULDC UR4, c[0x0][0x9d8] ;  /* 0x0002760000047ab9 */ /* 0x000fe20000000800 */
[----:B------:R-:W-:Y:S01]  /*4780*/  IMAD.MOV.U32 R151, RZ, RZ, RZ ;  /* 0x000000ffff977224 */ /* 0x000fe200078e00ff */
[----:B------:R-:W-:Y:S02]  /*4790*/  ULDC UR58, c[0x0][0x9e0] ;  /* 0x00027800003a7ab9 */ /* 0x000fe40000000800 */
[----:B------:R-:W-:-:S07]  /*47a0*/  LOP3.LUT R21, RZ, R203, RZ, 0x33, !PT ;  /* 0x000000cbff157212 */ /* 0x000fce00078e33ff */
.L_x_1121:
[----:B------:R-:W-:-:S04]  /*47b0*/  UIADD3 UR5, UR37, 0x1, URZ ;  /* 0x0000000125057890 */ /* 0x000fc8000fffe03f */
[----:B------:R-:W-:-:S04]  /*47c0*/  UISETP.NE.AND UP1, UPT, UR5, 0x2, UPT ;  /* 0x000000020500788c */ /* 0x000fc8000bf25270 */
[----:B------:R-:W-:Y:S02]  /*47d0*/  USEL UR38, URZ, 0x1, UP1 ;  /* 0x000000013f267887 */ /* 0x000fe40008800000 */
[----:B------:R-:W-:Y:S02]  /*47e0*/  USEL UR5, UR5, URZ, UP1 ;  /* 0x0000003f05057287 */ /* 0x000fe40008800000 */
[----:B------:R-:W-:Y:S01]  /*47f0*/  ULOP3.LUT UR38, UR36, UR38, URZ, 0x3c, !UPT ;  /* 0x0000002624267292 */ /* 0x000fe2000f8e3c3f */
[----:B------:R-:W-:Y:S11]  /*4800*/  @!P0 BRA `(.L_x_1105) ;  /* 0x0000000000048947 */ /* 0x000ff60003800000 */
[----:B------:R-:W-:Y:S01]  /*4810*/  BPT.TRAP 0x1 ;  /* 0x000000040000795c */ /* 0x000fe20000300000 */
.L_x_1105:
[----:B------:R-:W-:Y:S01]  /*4820*/  ULEA UR6, UR5, UR39, 0x3 ;  /* 0x0000002705067291 */ /* 0x000fe2000f8e183f */
[----:B------:R-:W-:-:S05]  /*4830*/  IMAD.U32 R152, RZ, RZ, UR38 ;  /* 0x00000026ff987e24 */ /* 0x000fca000f8e00ff */
[----:B------:R-:W-:-:S04]  /*4840*/  SHF.L.U32 R152, R152, 0x1f, RZ ;  /* 0x0000001f98987819 */ /* 0x000fc800000006ff */
[----:B------:R0:W1:Y:S01]  /*4850*/  SYNCS.PHASECHK.TRANS64.TRYWAIT P2, [UR6+0x30830], R152 ;  /* 0x03083098ff0075a7 */ /* 0x0000620008040146 */
[----:B------:R-:W-:Y:S05]  /*4860*/  @!P0 BRA `(.L_x_1106) ;  /* 0x0000000000048947 */ /* 0x000fea0003800000 */
[----:B------:R-:W-:Y:S01]  /*4870*/  BPT.TRAP 0x1 ;  /* 0x000000040000795c */ /* 0x000fe20000300000 */
.L_x_1106:
[----:B-1----:R-:W-:Y:S05]  /*4880*/  @P2 BRA `(.L_x_1107) ;  /* 0x0000000000082947 */ /* 0x002fea0003800000 */
[----:B------:R-:W1:Y:S02]  /*4890*/  SYNCS.PHASECHK.TRANS64.TRYWAIT P2, [UR6+0x30830], R152 ;  /* 0x03083098ff0075a7 */ /* 0x000e640008040146 */
[----:B-1----:R-:W-:Y:S05]  /*48a0*/  @!P2 BRA `(.L_x_1108) ;  /* 0x000001140014a947 */ /* 0x002fea0003800000 */
.L_x_1107:
[----:B------:R-:W-:Y:S01]  /*48b0*/  R2UR UR44, R14 ;  /* 0x000000000e2c72ca */ /* 0x000fe200000e0000 */
[----:B------:R-:W-:Y:S01]  /*48c0*/  ULEA UR7, UR5, UR60, 0xb ;  /* 0x0000003c05077291 */ /* 0x000fe2000f8e583f */
[----:B------:R-:W-:Y:S01]  /*48d0*/  R2UR UR45, R15 ;  /* 0x000000000f2d72ca */ /* 0x000fe200000e0000 */
[----:B01----:R-:W-:Y:S01]  /*48e0*/  WARPGROUP.ARRIVE ;  /* 0x00000000000079c5 */ /* 0x003fe20000000000 */
        /* <DEDUP_REMOVED lines=176> */
[----:B------:R-:W-:Y:S01]  /*53f0*/  UMOV UR44, UR56 ;  /* 0x00000038002c7c82 */ /* 0x000fe20008000000 */
[----:B------:R-:W-:Y:S01]  /*5400*/  UMOV UR45, UR57 ;  /* 0x00000039002d7c82 */ /* 0x000fe20008000000 */
[----:B------:R-:W-:Y:S01]  /*5410*/  UMOV UR47, 0x40000040 ;  /* 0x40000040002f7882 */ /* 0x000fe20000000000 */
[----:B------:R-:W-:Y:S02]  /*5420*/  WARPGROUP.DEPBAR.LE gsb0, 0x0 ;  /* 0x00008000000079c5 */ /* 0x000fe40000010000 */
[----:B------:R-:W-:-:S06]  /*5430*/  WARPGROUP.ARRIVE ;  /* 0x00000000000079c5 */ /* 0x000fcc0000000000 */
        /* <DEDUP_REMOVED lines=42> */
.L_x_1109:
[----:B------:R-:W-:Y:S01]  /*56e0*/  ULEA UR14, UR37, UR39, 0x3 ;  /* 0x00000027250e7291 */ /* 0x000fe2000f8e183f */
[----:B------:R-:W-:-:S05]  /*56f0*/  IMAD.U32 R0, RZ, RZ, UR36 ;  /* 0x00000024ff007e24 */ /* 0x000fca000f8e00ff */
[----:B------:R-:W-:-:S04]  /*5700*/  SHF.L.U32 R0, R0, 0x1f, RZ ;  /* 0x0000001f00007819 */ /* 0x000fc800000006ff */
[----:B------:R0:W1:Y:S01]  /*5710*/  SYNCS.PHASECHK.TRANS64.TRYWAIT P2, [UR14+0x30850], R0 ;  /* 0x03085000ff0075a7 */ /* 0x000062000804014e */
[----:B------:R-:W-:Y:S05]  /*5720*/  @!P0 BRA `(.L_x_1110) ;  /* 0x0000000000048947 */ /* 0x000fea0003800000 */
[----:B------:R-:W-:Y:S01]  /*5730*/  BPT.TRAP 0x1 ;  /* 0x000000040000795c */ /* 0x000fe20000300000 */
.L_x_1110:
[----:B-1----:R-:W-:Y:S05]  /*5740*/  @P2 BRA `(.L_x_1111) ;  /* 0x0000000000082947 */ /* 0x002fea0003800000 */
[----:B------:R-:W1:Y:S02]  /*5750*/  SYNCS.PHASECHK.TRANS64.TRYWAIT P2, [UR14+0x30850], R0 ;  /* 0x03085000ff0075a7 */ /* 0x000e64000804014e */
[----:B-1----:R-:W-:Y:S05]  /*5760*/  @!P2 BRA `(.L_x_1112) ;  /* 0x00000104007ca947 */ /* 0x002fea0003800000 */
.L_x_1111:
[----:B------:R-:W-:Y:S01]  /*5770*/  UIADD3 UR7, UR39, 0x400, URZ ;  /* 0x0000040027077890 */ /* 0x000fe2000fffe03f */
[----:B------:R-:W-:Y:S01]  /*5780*/  WARPGROUP.ARRIVE ;  /* 0x00000000000079c5 */ /* 0x000fe20000000000 */
[----:B------:R-:W-:Y:S01]  /*5790*/  UMOV UR11, 0x40000040 ;  /* 0x40000040000b7882 */ /* 0x000fe20000000000 */
[----:B------:R-:W-:Y:S01]  /*57a0*/  FMUL.FTZ R2, R155, UR4 ;  /* 0x000000049b027c20 */ /* 0x000fe20008410000 */
[----:B------:R-:W-:Y:S01]  /*57b0*/  USHF.R.U32.HI UR7, URZ, 0x4, UR7 ;  /* 0x000000043f077899 */ /* 0x000fe20008011607 */
[----:B------:R-:W-:Y:S01]  /*57c0*/  FMUL.FTZ R155, R158, UR4 ;  /* 0x000000049e9b7c20 */ /* 0x000fe20008410000 */
[----:B------:R-:W-:Y:S01]  /*57d0*/  FMUL.FTZ R158, R166, UR4 ;  /* 0x00000004a69e7c20 */ /* 0x000fe20008410000 */
[----:B------:R-:W-:Y:S01]  /*57e0*/  FMUL.FTZ R166, R182, UR4 ;  /* 0x00000004b6a67c20 */ /* 0x000fe20008410000 */
[----:B------:R-:W-:Y:S01]  /*57f0*/  ULOP3.LUT UR7, UR7, 0x3fff, URZ, 0xc0, !UPT ;  /* 0x00003fff07077892 */ /* 0x000fe2000f8ec03f */
[----:B01----:R-:W-:Y:S01]  /*5800*/  FMUL.FTZ R0, R154, UR4 ;  /* 0x000000049a007c20 */ /* 0x003fe20008410000 */
[----:B------:R-:W-:Y:S01]  /*5810*/  SHF.L.U32 R182, R20, 0x6, RZ ;  /* 0x0000000614b67819 */ /* 0x000fe200000006ff */
[----:B------:R-:W-:Y:S01]  /*5820*/  FMUL.FTZ R154, R159, UR4 ;  /* 0x000000049f9a7c20 */ /* 0x000fe20008410000 */
[----:B------:R-:W-:Y:S01]  /*5830*/  ULOP3.LUT UR7, UR7, 0x2000000, URZ, 0xfc, !UPT ;  /* 0x0200000007077892 */ /* 0x000fe2000f8efc3f */
[----:B------:R-:W-:Y:S01]  /*5840*/  FMUL.FTZ R159, R167, UR4 ;  /* 0x00000004a79f7c20 */ /* 0x000fe20008410000 */
[----:B------:R-:W-:Y:S01]  /*5850*/  FMUL.FTZ R167, R183, UR4 ;  /* 0x00000004b7a77c20 */ /* 0x000fe20008410000 */
[----:B------:R-:W-:Y:S01]  /*5860*/  PLOP3.LUT P2, PT, PT, PT, UP0, 0x40, 0x0 ;  /* 0x000000000000781c */ /* 0x000fe20003f4e808 */
[----:B------:R-:W-:Y:S01]  /*5870*/  ULEA UR7, UR37, UR7, 0xb ;  /* 0x0000000725077291 */ /* 0x000fe2000f8e583f */
[----:B------:R-:W0:Y:S06]  /*5880*/  MUFU.TANH R0, R0 ;  /* 0x0000000000007308 */ /* 0x000e2c0000002400 */
[----:B------:R-:W-:-:S02]  /*5890*/  UMOV UR10, UR7 ;  /* 0x00000007000a7c82 */ /* 0x000fc40008000000 */
[----:B------:R-:W-:Y:S01]  /*58a0*/  HGMMA.64x256x16.F32.BF16 R24, R196, gdesc[UR8].tnspB, R24, gsb0 ;  /* 0x43e00008c4187df0 */ /* 0x000fe20008001818 */
[----:B------:R-:W-:Y:S01]  /*58b0*/  UIADD3 UR10, UR7, 0x80, URZ ;  /* 0x00000080070a7890 */ /* 0x000fe2000fffe03f */
[----:B------:R-:W1:Y:S01]  /*58c0*/  MUFU.TANH R2, R2 ;  /* 0x0000000200027308 */ /* 0x000e620000002400 */
[----:B------:R-:W-:-:S07]  /*58d0*/  UMOV UR11, 0x40000040 ;  /* 0x40000040000b7882 */ /* 0x000fce0000000000 */
[----:B------:R-:W2:Y:S08]  /*58e0*/  MUFU.TANH R155, R155 ;  /* 0x0000009b009b7308 */ /* 0x000eb00000002400 */
[----:B------:R-:W3:Y:S08]  /*58f0*/  MUFU.TANH R154, R154 ;  /* 0x0000009a009a7308 */ /* 0x000ef00000002400 */
[----:B------:R-:W4:Y:S08]  /*5900*/  MUFU.TANH R158, R158 ;  /* 0x0000009e009e7308 */ /* 0x000f300000002400 */
[----:B------:R-:W0:Y:S08]  /*5910*/  MUFU.TANH R159, R159 ;  /* 0x0000009f009f7308 */ /* 0x000e300000002400 */
[----:B------:R-:W0:Y:S08]  /*5920*/  MUFU.TANH R166, R166 ;  /* 0x000000a600a67308 */ /* 0x000e300000002400 */
[----:B------:R-:W0:Y:S01]  /*5930*/  MUFU.TANH R167, R167 ;  /* 0x000000a700a77308 */ /* 0x000e220000002400 */
[----:B------:R-:W-:-:S02]  /*5940*/  WARPGROUP.DEPBAR.LE gsb0, 0x0 ;  /* 0x00008000000079c5 */ /* 0x000fc40000010000 */
[----:B------:R-:W-:Y:S01]  /*5950*/  WARPGROUP.ARRIVE ;  /* 0x00000000000079c5 */ /* 0x000fe20000000000 */
[----:B------:R-:W-:Y:S01]  /*5960*/  FMUL.FTZ R197, R176, UR4 ;  /* 0x00000004b0c57c20 */ /* 0x000fe20008410000 */
[----:B------:R-:W-:-:S04]  /*5970*/  FMUL.FTZ R196, R177, UR4 ;  /* 0x00000004b1c47c20 */ /* 0x000fc80008410000 */
[----:B------:R-:W-:Y:S01]  /*5980*/  HGMMA.64x256x16.F32.BF16 R24, R192, gdesc[UR8].tnspB, R24, gsb0 ;  /* 0x43e00008c0187df0 */ /* 0x000fe20008001818 */
[----:B------:R-:W-:Y:S01]  /*5990*/  UIADD3 UR10, UR7, 0x100, URZ ;  /* 0x00000100070a7890 */ /* 0x000fe2000fffe03f */
[----:B------:R-:W0:Y:S01]  /*59a0*/  MUFU.TANH R197, R197 ;  /* 0x000000c500c57308 */ /* 0x000e220000002400 */
[----:B------:R-:W-:-:S07]  /*59b0*/  UMOV UR11, 0x40000040 ;  /* 0x40000040000b7882 */ /* 0x000fce0000000000 */
[----:B------:R-:W0:Y:S01]  /*59c0*/  MUFU.TANH R196, R196 ;  /* 0x000000c400c47308 */ /* 0x000e220000002400 */
[----:B------:R-:W-:Y:S02]  /*59d0*/  WARPGROUP.DEPBAR.LE gsb0, 0x0 ;  /* 0x00008000000079c5 */ /* 0x000fe40000010000 */
[----:B------:R-:W-:Y:S01]  /*59e0*/  WARPGROUP.ARRIVE ;  /* 0x00000000000079c5 */ /* 0x000fe20000000000 */
[----:B------:R-:W-:Y:S01]  /*59f0*/  FMUL.FTZ R192, R168, UR4 ;  /* 0x00000004a8c07c20 */ /* 0x000fe20008410000 */
[----:B------:R-:W-:Y:S01]  /*5a00*/  FMUL.FTZ R193, R169, UR4 ;  /* 0x00000004a9c17c20 */ /* 0x000fe20008410000 */
[----:B------:R-:W-:Y:S01]  /*5a10*/  FMUL.FTZ R194, R172, UR4 ;  /* 0x00000004acc27c20 */ /* 0x000fe20008410000 */
[----:B------:R-:W-:-:S11]  /*5a20*/  FMUL.FTZ R195, R173, UR4 ;  /* 0x00000004adc37c20 */ /* 0x000fd60008410000 */
[----:B------:R-:W-:Y:S01]  /*5a30*/  HGMMA.64x256x16.F32.BF16 R24, R188, gdesc[UR8].tnspB, R24, gsb0 ;  /* 0x43e00008bc187df0 */ /* 0x000fe20008001818 */
[----:B------:R-:W-:Y:S01]  /*5a40*/  UIADD3 UR10, UR7, 0x180, URZ ;  /* 0x00000180070a7890 */ /* 0x000fe2000fffe03f */
[----:B------:R-:W0:Y:S01]  /*5a50*/  MUFU.TANH R192, R192 ;  /* 0x000000c000c07308 */ /* 0x000e220000002400 */
[----:B------:R-:W-:-:S07]  /*5a60*/  UMOV UR11, 0x40000040 ;  /* 0x40000040000b7882 */ /* 0x000fce0000000000 */
[----:B------:R-:W0:Y:S08]  /*5a70*/  MUFU.TANH R193, R193 ;  /* 0x000000c100c17308 */ /* 0x000e300000002400 */
[----:B------:R-:W0:Y:S08]  /*5a80*/  MUFU.TANH R194, R194 ;  /* 0x000000c200c27308 */ /* 0x000e300000002400 */
[----:B------:R-:W0:Y:S01]  /*5a90*/  MUFU.TANH R195, R195 ;  /* 0x000000c300c37308 */ /* 0x000e220000002400 */
        /* <DEDUP_REMOVED lines=11> */
[----:B------:R-:W-:Y:S01]  /*5b50*/  IADD3 R153, R19, 0x1, -R182 ;  /* 0x0000000113997810 */ /* 0x000fe20007ffe8b6 */
[----:B------:R-:W-:Y:S01]  /*5b60*/  IMAD.U32 R152, RZ, RZ, UR6 ;  /* 0x00000006ff987e24 */ /* 0x000fe2000f8e00ff */
[----:B------:R-:W0:Y:S03]  /*5b70*/  MUFU.TANH R188, R188 ;  /* 0x000000bc00bc7308 */ /* 0x000e260000002400 */
[----:B------:R-:W-:-:S02]  /*5b80*/  @!P1 VIADD R152, R152, 0x30840 ;  /* 0x0003084098989836 */ /* 0x000fc40000000000 */
[----:B------:R-:W-:-:S03]  /*5b90*/  IMAD.IADD R153, R153, 0x1, -R22 ;  /* 0x0000000199997824 */ /* 0x000fc600078e0a16 */
[----:B------:R-:W0:Y:S01]  /*5ba0*/  MUFU.TANH R189, R189 ;  /* 0x000000bd00bd7308 */ /* 0x000e220000002400 */
[----:B------:R-:W-:Y:S01]  /*5bb0*/  IMAD R153, R18, -0x2, R153 ;  /* 0xfffffffe12997824 */ /* 0x000fe200078e0299 */
[----:B------:R-:W-:-:S03]  /*5bc0*/  @!P1 PRMT R152, RZ, 0x654, R152 ;  /* 0x00000654ff989816 */ /* 0x000fc60000000098 */
[C---:B------:R-:W-:Y:S02]  /*5bd0*/  VIADD R198, R153.reuse, UR58 ;  /* 0x0000003a99c67c36 */ /* 0x040fe40008000000 */
[----:B------:R-:W-:Y:S01]  /*5be0*/  VIADD R202, R153, UR51 ;  /* 0x0000003399ca7c36 */ /* 0x000fe20008000000 */
[----:B------:R-:W0:Y:S01]  /*5bf0*/  MUFU.TANH R190, R190 ;  /* 0x000000be00be7308 */ /* 0x000e220000002400 */
[C---:B------:R-:W-:Y:S02]  /*5c00*/  IMAD.IADD R177, R3.reuse, 0x1, R198 ;  /* 0x0000000103b17824 */ /* 0x040fe400078e02c6 */
[----:B------:R-:W-:-:S05]  /*5c10*/  IMAD.IADD R178, R3, 0x1, R202 ;  /* 0x0000000103b27824 */ /* 0x000fca00078e02ca */
[----:B------:R-:W0:Y:S08]  /*5c20*/  MUFU.TANH R191, R191 ;  /* 0x000000bf00bf7308 */ /* 0x000e300000002400 */
[----:B------:R-:W0:Y:S08]  /*5c30*/  MUFU.TANH R164, R164 ;  /* 0x000000a400a47308 */ /* 0x000e300000002400 */
[----:B------:R-:W0:Y:S08]  /*5c40*/  MUFU.TANH R165, R165 ;  /* 0x000000a500a57308 */ /* 0x000e300000002400 */
[----:B------:R-:W0:Y:S08]  /*5c50*/  MUFU.TANH R179, R179 ;  /* 0x000000b300b37308 */ /* 0x000e300000002400 */
[----:B------:R-:W0:Y:S01]  /*5c60*/  MUFU.TANH R180, R180 ;  /* 0x000000b400b47308 */ /* 0x000e220000002400 */
[----:B------:R-:W-:-:S02]  /*5c70*/  WARPGROUP.DEPBAR.LE gsb0, 0x0 ;  /* 0x00008000000079c5 */ /* 0x000fc40000010000 */
        /* <DEDUP_REMOVED lines=10> */
[----:B------:R-:W0:Y:S01]  /*5d20*/  MUFU.TANH R184, R184 ;  /* 0x000000b800b87308 */ /* 0x000e220000002400 */
[----:B------:R0:W-:Y:S07]  /*5d30*/  @!P1 SYNCS.ARRIVE.TRANS64.RED.A1T0 RZ, [R152+URZ], RZ ;  /* 0x000000ff98ff99a7 */ /* 0x0001ee000810043f */
        /* <DEDUP_REMOVED lines=8> */
[----:B------:R-:W0:Y:S01]  /*5dc0*/  MUFU.TANH R162, R162 ;  /* 0x000000a200a27308 */ /* 0x000e220000002400 */
[----:B-1234-:R-:W-:Y:S05]  /*5dd0*/  @P2 BRA `(.L_x_1113) ;  /* 0x00000000005c2947 */ /* 0x01efea0003800000 */
[----:B------:R-:W-:Y:S01]  /*5de0*/  ISETP.GT.AND P2, PT, R217, -0x1, PT ;  /* 0xffffffffd900780c */ /* 0x000fe20003f44270 */
[----:B------:R-:W-:-:S12]  /*5df0*/  BSSY B0, `(.L_x_1114) ;  /* 0x0000011000007945 */ /* 0x000fd80003800000 */
[----:B------:R-:W-:Y:S05]  /*5e00*/  @P2 BRA `(.L_x_1115) ;  /* 0x0000000000242947 */ /* 0x000fea0003800000 */
[----:B------:R-:W-:Y:S02]  /*5e10*/  IMAD.U32 R168, RZ, RZ, UR54 ;  /* 0x00000036ffa87e24 */ /* 0x000fe4000f8e00ff */
[----:B------:R-:W-:-:S03]  /*5e20*/  IMAD.IADD R169, R3, 0x1, R200 ;  /* 0x0000000103a97824 */ /* 0x000fc600078e02c8 */
[----:B------:R-:W-:Y:S02]  /*5e30*/  ISETP.NE.AND P2, PT, R168, 0x1, PT ;  /* 0x00000001a800780c */ /* 0x000fe40003f45270 */
[----:B------:R-:W-:-:S11]  /*5e40*/  LOP3.LUT R169, RZ, R169, RZ, 0x33, !PT ;  /* 0x000000a9ffa97212 */ /* 0x000fd600078e33ff */
[----:B0-----:R-:W0:Y:S02]  /*5e50*/  @P2 LDC.64 R152, c[0x0][0x9e8] ;  /* 0x00027a00ff982b82 */ /* 0x001e240000000a00 */
[----:B0-----:R-:W-:-:S05]  /*5e60*/  @P2 IMAD.HI.U32 R152, R169, R152, RZ ;  /* 0x00000098a9982227 */ /* 0x001fca00078e00ff */
[----:B------:R-:W-:-:S04]  /*5e70*/  @P2 SHF.R.U32.HI R169, RZ, R153, R152 ;  /* 0x00000099ffa92219 */ /* 0x000fc80000011698 */
[----:B------:R-:W-:Y:S01]  /*5e80*/  LOP3.LUT R169, RZ, R169, RZ, 0x33, !PT ;  /* 0x000000a9ffa97212 */ /* 0x000fe200078e33ff */
[----:B------:R-:W-:Y:S06]  /*5e90*/  BRA `(.L_x_1116) ;  /* 0x0000000000187947 */ /* 0x000fec0003800000 */
.L_x_1115:
[----:B------:R-:W-:Y:S01]  /*5ea0*/  IMAD.U32 R168, RZ, RZ, UR54 ;  /* 0x00000036ffa87e24 */ /* 0x000fe2000f8e00ff */
[----:B------:R-:W-:-:S04]  /*5eb0*/  MOV R169, R217 ;  /* 0x000000d900a97202 */ /* 0x000fc80000000f00 */
[----:B------:R-:W-:-:S13]  /*5ec0*/  ISETP.NE.AND P2, PT, R168, 0x1, PT ;  /* 0x00000001a800780c */ /* 0x000fda0003f45270 */
[----:B0-----:R-:W0:Y:S02]  /*5ed0*/  @P2 LDC.64 R152, c[0x0][0x9e8] ;  /* 0x00027a00ff982b82 */ /* 0x001e240000000a00 */
[----:B0-----:R-:W-:-:S05]  /*5ee0*/  @P2 IMAD.HI.U32 R152, R217, R152, RZ ;  /* 0x00000098d9982227 */ /* 0x001fca00078e00ff */
[----:B------:R-:W-:-:S07]  /*5ef0*/  @P2 SHF.R.U32.HI R169, RZ, R153, R152 ;  /* 0x00000099ffa92219 */ /* 0x000fce0000011698 */
.L_x_1116:
[----:B------:R-:W-:Y:S05]  /*5f00*/  BSYNC B0 ;  /* 0x0000000000007941 */ /* 0x000fea0003800000 */
.L_x_1114:
[----:B------:R-:W-:-:S04]  /*5f10*/  IMAD R153, R169, R168, -R182 ;  /* 0x000000a8a9997224 */ /* 0x000fc800078e0ab6 */
[----:B------:R-:W-:-:S05]  /*5f20*/  IMAD R153, R18, -0x2, R153 ;  /* 0xfffffffe12997824 */ /* 0x000fca00078e0299 */
[----:B------:R-:W-:Y:S02]  /*5f30*/  VIADDMNMX R177, R153, R168, R177, PT ;  /* 0x000000a899b17246 */ /* 0x000fe400038001b1 */
[----:B------:R-:W-:-:S07]  /*5f40*/  VIMNMX R178, R178, R153, !PT ;  /* 0x00000099b2b27248 */ /* 0x000fce0007fe0100 */
.L_x_1113:
[----:B------:R-:W-:Y:S02]  /*5f50*/  ISETP.GT.AND P2, PT, R20, -0x1, PT ;  /* 0xffffffff1400780c */ /* 0x000fe40003f44270 */
[----:B------:R-:W-:Y:S02]  /*5f60*/  IADD3 R181, R198, 0x8, R3 ;  /* 0x00000008c6b57810 */ /* 0x000fe40007ffe003 */
[C---:B------:R-:W-:Y:S02]  /*5f70*/  ISETP.GT.AND P5, PT, R178.reuse, RZ, P2 ;  /* 0x000000ffb200720c */ /* 0x040fe400017a4270 */
[C---:B------:R-:W-:Y:S02]  /*5f80*/  ISETP.GT.AND P4, PT, R178.reuse, 0x1, P2 ;  /* 0x00000001b200780c */ /* 0x040fe40001784270 */
[C---:B------:R-:W-:Y:S02]  /*5f90*/  ISETP.GT.AND P6, PT, R178.reuse, 0x8, P2 ;  /* 0x00000008b200780c */ /* 0x040fe400017c4270 */
[----:B------:R-:W-:-:S02]  /*5fa0*/  ISETP.GT.AND P3, PT, R178, 0x9, P2 ;  /* 0x00000009b200780c */ /* 0x000fc40001764270 */
[C---:B------:R-:W-:Y:S02]  /*5fb0*/  ISETP.LT.OR P5, PT, R177.reuse, 0x1, P5 ;  /* 0x00000001b100780c */ /* 0x040fe40002fa1670 */
[C---:B------:R-:W-:Y:S02]  /*5fc0*/  ISETP.LT.OR P4, PT, R177.reuse, 0x2, P4 ;  /* 0x00000002b100780c */ /* 0x040fe40002781670 */
[C---:B------:R-:W-:Y:S02]  /*5fd0*/  ISETP.LT.OR P6, PT, R177.reuse, 0x9, P6 ;  /* 0x00000009b100780c */ /* 0x040fe400037c1670 */
[----:B------:R-:W-:Y:S02]  /*5fe0*/  ISETP.LT.OR P3, PT, R177, 0xa, P3 ;  /* 0x0000000ab100780c */ /* 0x000fe40001f61670 */
[----:B0-----:R-:W-:Y:S02]  /*5ff0*/  FSEL R188, R188, -INF , !P5 ;  /* 0xff800000bcbc7808 */ /* 0x001fe40006800000 */
[----:B------:R-:W-:-:S02]  /*6000*/  ISETP.GT.AND P5, PT, R178, 0x10, P2 ;  /* 0x00000010b200780c */ /* 0x000fc400017a4270 */
        /* <DEDUP_REMOVED lines=8> */
[C---:B------:R-:W-:Y:S02]  /*6090*/  ISETP.LT.OR P6, PT, R177.reuse, 0x19, P6 ;  /* 0x00000019b100780c */ /* 0x040fe400037c1670 */
[----:B------:R-:W-:Y:S02]  /*60a0*/  ISETP.LT.OR P3, PT, R177, 0x1a, P3 ;  /* 0x0000001ab100780c */ /* 0x000fe40001f61670 */
[----:B------:R-:W-:Y:S02]  /*60b0*/  FSEL R169, R186, -INF , !P5 ;  /* 0xff800000baa97808 */ /* 0x000fe40006800000 */
        /* <DEDUP_REMOVED lines=24> */
[----:B------:R-:W-:-:S02]  /*6240*/  PLOP3.LUT P5, PT, PT, PT, UP0, 0x40, 0x0 ;  /* 0x000000000000781c */ /* 0x000fc40003fae808 */
[----:B------:R-:W-:Y:S02]  /*6250*/  IADD3 R183, R202, 0x8, R3 ;  /* 0x00000008cab77810 */ /* 0x000fe40007ffe003 */
[----:B------:R-:W-:Y:S02]  /*6260*/  FSEL R178, R196, -INF , !P4 ;  /* 0xff800000c4b27808 */ /* 0x000fe40006000000 */
[----:B------:R-:W-:Y:S02]  /*6270*/  FSEL R179, R179, -INF , !P6 ;  /* 0xff800000b3b37808 */ /* 0x000fe40007000000 */
[----:B------:R-:W-:-:S05]  /*6280*/  FSEL R180, R180, -INF , !P3 ;  /* 0xff800000b4b47808 */ /* 0x000fca0005800000 */
[----:B------:R-:W-:Y:S05]  /*6290*/  @P5 BRA `(.L_x_1117) ;  /* 0x0000000000585947 */ /* 0x000fea0003800000 */
[----:B------:R-:W-:Y:S01]  /*62a0*/  ISETP.GT.AND P3, PT, R203, -0x1, PT ;  /* 0xffffffffcb00780c */ /* 0x000fe20003f64270 */
[----:B------:R-:W-:-:S12]  /*62b0*/  BSSY B0, `(.L_x_1118) ;  /* 0x0000010000007945 */ /* 0x000fd80003800000 */
[----:B------:R-:W-:Y:S05]  /*62c0*/  @P3 BRA `(.L_x_1119) ;  /* 0x0000000000203947 */ /* 0x000fea0003800000 */
[----:B------:R-:W-:-:S05]  /*62d0*/  IMAD.U32 R187, RZ, RZ, UR54 ;  /* 0x00000036ffbb7e24 */ /* 0x000fca000f8e00ff */
[----:B------:R-:W-:-:S13]  /*62e0*/  ISETP.NE.AND P3, PT, R187, 0x1, PT ;  /* 0x00000001bb00780c */ /* 0x000fda0003f65270 */
[----:B------:R-:W0:Y:S02]  /*62f0*/  @P3 LDC.64 R152, c[0x0][0x9e8] ;  /* 0x00027a00ff983b82 */ /* 0x000e240000000a00 */
[----:B0-----:R-:W-:-:S04]  /*6300*/  @P3 IMAD.HI.U32 R186, R21, R152, RZ ;  /* 0x0000009815ba3227 */ /* 0x001fc800078e00ff */
[----:B------:R-:W-:Y:S01]  /*6310*/  IMAD.MOV.U32 R152, RZ, RZ, R21 ;  /* 0x000000ffff987224 */ /* 0x000fe200078e0015 */
[----:B------:R-:W-:-:S04]  /*6320*/  @P3 SHF.R.U32.HI R152, RZ, R153, R186 ;  /* 0x00000099ff983219 */ /* 0x000fc800000116ba */
[----:B------:R-:W-:Y:S01]  /*6330*/  LOP3.LUT R185, RZ, R152, RZ, 0x33, !PT ;  /* 0x00000098ffb97212 */ /* 0x000fe200078e33ff */
[----:B------:R-:W-:Y:S06]  /*6340*/  BRA `(.L_x_1120) ;  /* 0x0000000000187947 */ /* 0x000fec0003800000 */
.L_x_1119:
[----:B------:R-:W-:Y:S02]  /*6350*/  IMAD.U32 R187, RZ, RZ, UR54 ;  /* 0x00000036ffbb7e24 */ /* 0x000fe4000f8e00ff */
[----:B------:R-:W-:-:S03]  /*6360*/  IMAD.MOV.U32 R185, RZ, RZ, R203 ;  /* 0x000000ffffb97224 */ /* 0x000fc600078e00cb */
[----:B------:R-:W-:-:S13]  /*6370*/  ISETP.NE.AND P3, PT, R187, 0x1, PT ;  /* 0x00000001bb00780c */ /* 0x000fda0003f65270 */
[----:B------:R-:W0:Y:S02]  /*6380*/  @P3 LDC.64 R152, c[0x0][0x9e8] ;  /* 0x00027a00ff983b82 */ /* 0x000e240000000a00 */
[----:B0-----:R-:W-:-:S05]  /*6390*/  @P3 IMAD.HI.U32 R152, R203, R152, RZ ;  /* 0x00000098cb983227 */ /* 0x001fca00078e00ff */
[----:B------:R-:W-:-:S07]  /*63a0*/  @P3 SHF.R.U32.HI R185, RZ, R153, R152 ;  /* 0x00000099ffb93219 */ /* 0x000fce0000011698 */
.L_x_1120:
[----:B------:R-:W-:Y:S05]  /*63b0*/  BSYNC B0 ;  /* 0x0000000000007941 */ /* 0x000fea0003800000 */
.L_x_1118:
[----:B------:R-:W-:-:S04]  /*63c0*/  IMAD R153, R185, R187, -R182 ;  /* 0x000000bbb9997224 */ /* 0x000fc800078e0ab6 */
[----:B------:R-:W-:-:S05]  /*63d0*/  IMAD R152, R18, -0x2, R153 ;  /* 0xfffffffe12987824 */ /* 0x000fca00078e0299 */
[----:B------:R-:W-:Y:S02]  /*63e0*/  VIADDMNMX R181, R152, R187, R181, PT ;  /* 0x000000bb98b57246 */ /* 0x000fe400038001b5 */
[----:B------:R-:W-:-:S07]  /*63f0*/  VIMNMX R183, R183, R152, !PT ;  /* 0x00000098b7b77248 */ /* 0x000fce0007fe0100 */
.L_x_1117:
[----:B------:R-:W-:Y:S01]  /*6400*/  FMNMX.FTZ R152, R188, R5, !PT ;  /* 0x00000005bc987209 */ /* 0x000fe20007810000 */
[----:B------:R-:W-:Y:S01]  /*6410*/  UMOV UR7, UR55 ;  /* 0x0000003700077c82 */ /* 0x000fe20008000000 */
        /* <DEDUP_REMOVED lines=32> */
[C---:B------:R-:W-:Y:S02]  /*6620*/  ISETP.LT.OR P5, PT, R181.reuse, 0x12, P5 ;  /* 0x00000012b500780c */ /* 0x040fe40002fa1670 */
[----:B------:R-:W-:Y:S01]  /*6630*/  FSEL R156, R156, -INF , !P3 ;  /* 0xff8000009c9c7808 */ /* 0x000fe20005800000 */
[----:B------:R-:W0:Y:S01]  /*6640*/  SHFL.BFLY PT, R152, R153, 0x2, 0x1f ;  /* 0x0c401f0099987f89 */ /* 0x000e2200000e0000 */
[----:B------:R-:W-:Y:S02]  /*6650*/  ISETP.LT.OR P6, PT, R181, 0x19, P6 ;  /* 0x00000019b500780c */ /* 0x000fe400037c1670 */
[----:B------:R-:W-:Y:S02]  /*6660*/  FSEL R157, R157, -INF , !P5 ;  /* 0xff8000009d9d7808 */ /* 0x000fe40006800000 */
[----:B------:R-:W-:-:S02]  /*6670*/  ISETP.GT.AND P3, PT, R183, 0x20, P2 ;  /* 0x00000020b700780c */ /* 0x000fc40001764270 */
[----:B------:R-:W-:Y:S02]  /*6680*/  FSEL R158, R158, -INF , !P6 ;  /* 0xff8000009e9e7808 */ /* 0x000fe40007000000 */
[----:B------:R-:W-:Y:S02]  /*6690*/  ISETP.GT.AND P5, PT, R183, 0x21, P2 ;  /* 0x00000021b700780c */ /* 0x000fe400017a4270 */
[----:B------:R-:W-:Y:S02]  /*66a0*/  ISETP.LT.OR P3, PT, R181, 0x21, P3 ;  /* 0x00000021b500780c */ /* 0x000fe40001f61670 */
[----:B------:R-:W-:Y:S02]  /*66b0*/  ISETP.GT.AND P6, PT, R183, 0x28, P2 ;  /* 0x00000028b700780c */ /* 0x000fe400017c4270 */
[----:B------:R-:W-:Y:S02]  /*66c0*/  ISETP.LT.OR P5, PT, R181, 0x22, P5 ;  /* 0x00000022b500780c */ /* 0x000fe40002fa1670 */
[----:B------:R-:W-:-:S02]  /*66d0*/  FSEL R161, R161, -INF , !P3 ;  /* 0xff800000a1a17808 */ /* 0x000fc40005800000 */
[----:B------:R-:W-:Y:S02]  /*66e0*/  ISETP.GT.AND P3, PT, R183, 0x29, P2 ;  /* 0x00000029b700780c */ /* 0x000fe40001764270 */
[----:B------:R-:W-:Y:S02]  /*66f0*/  FSEL R160, R160, -INF , !P5 ;  /* 0xff800000a0a07808 */ /* 0x000fe40006800000 */
[----:B------:R-:W-:Y:S02]  /*6700*/  ISETP.LT.OR P6, PT, R181, 0x29, P6 ;  /* 0x00000029b500780c */ /* 0x000fe400037c1670 */
[----:B0-----:R-:W-:Y:S02]  /*6710*/  FMNMX.FTZ R182, R153, R152, !PT ;  /* 0x0000009899b67209 */ /* 0x001fe40007810000 */
[----:B------:R-:W-:Y:S02]  /*6720*/  ISETP.LT.OR P3, PT, R181, 0x2a, P3 ;  /* 0x0000002ab500780c */ /* 0x000fe40001f61670 */
[----:B------:R-:W-:Y:S01]  /*6730*/  ISETP.GT.AND P5, PT, R183, 0x30, P2 ;  /* 0x00000030b700780c */ /* 0x000fe200017a4270 */
[----:B------:R-:W0:Y:S01]  /*6740*/  SHFL.BFLY PT, R185, R182, 0x1, 0x1f ;  /* 0x0c201f00b6b97f89 */ /* 0x000e2200000e0000 */
[----:B------:R-:W-:-:S02]  /*6750*/  FSEL R163, R163, -INF , !P6 ;  /* 0xff800000a3a37808 */ /* 0x000fc40007000000 */
[----:B------:R-:W-:Y:S02]  /*6760*/  FSEL R162, R162, -INF , !P3 ;  /* 0xff800000a2a27808 */ /* 0x000fe40005800000 */
[C---:B------:R-:W-:Y:S02]  /*6770*/  ISETP.GT.AND P6, PT, R183.reuse, 0x31, P2 ;  /* 0x00000031b700780c */ /* 0x040fe400017c4270 */
[----:B------:R-:W-:Y:S02]  /*6780*/  ISETP.GT.AND P3, PT, R183, 0x38, P2 ;  /* 0x00000038b700780c */ /* 0x000fe40001764270 */
[C---:B------:R-:W-:Y:S02]  /*6790*/  ISETP.LT.OR P5, PT, R181.reuse, 0x31, P5 ;  /* 0x00000031b500780c */ /* 0x040fe40002fa1670 */
[----:B------:R-:W-:Y:S02]  /*67a0*/  ISETP.LT.OR P6, PT, R181, 0x32, P6 ;  /* 0x00000032b500780c */ /* 0x000fe400037c1670 */
[----:B------:R-:W-:-:S02]  /*67b0*/  FSEL R164, R164, -INF , !P5 ;  /* 0xff800000a4a47808 */ /* 0x000fc40006800000 */
[----:B------:R-:W-:Y:S02]  /*67c0*/  ISETP.LT.OR P3, PT, R181, 0x39, P3 ;  /* 0x00000039b500780c */ /* 0x000fe40001f61670 */
[----:B------:R-:W-:Y:S02]  /*67d0*/  FSEL R165, R165, -INF , !P6 ;  /* 0xff800000a5a57808 */ /* 0x000fe40007000000 */
[----:B------:R-:W-:Y:S02]  /*67e0*/  FSEL R166, R166, -INF , !P3 ;  /* 0xff800000a6a67808 */ /* 0x000fe40005800000 */
[----:B0-----:R-:W-:Y:S02]  /*67f0*/  FMNMX.FTZ R152, R182, R185, !PT ;  /* 0x000000b9b6987209 */ /* 0x001fe40007810000 */
        /* <DEDUP_REMOVED lines=8> */
[----:B------:R-:W-:Y:S02]  /*6880*/  ISETP.GT.AND P2, PT, R183, 0x39, P2 ;  /* 0x00000039b700780c */ /* 0x000fe40001744270 */
[----:B------:R-:W-:-:S02]  /*6890*/  FMNMX.FTZ R153, R154, R153, !PT ;  /* 0x000000999a997209 */ /* 0x000fc40007810000 */
[----:B------:R-:W-:Y:S02]  /*68a0*/  FSETP.NEU.FTZ.AND P4, PT, R152, -INF , PT ;  /* 0xff8000009800780b */ /* 0x000fe40003f9d000 */
[----:B------:R-:W-:Y:S02]  /*68b0*/  FMNMX.FTZ R0, R156, R153, !PT ;  /* 0x000000999c007209 */ /* 0x000fe40007810000 */
[----:B------:R-:W-:Y:S02]  /*68c0*/  FSEL R187, R187, RZ, P4 ;  /* 0x000000ffbbbb7208 */ /* 0x000fe40002000000 */
[----:B------:R-:W-:Y:S02]  /*68d0*/  FMNMX.FTZ R153, R157, R0, !PT ;  /* 0x000000009d997209 */ /* 0x000fe40007810000 */
[----:B------:R-:W-:Y:S01]  /*68e0*/  ISETP.LT.OR P2, PT, R181, 0x3a, P2 ;  /* 0x0000003ab500780c */ /* 0x000fe20001741670 */
[--C-:B------:R-:W-:Y:S01]  /*68f0*/  FFMA.FTZ R182, R168, UR7, -R187.reuse ;  /* 0x00000007a8b67c23 */ /* 0x100fe200080108bb */
[----:B------:R-:W-:Y:S01]  /*6900*/  FMNMX.FTZ R0, R158, R153, !PT ;  /* 0x000000999e007209 */ /* 0x000fe20007810000 */
[--C-:B------:R-:W-:Y:S01]  /*6910*/  FFMA.FTZ R192, R169, UR7, -R187.reuse ;  /* 0x00000007a9c07c23 */ /* 0x100fe200080108bb */
[----:B------:R-:W-:Y:S01]  /*6920*/  FSEL R168, R167, -INF , !P2 ;  /* 0xff800000a7a87808 */ /* 0x000fe20005000000 */
[--C-:B------:R-:W-:Y:S01]  /*6930*/  FFMA.FTZ R169, R170, UR7, -R187.reuse ;  /* 0x00000007aaa97c23 */ /* 0x100fe200080108bb */
[----:B------:R-:W-:Y:S01]  /*6940*/  FMNMX.FTZ R0, R159, R0, !PT ;  /* 0x000000009f007209 */ /* 0x000fe20007810000 */
[--C-:B------:R-:W-:Y:S01]  /*6950*/  FFMA.FTZ R194, R171, UR7, -R187.reuse ;  /* 0x00000007abc27c23 */ /* 0x100fe200080108bb */
[--C-:B------:R-:W-:Y:S01]  /*6960*/  FFMA.FTZ R171, R172, UR7, -R187.reuse ;  /* 0x00000007acab7c23 */ /* 0x100fe200080108bb */
[--C-:B------:R-:W-:Y:S01]  /*6970*/  FFMA.FTZ R186, R179, UR7, -R187.reuse ;  /* 0x00000007b3ba7c23 */ /* 0x100fe200080108bb */
[----:B------:R-:W-:Y:S01]  /*6980*/  FMNMX.FTZ R191, R161, R0, !PT ;  /* 0x00000000a1bf7209 */ /* 0x000fe20007810000 */
[--C-:B------:R-:W-:Y:S01]  /*6990*/  FFMA.FTZ R153, R188, UR7, -R187.reuse ;  /* 0x00000007bc997c23 */ /* 0x100fe200080108bb */
[----:B------:R-:W-:Y:S01]  /*69a0*/  FSEL R172, R152, RZ, P4 ;  /* 0x000000ff98ac7208 */ /* 0x000fe20002000000 */
[--C-:B------:R-:W-:Y:S01]  /*69b0*/  FFMA.FTZ R196, R189, UR7, -R187.reuse ;  /* 0x00000007bdc47c23 */ /* 0x100fe200080108bb */
[----:B------:R-:W-:Y:S01]  /*69c0*/  FMNMX.FTZ R0, R160, R191, !PT ;  /* 0x000000bfa0007209 */ /* 0x000fe20007810000 */
[----:B------:R-:W-:Y:S01]  /*69d0*/  FFMA.FTZ R198, R184, UR7, -R187 ;  /* 0x00000007b8c67c23 */ /* 0x000fe200080108bb */
[----:B------:R-:W-:Y:S01]  /*69e0*/  MUFU.EX2 R167, R182 ;  /* 0x000000b600a77308 */ /* 0x000fe20000000800 */
[----:B------:R-:W-:Y:S01]  /*69f0*/  FADD.FTZ R172, -R172, R5 ;  /* 0x00000005acac7221 */ /* 0x000fe20000010100 */
[----:B------:R-:W-:Y:S01]  /*6a00*/  FMNMX.FTZ R183, R163, R0, !PT ;  /* 0x00000000a3b77209 */ /* 0x000fe20007810000 */
[--C-:B------:R-:W-:Y:S01]  /*6a10*/  FFMA.FTZ R188, R173, UR7, -R187.reuse ;  /* 0x00000007adbc7c23 */ /* 0x100fe200080108bb */
[--C-:B------:R-:W-:Y:S01]  /*6a20*/  FFMA.FTZ R173, R174, UR7, -R187.reuse ;  /* 0x00000007aead7c23 */ /* 0x100fe200080108bb */
[--C-:B------:R-:W-:Y:S01]  /*6a30*/  FFMA.FTZ R190, R175, UR7, -R187.reuse ;  /* 0x00000007afbe7c23 */ /* 0x100fe200080108bb */
[----:B------:R-:W-:Y:S01]  /*6a40*/  FMNMX.FTZ R183, R162, R183, !PT ;  /* 0x000000b7a2b77209 */ /* 0x000fe20007810000 */
[--C-:B------:R-:W-:Y:S01]  /*6a50*/  FFMA.FTZ R175, R176, UR7, -R187.reuse ;  /* 0x00000007b0af7c23 */ /* 0x100fe200080108bb */
[----:B------:R-:W-:Y:S01]  /*6a60*/  MUFU.EX2 R153, R153 ;  /* 0x0000009900997308 */ /* 0x000fe20000000800 */
[--C-:B------:R-:W-:Y:S01]  /*6a70*/  FFMA.FTZ R184, R177, UR7, -R187.reuse ;  /* 0x00000007b1b87c23 */ /* 0x100fe200080108bb */
[----:B------:R-:W-:Y:S01]  /*6a80*/  FMNMX.FTZ R0, R164, R183, !PT ;  /* 0x000000b7a4007209 */ /* 0x000fe20007810000 */
[--C-:B------:R-:W-:Y:S01]  /*6a90*/  FFMA.FTZ R177, R178, UR7, -R187.reuse ;  /* 0x00000007b2b17c23 */ /* 0x100fe200080108bb */
[----:B------:R-:W-:-:S02]  /*6aa0*/  FFMA.FTZ R180, R180, UR7, -R187 ;  /* 0x00000007b4b47c23 */ /* 0x000fc400080108bb */
[----:B------:R-:W-:Y:S02]  /*6ab0*/  FMNMX.FTZ R181, R165, R0, !PT ;  /* 0x00000000a5b57209 */ /* 0x000fe40007810000 */
[----:B------:R-:W-:Y:S02]  /*6ac0*/  MUFU.EX2 R196, R196 ;  /* 0x000000c400c47308 */ /* 0x000fe40000000800 */
[----:B------:R-:W-:-:S04]  /*6ad0*/  FMNMX.FTZ R181, R166, R181, !PT ;  /* 0x000000b5a6b57209 */ /* 0x000fc80007810000 */
[----:B------:R-:W-:Y:S02]  /*6ae0*/  FMNMX.FTZ R181, R168, R181, !PT ;  /* 0x000000b5a8b57209 */ /* 0x000fe40007810000 */
[----:B------:R-:W-:Y:S03]  /*6af0*/  MUFU.EX2 R198, R198 ;  /* 0x000000c600c67308 */ /* 0x000fe60000000800 */
[----:B------:R-:W0:Y:S05]  /*6b00*/  SHFL.BFLY PT, R0, R181, 0x2, 0x1f ;  /* 0x0c401f00b5007f89 */ /* 0x000e2a00000e0000 */
[----:B------:R-:W-:Y:S08]  /*6b10*/  MUFU.EX2 R192, R192 ;  /* 0x000000c000c07308 */ /* 0x000ff00000000800 */
[----:B------:R-:W-:Y:S08]  /*6b20*/  MUFU.EX2 R169, R169 ;  /* 0x000000a900a97308 */ /* 0x000ff00000000800 */
[----:B------:R-:W-:Y:S01]  /*6b30*/  MUFU.EX2 R194, R194 ;  /* 0x000000c200c27308 */ /* 0x000fe20000000800 */
[----:B0-----:R-:W-:-:S05]  /*6b40*/  FMNMX.FTZ R0, R181, R0, !PT ;  /* 0x00000000b5007209 */ /* 0x001fca0007810000 */
[----:B------:R-:W0:Y:S02]  /*6b50*/  SHFL.BFLY PT, R181, R0, 0x1, 0x1f ;  /* 0x0c201f0000b57f89 */ /* 0x000e2400000e0000 */
[----:B------:R-:W-:Y:S08]  /*6b60*/  MUFU.EX2 R171, R171 ;  /* 0x000000ab00ab7308 */ /* 0x000ff00000000800 */
[----:B------:R-:W-:Y:S08]  /*6b70*/  MUFU.EX2 R188, R188 ;  /* 0x000000bc00bc7308 */ /* 0x000ff00000000800 */
[----:B------:R-:W-:Y:S01]  /*6b80*/  MUFU.EX2 R173, R173 ;  /* 0x000000ad00ad7308 */ /* 0x000fe20000000800 */
[----:B0-----:R-:W-:Y:S01]  /*6b90*/  FMNMX.FTZ R170, R0, R181, !PT ;  /* 0x000000b500aa7209 */ /* 0x001fe20007810000 */
[----:B------:R-:W-:-:S06]  /*6ba0*/  FMUL.FTZ R0, R172, UR7 ;  /* 0x00000007ac007c20 */ /* 0x000fcc0008410000 */
[----:B------:R-:W-:Y:S01]  /*6bb0*/  MUFU.EX2 R190, R190 ;  /* 0x000000be00be7308 */ /* 0x000fe20000000800 */
[C---:B------:R-:W-:Y:S01]  /*6bc0*/  FSETP.NEU.FTZ.AND P2, PT, R170.reuse, -INF , PT ;  /* 0xff800000aa00780b */ /* 0x040fe20003f5d000 */
[----:B------:R-:W-:-:S05]  /*6bd0*/  FMUL.FTZ R179, R170, UR7 ;  /* 0x00000007aab37c20 */ /* 0x000fca0008410000 */
[----:B------:R-:W-:Y:S01]  /*6be0*/  FSEL R179, R179, RZ, P2 ;  /* 0x000000ffb3b37208 */ /* 0x000fe20001000000 */
[----:B------:R-:W0:Y:S04]  /*6bf0*/  MUFU.EX2 R0, R0 ;  /* 0x0000000000007308 */ /* 0x000e280000000800 */
[--C-:B------:R-:W-:Y:S01]  /*6c00*/  FFMA.FTZ R199, R155, UR7, -R179.reuse ;  /* 0x000000079bc77c23 */ /* 0x100fe200080108b3 */
[----:B------:R-:W-:Y:S01]  /*6c10*/  FSEL R155, R170, RZ, P2 ;  /* 0x000000ffaa9b7208 */ /* 0x000fe20001000000 */
[--C-:B------:R-:W-:Y:S01]  /*6c20*/  FFMA.FTZ R197, R185, UR7, -R179.reuse ;  /* 0x00000007b9c57c23 */ /* 0x100fe200080108b3 */
[--C-:B------:R-:W-:Y:S01]  /*6c30*/  FFMA.FTZ R172, R2, UR7, -R179.reuse ;  /* 0x0000000702ac7c23 */ /* 0x100fe200080108b3 */
[--C-:B------:R-:W-:Y:S01]  /*6c40*/  FFMA.FTZ R154, R154, UR7, -R179.reuse ;  /* 0x000000079a9a7c23 */ /* 0x100fe200080108b3 */
[--C-:B------:R-:W-:Y:S01]  /*6c50*/  FFMA.FTZ R193, R156, UR7, -R179.reuse ;  /* 0x000000079cc17c23 */ /* 0x100fe200080108b3 */
[----:B------:R-:W-:Y:S01]  /*6c60*/  FADD.FTZ R155, -R155, R4 ;  /* 0x000000049b9b7221 */ /* 0x000fe20000010100 */
[----:B------:R-:W-:Y:S01]  /*6c70*/  MUFU.EX2 R199, R199 ;  /* 0x000000c700c77308 */ /* 0x000fe20000000800 */
[--C-:B------:R-:W-:Y:S01]  /*6c80*/  FFMA.FTZ R156, R157, UR7, -R179.reuse ;  /* 0x000000079d9c7c23 */ /* 0x100fe200080108b3 */
[--C-:B------:R-:W-:Y:S01]  /*6c90*/  FFMA.FTZ R195, R158, UR7, -R179.reuse ;  /* 0x000000079ec37c23 */ /* 0x100fe200080108b3 */
[----:B------:R-:W-:Y:S01]  /*6ca0*/  FMUL.FTZ R155, R155, UR7 ;  /* 0x000000079b9b7c20 */ /* 0x000fe20008410000 */
[--C-:B------:R-:W-:Y:S01]  /*6cb0*/  FFMA.FTZ R158, R160, UR7, -R179.reuse ;  /* 0x00000007a09e7c23 */ /* 0x100fe200080108b3 */
[----:B------:R-:W-:Y:S01]  /*6cc0*/  FFMA.FTZ R159, R159, UR7, -R179 ;  /* 0x000000079f9f7c23 */ /* 0x000fe200080108b3 */
[----:B0-----:R-:W-:Y:S01]  /*6cd0*/  FFMA.FTZ R17, R0, R17, R153 ;  /* 0x0000001100117223 */ /* 0x001fe20000010099 */
[--C-:B------:R-:W-:Y:S01]  /*6ce0*/  FFMA.FTZ R189, R161, UR7, -R179.reuse ;  /* 0x00000007a1bd7c23 */ /* 0x100fe200080108b3 */
[----:B------:R-:W-:Y:S01]  /*6cf0*/  MUFU.EX2 R197, R197 ;  /* 0x000000c500c57308 */ /* 0x000fe20000000800 */
[----:B------:R-:W-:Y:S01]  /*6d00*/  FFMA.FTZ R191, R163, UR7, -R179 ;  /* 0x00000007a3bf7c23 */ /* 0x000fe200080108b3 */
[----:B------:R-:W-:Y:S01]  /*6d10*/  FADD.FTZ R17, R196, R17 ;  /* 0x00000011c4117221 */ /* 0x000fe20000010000 */
[--C-:B------:R-:W-:Y:S01]  /*6d20*/  FFMA.FTZ R185, R164, UR7, -R179.reuse ;  /* 0x00000007a4b97c23 */ /* 0x100fe200080108b3 */
[--C-:B------:R-:W-:Y:S01]  /*6d30*/  FFMA.FTZ R165, R165, UR7, -R179.reuse ;  /* 0x00000007a5a57c23 */ /* 0x100fe200080108b3 */
[----:B------:R-:W-:Y:S01]  /*6d40*/  FFMA.FTZ R166, R166, UR7, -R179 ;  /* 0x00000007a6a67c23 */ /* 0x000fe200080108b3 */
[----:B------:R-:W-:Y:S01]  /*6d50*/  FADD.FTZ R160, R198, R17 ;  /* 0x00000011c6a07221 */ /* 0x000fe20000010000 */
[----:B------:R-:W-:Y:S01]  /*6d60*/  FFMA.FTZ R168, R168, UR7, -R179 ;  /* 0x00000007a8a87c23 */ /* 0x000fe200080108b3 */
[----:B------:R-:W0:Y:S01]  /*6d70*/  MUFU.EX2 R2, R155 ;  /* 0x0000009b00027308 */ /* 0x000e220000000800 */
[----:B------:R-:W-:Y:S01]  /*6d80*/  F2FP.BF16.F32.PACK_AB R196, R196, R153 ;  /* 0x00000099c4c4723e */ /* 0x000fe200000010ff */
[C---:B------:R-:W-:Y:S01]  /*6d90*/  FADD.FTZ R157, R167.reuse, R160 ;  /* 0x000000a0a79d7221 */ /* 0x040fe20000010000 */
[C---:B------:R-:W-:Y:S01]  /*6da0*/  ISETP.GT.AND P2, PT, R20.reuse, UR50, PT ;  /* 0x0000003214007c0c */ /* 0x040fe2000bf44270 */
[----:B------:R-:W-:Y:S01]  /*6db0*/  VIADD R20, R20, 0xffffffff ;  /* 0xffffffff14147836 */ /* 0x000fe20000000000 */
[----:B------:R-:W-:-:S03]  /*6dc0*/  F2FP.BF16.F32.PACK_AB R198, R167, R198 ;  /* 0x000000c6a7c6723e */ /* 0x000fc600000010ff */
[----:B------:R-:W1:Y:S08]  /*6dd0*/  MUFU.EX2 R172, R172 ;  /* 0x000000ac00ac7308 */ /* 0x000e700000000800 */
[----:B------:R-:W2:Y:S01]  /*6de0*/  MUFU.EX2 R154, R154 ;  /* 0x0000009a009a7308 */ /* 0x000ea20000000800 */
[----:B0-----:R-:W-:Y:S01]  /*6df0*/  FFMA.FTZ R17, R2, R16, R197 ;  /* 0x0000001002117223 */ /* 0x001fe200000100c5 */
[----:B------:R-:W-:Y:S01]  /*6e00*/  FADD.FTZ R16, R192, R157 ;  /* 0x0000009dc0107221 */ /* 0x000fe20000010000 */
[----:B------:R-:W-:Y:S01]  /*6e10*/  IMAD.U32 R157, RZ, RZ, UR14 ;  /* 0x0000000eff9d7e24 */ /* 0x000fe2000f8e00ff */
[----:B------:R-:W-:-:S02]  /*6e20*/  F2FP.BF16.F32.PACK_AB R192, R169, R192 ;  /* 0x000000c0a9c0723e */ /* 0x000fc400000010ff */
[----:B------:R-:W-:Y:S01]  /*6e30*/  FADD.FTZ R155, R169, R16 ;  /* 0x00000010a99b7221 */ /* 0x000fe20000010000 */
[----:B------:R-:W-:Y:S01]  /*6e40*/  FFMA.FTZ R16, R162, UR7, -R179 ;  /* 0x00000007a2107c23 */ /* 0x000fe200080108b3 */
[----:B------:R-:W0:Y:S01]  /*6e50*/  MUFU.EX2 R193, R193 ;  /* 0x000000c100c17308 */ /* 0x000e220000000800 */
[----:B-1----:R-:W-:Y:S01]  /*6e60*/  FADD.FTZ R160, R172, R17 ;  /* 0x00000011aca07221 */ /* 0x002fe20000010000 */
[----:B------:R-:W-:Y:S01]  /*6e70*/  FADD.FTZ R162, R194, R155 ;  /* 0x0000009bc2a27221 */ /* 0x000fe20000010000 */
[----:B------:R-:W-:Y:S01]  /*6e80*/  @!P1 VIADD R157, R157, 0x30860 ;  /* 0x000308609d9d9836 */ /* 0x000fe20000000000 */
[----:B------:R-:W-:Y:S01]  /*6e90*/  F2FP.BF16.F32.PACK_AB R194, R171, R194 ;  /* 0x000000c2abc2723e */ /* 0x000fe200000010ff */
[----:B------:R-:W-:Y:S01]  /*6ea0*/  FADD.FTZ R17, R199, R160 ;  /* 0x000000a0c7117221 */ /* 0x000fe20000010000 */
[----:B------:R-:W-:Y:S01]  /*6eb0*/  FADD.FTZ R155, R171, R162 ;  /* 0x000000a2ab9b7221 */ /* 0x000fe20000010000 */
[----:B------:R-:W-:Y:S01]  /*6ec0*/  F2FP.BF16.F32.PACK_AB R197, R172, R197 ;  /* 0x000000c5acc5723e */ /* 0x000fe200000010ff */
[----:B------:R-:W1:Y:S01]  /*6ed0*/  MUFU.EX2 R156, R156 ;  /* 0x0000009c009c7308 */ /* 0x000e620000000800 */
[----:B--2---:R-:W-:Y:S01]  /*6ee0*/  FADD.FTZ R160, R154, R17 ;  /* 0x000000119aa07221 */ /* 0x004fe20000010000 */
[----:B------:R-:W-:Y:S01]  /*6ef0*/  FADD.FTZ R162, R188, R155 ;  /* 0x0000009bbca27221 */ /* 0x000fe20000010000 */
[----:B------:R-:W-:-:S02]  /*6f00*/  @!P1 PRMT R157, RZ, 0x654, R157 ;  /* 0x00000654ff9d9816 */ /* 0x000fc4000000009d */
[C---:B------:R-:W-:Y:S01]  /*6f10*/  F2FP.BF16.F32.PACK_AB R188, R173.reuse, R188 ;  /* 0x000000bcadbc723e */ /* 0x040fe200000010ff */
[----:B------:R-:W-:Y:S01]  /*6f20*/  FADD.FTZ R155, R173, R162 ;  /* 0x000000a2ad9b7221 */ /* 0x000fe20000010000 */
[----:B------:R2:W-:Y:S01]  /*6f30*/  @!P1 SYNCS.ARRIVE.TRANS64.RED.A1T0 RZ, [R157+URZ], RZ ;  /* 0x000000ff9dff99a7 */ /* 0x0005e2000810043f */
[----:B------:R-:W3:Y:S01]  /*6f40*/  MUFU.EX2 R195, R195 ;  /* 0x000000c300c37308 */ /* 0x000ee20000000800 */
[----:B0-----:R-:W-:Y:S01]  /*6f50*/  FADD.FTZ R17, R193, R160 ;  /* 0x000000a0c1117221 */ /* 0x001fe20000010000 */
[----:B------:R-:W-:Y:S01]  /*6f60*/  FADD.FTZ R162, R190, R155 ;  /* 0x0000009bbea27221 */ /* 0x000fe20000010000 */
[----:B------:R-:W-:-:S05]  /*6f70*/  F2FP.BF16.F32.PACK_AB R199, R154, R199 ;  /* 0x000000c79ac7723e */ /* 0x000fca00000010ff */
[----:B------:R-:W0:Y:S01]  /*6f80*/  MUFU.EX2 R4, R159 ;  /* 0x0000009f00047308 */ /* 0x000e220000000800 */
[C---:B-1----:R-:W-:Y:S01]  /*6f90*/  FADD.FTZ R160, R156.reuse, R17 ;  /* 0x000000119ca07221 */ /* 0x042fe20000010000 */
[----:B------:R-:W-:-:S06]  /*6fa0*/  F2FP.BF16.F32.PACK_AB R193, R156, R193 ;  /* 0x000000c19cc1723e */ /* 0x000fcc00000010ff */
[----:B------:R-:W1:Y:S01]  /*6fb0*/  MUFU.EX2 R189, R189 ;  /* 0x000000bd00bd7308 */ /* 0x000e620000000800 */
[----:B---3--:R-:W-:-:S07]  /*6fc0*/  FADD.FTZ R17, R195, R160 ;  /* 0x000000a0c3117221 */ /* 0x008fce0000010000 */
[----:B------:R-:W3:Y:S01]  /*6fd0*/  MUFU.EX2 R158, R158 ;  /* 0x0000009e009e7308 */ /* 0x000ee20000000800 */
[C---:B0-----:R-:W-:Y:S01]  /*6fe0*/  FADD.FTZ R160, R4.reuse, R17 ;  /* 0x0000001104a07221 */ /* 0x041fe20000010000 */
[----:B------:R-:W-:Y:S02]  /*6ff0*/  F2FP.BF16.F32.PACK_AB R195, R4, R195 ;  /* 0x000000c304c3723e */ /* 0x000fe400000010ff */
[----:B------:R-:W-:-:S04]  /*7000*/  MOV R4, R170 ;  /* 0x000000aa00047202 */ /* 0x000fc80000000f00 */
        /* <DEDUP_REMOVED lines=11> */
[C---:B---3--:R-:W-:Y:S01]  /*70c0*/  FADD.FTZ R160, R16.reuse, R17 ;  /* 0x0000001110a07221 */ /* 0x048fe20000010000 */
[----:B------:R-:W-:-:S06]  /*70d0*/  F2FP.BF16.F32.PACK_AB R191, R16, R191 ;  /* 0x000000bf10bf723e */ /* 0x000fcc00000010ff */
[----:B------:R-:W3:Y:S01]  /*70e0*/  MUFU.EX2 R177, R177 ;  /* 0x000000b100b17308 */ /* 0x000ee20000000800 */
[----:B0-----:R-:W-:-:S07]  /*70f0*/  FADD.FTZ R162, R184, R153 ;  /* 0x00000099b8a27221 */ /* 0x001fce0000010000 */
[----:B------:R-:W0:Y:S01]  /*7100*/  MUFU.EX2 R165, R165 ;  /* 0x000000a500a57308 */ /* 0x000e220000000800 */
[----:B-1----:R-:W-:-:S07]  /*7110*/  FADD.FTZ R160, R185, R160 ;  /* 0x000000a0b9a07221 */ /* 0x002fce0000010000 */
[----:B------:R-:W1:Y:S01]  /*7120*/  MUFU.EX2 R186, R186 ;  /* 0x000000ba00ba7308 */ /* 0x000e620000000800 */
[C---:B---3--:R-:W-:Y:S01]  /*7130*/  FADD.FTZ R153, R177.reuse, R162 ;  /* 0x000000a2b1997221 */ /* 0x048fe20000010000 */
[----:B------:R-:W-:-:S06]  /*7140*/  F2FP.BF16.F32.PACK_AB R184, R177, R184 ;  /* 0x000000b8b1b8723e */ /* 0x000fcc00000010ff */
[----:B------:R-:W3:Y:S01]  /*7150*/  MUFU.EX2 R187, R166 ;  /* 0x000000a600bb7308 */ /* 0x000ee20000000800 */
[C---:B0-----:R-:W-:Y:S01]  /*7160*/  FADD.FTZ R160, R165.reuse, R160 ;  /* 0x000000a0a5a07221 */ /* 0x041fe20000010000 */
[----:B------:R-:W-:-:S06]  /*7170*/  F2FP.BF16.F32.PACK_AB R185, R165, R185 ;  /* 0x000000b9a5b9723e */ /* 0x000fcc00000010ff */
[----:B------:R-:W0:Y:S01]  /*7180*/  MUFU.EX2 R5, R180 ;  /* 0x000000b400057308 */ /* 0x000e220000000800 */
[----:B-1----:R-:W-:-:S07]  /*7190*/  FADD.FTZ R162, R186, R153 ;  /* 0x00000099baa27221 */ /* 0x002fce0000010000 */
[----:B------:R-:W1:Y:S01]  /*71a0*/  MUFU.EX2 R168, R168 ;  /* 0x000000a800a87308 */ /* 0x000e620000000800 */
[----:B---3--:R-:W-:Y:S01]  /*71b0*/  FADD.FTZ R160, R187, R160 ;  /* 0x000000a0bba07221 */ /* 0x008fe20000010000 */
[C---:B0-----:R-:W-:Y:S01]  /*71c0*/  FADD.FTZ R17, R5.reuse, R162 ;  /* 0x000000a205117221 */ /* 0x041fe20000010000 */
[----:B------:R-:W-:Y:S01]  /*71d0*/  F2FP.BF16.F32.PACK_AB R186, R5, R186 ;  /* 0x000000ba05ba723e */ /* 0x000fe200000010ff */
[----:B------:R-:W-:Y:S02]  /*71e0*/  IMAD.MOV.U32 R5, RZ, RZ, R152 ;  /* 0x000000ffff057224 */ /* 0x000fe400078e0098 */
[C---:B-1----:R-:W-:Y:S01]  /*71f0*/  FADD.FTZ R16, R168.reuse, R160 ;  /* 0x000000a0a8107221 */ /* 0x042fe20000010000 */
[----:B------:R-:W-:Y:S01]  /*7200*/  F2FP.BF16.F32.PACK_AB R187, R168, R187 ;  /* 0x000000bba8bb723e */ /* 0x000fe200000010ff */
[----:B--2---:R-:W-:Y:S06]  /*7210*/  @P2 BRA `(.L_x_1121) ;  /* 0xffffffd400642947 */ /* 0x004fec000383ffff */
[----:B------:R-:W-:Y:S01]  /*7220*/  IMAD.MOV.U32 R4, RZ, RZ, R170 ;  /* 0x000000ffff047224 */ /* 0x000fe200078e00aa */
[----:B------:R-:W-:Y:S01]  /*7230*/  UMOV UR37, UR5 ;  /* 0x0000000500257c82 */ /* 0x000fe20008000000 */
[----:B------:R-:W-:Y:S01]  /*7240*/  IMAD.MOV.U32 R5, RZ, RZ, R152 ;  /* 0x000000ffff057224 */ /* 0x000fe200078e0098 */
[----:B------:R-:W-:-:S06]  /*7250*/  UMOV UR36, UR38 ;  /* 0x0000002600247c82 */ /* 0x000fcc0008000000 */
.L_x_1104:
[----:B------:R-:W-:Y:S01]  /*7260*/  IADD3 R152, R19, 0x80, -R22 ;  /* 0x0000008013987810 */ /* 0x000fe20007ffe816 */
[----:B------:R-:W-:Y:S01]  /*7270*/  ULDC UR6, c[0x0][0x9e4] ;  /* 0x0002790000067ab9 */ /* 0x000fe20000000800 */
[----:B------:R-:W-:Y:S01]  /*7280*/  ULDC UR14, c[0x0][0x9dc] ;  /* 0x00027700000e7ab9 */ /* 0x000fe20000000800 */
[----:B------:R-:W-:Y:S02]  /*7290*/  UISETP.GE.AND UP0, UPT, UR6, 0x1, UPT ;  /* 0x000000010600788c */ /* 0x000fe4000bf06270 */
[----:B------:R-:W-:-:S04]  /*72a0*/  IMAD R152, R201, 0x80, R152 ;  /* 0x00000080c9987824 */ /* 0x000fc800078e0298 */
[----:B------:R-:W-:Y:S02]  /*72b0*/  PLOP3.LUT P6, PT, PT, PT, UP0, 0x80, 0x0 ;  /* 0x000000000000781c */ /* 0x000fe40003fcf008 */
[----:B------:R-:W-:-:S13]  /*72c0*/  R2UR UR15, R152 ;  /* 0x00000000980f72ca */ /* 0x000fda00000e0000 */
[----:B------:R-:W-:Y:S01]  /*72d0*/  UIADD3 UR14, UR15, -UR14, URZ ;  /* 0x8000000e0f0e7290 */ /* 0x000fe2000fffe03f */
        /* <DEDUP_REMOVED lines=11> */
.L_x_1123:
[----:B------:R-:W-:-:S11]  /*7390*/  UISETP.NE.AND UP0, UPT, UR6, 0x1, UPT ;  /* 0x000000010600788c */ /* 0x000fd6000bf05270 */
[----:B------:R-:W-:Y:S02]  /*73a0*/  @UP0 ULDC.64 UR4, c[0x0][0x9e8] ;  /* 0x00027a0000040ab9 */ /* 0x000fe40000000a00 */
[----:B------:R-:W-:-:S04]  /*73b0*/  UIMAD.WIDE.U32 UR10, UR15, UR4, URZ ;  /* 0x000000040f0a72a5 */ /* 0x000fc8000f8e003f */
[----:B------:R-:W-:-:S12]  /*73c0*/  @UP0 USHF.R.U32.HI UR15, URZ, UR5, UR11 ;  /* 0x000000053f0f0299 */ /* 0x000fd8000801160b */
.L_x_1124:
[----:B------:R-:W-:-:S04]  /*73d0*/  UIMAD UR6, UR15, UR6, URZ ;  /* 0x000000060f0672a4 */ /* 0x000fc8000f8e023f */
[----:B------:R-:W-:-:S04]  /*73e0*/  UISETP.LT.AND UP0, UPT, UR14, UR6, UPT ;  /* 0x000000060e00728c */ /* 0x000fc8000bf01270 */
[----:B------:R-:W-:-:S12]  /*73f0*/  USEL UR14, UR14, UR6, !UP0 ;  /* 0x000000060e0e7287 */ /* 0x000fd8000c000000 */
.L_x_1122:
        /* <DEDUP_REMOVED lines=9> */
[----:B------:R-:W-:Y:S01]  /*7490*/  UMOV UR38, UR36 ;  /* 0x0000002400267c82 */ /* 0x000fe20008000000 */
[----:B------:R-:W-:Y:S01]  /*74a0*/  IMAD.MOV.U32 R200, RZ, RZ, R5 ;  /* 0x000000ffffc87224 */ /* 0x000fe200078e0005 */
[----:B------:R-:W-:Y:S01]  /*74b0*/  UMOV UR4, UR37 ;  /* 0x0000002500047c82 */ /* 0x000fe20008000000 */
[----:B------:R-:W-:Y:S01]  /*74c0*/  ULDC UR54, c[0x0][0x988] ;  /* 0x0002620000367ab9 */ /* 0x000fe20000000800 */
[----:B------:R-:W-:-:S05]  /*74d0*/  ULDC UR5, c[0x0][0x9d8] ;  /* 0x0002760000057ab9 */ /* 0x000fca0000000800 */
.L_x_1134:
[----:B------:R-:W-:-:S04]  /*74e0*/  UIADD3 UR6, UR4, 0x1, URZ ;  /* 0x0000000104067890 */ /* 0x000fc8000fffe03f */
[----:B------:R-:W-:-:S04]  /*74f0*/  UISETP.NE.AND UP0, UPT, UR6, 0x2, UPT ;  /* 0x000000020600788c */ /* 0x000fc8000bf05270 */
[----:B------:R-:W-:Y:S02]  /*7500*/  USEL UR36, URZ, 0x1, UP0 ;  /* 0x000000013f247887 */ /* 0x000fe40008000000 */
[----:B------:R-:W-:Y:S02]  /*7510*/  USEL UR37, UR6, URZ, UP0 ;  /* 0x0000003f06257287 */ /* 0x000fe40008000000 */
[----:B------:R-:W-:Y:S01]  /*7520*/  ULOP3.LUT UR36, UR38, UR36, URZ, 0x3c, !UPT ;  /* 0x0000002426247292 */ /* 0x000fe2000f8e3c3f */
[----:B------:R-:W-:Y:S11]  /*7530*/  @!P0 BRA `(.L_x_1126) ;  /* 0x0000000000048947 */ /* 0x000ff60003800000 */
[----:B------:R-:W-:Y:S01]  /*7540*/  BPT.TRAP 0x1 ;  /* 0x000000040000795c */ /* 0x000fe20000300000 */
.L_x_1126:
[----:B------:R-:W-:Y:S01]  /*7550*/  ULEA UR6, UR37, UR39, 0x3 ;  /* 0x0000002725067291 */ /* 0x000fe2000f8e183f */
[----:B------:R-:W-:-:S05]  /*7560*/  IMAD.U32 R4, RZ, RZ, UR36 ;  /* 0x00000024ff047e24 */ /* 0x000fca000f8e00ff */
[----:B------:R-:W-:-:S04]  /*7570*/  SHF.L.U32 R4, R4, 0x1f, RZ ;  /* 0x0000001f04047819 */ /* 0x000fc800000006ff */
[----:B------:R0:W1:Y:S01]  /*7580*/  SYNCS.PHASECHK.TRANS64.TRYWAIT P2, [UR6+0x30830], R4 ;  /* 0x03083004ff0075a7 */ /* 0x0000620008040146 */
[----:B------:R-:W-:Y:S05]  /*7590*/  @!P0 BRA `(.L_x_1127) ;  /* 0x0000000000048947 */ /* 0x000fea0003800000 */
[----:B------:R-:W-:Y:S01]  /*75a0*/  BPT.TRAP 0x1 ;  /* 0x000000040000795c */ /* 0x000fe20000300000 */
.L_x_1127:
[----:B-1----:R-:W-:Y:S05]  /*75b0*/  @P2 BRA `(.L_x_1128) ;  /* 0x0000000000082947 */ /* 0x002fea0003800000 */
[----:B------:R-:W1:Y:S02]  /*75c0*/  SYNCS.PHASECHK.TRANS64.TRYWAIT P2, [UR6+0x30830], R4 ;  /* 0x03083004ff0075a7 */ /* 0x000e640008040146 */
[----:B-1----:R-:W-:Y:S05]  /*75d0*/  @!P2 BRA `(.L_x_1129) ;  /* 0x000000e400f8a947 */ /* 0x002fea0003800000 */
.L_x_1128:
        /* <DEDUP_REMOVED lines=227> */
.L_x_1130:
[----:B------:R-:W-:Y:S01]  /*8410*/  ULEA UR14, UR4, UR39, 0x3 ;  /* 0x00000027040e7291 */ /* 0x000fe2000f8e183f */
[----:B------:R-:W-:-:S05]  /*8420*/  IMAD.U32 R0, RZ, RZ, UR38 ;  /* 0x00000026ff007e24 */ /* 0x000fca000f8e00ff */
[----:B------:R-:W-:-:S04]  /*8430*/  SHF.L.U32 R0, R0, 0x1f, RZ ;  /* 0x0000001f00007819 */ /* 0x000fc800000006ff */
[----:B------:R2:W3:Y:S01]  /*8440*/  SYNCS.PHASECHK.TRANS64.TRYWAIT P2, [UR14+0x30850], R0 ;  /* 0x03085000ff0075a7 */ /* 0x0004e2000804014e */
[----:B------:R-:W-:Y:S05]  /*8450*/  @!P0 BRA `(.L_x_1131) ;  /* 0x0000000000048947 */ /* 0x000fea0003800000 */
[----:B------:R-:W-:Y:S01]  /*8460*/  BPT.TRAP 0x1 ;  /* 0x000000040000795c */ /* 0x000fe20000300000 */
.L_x_1131:
[----:B---3--:R-:W-:Y:S05]  /*8470*/  @P2 BRA `(.L_x_1132) ;  /* 0x0000000000082947 */ /* 0x008fea0003800000 */
[----:B------:R-:W3:Y:S02]  /*8480*/  SYNCS.PHASECHK.TRANS64.TRYWAIT P2, [UR14+0x30850], R0 ;  /* 0x03085000ff0075a7 */ /* 0x000ee4000804014e */
[----:B---3--:R-:W-:Y:S05]  /*8490*/  @!P2 BRA `(.L_x_1133) ;  /* 0x000000d80060a947 */ /* 0x008fea0003800000 */
.L_x_1132:
[----:B------:R-:W-:Y:S01]  /*84a0*/  UIADD3 UR7, UR39, 0x400, URZ ;  /* 0x0000040027077890 */ /* 0x000fe2000fffe03f */
[----:B------:R-:W-:Y:S01]  /*84b0*/  WARPGROUP.ARRIVE ;  /* 0x00000000000079c5 */ /* 0x000fe20000000000 */
[----:B------:R-:W-:Y:S01]  /*84c0*/  UMOV UR11, 0x40000040 ;  /* 0x40000040000b7882 */ /* 0x000fe20000000000 */
[----:B------:R-:W-:Y:S01]  /*84d0*/  FMUL.FTZ R2, R153, UR5 ;  /* 0x0000000599027c20 */ /* 0x000fe20008410000 */
[----:B------:R-:W-:Y:S01]  /*84e0*/  USHF.R.U32.HI UR7, URZ, 0x4, UR7 ;  /* 0x000000043f077899 */ /* 0x000fe20008011607 */
[----:B01----:R-:W-:Y:S01]  /*84f0*/  FMUL.FTZ R4, R156, UR5 ;  /* 0x000000059c047c20 */ /* 0x003fe20008410000 */
[----:B------:R-:W-:Y:S01]  /*8500*/  FMUL.FTZ R156, R157, UR5 ;  /* 0x000000059d9c7c20 */ /* 0x000fe20008410000 */
[----:B------:R-:W-:Y:S01]  /*8510*/  FMUL.FTZ R157, R160, UR5 ;  /* 0x00000005a09d7c20 */ /* 0x000fe20008410000 */
[----:B------:R-:W-:Y:S01]  /*8520*/  ULOP3.LUT UR7, UR7, 0x3fff, URZ, 0xc0, !UPT ;  /* 0x00003fff07077892 */ /* 0x000fe2000f8ec03f */
[----:B------:R-:W-:Y:S01]  /*8530*/  MUFU.TANH R2, R2 ;  /* 0x0000000200027308 */ /* 0x000fe20000002400 */
[----:B------:R-:W-:Y:S01]  /*8540*/  FMUL.FTZ R153, R155, UR5 ;  /* 0x000000059b997c20 */ /* 0x000fe20008410000 */
[----:B------:R-:W-:Y:S01]  /*8550*/  FMUL.FTZ R155, R159, UR5 ;  /* 0x000000059f9b7c20 */ /* 0x000fe20008410000 */
[----:B------:R-:W-:Y:S01]  /*8560*/  ULOP3.LUT UR7, UR7, 0x2000000, URZ, 0xfc, !UPT ;  /* 0x0200000007077892 */ /* 0x000fe2000f8efc3f */
[----:B------:R-:W-:Y:S01]  /*8570*/  FMUL.FTZ R159, R161, UR5 ;  /* 0x00000005a19f7c20 */ /* 0x000fe20008410000 */
[----:B------:R-:W-:Y:S01]  /*8580*/  FMUL.FTZ R160, R164, UR5 ;  /* 0x00000005a4a07c20 */ /* 0x000fe20008410000 */
[----:B------:R-:W-:Y:S01]  /*8590*/  FMUL.FTZ R161, R165, UR5 ;  /* 0x00000005a5a17c20 */ /* 0x000fe20008410000 */
[----:B------:R-:W-:Y:S01]  /*85a0*/  ULEA UR4, UR4, UR7, 0xb ;  /* 0x0000000704047291 */ /* 0x000fe2000f8e583f */
[----:B------:R-:W-:Y:S01]  /*85b0*/  MUFU.TANH R4, R4 ;  /* 0x0000000400047308 */ /* 0x000fe20000002400 */
[----:B------:R-:W-:Y:S01]  /*85c0*/  FMUL.FTZ R164, R168, UR5 ;  /* 0x00000005a8a47c20 */ /* 0x000fe20008410000 */
[----:B------:R-:W-:Y:S01]  /*85d0*/  FMUL.FTZ R165, R172, UR5 ;  /* 0x00000005aca57c20 */ /* 0x000fe20008410000 */
[----:B------:R-:W-:Y:S01]  /*85e0*/  FMUL.FTZ R172, R173, UR5 ;  /* 0x00000005adac7c20 */ /* 0x000fe20008410000 */
[----:B------:R-:W-:Y:S01]  /*85f0*/  FMUL.FTZ R168, R176, UR5 ;  /* 0x00000005b0a87c20 */ /* 0x000fe20008410000 */
[----:B------:R-:W-:Y:S01]  /*8600*/  FMUL.FTZ R173, R177, UR5 ;  /* 0x00000005b1ad7c20 */ /* 0x000fe20008410000 */
[----:B------:R-:W-:Y:S01]  /*8610*/  UMOV UR10, UR4 ;  /* 0x00000004000a7c82 */ /* 0x000fe20008000000 */
[----:B------:R-:W-:Y:S01]  /*8620*/  FMUL.FTZ R176, R181, UR5 ;  /* 0x00000005b5b07c20 */ /* 0x000fe20008410000 */
[----:B------:R-:W-:Y:S01]  /*8630*/  HGMMA.64x256x16.F32.BF16 R24, R196, gdesc[UR8].tnspB, R24, gsb0 ;  /* 0x43e00008c4187df0 */ /* 0x000fe20008001818 */
[----:B------:R-:W-:Y:S01]  /*8640*/  UIADD3 UR10, UR4, 0x80, URZ ;  /* 0x00000080040a7890 */ /* 0x000fe2000fffe03f */
[----:B------:R-:W-:Y:S01]  /*8650*/  MUFU.TANH R156, R156 ;  /* 0x0000009c009c7308 */ /* 0x000fe20000002400 */
[----:B------:R-:W-:Y:S01]  /*8660*/  UMOV UR11, 0x40000040 ;  /* 0x40000040000b7882 */ /* 0x000fe20000000000 */
[----:B------:R-:W-:Y:S01]  /*8670*/  UMOV UR7, UR54 ;  /* 0x0000003600077c82 */ /* 0x000fe20008000000 */
[----:B------:R-:W-:Y:S01]  /*8680*/  FMUL.FTZ R177, R179, UR5 ;  /* 0x00000005b3b17c20 */ /* 0x000fe20008410000 */
[----:B------:R-:W-:Y:S01]  /*8690*/  FMUL.FTZ R179, R183, UR5 ;  /* 0x00000005b7b37c20 */ /* 0x000fe20008410000 */
[C---:B------:R-:W-:Y:S01]  /*86a0*/  ISETP.GT.AND P2, PT, R20.reuse, UR50, PT ;  /* 0x0000003214007c0c */ /* 0x040fe2000bf44270 */
[----:B------:R-:W-:Y:S01]  /*86b0*/  UMOV UR38, UR36 ;  /* 0x0000002400267c82 */ /* 0x000fe20008000000 */
[----:B------:R-:W-:Y:S01]  /*86c0*/  VIADD R20, R20, 0xffffffff ;  /* 0xffffffff14147836 */ /* 0x000fe20000000000 */
        /* <DEDUP_REMOVED lines=23> */
[----:B------:R-:W-:Y:S01]  /*8840*/  FMUL.FTZ R169, R180, UR5 ;  /* 0x00000005b4a97c20 */ /* 0x000fe20008410000 */
[----:B------:R-:W-:Y:S01]  /*8850*/  FMUL.FTZ R152, R154, UR5 ;  /* 0x000000059a987c20 */ /* 0x000fe20008410000 */
[----:B------:R-:W-:-:S15]  /*8860*/  FMUL.FTZ R154, R158, UR5 ;  /* 0x000000059e9a7c20 */ /* 0x000fde0008410000 */
[----:B------:R-:W-:-:S03]  /*8870*/  NOP ;  /* 0x0000000000007918 */ /* 0x000fc60000000000 */
[----:B------:R-:W-:Y:S01]  /*8880*/  HGMMA.64x256x16.F32.BF16 R24, R188, gdesc[UR8].tnspB, R24, gsb0 ;  /* 0x43e00008bc187df0 */ /* 0x000fe20008001818 */
[----:B------:R-:W0:Y:S01]  /*8890*/  MUFU.TANH R193, R193 ;  /* 0x000000c100c17308 */ /* 0x000e220000002400 */
[----:B------:R-:W-:Y:S01]  /*88a0*/  UIADD3 UR10, UR4, 0x180, URZ ;  /* 0x00000180040a7890 */ /* 0x000fe2000fffe03f */
[----:B------:R-:W-:Y:S01]  /*88b0*/  FMUL.FTZ R158, R162, UR5 ;  /* 0x00000005a29e7c20 */ /* 0x000fe20008410000 */
[----:B------:R-:W-:Y:S01]  /*88c0*/  UMOV UR11, 0x40000040 ;  /* 0x40000040000b7882 */ /* 0x000fe20000000000 */
        /* <DEDUP_REMOVED lines=10> */
[----:B------:R-:W-:-:S02]  /*8970*/  UMOV UR4, UR37 ;  /* 0x0000002500047c82 */ /* 0x000fc40008000000 */
[----:B------:R-:W3:Y:S01]  /*8980*/  MUFU.TANH R169, R169 ;  /* 0x000000a900a97308 */ /* 0x000ee20000002400 */
[----:B0-----:R-:W-:-:S04]  /*8990*/  FMNMX.FTZ R5, R193, R200, !PT ;  /* 0x000000c8c1057209 */ /* 0x001fc80007810000 */
[----:B------:R-:W-:-:S03]  /*89a0*/  FMNMX.FTZ R5, R2, R5, !PT ;  /* 0x0000000502057209 */ /* 0x000fc60007810000 */
[----:B------:R-:W0:Y:S01]  /*89b0*/  MUFU.TANH R152, R152 ;  /* 0x0000009800987308 */ /* 0x000e220000002400 */
[----:B------:R-:W-:-:S04]  /*89c0*/  FMNMX.FTZ R5, R4, R5, !PT ;  /* 0x0000000504057209 */ /* 0x000fc80007810000 */
[----:B--2---:R-:W-:-:S03]  /*89d0*/  FMNMX.FTZ R0, R156, R5, !PT ;  /* 0x000000059c007209 */ /* 0x004fc60007810000 */
[----:B------:R-:W2:Y:S01]  /*89e0*/  MUFU.TANH R154, R154 ;  /* 0x0000009a009a7308 */ /* 0x000ea20000002400 */
[----:B------:R-:W-:-:S04]  /*89f0*/  FMNMX.FTZ R0, R157, R0, !PT ;  /* 0x000000009d007209 */ /* 0x000fc80007810000 */
[----:B------:R-:W-:-:S03]  /*8a00*/  FMNMX.FTZ R5, R159, R0, !PT ;  /* 0x000000009f057209 */ /* 0x000fc60007810000 */
[----:B------:R-:W4:Y:S01]  /*8a10*/  MUFU.TANH R158, R158 ;  /* 0x0000009e009e7308 */ /* 0x000f220000002400 */
[----:B------:R-:W-:-:S04]  /*8a20*/  FMNMX.FTZ R0, R160, R5, !PT ;  /* 0x00000005a0007209 */ /* 0x000fc80007810000 */
[----:B------:R-:W-:-:S03]  /*8a30*/  FMNMX.FTZ R5, R161, R0, !PT ;  /* 0x00000000a1057209 */ /* 0x000fc60007810000 */
[----:B------:R-:W5:Y:S01]  /*8a40*/  MUFU.TANH R162, R162 ;  /* 0x000000a200a27308 */ /* 0x000f620000002400 */
[----:B------:R-:W-:-:S04]  /*8a50*/  FMNMX.FTZ R5, R164, R5, !PT ;  /* 0x00000005a4057209 */ /* 0x000fc80007810000 */
[----:B-1----:R-:W-:-:S03]  /*8a60*/  FMNMX.FTZ R0, R192, R5, !PT ;  /* 0x00000005c0007209 */ /* 0x002fc60007810000 */
[----:B------:R-:W1:Y:S01]  /*8a70*/  MUFU.TANH R163, R163 ;  /* 0x000000a300a37308 */ /* 0x000e620000002400 */
[----:B------:R-:W-:-:S04]  /*8a80*/  FMNMX.FTZ R5, R165, R0, !PT ;  /* 0x00000000a5057209 */ /* 0x000fc80007810000 */
[----:B------:R-:W-:-:S03]  /*8a90*/  FMNMX.FTZ R5, R172, R5, !PT ;  /* 0x00000005ac057209 */ /* 0x000fc60007810000 */
[----:B------:R-:W1:Y:S01]  /*8aa0*/  MUFU.TANH R166, R166 ;  /* 0x000000a600a67308 */ /* 0x000e620000002400 */
[----:B------:R-:W-:-:S04]  /*8ab0*/  FMNMX.FTZ R0, R168, R5, !PT ;  /* 0x00000005a8007209 */ /* 0x000fc80007810000 */
[----:B------:R-:W-:-:S03]  /*8ac0*/  FMNMX.FTZ R0, R173, R0, !PT ;  /* 0x00000000ad007209 */ /* 0x000fc60007810000 */
[----:B------:R-:W1:Y:S01]  /*8ad0*/  MUFU.TANH R167, R167 ;  /* 0x000000a700a77308 */ /* 0x000e620000002400 */
[----:B---3--:R-:W-:-:S04]  /*8ae0*/  FMNMX.FTZ R5, R169, R0, !PT ;  /* 0x00000000a9057209 */ /* 0x008fc80007810000 */
[----:B------:R-:W-:-:S03]  /*8af0*/  FMNMX.FTZ R5, R176, R5, !PT ;  /* 0x00000005b0057209 */ /* 0x000fc60007810000 */
[----:B------:R-:W3:Y:S02]  /*8b00*/  MUFU.TANH R170, R170 ;  /* 0x000000aa00aa7308 */ /* 0x000ee40000002400 */
[----:B------:R-:W0:Y:S06]  /*8b10*/  SHFL.BFLY PT, R0, R5, 0x2, 0x1f ;  /* 0x0c401f0005007f89 */ /* 0x000e2c00000e0000 */
[----:B------:R-:W3:Y:S08]  /*8b20*/  MUFU.TANH R171, R171 ;  /* 0x000000ab00ab7308 */ /* 0x000ef00000002400 */
[----:B------:R-:W3:Y:S08]  /*8b30*/  MUFU.TANH R174, R174 ;  /* 0x000000ae00ae7308 */ /* 0x000ef00000002400 */
[----:B------:R-:W3:Y:S01]  /*8b40*/  MUFU.TANH R175, R175 ;  /* 0x000000af00af7308 */ /* 0x000ee20000002400 */
[----:B0-----:R-:W-:-:S02]  /*8b50*/  FMNMX.FTZ R180, R5, R0, !PT ;  /* 0x0000000005b47209 */ /* 0x001fc40007810000 */
[----:B------:R-:W-:-:S04]  /*8b60*/  FMNMX.FTZ R0, R152, R21, !PT ;  /* 0x0000001598007209 */ /* 0x000fc80007810000 */
[----:B------:R-:W-:Y:S01]  /*8b70*/  FMNMX.FTZ R5, R153, R0, !PT ;  /* 0x0000000099057209 */ /* 0x000fe20007810000 */
[----:B------:R-:W0:Y:S03]  /*8b80*/  MUFU.TANH R178, R178 ;  /* 0x000000b200b27308 */ /* 0x000e260000002400 */
[----:B--2---:R-:W-:-:S04]  /*8b90*/  FMNMX.FTZ R0, R154, R5, !PT ;  /* 0x000000059a007209 */ /* 0x004fc80007810000 */
[----:B------:R-:W-:-:S04]  /*8ba0*/  FMNMX.FTZ R5, R155, R0, !PT ;  /* 0x000000009b057209 */ /* 0x000fc80007810000 */
[----:B----4-:R-:W-:-:S04]  /*8bb0*/  FMNMX.FTZ R181, R158, R5, !PT ;  /* 0x000000059eb57209 */ /* 0x010fc80007810000 */
[----:B-----5:R-:W-:-:S04]  /*8bc0*/  FMNMX.FTZ R0, R162, R181, !PT ;  /* 0x000000b5a2007209 */ /* 0x020fc80007810000 */
[----:B-1----:R-:W-:Y:S01]  /*8bd0*/  FMNMX.FTZ R181, R163, R0, !PT ;  /* 0x00000000a3b57209 */ /* 0x002fe20007810000 */
[----:B------:R-:W-:Y:S02]  /*8be0*/  WARPGROUP.DEPBAR.LE gsb0, 0x0 ;  /* 0x00008000000079c5 */ /* 0x000fe40000010000 */
[----:B------:R-:W-:Y:S01]  /*8bf0*/  WARPGROUP.ARRIVE ;  /* 0x00000000000079c5 */ /* 0x000fe20000000000 */
[----:B------:R-:W1:Y:S05]  /*8c00*/  SHFL.BFLY PT, R189, R180, 0x1, 0x1f ;  /* 0x0c201f00b4bd7f89 */ /* 0x000e6a00000e0000 */
[----:B------:R-:W-:Y:S01]  /*8c10*/  HGMMA.64x256x16.F32.BF16 R24, R184, gdesc[UR8].tnspB, R24, gsb0 ;  /* 0x43e00008b8187df0 */ /* 0x000fe20008001818 */
[----:B-1----:R-:W-:-:S05]  /*8c20*/  FMNMX.FTZ R5, R180, R189, !PT ;  /* 0x000000bdb4057209 */ /* 0x002fca0007810000 */
[C---:B------:R-:W-:Y:S01]  /*8c30*/  FADD.FTZ R180, -R5.reuse, R200 ;  /* 0x000000c805b47221 */ /* 0x040fe20000010100 */
[----:B------:R-:W-:Y:S01]  /*8c40*/  FMUL.FTZ R189, R5, UR7 ;  /* 0x0000000705bd7c20 */ /* 0x000fe20008410000 */
[----:B------:R-:W-:Y:S02]  /*8c50*/  IMAD.MOV.U32 R200, RZ, RZ, R5 ;  /* 0x000000ffffc87224 */ /* 0x000fe400078e0005 */
[----:B------:R-:W-:Y:S01]  /*8c60*/  FMUL.FTZ R0, R180, UR7 ;  /* 0x00000007b4007c20 */ /* 0x000fe20008410000 */
        /* <DEDUP_REMOVED lines=8> */
[----:B---3--:R-:W-:Y:S01]  /*8cf0*/  FMNMX.FTZ R180, R170, R181, !PT ;  /* 0x000000b5aab47209 */ /* 0x008fe20007810000 */
[--C-:B------:R-:W-:Y:S01]  /*8d00*/  FFMA.FTZ R190, R165, UR7, -R189.reuse ;  /* 0x00000007a5be7c23 */ /* 0x100fe200080108bd */
[--C-:B------:R-:W-:Y:S01]  /*8d10*/  FFMA.FTZ R165, R172, UR7, -R189.reuse ;  /* 0x00000007aca57c23 */ /* 0x100fe200080108bd */
[--C-:B------:R-:W-:Y:S01]  /*8d20*/  FFMA.FTZ R173, R173, UR7, -R189.reuse ;  /* 0x00000007adad7c23 */ /* 0x100fe200080108bd */
[----:B------:R-:W-:Y:S01]  /*8d30*/  FMNMX.FTZ R183, R171, R180, !PT ;  /* 0x000000b4abb77209 */ /* 0x000fe20007810000 */
[----:B------:R-:W-:Y:S01]  /*8d40*/  FFMA.FTZ R176, R176, UR7, -R189 ;  /* 0x00000007b0b07c23 */ /* 0x000fe200080108bd */
[----:B------:R-:W1:Y:S02]  /*8d50*/  MUFU.EX2 R181, R193 ;  /* 0x000000c100b57308 */ /* 0x000e640000000800 */
[----:B------:R-:W-:-:S04]  /*8d60*/  FMNMX.FTZ R2, R174, R183, !PT ;  /* 0x000000b7ae027209 */ /* 0x000fc80007810000 */
[----:B------:R-:W-:Y:S02]  /*8d70*/  FMNMX.FTZ R2, R175, R2, !PT ;  /* 0x00000002af027209 */ /* 0x000fe40007810000 */
[----:B------:R-:W2:Y:S02]  /*8d80*/  MUFU.EX2 R196, R196 ;  /* 0x000000c400c47308 */ /* 0x000ea40000000800 */
[----:B------:R-:W-:-:S04]  /*8d90*/  FMNMX.FTZ R183, R177, R2, !PT ;  /* 0x00000002b1b77209 */ /* 0x000fc80007810000 */
[----:B0-----:R-:W-:Y:S01]  /*8da0*/  FMNMX.FTZ R2, R178, R183, !PT ;  /* 0x000000b7b2027209 */ /* 0x001fe20007810000 */
[--C-:B------:R-:W-:Y:S01]  /*8db0*/  FFMA.FTZ R183, R156, UR7, -R189.reuse ;  /* 0x000000079cb77c23 */ /* 0x100fe200080108bd */
[----:B------:R-:W-:Y:S01]  /*8dc0*/  MUFU.EX2 R198, R198 ;  /* 0x000000c600c67308 */ /* 0x000fe20000000800 */
[--C-:B------:R-:W-:Y:S01]  /*8dd0*/  FFMA.FTZ R156, R157, UR7, -R189.reuse ;  /* 0x000000079d9c7c23 */ /* 0x100fe200080108bd */
[----:B------:R-:W-:Y:S01]  /*8de0*/  FMNMX.FTZ R2, R179, R2, !PT ;  /* 0x00000002b3027209 */ /* 0x000fe20007810000 */
[----:B------:R-:W-:Y:S01]  /*8df0*/  FFMA.FTZ R157, R159, UR7, -R189 ;  /* 0x000000079f9d7c23 */ /* 0x000fe200080108bd */
[----:B-1----:R-:W-:Y:S01]  /*8e00*/  FFMA.FTZ R17, R0, R17, R181 ;  /* 0x0000001100117223 */ /* 0x002fe200000100b5 */
[--C-:B------:R-:W-:Y:S01]  /*8e10*/  FFMA.FTZ R159, R161, UR7, -R189.reuse ;  /* 0x00000007a19f7c23 */ /* 0x100fe200080108bd */
[----:B------:R-:W-:Y:S01]  /*8e20*/  FFMA.FTZ R161, R192, UR7, -R189 ;  /* 0x00000007c0a17c23 */ /* 0x000fe200080108bd */
[----:B------:R-:W0:Y:S01]  /*8e30*/  SHFL.BFLY PT, R191, R2, 0x2, 0x1f ;  /* 0x0c401f0002bf7f89 */ /* 0x000e2200000e0000 */
[----:B------:R-:W-:Y:S01]  /*8e40*/  MUFU.EX2 R183, R183 ;  /* 0x000000b700b77308 */ /* 0x000fe20000000800 */
[C---:B--2---:R-:W-:Y:S01]  /*8e50*/  FADD.FTZ R17, R196.reuse, R17 ;  /* 0x00000011c4117221 */ /* 0x044fe20000010000 */
[----:B------:R-:W-:-:S06]  /*8e60*/  F2FP.BF16.F32.PACK_AB R196, R196, R181 ;  /* 0x000000b5c4c4723e */ /* 0x000fcc00000010ff */
[----:B------:R-:W-:Y:S08]  /*8e70*/  MUFU.EX2 R156, R156 ;  /* 0x0000009c009c7308 */ /* 0x000ff00000000800 */
[----:B------:R-:W1:Y:S01]  /*8e80*/  MUFU.EX2 R157, R157 ;  /* 0x0000009d009d7308 */ /* 0x000e620000000800 */
[----:B0-----:R-:W-:-:S07]  /*8e90*/  FMNMX.FTZ R191, R2, R191, !PT ;  /* 0x000000bf02bf7209 */ /* 0x001fce0007810000 */
[----:B------:R-:W-:Y:S01]  /*8ea0*/  MUFU.EX2 R194, R194 ;  /* 0x000000c200c27308 */ /* 0x000fe20000000800 */
[----:B------:R-:W0:Y:S07]  /*8eb0*/  SHFL.BFLY PT, R4, R191, 0x1, 0x1f ;  /* 0x0c201f00bf047f89 */ /* 0x000e2e00000e0000 */
[----:B------:R-:W-:Y:S01]  /*8ec0*/  MUFU.EX2 R159, R159 ;  /* 0x0000009f009f7308 */ /* 0x000fe20000000800 */
[----:B-1----:R-:W-:-:S07]  /*8ed0*/  F2FP.BF16.F32.PACK_AB R192, R157, R156 ;  /* 0x0000009c9dc0723e */ /* 0x002fce00000010ff */
[----:B------:R-:W-:Y:S08]  /*8ee0*/  MUFU.EX2 R188, R188 ;  /* 0x000000bc00bc7308 */ /* 0x000ff00000000800 */
[----:B------:R-:W-:Y:S01]  /*8ef0*/  MUFU.EX2 R161, R161 ;  /* 0x000000a100a17308 */ /* 0x000fe20000000800 */
[----:B0-----:R-:W-:-:S07]  /*8f00*/  FMNMX.FTZ R4, R191, R4, !PT ;  /* 0x00000004bf047209 */ /* 0x001fce0007810000 */
[----:B------:R-:W-:Y:S01]  /*8f10*/  MUFU.EX2 R190, R190 ;  /* 0x000000be00be7308 */ /* 0x000fe20000000800 */
[C---:B------:R-:W-:Y:S01]  /*8f20*/  FADD.FTZ R2, -R4.reuse, R21 ;  /* 0x0000001504027221 */ /* 0x040fe20000010100 */
[----:B------:R-:W-:-:S03]  /*8f30*/  FMUL.FTZ R164, R4, UR7 ;  /* 0x0000000704a47c20 */ /* 0x000fc60008410000 */
[----:B------:R-:W-:Y:S01]  /*8f40*/  FMUL.FTZ R2, R2, UR7 ;  /* 0x0000000702027c20 */ /* 0x000fe20008410000 */
[--C-:B------:R-:W-:Y:S01]  /*8f50*/  FFMA.FTZ R197, R152, UR7, -R164.reuse ;  /* 0x0000000798c57c23 */ /* 0x100fe200080108a4 */
[--C-:B------:R-:W-:Y:S01]  /*8f60*/  FFMA.FTZ R152, R153, UR7, -R164.reuse ;  /* 0x0000000799987c23 */ /* 0x100fe200080108a4 */
[--C-:B------:R-:W-:Y:S01]  /*8f70*/  FFMA.FTZ R199, R154, UR7, -R164.reuse ;  /* 0x000000079ac77c23 */ /* 0x100fe200080108a4 */
[----:B------:R-:W-:Y:S02]  /*8f80*/  IMAD.U32 R153, RZ, RZ, UR6 ;  /* 0x00000006ff997e24 */ /* 0x000fe4000f8e00ff */
[--C-:B------:R-:W-:Y:S01]  /*8f90*/  FFMA.FTZ R160, R155, UR7, -R164.reuse ;  /* 0x000000079ba07c23 */ /* 0x100fe200080108a4 */
[----:B------:R-:W-:Y:S01]  /*8fa0*/  MUFU.EX2 R2, R2 ;  /* 0x0000000200027308 */ /* 0x000fe20000000800 */
[--C-:B------:R-:W-:Y:S01]  /*8fb0*/  FFMA.FTZ R193, R158, UR7, -R164.reuse ;  /* 0x000000079ec17c23 */ /* 0x100fe200080108a4 */
[--C-:B------:R-:W-:Y:S01]  /*8fc0*/  FFMA.FTZ R162, R162, UR7, -R164.reuse ;  /* 0x00000007a2a27c23 */ /* 0x100fe200080108a4 */
[----:B------:R-:W-:Y:S01]  /*8fd0*/  @!P1 IADD3 R153, R153, 0x30840, RZ ;  /* 0x0003084099999810 */ /* 0x000fe20007ffe0ff */
[--C-:B------:R-:W-:Y:S01]  /*8fe0*/  FFMA.FTZ R195, R163, UR7, -R164.reuse ;  /* 0x00000007a3c37c23 */ /* 0x100fe200080108a4 */
[--C-:B------:R-:W-:Y:S01]  /*8ff0*/  FFMA.FTZ R154, R166, UR7, -R164.reuse ;  /* 0x00000007a69a7c23 */ /* 0x100fe200080108a4 */
[----:B------:R-:W-:Y:S01]  /*9000*/  FADD.FTZ R166, R198, R17 ;  /* 0x00000011c6a67221 */ /* 0x000fe20000010000 */
[----:B------:R-:W-:Y:S01]  /*9010*/  @!P1 PRMT R153, RZ, 0x654, R153 ;  /* 0x00000654ff999816 */ /* 0x000fe20000000099 */
[----:B------:R-:W-:Y:S01]  /*9020*/  MUFU.EX2 R197, R197 ;  /* 0x000000c500c57308 */ /* 0x000fe20000000800 */
[--C-:B------:R-:W-:Y:S01]  /*9030*/  FFMA.FTZ R158, R170, UR7, -R164.reuse ;  /* 0x00000007aa9e7c23 */ /* 0x100fe200080108a4 */
[--C-:B------:R-:W-:Y:S01]  /*9040*/  FFMA.FTZ R191, R171, UR7, -R164.reuse ;  /* 0x00000007abbf7c23 */ /* 0x100fe200080108a4 */
[--C-:B------:R-:W-:Y:S01]  /*9050*/  FFMA.FTZ R174, R174, UR7, -R164.reuse ;  /* 0x00000007aeae7c23 */ /* 0x100fe200080108a4 */
[--C-:B------:R-:W-:Y:S01]  /*9060*/  FFMA.FTZ R175, R175, UR7, -R164.reuse ;  /* 0x00000007afaf7c23 */ /* 0x100fe200080108a4 */
[--C-:B------:R-:W-:Y:S01]  /*9070*/  FFMA.FTZ R177, R177, UR7, -R164.reuse ;  /* 0x00000007b1b17c23 */ /* 0x100fe200080108a4 */
[----:B------:R-:W-:Y:S01]  /*9080*/  FFMA.FTZ R178, R178, UR7, -R164 ;  /* 0x00000007b2b27c23 */ /* 0x000fe200080108a4 */
[----:B------:R-:W-:Y:S01]  /*9090*/  IMAD.U32 R155, RZ, RZ, UR14 ;  /* 0x0000000eff9b7e24 */ /* 0x000fe2000f8e00ff */
[----:B------:R-:W-:Y:S01]  /*90a0*/  MUFU.EX2 R152, R152 ;  /* 0x0000009800987308 */ /* 0x000fe20000000800 */
[----:B------:R-:W-:-:S02]  /*90b0*/  F2FP.BF16.F32.PACK_AB R198, R183, R198 ;  /* 0x000000c6b7c6723e */ /* 0x000fc400000010ff */
[----:B------:R-:W-:-:S05]  /*90c0*/  @!P1 VIADD R155, R155, 0x30860 ;  /* 0x000308609b9b9836 */ /* 0x000fca0000000000 */
[----:B------:R-:W-:Y:S01]  /*90d0*/  MUFU.EX2 R199, R199 ;  /* 0x000000c700c77308 */ /* 0x000fe20000000800 */
[----:B------:R-:W-:-:S07]  /*90e0*/  @!P1 PRMT R155, RZ, 0x654, R155 ;  /* 0x00000654ff9b9816 */ /* 0x000fce000000009b */
        /* <DEDUP_REMOVED lines=11> */
[----:B------:R-:W0:Y:S08]  /*91a0*/  MUFU.EX2 R177, R177 ;  /* 0x000000b100b17308 */ /* 0x000e300000000800 */
[----:B------:R-:W-:Y:S01]  /*91b0*/  MUFU.EX2 R21, R176 ;  /* 0x000000b000157308 */ /* 0x000fe20000000800 */
[----:B------:R-:W-:-:S02]  /*91c0*/  WARPGROUP.DEPBAR.LE gsb0, 0x0 ;  /* 0x00008000000079c5 */ /* 0x000fc40000010000 */
[----:B------:R1:W-:Y:S01]  /*91d0*/  @!P1 SYNCS.ARRIVE.TRANS64.RED.A1T0 RZ, [R153+URZ], RZ ;  /* 0x000000ff99ff99a7 */ /* 0x0003e2000810043f */
[--C-:B------:R-:W-:Y:S01]  /*91e0*/  FFMA.FTZ R184, R168, UR7, -R189.reuse ;  /* 0x00000007a8b87c23 */ /* 0x100fe200080108bd */
[----:B------:R-:W-:Y:S01]  /*91f0*/  FFMA.FTZ R186, R169, UR7, -R189 ;  /* 0x00000007a9ba7c23 */ /* 0x000fe200080108bd */
[--C-:B------:R-:W-:Y:S01]  /*9200*/  FFMA.FTZ R189, R167, UR7, -R164.reuse ;  /* 0x00000007a7bd7c23 */ /* 0x100fe200080108a4 */
[----:B------:R-:W-:Y:S01]  /*9210*/  FFMA.FTZ R164, R179, UR7, -R164 ;  /* 0x00000007b3a47c23 */ /* 0x000fe200080108a4 */
[----:B------:R-:W-:Y:S01]  /*9220*/  MUFU.EX2 R187, R178 ;  /* 0x000000b200bb7308 */ /* 0x000fe20000000800 */
[----:B0-----:R-:W-:Y:S01]  /*9230*/  F2FP.BF16.F32.PACK_AB R185, R177, R175 ;  /* 0x000000afb1b9723e */ /* 0x001fe200000010ff */
[----:B-1----:R-:W-:Y:S01]  /*9240*/  FFMA.FTZ R153, R2, R16, R197 ;  /* 0x0000001002997223 */ /* 0x002fe200000100c5 */
[C---:B------:R-:W-:Y:S01]  /*9250*/  F2FP.BF16.F32.PACK_AB R197, R152.reuse, R197 ;  /* 0x000000c598c5723e */ /* 0x040fe200000010ff */
[----:B------:R0:W-:Y:S02]  /*9260*/  @!P1 SYNCS.ARRIVE.TRANS64.RED.A1T0 RZ, [R155+URZ], RZ ;  /* 0x000000ff9bff99a7 */ /* 0x0001e4000810043f */
[----:B------:R-:W-:Y:S01]  /*9270*/  FADD.FTZ R16, R152, R153 ;  /* 0x0000009998107221 */ /* 0x000fe20000010000 */
[----:B------:R-:W-:Y:S01]  /*9280*/  FADD.FTZ R153, R183, R166 ;  /* 0x000000a6b7997221 */ /* 0x000fe20000010000 */
[----:B------:R-:W1:Y:S02]  /*9290*/  MUFU.EX2 R189, R189 ;  /* 0x000000bd00bd7308 */ /* 0x000e640000000800 */
[----:B------:R-:W-:Y:S01]  /*92a0*/  FADD.FTZ R17, R199, R16 ;  /* 0x00000010c7117221 */ /* 0x000fe20000010000 */
[----:B------:R-:W-:Y:S01]  /*92b0*/  FADD.FTZ R166, R156, R153 ;  /* 0x000000999ca67221 */ /* 0x000fe20000010000 */
[----:B------:R-:W-:-:S02]  /*92c0*/  F2FP.BF16.F32.PACK_AB R199, R160, R199 ;  /* 0x000000c7a0c7723e */ /* 0x000fc400000010ff */
[----:B------:R-:W-:Y:S01]  /*92d0*/  FADD.FTZ R16, R160, R17 ;  /* 0x00000011a0107221 */ /* 0x000fe20000010000 */
[----:B------:R-:W-:Y:S01]  /*92e0*/  FADD.FTZ R153, R157, R166 ;  /* 0x000000a69d997221 */ /* 0x000fe20000010000 */
[----:B------:R-:W2:Y:S02]  /*92f0*/  MUFU.EX2 R184, R184 ;  /* 0x000000b800b87308 */ /* 0x000ea40000000800 */
[----:B------:R-:W-:Y:S01]  /*9300*/  FADD.FTZ R17, R193, R16 ;  /* 0x00000010c1117221 */ /* 0x000fe20000010000 */
[----:B------:R-:W-:Y:S01]  /*9310*/  FADD.FTZ R166, R194, R153 ;  /* 0x00000099c2a67221 */ /* 0x000fe20000010000 */
[C---:B------:R-:W-:Y:S02]  /*9320*/  F2FP.BF16.F32.PACK_AB R193, R162.reuse, R193 ;  /* 0x000000c1a2c1723e */ /* 0x040fe400000010ff */
[----:B------:R-:W-:Y:S01]  /*9330*/  FADD.FTZ R16, R162, R17 ;  /* 0x00000011a2107221 */ /* 0x000fe20000010000 */
[C---:B------:R-:W-:Y:S01]  /*9340*/  FADD.FTZ R153, R159.reuse, R166 ;  /* 0x000000a69f997221 */ /* 0x040fe20000010000 */
[----:B------:R-:W3:Y:S01]  /*9350*/  MUFU.EX2 R186, R186 ;  /* 0x000000ba00ba7308 */ /* 0x000ee20000000800 */
[----:B------:R-:W-:Y:S01]  /*9360*/  F2FP.BF16.F32.PACK_AB R194, R159, R194 ;  /* 0x000000c29fc2723e */ /* 0x000fe200000010ff */
[----:B------:R-:W-:Y:S01]  /*9370*/  FADD.FTZ R17, R195, R16 ;  /* 0x00000010c3117221 */ /* 0x000fe20000010000 */
[----:B------:R-:W-:Y:S01]  /*9380*/  FADD.FTZ R152, R188, R153 ;  /* 0x00000099bc987221 */ /* 0x000fe20000010000 */
[----:B------:R-:W-:-:S02]  /*9390*/  F2FP.BF16.F32.PACK_AB R195, R154, R195 ;  /* 0x000000c39ac3723e */ /* 0x000fc400000010ff */
[----:B------:R-:W-:Y:S01]  /*93a0*/  FADD.FTZ R16, R154, R17 ;  /* 0x000000119a107221 */ /* 0x000fe20000010000 */
[C---:B------:R-:W-:Y:S01]  /*93b0*/  FADD.FTZ R153, R161.reuse, R152 ;  /* 0x00000098a1997221 */ /* 0x040fe20000010000 */
[----:B------:R-:W4:Y:S01]  /*93c0*/  MUFU.EX2 R164, R164 ;  /* 0x000000a400a47308 */ /* 0x000f220000000800 */
[----:B------:R-:W-:Y:S01]  /*93d0*/  F2FP.BF16.F32.PACK_AB R188, R161, R188 ;  /* 0x000000bca1bc723e */ /* 0x000fe200000010ff */
[----:B-1----:R-:W-:Y:S01]  /*93e0*/  FADD.FTZ R17, R189, R16 ;  /* 0x00000010bd117221 */ /* 0x002fe20000010000 */
[----:B------:R-:W-:Y:S01]  /*93f0*/  FADD.FTZ R152, R190, R153 ;  /* 0x00000099be987221 */ /* 0x000fe20000010000 */
[C---:B------:R-:W-:Y:S02]  /*9400*/  F2FP.BF16.F32.PACK_AB R189, R158.reuse, R189 ;  /* 0x000000bd9ebd723e */ /* 0x040fe400000010ff */
[----:B------:R-:W-:Y:S01]  /*9410*/  FADD.FTZ R16, R158, R17 ;  /* 0x000000119e107221 */ /* 0x000fe20000010000 */
[C---:B------:R-:W-:Y:S01]  /*9420*/  FADD.FTZ R17, R165.reuse, R152 ;  /* 0x00000098a5117221 */ /* 0x040fe20000010000 */
[----:B------:R-:W-:-:S02]  /*9430*/  F2FP.BF16.F32.PACK_AB R190, R165, R190 ;  /* 0x000000bea5be723e */ /* 0x000fc400000010ff */
[----:B------:R-:W-:Y:S01]  /*9440*/  FADD.FTZ R16, R191, R16 ;  /* 0x00000010bf107221 */ /* 0x000fe20000010000 */
[----:B--2---:R-:W-:Y:S01]  /*9450*/  FADD.FTZ R152, R184, R17 ;  /* 0x00000011b8987221 */ /* 0x004fe20000010000 */
[C---:B------:R-:W-:Y:S02]  /*9460*/  F2FP.BF16.F32.PACK_AB R191, R174.reuse, R191 ;  /* 0x000000bfaebf723e */ /* 0x040fe400000010ff */
[----:B------:R-:W-:Y:S01]  /*9470*/  FADD.FTZ R16, R174, R16 ;  /* 0x00000010ae107221 */ /* 0x000fe20000010000 */
[C---:B------:R-:W-:Y:S01]  /*9480*/  FADD.FTZ R17, R173.reuse, R152 ;  /* 0x00000098ad117221 */ /* 0x040fe20000010000 */
[----:B------:R-:W-:Y:S02]  /*9490*/  F2FP.BF16.F32.PACK_AB R184, R173, R184 ;  /* 0x000000b8adb8723e */ /* 0x000fe400000010ff */
[----:B------:R-:W-:Y:S01]  /*94a0*/  FADD.FTZ R16, R175, R16 ;  /* 0x00000010af107221 */ /* 0x000fe20000010000 */
[----:B---3--:R-:W-:Y:S01]  /*94b0*/  FADD.FTZ R152, R186, R17 ;  /* 0x00000011ba987221 */ /* 0x008fe20000010000 */
[----:B------:R-:W-:-:S02]  /*94c0*/  F2FP.BF16.F32.PACK_AB R186, R21, R186 ;  /* 0x000000ba15ba723e */ /* 0x000fc400000010ff */
[----:B------:R-:W-:Y:S01]  /*94d0*/  FADD.FTZ R16, R177, R16 ;  /* 0x00000010b1107221 */ /* 0x000fe20000010000 */
[----:B------:R-:W-:Y:S01]  /*94e0*/  FADD.FTZ R17, R21, R152 ;  /* 0x0000009815117221 */ /* 0x000fe20000010000 */
[----:B------:R-:W-:Y:S02]  /*94f0*/  IMAD.MOV.U32 R21, RZ, RZ, R4 ;  /* 0x000000ffff157224 */ /* 0x000fe400078e0004 */
[----:B------:R-:W-:Y:S01]  /*9500*/  FADD.FTZ R16, R187, R16 ;  /* 0x00000010bb107221 */ /* 0x000fe20000010000 */
[----:B----4-:R-:W-:-:S03]  /*9510*/  F2FP.BF16.F32.PACK_AB R187, R164, R187 ;  /* 0x000000bba4bb723e */ /* 0x010fc600000010ff */
[----:B------:R-:W-:Y:S01]  /*9520*/  FADD.FTZ R16, R164, R16 ;  /* 0x00000010a4107221 */ /* 0x000fe20000010000 */
[----:B0-----:R-:W-:Y:S06]  /*9530*/  @P2 BRA `(.L_x_1134) ;  /* 0xffffffdc00e82947 */ /* 0x001fec000383ffff */
.L_x_1125:
[----:B------:R-:W-:-:S13]  /*9540*/  ISETP.GE.AND P2, PT, R20, UR61, PT ;  /* 0x0000003d14007c0c */ /* 0x000fda000bf46270 */
[----:B------:R-:W-:Y:S05]  /*9550*/  @!P2 BRA `(.L_x_1135) ;  /* 0x0000002800cca947 */ /* 0x000fea0003800000 */
[----:B------:R-:W-:Y:S01]  /*9560*/  IMAD.MOV.U32 R202, RZ, RZ, R4 ;  /* 0x000000ffffca7224 */ /* 0x000fe200078e0004 */
[----:B------:R-:W-:Y:S01]  /*9570*/  UMOV UR38, UR36 ;  /* 0x0000002400267c82 */ /* 0x000fe20008000000 */
[----:B------:R-:W-:Y:S01]  /*9580*/  IMAD.IADD R4, R19, 0x1, -R22 ;  /* 0x0000000113047824 */ /* 0x000fe200078e0a16 */
[----:B------:R-:W-:Y:S01]  /*9590*/  UMOV UR4, UR37 ;  /* 0x0000002500047c82 */ /* 0x000fe20008000000 */
[----:B------:R-:W-:Y:S01]  /*95a0*/  IMAD.MOV.U32 R200, RZ, RZ, R5 ;  /* 0x000000ffffc87224 */ /* 0x000fe200078e0005 */
[----:B------:R-:W-:Y:S01]  /*95b0*/  ULDC UR50, c[0x0][0x9e4] ;  /* 0x0002790000327ab9 */ /* 0x000fe20000000800 */
[----:B------:R-:W-:Y:S01]  /*95c0*/  ULDC UR54, c[0x0][0x988] ;  /* 0x0002620000367ab9 */ /* 0x000fe20000000800 */
[----:B------:R-:W-:Y:S01]  /*95d0*/  IADD3 R203, R4, 0x8, R3 ;  /* 0x0000000804cb7810 */ /* 0x000fe20007ffe003 */
[----:B------:R-:W-:Y:S01]  /*95e0*/  ULDC UR5, c[0x0][0x9d8] ;  /* 0x0002760000057ab9 */ /* 0x000fe20000000800 */
[----:B------:R-:W-:Y:S01]  /*95f0*/  IADD3 R201, R3, R4, RZ ;  /* 0x0000000403c97210 */ /* 0x000fe20007ffe0ff */
[----:B------:R-:W-:Y:S01]  /*9600*/  ULDC UR55, c[0x0][0x9e0] ;  /* 0x0002780000377ab9 */ /* 0x000fe20000000800 */
[----:B------:R-:W-:-:S07]  /*9610*/  LOP3.LUT R21, RZ, R203, RZ, 0x33, !PT ;  /* 0x000000cbff157212 */ /* 0x000fce00078e33ff */
.L_x_1152:
[----:B------:R-:W-:-:S04]  /*9620*/  UIADD3 UR6, UR4, 0x1, URZ ;  /* 0x0000000104067890 */ /* 0x000fc8000fffe03f */
[----:B------:R-:W-:-:S04]  /*9630*/  UISETP.NE.AND UP0, UPT, UR6, 0x2, UPT ;  /* 0x000000020600788c */ /* 0x000fc8000bf05270 */
[----:B------:R-:W-:Y:S02]  /*9640*/  USEL UR36, URZ, 0x1, UP0 ;  /* 0x000000013f247887 */ /* 0x000fe40008000000 */
[----:B------:R-:W-:Y:S02]  /*9650*/  USEL UR37, UR6, URZ, UP0 ;  /* 0x0000003f06257287 */ /* 0x000fe40008000000 */
[----:B------:R-:W-:Y:S01]  /*9660*/  ULOP3.LUT UR36, UR38, UR36, URZ, 0x3c, !UPT ;  /* 0x0000002426247292 */ /* 0x000fe2000f8e3c3f */
[----:B------:R-:W-:Y:S11]  /*9670*/  @!P0 BRA `(.L_x_1136) ;  /* 0x0000000000048947 */ /* 0x000ff60003800000 */
[----:B------:R-:W-:Y:S01]  /*9680*/  BPT.TRAP 0x1 ;  /* 0x000000040000795c */ /* 0x000fe20000300000 */
.L_x_1136:
[----:B------:R-:W-:Y:S01]  /*9690*/  ULEA UR6, UR37, UR39, 0x3 ;  /* 0x0000002725067291 */ /* 0x000fe2000f8e183f */
[----:B------:R-:W-:-:S05]  /*96a0*/  IMAD.U32 R4, RZ, RZ, UR36 ;  /* 0x00000024ff047e24 */ /* 0x000fca000f8e00ff */
[----:B------:R-:W-:-:S04]  /*96b0*/  SHF.L.U32 R4, R4, 0x1f, RZ ;  /* 0x0000001f04047819 */ /* 0x000fc800000006ff */
[----:B------:R0:W1:Y:S01]  /*96c0*/  SYNCS.PHASECHK.TRANS64.TRYWAIT P2, [UR6+0x30830], R4 ;  /* 0x03083004ff0075a7 */ /* 0x0000620008040146 */
[----:B------:R-:W-:Y:S05]  /*96d0*/  @!P0 BRA `(.L_x_1137) ;  /* 0x0000000000048947 */ /* 0x000fea0003800000 */
[----:B------:R-:W-:Y:S01]  /*96e0*/  BPT.TRAP 0x1 ;  /* 0x000000040000795c */ /* 0x000fe20000300000 */
.L_x_1137:
[----:B-1----:R-:W-:Y:S05]  /*96f0*/  @P2 BRA `(.L_x_1138) ;  /* 0x0000000000082947 */ /* 0x002fea0003800000 */
[----:B------:R-:W1:Y:S02]  /*9700*/  SYNCS.PHASECHK.TRANS64.TRYWAIT P2, [UR6+0x30830], R4 ;  /* 0x03083004ff0075a7 */ /* 0x000e640008040146 */
[----:B-1----:R-:W-:Y:S05]  /*9710*/  @!P2 BRA `(.L_x_1139) ;  /* 0x000000c400d8a947 */ /* 0x002fea0003800000 */
.L_x_1138:
        /* <DEDUP_REMOVED lines=227> */
.L_x_1140:
[----:B------:R-:W-:Y:S01]  /*a550*/  ULEA UR14, UR4, UR39, 0x3 ;  /* 0x00000027040e7291 */ /* 0x000fe2000f8e183f */
[----:B------:R-:W-:-:S05]  /*a560*/  IMAD.U32 R0, RZ, RZ, UR38 ;  /* 0x00000026ff007e24 */ /* 0x000fca000f8e00ff */
[----:B------:R-:W-:-:S04]  /*a570*/  SHF.L.U32 R0, R0, 0x1f, RZ ;  /* 0x0000001f00007819 */ /* 0x000fc800000006ff */
[----:B------:R2:W3:Y:S01]  /*a580*/  SYNCS.PHASECHK.TRANS64.TRYWAIT P2, [UR14+0x30850], R0 ;  /* 0x03085000ff0075a7 */ /* 0x0004e2000804014e */
[----:B------:R-:W-:Y:S05]  /*a590*/  @!P0 BRA `(.L_x_1141) ;  /* 0x0000000000048947 */ /* 0x000fea0003800000 */
[----:B------:R-:W-:Y:S01]  /*a5a0*/  BPT.TRAP 0x1 ;  /* 0x000000040000795c */ /* 0x000fe20000300000 */
.L_x_1141:
[----:B---3--:R-:W-:Y:S05]  /*a5b0*/  @P2 BRA `(.L_x_1142) ;  /* 0x0000000000082947 */ /* 0x008fea0003800000 */
[----:B------:R-:W3:Y:S02]  /*a5c0*/  SYNCS.PHASECHK.TRANS64.TRYWAIT P2, [UR14+0x30850], R0 ;  /* 0x03085000ff0075a7 */ /* 0x000ee4000804014e */
[----:B---3--:R-:W-:Y:S05]  /*a5d0*/  @!P2 BRA `(.L_x_1143) ;  /* 0x000000b80040a947 */ /* 0x008fea0003800000 */
.L_x_1142:
[----:B------:R-:W-:Y:S01]  /*a5e0*/  UIADD3 UR7, UR39, 0x400, URZ ;  /* 0x0000040027077890 */ /* 0x000fe2000fffe03f */
[----:B------:R-:W-:Y:S01]  /*a5f0*/  WARPGROUP.ARRIVE ;  /* 0x00000000000079c5 */ /* 0x000fe20000000000 */
[----:B------:R-:W-:Y:S01]  /*a600*/  UMOV UR11, 0x40000040 ;  /* 0x40000040000b7882 */ /* 0x000fe20000000000 */
[----:B-12---:R-:W-:Y:S01]  /*a610*/  FMUL.FTZ R0, R154, UR5 ;  /* 0x000000059a007c20 */ /* 0x006fe20008410000 */
[----:B------:R-:W-:Y:S01]  /*a620*/  USHF.R.U32.HI UR7, URZ, 0x4, UR7 ;  /* 0x000000043f077899 */ /* 0x000fe20008011607 */
[----:B------:R-:W-:Y:S01]  /*a630*/  FMUL.FTZ R2, R155, UR5 ;  /* 0x000000059b027c20 */ /* 0x000fe20008410000 */
[----:B------:R-:W-:Y:S01]  /*a640*/  FMUL.FTZ R154, R162, UR5 ;  /* 0x00000005a29a7c20 */ /* 0x000fe20008410000 */
[----:B------:R-:W-:Y:S01]  /*a650*/  FMUL.FTZ R155, R163, UR5 ;  /* 0x00000005a39b7c20 */ /* 0x000fe20008410000 */
[----:B------:R-:W-:Y:S01]  /*a660*/  ULOP3.LUT UR7, UR7, 0x3fff, URZ, 0xc0, !UPT ;  /* 0x00003fff07077892 */ /* 0x000fe2000f8ec03f */
[----:B------:R-:W-:Y:S01]  /*a670*/  FMUL.FTZ R162, R178, UR5 ;  /* 0x00000005b2a27c20 */ /* 0x000fe20008410000 */
[----:B------:R-:W-:Y:S01]  /*a680*/  FMUL.FTZ R163, R179, UR5 ;  /* 0x00000005b3a37c20 */ /* 0x000fe20008410000 */
[----:B0-----:R-:W-:Y:S01]  /*a690*/  IMAD.U32 R4, RZ, RZ, UR6 ;  /* 0x00000006ff047e24 */ /* 0x001fe2000f8e00ff */
[----:B------:R-:W-:Y:S01]  /*a6a0*/  ULOP3.LUT UR7, UR7, 0x2000000, URZ, 0xfc, !UPT ;  /* 0x0200000007077892 */ /* 0x000fe2000f8efc3f */
[----:B------:R-:W0:Y:S02]  /*a6b0*/  MUFU.TANH R0, R0 ;  /* 0x0000000000007308 */ /* 0x000e240000002400 */
[----:B------:R-:W-:Y:S01]  /*a6c0*/  @!P1 VIADD R4, R4, 0x30840 ;  /* 0x0003084004049836 */ /* 0x000fe20000000000 */
[----:B------:R-:W-:-:S04]  /*a6d0*/  ULEA UR4, UR4, UR7, 0xb ;  /* 0x0000000704047291 */ /* 0x000fc8000f8e583f */
[----:B------:R-:W-:Y:S01]  /*a6e0*/  @!P1 PRMT R4, RZ, 0x654, R4 ;  /* 0x00000654ff049816 */ /* 0x000fe20000000004 */
[----:B------:R-:W1:Y:S02]  /*a6f0*/  MUFU.TANH R2, R2 ;  /* 0x0000000200027308 */ /* 0x000e640000002400 */
[----:B------:R-:W-:Y:S02]  /*a700*/  UMOV UR10, UR4 ;  /* 0x00000004000a7c82 */ /* 0x000fe40008000000 */
[----:B------:R-:W-:Y:S01]  /*a710*/  HGMMA.64x256x16.F32.BF16 R24, R196, gdesc[UR8].tnspB, R24, gsb0 ;  /* 0x43e00008c4187df0 */ /* 0x000fe20008001818 */
[----:B------:R-:W-:Y:S01]  /*a720*/  UIADD3 UR10, UR4, 0x80, URZ ;  /* 0x00000080040a7890 */ /* 0x000fe2000fffe03f */
[----:B------:R-:W-:Y:S02]  /*a730*/  UMOV UR11, 0x40000040 ;  /* 0x40000040000b7882 */ /* 0x000fe40000000000 */
[----:B------:R-:W2:Y:S08]  /*a740*/  MUFU.TANH R154, R154 ;  /* 0x0000009a009a7308 */ /* 0x000eb00000002400 */
[----:B------:R-:W3:Y:S08]  /*a750*/  MUFU.TANH R155, R155 ;  /* 0x0000009b009b7308 */ /* 0x000ef00000002400 */
[----:B------:R-:W4:Y:S08]  /*a760*/  MUFU.TANH R162, R162 ;  /* 0x000000a200a27308 */ /* 0x000f300000002400 */
[----:B------:R-:W0:Y:S01]  /*a770*/  MUFU.TANH R163, R163 ;  /* 0x000000a300a37308 */ /* 0x000e220000002400 */
[----:B------:R-:W-:-:S02]  /*a780*/  WARPGROUP.DEPBAR.LE gsb0, 0x0 ;  /* 0x00008000000079c5 */ /* 0x000fc40000010000 */
        /* <DEDUP_REMOVED lines=19> */
[----:B------:R-:W-:Y:S01]  /*a8c0*/  FMUL.FTZ R191, R165, UR5 ;  /* 0x00000005a5bf7c20 */ /* 0x000fe20008410000 */
[----:B------:R-:W-:Y:S01]  /*a8d0*/  FMUL.FTZ R158, R170, UR5 ;  /* 0x00000005aa9e7c20 */ /* 0x000fe20008410000 */
[----:B------:R-:W-:Y:S01]  /*a8e0*/  FMUL.FTZ R159, R171, UR5 ;  /* 0x00000005ab9f7c20 */ /* 0x000fe20008410000 */
[----:B------:R-:W-:Y:S01]  /*a8f0*/  FMUL.FTZ R170, R176, UR5 ;  /* 0x00000005b0aa7c20 */ /* 0x000fe20008410000 */
[----:B------:R-:W-:Y:S01]  /*a900*/  FMUL.FTZ R171, R177, UR5 ;  /* 0x00000005b1ab7c20 */ /* 0x000fe20008410000 */
[----:B------:R-:W-:Y:S01]  /*a910*/  FMUL.FTZ R164, R182, UR5 ;  /* 0x00000005b6a47c20 */ /* 0x000fe20008410000 */
[----:B------:R-:W-:Y:S01]  /*a920*/  FMUL.FTZ R165, R183, UR5 ;  /* 0x00000005b7a57c20 */ /* 0x000fe20008410000 */
        /* <DEDUP_REMOVED lines=17> */
[----:B------:R-:W-:Y:S02]  /*aa40*/  IMAD.SHL.U32 R172, R20, 0x40, RZ ;  /* 0x0000004014ac7824 */ /* 0x000fe400078e00ff */
        /* <DEDUP_REMOVED lines=10> */
[----:B------:R-:W-:Y:S01]  /*aaf0*/  IADD3 R5, R19, 0x1, -R172 ;  /* 0x0000000113057810 */ /* 0x000fe20007ffe8ac */
[----:B------:R-:W0:Y:S01]  /*ab00*/  MUFU.TANH R184, R184 ;  /* 0x000000b800b87308 */ /* 0x000e220000002400 */
[----:B------:R0:W-:Y:S03]  /*ab10*/  @!P1 SYNCS.ARRIVE.TRANS64.RED.A1T0 RZ, [R4+URZ], RZ ;  /* 0x000000ff04ff99a7 */ /* 0x0001e6000810043f */
[----:B------:R-:W-:-:S04]  /*ab20*/  IMAD.IADD R5, R5, 0x1, -R22 ;  /* 0x0000000105057824 */ /* 0x000fc800078e0a16 */
[----:B------:R-:W0:Y:S01]  /*ab30*/  MUFU.TANH R185, R185 ;  /* 0x000000b900b97308 */ /* 0x000e220000002400 */
[----:B------:R-:W-:-:S04]  /*ab40*/  IMAD R5, R18, -0x2, R5 ;  /* 0xfffffffe12057824 */ /* 0x000fc800078e0205 */
[C---:B------:R-:W-:Y:S02]  /*ab50*/  VIADD R178, R5.reuse, UR55 ;  /* 0x0000003705b27c36 */ /* 0x040fe40008000000 */
[----:B------:R-:W-:Y:S01]  /*ab60*/  VIADD R180, R5, UR51 ;  /* 0x0000003305b47c36 */ /* 0x000fe20008000000 */
[----:B------:R-:W0:Y:S02]  /*ab70*/  MUFU.TANH R186, R186 ;  /* 0x000000ba00ba7308 */ /* 0x000e240000002400 */
[C---:B------:R-:W-:Y:S01]  /*ab80*/  IADD3 R176, R3.reuse, R178, RZ ;  /* 0x000000b203b07210 */ /* 0x040fe20007ffe0ff */
[----:B------:R-:W-:-:S05]  /*ab90*/  IMAD.IADD R177, R3, 0x1, R180 ;  /* 0x0000000103b17824 */ /* 0x000fca00078e02b4 */
        /* <DEDUP_REMOVED lines=11> */
[----:B-1234-:R-:W-:Y:S05]  /*ac50*/  @!P6 BRA `(.L_x_1144) ;  /* 0x00000000005ce947 */ /* 0x01efea0003800000 */
[----:B------:R-:W-:Y:S01]  /*ac60*/  ISETP.GT.AND P2, PT, R201, -0x1, PT ;  /* 0xffffffffc900780c */ /* 0x000fe20003f44270 */
[----:B------:R-:W-:-:S12]  /*ac70*/  BSSY B0, `(.L_x_1145) ;  /* 0x0000011000007945 */ /* 0x000fd80003800000 */
[----:B------:R-:W-:Y:S05]  /*ac80*/  @P2 BRA `(.L_x_1146) ;  /* 0x0000000000242947 */ /* 0x000fea0003800000 */
[----:B------:R-:W-:Y:S01]  /*ac90*/  IMAD.U32 R179, RZ, RZ, UR50 ;  /* 0x00000032ffb37e24 */ /* 0x000fe2000f8e00ff */
[----:B------:R-:W-:-:S04]  /*aca0*/  IADD3 R175, R3, R19, -R22 ;  /* 0x0000001303af7210 */ /* 0x000fc80007ffe816 */
[----:B------:R-:W-:Y:S02]  /*acb0*/  ISETP.NE.AND P2, PT, R179, 0x1, PT ;  /* 0x00000001b300780c */ /* 0x000fe40003f45270 */
[----:B------:R-:W-:-:S11]  /*acc0*/  LOP3.LUT R175, RZ, R175, RZ, 0x33, !PT ;  /* 0x000000afffaf7212 */ /* 0x000fd600078e33ff */
[----:B0-----:R-:W0:Y:S02]  /*acd0*/  @P2 LDC.64 R4, c[0x0][0x9e8] ;  /* 0x00027a00ff042b82 */ /* 0x001e240000000a00 */
[----:B0-----:R-:W-:-:S05]  /*ace0*/  @P2 IMAD.HI.U32 R4, R175, R4, RZ ;  /* 0x00000004af042227 */ /* 0x001fca00078e00ff */
[----:B------:R-:W-:-:S04]  /*acf0*/  @P2 SHF.R.U32.HI R175, RZ, R5, R4 ;  /* 0x00000005ffaf2219 */ /* 0x000fc80000011604 */
[----:B------:R-:W-:Y:S01]  /*ad00*/  LOP3.LUT R175, RZ, R175, RZ, 0x33, !PT ;  /* 0x000000afffaf7212 */ /* 0x000fe200078e33ff */
[----:B------:R-:W-:Y:S06]  /*ad10*/  BRA `(.L_x_1147) ;  /* 0x0000000000187947 */ /* 0x000fec0003800000 */
.L_x_1146:
[----:B------:R-:W-:Y:S02]  /*ad20*/  IMAD.U32 R179, RZ, RZ, UR50 ;  /* 0x00000032ffb37e24 */ /* 0x000fe4000f8e00ff */
[----:B------:R-:W-:-:S03]  /*ad30*/  IMAD.MOV.U32 R175, RZ, RZ, R201 ;  /* 0x000000ffffaf7224 */ /* 0x000fc600078e00c9 */
[----:B------:R-:W-:-:S13]  /*ad40*/  ISETP.NE.AND P2, PT, R179, 0x1, PT ;  /* 0x00000001b300780c */ /* 0x000fda0003f45270 */
[----:B0-----:R-:W0:Y:S02]  /*ad50*/  @P2 LDC.64 R4, c[0x0][0x9e8] ;  /* 0x00027a00ff042b82 */ /* 0x001e240000000a00 */
[----:B0-----:R-:W-:-:S05]  /*ad60*/  @P2 IMAD.HI.U32 R4, R201, R4, RZ ;  /* 0x00000004c9042227 */ /* 0x001fca00078e00ff */
[----:B------:R-:W-:-:S07]  /*ad70*/  @P2 SHF.R.U32.HI R175, RZ, R5, R4 ;  /* 0x00000005ffaf2219 */ /* 0x000fce0000011604 */
.L_x_1147:
[----:B------:R-:W-:Y:S05]  /*ad80*/  BSYNC B0 ;  /* 0x0000000000007941 */ /* 0x000fea0003800000 */
.L_x_1145:
[----:B------:R-:W-:-:S04]  /*ad90*/  IMAD R5, R175, R179, -R172 ;  /* 0x000000b3af057224 */ /* 0x000fc800078e0aac */
[----:B------:R-:W-:-:S05]  /*ada0*/  IMAD R5, R18, -0x2, R5 ;  /* 0xfffffffe12057824 */ /* 0x000fca00078e0205 */
[----:B------:R-:W-:Y:S02]  /*adb0*/  VIADDMNMX R176, R5, R179, R176, PT ;  /* 0x000000b305b07246 */ /* 0x000fe400038001b0 */
[----:B------:R-:W-:-:S07]  /*adc0*/  VIMNMX R177, R177, R5, !PT ;  /* 0x00000005b1b17248 */ /* 0x000fce0007fe0100 */
.L_x_1144:
[----:B------:R-:W-:-:S04]  /*add0*/  ISETP.GT.AND P2, PT, R20, -0x1, PT ;  /* 0xffffffff1400780c */ /* 0x000fc80003f44270 */
[C---:B------:R-:W-:Y:S02]  /*ade0*/  ISETP.GT.AND P3, PT, R177.reuse, RZ, P2 ;  /* 0x000000ffb100720c */ /* 0x040fe40001764270 */
[C---:B------:R-:W-:Y:S02]  /*adf0*/  ISETP.GT.AND P5, PT, R177.reuse, 0x1, P2 ;  /* 0x00000001b100780c */ /* 0x040fe400017a4270 */
[----:B------:R-:W-:Y:S02]  /*ae00*/  ISETP.LT.OR P4, PT, R176, 0x1, P3 ;  /* 0x00000001b000780c */ /* 0x000fe40001f81670 */
[C---:B------:R-:W-:Y:S02]  /*ae10*/  ISETP.GT.AND P3, PT, R177.reuse, 0x8, P2 ;  /* 0x00000008b100780c */ /* 0x040fe40001764270 */
[----:B0-----:R-:W-:Y:S02]  /*ae20*/  FSEL R175, R188, -INF , !P4 ;  /* 0xff800000bcaf7808 */ /* 0x001fe40006000000 */
        /* <DEDUP_REMOVED lines=40> */
[--C-:B------:R-:W-:Y:S02]  /*b0b0*/  IADD3 R176, R178, 0x8, R3.reuse ;  /* 0x00000008b2b07810 */ /* 0x100fe40007ffe003 */
[----:B------:R-:W-:Y:S02]  /*b0c0*/  IADD3 R177, R180, 0x8, R3 ;  /* 0x00000008b4b17810 */ /* 0x000fe40007ffe003 */
[----:B------:R-:W-:-:S02]  /*b0d0*/  FSEL R171, R171, -INF , !P5 ;  /* 0xff800000abab7808 */ /* 0x000fc40006800000 */
[----:B------:R-:W-:Y:S02]  /*b0e0*/  FSEL R173, R173, -INF , !P3 ;  /* 0xff800000adad7808 */ /* 0x000fe40005800000 */
[----:B------:R-:W-:Y:S01]  /*b0f0*/  FSEL R174, R174, -INF , !P4 ;  /* 0xff800000aeae7808 */ /* 0x000fe20006000000 */
[----:B------:R-:W-:Y:S06]  /*b100*/  @!P6 BRA `(.L_x_1148) ;  /* 0x000000000058e947 */ /* 0x000fec0003800000 */
        /* <DEDUP_REMOVED lines=11> */
.L_x_1150:
[----:B------:R-:W-:Y:S02]  /*b1c0*/  IMAD.U32 R180, RZ, RZ, UR50 ;  /* 0x00000032ffb47e24 */ /* 0x000fe4000f8e00ff */
[----:B------:R-:W-:-:S03]  /*b1d0*/  IMAD.MOV.U32 R179, RZ, RZ, R203 ;  /* 0x000000ffffb37224 */ /* 0x000fc600078e00cb */
[----:B------:R-:W-:-:S13]  /*b1e0*/  ISETP.NE.AND P3, PT, R180, 0x1, PT ;  /* 0x00000001b400780c */ /* 0x000fda0003f65270 */
[----:B------:R-:W0:Y:S02]  /*b1f0*/  @P3 LDC.64 R4, c[0x0][0x9e8] ;  /* 0x00027a00ff043b82 */ /* 0x000e240000000a00 */
[----:B0-----:R-:W-:-:S05]  /*b200*/  @P3 IMAD.HI.U32 R4, R203, R4, RZ ;  /* 0x00000004cb043227 */ /* 0x001fca00078e00ff */
[----:B------:R-:W-:-:S07]  /*b210*/  @P3 SHF.R.U32.HI R179, RZ, R5, R4 ;  /* 0x00000005ffb33219 */ /* 0x000fce0000011604 */
.L_x_1151:
[----:B------:R-:W-:Y:S05]  /*b220*/  BSYNC B0 ;  /* 0x0000000000007941 */ /* 0x000fea0003800000 */
.L_x_1149:
[----:B------:R-:W-:-:S04]  /*b230*/  IMAD R5, R179, R180, -R172 ;  /* 0x000000b4b3057224 */ /* 0x000fc800078e0aac */
[----:B------:R-:W-:-:S05]  /*b240*/  IMAD R5, R18, -0x2, R5 ;  /* 0xfffffffe12057824 */ /* 0x000fca00078e0205 */
[----:B------:R-:W-:Y:S02]  /*b250*/  VIADDMNMX R176, R5, R180, R176, PT ;  /* 0x000000b405b07246 */ /* 0x000fe400038001b0 */
[----:B------:R-:W-:-:S07]  /*b260*/  VIMNMX R177, R177, R5, !PT ;  /* 0x00000005b1b17248 */ /* 0x000fce0007fe0100 */
.L_x_1148:
[----:B------:R-:W-:Y:S01]  /*b270*/  FMNMX.FTZ R4, R175, R200, !PT ;  /* 0x000000c8af047209 */ /* 0x000fe20007810000 */
[----:B------:R-:W-:Y:S01]  /*b280*/  UMOV UR7, UR54 ;  /* 0x0000003600077c82 */ /* 0x000fe20008000000 */
        /* <DEDUP_REMOVED lines=18> */
[----:B------:R-:W-:-:S02]  /*b3b0*/  FSEL R179, R0, -INF , !P3 ;  /* 0xff80000000b37808 */ /* 0x000fc40005800000 */
[----:B------:R-:W-:Y:S02]  /*b3c0*/  FMNMX.FTZ R5, R167, R4, !PT ;  /* 0x00000004a7057209 */ /* 0x000fe40007810000 */
[----:B------:R-:W-:Y:S02]  /*b3d0*/  ISETP.LT.OR P4, PT, R176, 0x9, P4 ;  /* 0x00000009b000780c */ /* 0x000fe40002781670 */
[----:B------:R-:W-:Y:S02]  /*b3e0*/  FMNMX.FTZ R4, R168, R5, !PT ;  /* 0x00000005a8047209 */ /* 0x000fe40007810000 */
[----:B------:R-:W-:Y:S02]  /*b3f0*/  FSEL R2, R153, -INF , !P5 ;  /* 0xff80000099027808 */ /* 0x000fe40006800000 */
[----:B------:R-:W-:Y:S02]  /*b400*/  FMNMX.FTZ R5, R169, R4, !PT ;  /* 0x00000004a9057209 */ /* 0x000fe40007810000 */
[----:B------:R-:W-:-:S02]  /*b410*/  ISETP.GT.AND P5, PT, R177, 0x11, P2 ;  /* 0x00000011b100780c */ /* 0x000fc400017a4270 */
[----:B------:R-:W-:Y:S02]  /*b420*/  FMNMX.FTZ R4, R170, R5, !PT ;  /* 0x00000005aa047209 */ /* 0x000fe40007810000 */
[----:B------:R-:W-:Y:S02]  /*b430*/  FMNMX.FTZ R153, R179, R202, !PT ;  /* 0x000000cab3997209 */ /* 0x000fe40007810000 */
[----:B------:R-:W-:Y:S02]  /*b440*/  FMNMX.FTZ R4, R171, R4, !PT ;  /* 0x00000004ab047209 */ /* 0x000fe40007810000 */
[----:B------:R-:W-:Y:S02]  /*b450*/  FSEL R152, R152, -INF , !P4 ;  /* 0xff80000098987808 */ /* 0x000fe40006000000 */
[----:B------:R-:W-:Y:S02]  /*b460*/  FMNMX.FTZ R5, R173, R4, !PT ;  /* 0x00000004ad057209 */ /* 0x000fe40007810000 */
[----:B------:R-:W-:-:S02]  /*b470*/  ISETP.GT.AND P4, PT, R177, 0x10, P2 ;  /* 0x00000010b100780c */ /* 0x000fc40001784270 */
[----:B------:R-:W-:Y:S02]  /*b480*/  FMNMX.FTZ R4, R174, R5, !PT ;  /* 0x00000005ae047209 */ /* 0x000fe40007810000 */
[----:B------:R-:W-:Y:S02]  /*b490*/  ISETP.LT.OR P5, PT, R176, 0x12, P5 ;  /* 0x00000012b000780c */ /* 0x000fe40002fa1670 */
[----:B------:R-:W-:Y:S01]  /*b4a0*/  FMNMX.FTZ R153, R172, R153, !PT ;  /* 0x00000099ac997209 */ /* 0x000fe20007810000 */
[----:B------:R-:W0:Y:S01]  /*b4b0*/  SHFL.BFLY PT, R5, R4, 0x2, 0x1f ;  /* 0x0c401f0004057f89 */ /* 0x000e2200000e0000 */
[----:B------:R-:W-:Y:S02]  /*b4c0*/  ISETP.LT.OR P4, PT, R176, 0x11, P4 ;  /* 0x00000011b000780c */ /* 0x000fe40002781670 */
[----:B------:R-:W-:Y:S02]  /*b4d0*/  FSEL R155, R155, -INF , !P5 ;  /* 0xff8000009b9b7808 */ /* 0x000fe40006800000 */
[----:B------:R-:W-:-:S02]  /*b4e0*/  FMNMX.FTZ R153, R152, R153, !PT ;  /* 0x0000009998997209 */ /* 0x000fc40007810000 */
[C---:B------:R-:W-:Y:S02]  /*b4f0*/  ISETP.GT.AND P5, PT, R177.reuse, 0x20, P2 ;  /* 0x00000020b100780c */ /* 0x040fe400017a4270 */
[----:B------:R-:W-:Y:S02]  /*b500*/  FSEL R154, R154, -INF , !P4 ;  /* 0xff8000009a9a7808 */ /* 0x000fe40006000000 */
[C---:B------:R-:W-:Y:S02]  /*b510*/  ISETP.GT.AND P3, PT, R177.reuse, 0x18, P2 ;  /* 0x00000018b100780c */ /* 0x040fe40001764270 */
[----:B------:R-:W-:Y:S02]  /*b520*/  FMNMX.FTZ R153, R2, R153, !PT ;  /* 0x0000009902997209 */ /* 0x000fe40007810000 */
[----:B------:R-:W-:Y:S02]  /*b530*/  ISETP.LT.OR P5, PT, R176, 0x21, P5 ;  /* 0x00000021b000780c */ /* 0x000fe40002fa1670 */
[----:B------:R-:W-:-:S02]  /*b540*/  ISETP.GT.AND P4, PT, R177, 0x19, P2 ;  /* 0x00000019b100780c */ /* 0x000fc40001784270 */
[----:B------:R-:W-:Y:S02]  /*b550*/  ISETP.LT.OR P3, PT, R176, 0x19, P3 ;  /* 0x00000019b000780c */ /* 0x000fe40001f61670 */
[----:B------:R-:W-:Y:S02]  /*b560*/  FMNMX.FTZ R0, R154, R153, !PT ;  /* 0x000000999a007209 */ /* 0x000fe40007810000 */
[----:B------:R-:W-:Y:S02]  /*b570*/  FSEL R158, R158, -INF , !P5 ;  /* 0xff8000009e9e7808 */ /* 0x000fe40006800000 */
[----:B0-----:R-:W-:Y:S02]  /*b580*/  FMNMX.FTZ R178, R4, R5, !PT ;  /* 0x0000000504b27209 */ /* 0x001fe40007810000 */
[----:B------:R-:W-:Y:S02]  /*b590*/  ISETP.LT.OR P4, PT, R176, 0x1a, P4 ;  /* 0x0000001ab000780c */ /* 0x000fe40002781670 */
[----:B------:R-:W-:Y:S01]  /*b5a0*/  FSEL R156, R156, -INF , !P3 ;  /* 0xff8000009c9c7808 */ /* 0x000fe20005800000 */
[----:B------:R-:W0:Y:S01]  /*b5b0*/  SHFL.BFLY PT, R5, R178, 0x1, 0x1f ;  /* 0x0c201f00b2057f89 */ /* 0x000e2200000e0000 */
[----:B------:R-:W-:-:S02]  /*b5c0*/  FMNMX.FTZ R153, R155, R0, !PT ;  /* 0x000000009b997209 */ /* 0x000fc40007810000 */
[----:B------:R-:W-:Y:S02]  /*b5d0*/  ISETP.GT.AND P3, PT, R177, 0x21, P2 ;  /* 0x00000021b100780c */ /* 0x000fe40001764270 */
[----:B------:R-:W-:Y:S02]  /*b5e0*/  FSEL R157, R157, -INF , !P4 ;  /* 0xff8000009d9d7808 */ /* 0x000fe40006000000 */
[----:B------:R-:W-:Y:S02]  /*b5f0*/  ISETP.GT.AND P4, PT, R177, 0x28, P2 ;  /* 0x00000028b100780c */ /* 0x000fe40001784270 */
[C---:B------:R-:W-:Y:S02]  /*b600*/  ISETP.LT.OR P3, PT, R176.reuse, 0x22, P3 ;  /* 0x00000022b000780c */ /* 0x040fe40001f61670 */
[----:B------:R-:W-:Y:S02]  /*b610*/  ISETP.LT.OR P4, PT, R176, 0x29, P4 ;  /* 0x00000029b000780c */ /* 0x000fe40002781670 */
[----:B------:R-:W-:-:S02]  /*b620*/  FSEL R159, R159, -INF , !P3 ;  /* 0xff8000009f9f7808 */ /* 0x000fc40005800000 */
[----:B------:R-:W-:Y:S02]  /*b630*/  ISETP.GT.AND P3, PT, R177, 0x29, P2 ;  /* 0x00000029b100780c */ /* 0x000fe40001764270 */
[----:B------:R-:W-:Y:S02]  /*b640*/  FSEL R161, R161, -INF , !P4 ;  /* 0xff800000a1a17808 */ /* 0x000fe40006000000 */
[----:B------:R-:W-:Y:S02]  /*b650*/  ISETP.GT.AND P4, PT, R177, 0x30, P2 ;  /* 0x00000030b100780c */ /* 0x000fe40001784270 */
[C---:B------:R-:W-:Y:S02]  /*b660*/  ISETP.LT.OR P3, PT, R176.reuse, 0x2a, P3 ;  /* 0x0000002ab000780c */ /* 0x040fe40001f61670 */
[----:B------:R-:W-:Y:S02]  /*b670*/  ISETP.LT.OR P4, PT, R176, 0x31, P4 ;  /* 0x00000031b000780c */ /* 0x000fe40002781670 */
[----:B0-----:R-:W-:-:S02]  /*b680*/  FMNMX.FTZ R5, R178, R5, !PT ;  /* 0x00000005b2057209 */ /* 0x001fc40007810000 */
[----:B------:R-:W-:Y:S02]  /*b690*/  FSEL R160, R160, -INF , !P3 ;  /* 0xff800000a0a07808 */ /* 0x000fe40005800000 */
[C---:B------:R-:W-:Y:S01]  /*b6a0*/  FSETP.NEU.FTZ.AND P5, PT, R5.reuse, -INF , PT ;  /* 0xff8000000500780b */ /* 0x040fe20003fbd000 */
[----:B------:R-:W-:Y:S01]  /*b6b0*/  FMUL.FTZ R4, R5, UR7 ;  /* 0x0000000705047c20 */ /* 0x000fe20008410000 */
[----:B------:R-:W-:Y:S02]  /*b6c0*/  ISETP.GT.AND P3, PT, R177, 0x31, P2 ;  /* 0x00000031b100780c */ /* 0x000fe40001764270 */
[----:B------:R-:W-:Y:S02]  /*b6d0*/  FSEL R162, R162, -INF , !P4 ;  /* 0xff800000a2a27808 */ /* 0x000fe40006000000 */
[----:B------:R-:W-:Y:S02]  /*b6e0*/  FSEL R0, R4, RZ, P5 ;  /* 0x000000ff04007208 */ /* 0x000fe40002800000 */
[----:B------:R-:W-:-:S02]  /*b6f0*/  FMNMX.FTZ R4, R156, R153, !PT ;  /* 0x000000999c047209 */ /* 0x000fc40007810000 */
[----:B------:R-:W-:Y:S01]  /*b700*/  ISETP.GT.AND P4, PT, R177, 0x38, P2 ;  /* 0x00000038b100780c */ /* 0x000fe20001784270 */
[--C-:B------:R-:W-:Y:S01]  /*b710*/  FFMA.FTZ R153, R175, UR7, -R0.reuse ;  /* 0x00000007af997c23 */ /* 0x100fe20008010800 */
[----:B------:R-:W-:Y:S01]  /*b720*/  FMNMX.FTZ R175, R157, R4, !PT ;  /* 0x000000049daf7209 */ /* 0x000fe20007810000 */
[--C-:B------:R-:W-:Y:S01]  /*b730*/  FFMA.FTZ R192, R186, UR7, -R0.reuse ;  /* 0x00000007bac07c23 */ /* 0x100fe20008010800 */
[----:B------:R-:W-:Y:S01]  /*b740*/  ISETP.LT.OR P3, PT, R176, 0x32, P3 ;  /* 0x00000032b000780c */ /* 0x000fe20001f61670 */
[--C-:B------:R-:W-:Y:S01]  /*b750*/  FFMA.FTZ R186, R173, UR7, -R0.reuse ;  /* 0x00000007adba7c23 */ /* 0x100fe20008010800 */
[----:B------:R-:W-:Y:S01]  /*b760*/  FMNMX.FTZ R4, R158, R175, !PT ;  /* 0x000000af9e047209 */ /* 0x000fe20007810000 */
[--C-:B------:R-:W-:Y:S01]  /*b770*/  FFMA.FTZ R198, R184, UR7, -R0.reuse ;  /* 0x00000007b8c67c23 */ /* 0x100fe20008010800 */
        /* <DEDUP_REMOVED lines=20> */
[----:B------:R-:W-:Y:S01]  /*b8c0*/  FSEL R175, R165, -INF , !P2 ;  /* 0xff800000a5af7808 */ /* 0x000fe20005000000 */
[--C-:B------:R-:W-:Y:S01]  /*b8d0*/  FFMA.FTZ R174, R174, UR7, -R0.reuse ;  /* 0x00000007aeae7c23 */ /* 0x100fe20008010800 */
[----:B------:R-:W-:Y:S01]  /*b8e0*/  FMNMX.FTZ R4, R164, R177, !PT ;  /* 0x000000b1a4047209 */ /* 0x000fe20007810000 */
[----:B------:R-:W-:Y:S01]  /*b8f0*/  FFMA.FTZ R177, R187, UR7, -R0 ;  /* 0x00000007bbb17c23 */ /* 0x000fe20008010800 */
[----:B------:R-:W-:Y:S01]  /*b900*/  FSEL R173, R5, RZ, P5 ;  /* 0x000000ff05ad7208 */ /* 0x000fe20002800000 */
[----:B------:R-:W-:Y:S01]  /*b910*/  MUFU.EX2 R153, R153 ;  /* 0x0000009900997308 */ /* 0x000fe20000000800 */
[----:B------:R-:W-:-:S03]  /*b920*/  FMNMX.FTZ R4, R175, R4, !PT ;  /* 0x00000004af047209 */ /* 0x000fc60007810000 */
[----:B------:R-:W-:Y:S01]  /*b930*/  FADD.FTZ R0, -R173, R200 ;  /* 0x000000c8ad007221 */ /* 0x000fe20000010100 */
[----:B------:R-:W-:Y:S01]  /*b940*/  IMAD.MOV.U32 R200, RZ, RZ, R5 ;  /* 0x000000ffffc87224 */ /* 0x000fe200078e0005 */
[----:B------:R-:W0:Y:S02]  /*b950*/  SHFL.BFLY PT, R183, R4, 0x2, 0x1f ;  /* 0x0c401f0004b77f89 */ /* 0x000e2400000e0000 */
[----:B------:R-:W-:Y:S01]  /*b960*/  FMUL.FTZ R0, R0, UR7 ;  /* 0x0000000700007c20 */ /* 0x000fe20008410000 */
[----:B------:R-:W-:Y:S08]  /*b970*/  MUFU.EX2 R196, R196 ;  /* 0x000000c400c47308 */ /* 0x000ff00000000800 */
[----:B------:R-:W1:Y:S08]  /*b980*/  MUFU.EX2 R0, R0 ;  /* 0x0000000000007308 */ /* 0x000e700000000800 */
[----:B------:R-:W2:Y:S01]  /*b990*/  MUFU.EX2 R198, R198 ;  /* 0x000000c600c67308 */ /* 0x000ea20000000800 */
[----:B0-----:R-:W-:-:S07]  /*b9a0*/  FMNMX.FTZ R183, R4, R183, !PT ;  /* 0x000000b704b77209 */ /* 0x001fce0007810000 */
[----:B------:R-:W0:Y:S01]  /*b9b0*/  MUFU.EX2 R165, R185 ;  /* 0x000000b900a57308 */ /* 0x000e220000000800 */
[----:B-1----:R-:W-:Y:S01]  /*b9c0*/  FFMA.FTZ R17, R0, R17, R153 ;  /* 0x0000001100117223 */ /* 0x002fe20000010099 */
[----:B------:R-:W1:Y:S03]  /*b9d0*/  SHFL.BFLY PT, R4, R183, 0x1, 0x1f ;  /* 0x0c201f00b7047f89 */ /* 0x000e6600000e0000 */
[C---:B------:R-:W-:Y:S01]  /*b9e0*/  FADD.FTZ R17, R196.reuse, R17 ;  /* 0x00000011c4117221 */ /* 0x040fe20000010000 */
[----:B------:R-:W-:Y:S02]  /*b9f0*/  F2FP.BF16.F32.PACK_AB R196, R196, R153 ;  /* 0x00000099c4c4723e */ /* 0x000fe400000010ff */
[----:B------:R-:W-:Y:S01]  /*ba00*/  MUFU.EX2 R192, R192 ;  /* 0x000000c000c07308 */ /* 0x000fe20000000800 */
[----:B--2---:R-:W-:-:S07]  /*ba10*/  FADD.FTZ R168, R198, R17 ;  /* 0x00000011c6a87221 */ /* 0x004fce0000010000 */
[----:B------:R-:W-:Y:S01]  /*ba20*/  MUFU.EX2 R177, R177 ;  /* 0x000000b100b17308 */ /* 0x000fe20000000800 */
[----:B0-----:R-:W-:-:S07]  /*ba30*/  F2FP.BF16.F32.PACK_AB R198, R165, R198 ;  /* 0x000000c6a5c6723e */ /* 0x001fce00000010ff */
[----:B------:R-:W-:Y:S01]  /*ba40*/  MUFU.EX2 R194, R194 ;  /* 0x000000c200c27308 */ /* 0x000fe20000000800 */
[----:B-1----:R-:W-:-:S04]  /*ba50*/  FMNMX.FTZ R4, R183, R4, !PT ;  /* 0x00000004b7047209 */ /* 0x002fc80007810000 */
[C---:B------:R-:W-:Y:S01]  /*ba60*/  FSETP.NEU.FTZ.AND P2, PT, R4.reuse, -INF , PT ;  /* 0xff8000000400780b */ /* 0x040fe20003f5d000 */
[----:B------:R-:W-:Y:S02]  /*ba70*/  FMUL.FTZ R183, R4, UR7 ;  /* 0x0000000704b77c20 */ /* 0x000fe40008410000 */
[----:B------:R-:W-:Y:S03]  /*ba80*/  MUFU.EX2 R181, R181 ;  /* 0x000000b500b57308 */ /* 0x000fe60000000800 */
[----:B------:R-:W-:-:S05]  /*ba90*/  FSEL R183, R183, RZ, P2 ;  /* 0x000000ffb7b77208 */ /* 0x000fca0001000000 */
[----:B------:R-:W-:Y:S01]  /*baa0*/  MUFU.EX2 R188, R188 ;  /* 0x000000bc00bc7308 */ /* 0x000fe20000000800 */
[--C-:B------:R-:W-:Y:S01]  /*bab0*/  FFMA.FTZ R193, R154, UR7, -R183.reuse ;  /* 0x000000079ac17c23 */ /* 0x100fe200080108b7 */
        /* <DEDUP_REMOVED lines=11> */
[----:B------:R-:W-:Y:S01]  /*bb70*/  FADD.FTZ R157, R165, R168 ;  /* 0x000000a8a59d7221 */ /* 0x000fe20000010000 */
[--C-:B------:R-:W-:Y:S01]  /*bb80*/  FFMA.FTZ R189, R158, UR7, -R183.reuse ;  /* 0x000000079ebd7c23 */ /* 0x100fe200080108b7 */
[--C-:B------:R-:W-:Y:S01]  /*bb90*/  FFMA.FTZ R158, R159, UR7, -R183.reuse ;  /* 0x000000079f9e7c23 */ /* 0x100fe200080108b7 */
[--C-:B------:R-:W-:Y:S01]  /*bba0*/  FFMA.FTZ R191, R161, UR7, -R183.reuse ;  /* 0x00000007a1bf7c23 */ /* 0x100fe200080108b7 */
[----:B------:R-:W-:Y:S01]  /*bbb0*/  MUFU.EX2 R197, R197 ;  /* 0x000000c500c57308 */ /* 0x000fe20000000800 */
[--C-:B------:R-:W-:Y:S01]  /*bbc0*/  FFMA.FTZ R185, R162, UR7, -R183.reuse ;  /* 0x00000007a2b97c23 */ /* 0x100fe200080108b7 */
[--C-:B------:R-:W-:Y:S01]  /*bbd0*/  FFMA.FTZ R163, R163, UR7, -R183.reuse ;  /* 0x00000007a3a37c23 */ /* 0x100fe200080108b7 */
[--C-:B------:R-:W-:Y:S01]  /*bbe0*/  FFMA.FTZ R164, R164, UR7, -R183.reuse ;  /* 0x00000007a4a47c23 */ /* 0x100fe200080108b7 */
[----:B------:R-:W-:Y:S01]  /*bbf0*/  FFMA.FTZ R175, R175, UR7, -R183 ;  /* 0x00000007afaf7c23 */ /* 0x000fe200080108b7 */
[C---:B------:R-:W-:Y:S01]  /*bc00*/  ISETP.GT.AND P2, PT, R20.reuse, UR61, PT ;  /* 0x0000003d14007c0c */ /* 0x040fe2000bf44270 */
[----:B------:R-:W-:-:S02]  /*bc10*/  VIADD R20, R20, 0xffffffff ;  /* 0xffffffff14147836 */ /* 0x000fc40000000000 */
[----:B------:R-:W0:Y:S01]  /*bc20*/  MUFU.EX2 R2, R155 ;  /* 0x0000009b00027308 */ /* 0x000e220000000800 */
[----:B------:R-:W-:-:S07]  /*bc30*/  IMAD.MOV.U32 R202, RZ, RZ, R4 ;  /* 0x000000ffffca7224 */ /* 0x000fce00078e0004 */
[----:B------:R-:W1:Y:S08]  /*bc40*/  MUFU.EX2 R166, R166 ;  /* 0x000000a600a67308 */ /* 0x000e700000000800 */
[----:B------:R-:W2:Y:S01]  /*bc50*/  MUFU.EX2 R199, R199 ;  /* 0x000000c700c77308 */ /* 0x000ea20000000800 */
[----:B0-----:R-:W-:Y:S01]  /*bc60*/  FFMA.FTZ R17, R2, R16, R197 ;  /* 0x0000001002117223 */ /* 0x001fe200000100c5 */
[----:B------:R-:W-:Y:S01]  /*bc70*/  FADD.FTZ R16, R192, R157 ;  /* 0x0000009dc0107221 */ /* 0x000fe20000010000 */
[----:B------:R-:W-:-:S02]  /*bc80*/  MOV R157, UR14 ;  /* 0x0000000e009d7c02 */ /* 0x000fc40008000f00 */
[C---:B------:R-:W-:Y:S01]  /*bc90*/  F2FP.BF16.F32.PACK_AB R192, R177.reuse, R192 ;  /* 0x000000c0b1c0723e */ /* 0x040fe200000010ff */
[----:B------:R-:W-:Y:S01]  /*bca0*/  FADD.FTZ R155, R177, R16 ;  /* 0x00000010b19b7221 */ /* 0x000fe20000010000 */
[----:B------:R-:W-:Y:S01]  /*bcb0*/  FFMA.FTZ R16, R160, UR7, -R183 ;  /* 0x00000007a0107c23 */ /* 0x000fe200080108b7 */
[----:B------:R-:W0:Y:S01]  /*bcc0*/  MUFU.EX2 R152, R152 ;  /* 0x0000009800987308 */ /* 0x000e220000000800 */
[C---:B-1----:R-:W-:Y:S01]  /*bcd0*/  FADD.FTZ R168, R166.reuse, R17 ;  /* 0x00000011a6a87221 */ /* 0x042fe20000010000 */
[----:B------:R-:W-:Y:S01]  /*bce0*/  @!P1 VIADD R157, R157, 0x30860 ;  /* 0x000308609d9d9836 */ /* 0x000fe20000000000 */
[----:B------:R-:W-:-:S04]  /*bcf0*/  F2FP.BF16.F32.PACK_AB R197, R166, R197 ;  /* 0x000000c5a6c5723e */ /* 0x000fc800000010ff */
[----:B------:R-:W-:Y:S01]  /*bd00*/  @!P1 PRMT R157, RZ, 0x654, R157 ;  /* 0x00000654ff9d9816 */ /* 0x000fe2000000009d */
[----:B------:R-:W1:Y:S01]  /*bd10*/  MUFU.EX2 R154, R154 ;  /* 0x0000009a009a7308 */ /* 0x000e620000000800 */
[----:B--2---:R-:W-:Y:S01]  /*bd20*/  FADD.FTZ R17, R199, R168 ;  /* 0x000000a8c7117221 */ /* 0x004fe20000010000 */
[----:B------:R-:W-:Y:S01]  /*bd30*/  FADD.FTZ R168, R194, R155 ;  /* 0x0000009bc2a87221 */ /* 0x000fe20000010000 */
[----:B------:R2:W-:Y:S01]  /*bd40*/  @!P1 SYNCS.ARRIVE.TRANS64.RED.A1T0 RZ, [R157+URZ], RZ ;  /* 0x000000ff9dff99a7 */ /* 0x0005e2000810043f */
[C---:B------:R-:W-:Y:S02]  /*bd50*/  F2FP.BF16.F32.PACK_AB R194, R181.reuse, R194 ;  /* 0x000000c2b5c2723e */ /* 0x040fe400000010ff */
[----:B------:R-:W-:Y:S02]  /*bd60*/  FADD.FTZ R155, R181, R168 ;  /* 0x000000a8b59b7221 */ /* 0x000fe40000010000 */
[----:B------:R-:W3:Y:S01]  /*bd70*/  MUFU.EX2 R195, R195 ;  /* 0x000000c300c37308 */ /* 0x000ee20000000800 */
[----:B0-----:R-:W-:Y:S01]  /*bd80*/  FADD.FTZ R160, R152, R17 ;  /* 0x0000001198a07221 */ /* 0x001fe20000010000 */
[----:B------:R-:W-:Y:S01]  /*bd90*/  FADD.FTZ R162, R188, R155 ;  /* 0x0000009bbca27221 */ /* 0x000fe20000010000 */
[----:B------:R-:W-:-:S02]  /*bda0*/  F2FP.BF16.F32.PACK_AB R199, R152, R199 ;  /* 0x000000c798c7723e */ /* 0x000fc400000010ff */
[----:B------:R-:W-:-:S03]  /*bdb0*/  FADD.FTZ R17, R193, R160 ;  /* 0x000000a0c1117221 */ /* 0x000fc60000010000 */
        /* <DEDUP_REMOVED lines=19> */
[----:B---3--:R-:W-:-:S07]  /*bef0*/  FADD.FTZ R17, R191, R160 ;  /* 0x000000a0bf117221 */ /* 0x008fce0000010000 */
[----:B------:R-:W3:Y:S01]  /*bf00*/  MUFU.EX2 R184, R184 ;  /* 0x000000b800b87308 */ /* 0x000ee20000000800 */
[C---:B0-----:R-:W-:Y:S01]  /*bf10*/  FADD.FTZ R153, R169.reuse, R162 ;  /* 0x000000a2a9997221 */ /* 0x041fe20000010000 */
[----:B------:R-:W-:-:S06]  /*bf20*/  F2FP.BF16.F32.PACK_AB R190, R169, R190 ;  /* 0x000000bea9be723e */ /* 0x000fcc00000010ff */
[----:B------:R-:W0:Y:S01]  /*bf30*/  MUFU.EX2 R185, R185 ;  /* 0x000000b900b97308 */ /* 0x000e220000000800 */
[C---:B-1----:R-:W-:Y:S01]  /*bf40*/  FADD.FTZ R160, R16.reuse, R17 ;  /* 0x0000001110a07221 */ /* 0x042fe20000010000 */
[----:B------:R-:W-:-:S06]  /*bf50*/  F2FP.BF16.F32.PACK_AB R191, R16, R191 ;  /* 0x000000bf10bf723e */ /* 0x000fcc00000010ff */
[----:B------:R-:W1:Y:S01]  /*bf60*/  MUFU.EX2 R171, R171 ;  /* 0x000000ab00ab7308 */ /* 0x000e620000000800 */
[----:B---3--:R-:W-:-:S07]  /*bf70*/  FADD.FTZ R162, R184, R153 ;  /* 0x00000099b8a27221 */ /* 0x008fce0000010000 */
        /* <DEDUP_REMOVED lines=11> */
[----:B-1----:R-:W-:Y:S01]  /*c030*/  FADD.FTZ R160, R187, R160 ;  /* 0x000000a0bba07221 */ /* 0x002fe20000010000 */
[C---:B---3--:R-:W-:Y:S01]  /*c040*/  FADD.FTZ R17, R173.reuse, R162 ;  /* 0x000000a2ad117221 */ /* 0x048fe20000010000 */
[----:B------:R-:W-:Y:S02]  /*c050*/  F2FP.BF16.F32.PACK_AB R186, R173, R186 ;  /* 0x000000baadba723e */ /* 0x000fe400000010ff */
[C---:B0-----:R-:W-:Y:S01]  /*c060*/  FADD.FTZ R16, R175.reuse, R160 ;  /* 0x000000a0af107221 */ /* 0x041fe20000010000 */
[----:B------:R-:W-:Y:S01]  /*c070*/  F2FP.BF16.F32.PACK_AB R187, R175, R187 ;  /* 0x000000bbafbb723e */ /* 0x000fe200000010ff */
[----:B--2---:R-:W-:Y:S06]  /*c080*/  @P2 BRA `(.L_x_1152) ;  /* 0xffffffd400642947 */ /* 0x004fec000383ffff */
.L_x_1135:
        /* <DEDUP_REMOVED lines=131> */
.L_x_1153:
[----:B------:R-:W-:Y:S01]  /*c8c0*/  ULEA UR5, UR37, UR39, 0x3 ;  /* 0x0000002725057291 */ /* 0x000fe2000f8e183f */
[----:B------:R-:W-:-:S05]  /*c8d0*/  IMAD.U32 R0, RZ, RZ, UR36 ;  /* 0x00000024ff007e24 */ /* 0x000fca000f8e00ff */
[----:B------:R-:W-:-:S04]  /*c8e0*/  SHF.L.U32 R0, R0, 0x1f, RZ ;  /* 0x0000001f00007819 */ /* 0x000fc800000006ff */
[----:B------:R0:W1:Y:S01]  /*c8f0*/  SYNCS.PHASECHK.TRANS64.TRYWAIT P2, [UR5+0x30850], R0 ;  /* 0x03085000ff0075a7 */ /* 0x0000620008040145 */
[----:B------:R-:W-:Y:S05]  /*c900*/  @!P0 BRA `(.L_x_1154) ;  /* 0x0000000000048947 */ /* 0x000fea0003800000 */
[----:B------:R-:W-:Y:S01]  /*c910*/  BPT.TRAP 0x1 ;  /* 0x000000040000795c */ /* 0x000fe20000300000 */
.L_x_1154:
[----:B-1----:R-:W-:Y:S05]  /*c920*/  @P2 BRA `(.L_x_1155) ;  /* 0x0000000000082947 */ /* 0x002fea0003800000 */
[----:B------:R-:W1:Y:S02]  /*c930*/  SYNCS.PHASECHK.TRANS64.TRYWAIT P0, [UR5+0x30850], R0 ;  /* 0x03085000ff0075a7 */ /* 0x000e640008000145 */
[----:B-1----:R-:W-:Y:S05]  /*c940*/  @!P0 BRA `(.L_x_1156) ;  /* 0x00000094007c8947 */ /* 0x002fea0003800000 */
.L_x_1155:
[----:B------:R-:W-:Y:S01]  /*c950*/  UIADD3 UR39, UR39, 0x400, URZ ;  /* 0x0000040027277890 */ /* 0x000fe2000fffe03f */
[----:B------:R-:W-:Y:S01]  /*c960*/  WARPGROUP.ARRIVE ;  /* 0x00000000000079c5 */ /* 0x000fe20000000000 */
[----:B------:R-:W-:Y:S01]  /*c970*/  UMOV UR11, 0x40000040 ;  /* 0x40000040000b7882 */ /* 0x000fe20000000000 */
[----:B-1----:R-:W1:Y:S01]  /*c980*/  SHFL.BFLY PT, R3, R16, 0x2, 0x1f ;  /* 0x0c401f0010037f89 */ /* 0x002e6200000e0000 */
[----:B------:R-:W-:Y:S01]  /*c990*/  USHF.R.U32.HI UR39, URZ, 0x4, UR39 ;  /* 0x000000043f277899 */ /* 0x000fe20008011627 */
[----:B------:R-:W-:Y:S01]  /*c9a0*/  IMAD.MOV.U32 R13, RZ, RZ, RZ ;  /* 0x000000ffff0d7224 */ /* 0x000fe200078e00ff */
[----:B------:R-:W-:Y:S01]  /*c9b0*/  R2UR UR8, R209 ;  /* 0x00000000d10872ca */ /* 0x000fe200000e0000 */
[----:B0-----:R-:W0:Y:S01]  /*c9c0*/  SHFL.BFLY PT, R0, R17, 0x2, 0x1f ;  /* 0x0c401f0011007f89 */ /* 0x001e2200000e0000 */
[----:B------:R-:W-:Y:S01]  /*c9d0*/  ULOP3.LUT UR39, UR39, 0x3fff, URZ, 0xc0, !UPT ;  /* 0x00003fff27277892 */ /* 0x000fe2000f8ec03f */
[----:B------:R-:W-:Y:S02]  /*c9e0*/  IMAD.U32 R11, RZ, RZ, UR5 ;  /* 0x00000005ff0b7e24 */ /* 0x000fe4000f8e00ff */
[----:B------:R-:W-:Y:S01]  /*c9f0*/  IMAD.U32 R6, RZ, RZ, UR7 ;  /* 0x00000007ff067e24 */ /* 0x000fe2000f8e00ff */
[----:B------:R-:W-:Y:S01]  /*ca00*/  ULOP3.LUT UR4, UR39, 0x2000000, URZ, 0xfc, !UPT ;  /* 0x0200000027047892 */ /* 0x000fe2000f8efc3f */
[----:B------:R-:W-:-:S03]  /*ca10*/  IMAD.U32 R12, RZ, RZ, UR7 ;  /* 0x00000007ff0c7e24 */ /* 0x000fc6000f8e00ff */
[----:B------:R-:W-:Y:S02]  /*ca20*/  ULEA UR4, UR37, UR4, 0xb ;  /* 0x0000000425047291 */ /* 0x000fe4000f8e583f */
[----:B------:R-:W-:Y:S02]  /*ca30*/  UIADD3 UR37, UR37, 0x1, URZ ;  /* 0x0000000125257890 */ /* 0x000fe4000fffe03f */
[----:B------:R-:W-:Y:S02]  /*ca40*/  UIADD3 UR6, UR4, 0x80, URZ ;  /* 0x0000008004067890 */ /* 0x000fe4000fffe03f */
[----:B------:R-:W-:Y:S01]  /*ca50*/  UIADD3 UR8, UR8, 0x1, URZ ;  /* 0x0000000108087890 */ /* 0x000fe2000fffe03f */
[----:B------:R-:W-:Y:S01]  /*ca60*/  UMOV UR10, UR4 ;  /* 0x00000004000a7c82 */ /* 0x000fe20008000000 */
[----:B------:R-:W-:-:S07]  /*ca70*/  UISETP.NE.AND UP0, UPT, UR37, 0x2, UPT ;  /* 0x000000022500788c */ /* 0x000fce000bf05270 */
[----:B------:R-:W-:Y:S01]  /*ca80*/  HGMMA.64x256x16.F32.BF16 R24, R196, gdesc[UR8].tnspB, R24, gsb0 ;  /* 0x43e00008c4187df0 */ /* 0x000fe20008001818 */
[----:B------:R-:W-:Y:S01]  /*ca90*/  UMOV UR10, UR6 ;  /* 0x00000006000a7c82 */ /* 0x000fe20008000000 */
[----:B------:R-:W-:Y:S01]  /*caa0*/  UMOV UR11, 0x40000040 ;  /* 0x40000040000b7882 */ /* 0x000fe20000000000 */
[----:B------:R-:W-:Y:S01]  /*cab0*/  UIADD3 UR6, UR4, 0x100, URZ ;  /* 0x0000010004067890 */ /* 0x000fe2000fffe03f */
[----:B-1----:R-:W-:Y:S01]  /*cac0*/  FADD.FTZ R2, R3, R16 ;  /* 0x0000001003027221 */ /* 0x002fe20000010000 */
[----:B------:R-:W-:Y:S01]  /*cad0*/  UIADD3 UR4, UR4, 0x180, URZ ;  /* 0x0000018004047890 */ /* 0x000fe2000fffe03f */
[----:B0-----:R-:W-:Y:S01]  /*cae0*/  FADD.FTZ R0, R0, R17 ;  /* 0x0000001100007221 */ /* 0x001fe20000010000 */
[----:B------:R-:W-:Y:S01]  /*caf0*/  IMAD.U32 R209, RZ, RZ, UR8 ;  /* 0x00000008ffd17e24 */ /* 0x000fe2000f8e00ff */
[----:B------:R-:W-:Y:S01]  /*cb00*/  USEL UR37, UR37, URZ, UP0 ;  /* 0x0000003f25257287 */ /* 0x000fe20008000000 */
[----:B------:R-:W0:Y:S04]  /*cb10*/  SHFL.BFLY PT, R7, R2, 0x1, 0x1f ;  /* 0x0c201f0002077f89 */ /* 0x000e2800000e0000 */
[----:B------:R-:W1:Y:S01]  /*cb20*/  SHFL.BFLY PT, R3, R0, 0x1, 0x1f ;  /* 0x0c201f0000037f89 */ /* 0x000e6200000e0000 */
[----:B0-----:R-:W-:Y:S01]  /*cb30*/  FADD.FTZ R10, R2, R7 ;  /* 0x00000007020a7221 */ /* 0x001fe20000010000 */
[----:B------:R-:W-:-:S02]  /*cb40*/  IMAD.MOV.U32 R7, RZ, RZ, RZ ;  /* 0x000000ffff077224 */ /* 0x000fc400078e00ff */
[----:B------:R-:W-:Y:S02]  /*cb50*/  IMAD.MOV.U32 R2, RZ, RZ, -0x800000 ;  /* 0xff800000ff027424 */ /* 0x000fe400078e00ff */
[----:B-1----:R-:W-:Y:S01]  /*cb60*/  FADD.FTZ R9, R0, R3 ;  /* 0x0000000300097221 */ /* 0x002fe20000010000 */
[----:B------:R-:W-:Y:S02]  /*cb70*/  FSETP.NE.FTZ.AND P2, PT, R10, RZ, PT ;  /* 0x000000ff0a00720b */ /* 0x000fe40003f55000 */
[----:B------:R-:W-:Y:S02]  /*cb80*/  MOV R0, 0xff800000 ;  /* 0xff80000000007802 */ /* 0x000fe40000000f00 */
[----:B------:R-:W-:-:S09]  /*cb90*/  FSETP.NE.FTZ.AND P0, PT, R9, RZ, PT ;  /* 0x000000ff0900720b */ /* 0x000fd20003f15000 */
[----:B------:R-:W-:Y:S01]  /*cba0*/  @P2 MUFU.LG2 R8, R10 ;  /* 0x0000000a00082308 */ /* 0x000fe20000000c00 */
[----:B------:R-:W-:-:S03]  /*cbb0*/  @P2 FMUL.FTZ R12, R12, 0.69314718246459960938 ;  /* 0x3f3172180c0c2820 */ /* 0x000fc60000410000 */
[----:B------:R-:W-:-:S04]  /*cbc0*/  @P0 FMUL.FTZ R6, R6, 0.69314718246459960938 ;  /* 0x3f31721806060820 */ /* 0x000fc80000410000 */
[----:B------:R-:W0:Y:S08]  /*cbd0*/  @P0 MUFU.LG2 R3, R9 ;  /* 0x0000000900030308 */ /* 0x000e300000000c00 */
[----:B------:R-:W1:Y:S08]  /*cbe0*/  @P2 MUFU.RCP R7, R10 ;  /* 0x0000000a00072308 */ /* 0x000e700000001000 */
[----:B------:R2:W3:Y:S01]  /*cbf0*/  @P0 MUFU.RCP R13, R9 ;  /* 0x00000009000d0308 */ /* 0x0004e20000001000 */
[----:B0-----:R-:W-:-:S04]  /*cc00*/  @P0 FMUL.FTZ R3, R3, 0.69314718246459960938 ;  /* 0x3f31721803030820 */ /* 0x001fc80000410000 */
[----:B------:R-:W-:Y:S01]  /*cc10*/  @P0 FFMA.FTZ R0, R6, R5, R3 ;  /* 0x0000000506000223 */ /* 0x000fe20000010003 */
[----:B------:R-:W-:Y:S01]  /*cc20*/  PLOP3.LUT P0, PT, PT, PT, PT, 0x8, 0x0 ;  /* 0x000000000000781c */ /* 0x000fe20003f0e170 */
[----:B--2---:R-:W-:Y:S01]  /*cc30*/  @P2 FMUL.FTZ R9, R8, 0.69314718246459960938 ;  /* 0x3f31721808092820 */ /* 0x004fe20000410000 */
[----:B------:R-:W-:-:S03]  /*cc40*/  @!P1 VIADD R8, R11, 0x30860 ;  /* 0x000308600b089836 */ /* 0x000fc60000000000 */
[----:B------:R-:W-:Y:S02]  /*cc50*/  @P2 FFMA.FTZ R2, R12, R4, R9 ;  /* 0x000000040c022223 */ /* 0x000fe40000010009 */
[----:B------:R-:W-:Y:S01]  /*cc60*/  @!P1 PRMT R16, RZ, 0x654, R8 ;  /* 0x00000654ff109816 */ /* 0x000fe20000000008 */
        /* <DEDUP_REMOVED lines=18> */
[-C--:B-1----:R-:W-:Y:S01]  /*cd90*/  FMUL.FTZ R159, R75, R7.reuse ;  /* 0x000000074b9f7220 */ /* 0x082fe20000410000 */
[----:B------:R-:W-:Y:S01]  /*cda0*/  FMUL.FTZ R157, R79, R7 ;  /* 0x000000074f9d7220 */ /* 0x000fe20000410000 */
[-C--:B---3--:R-:W-:Y:S01]  /*cdb0*/  FMUL.FTZ R5, R24, R13.reuse ;  /* 0x0000000d18057220 */ /* 0x088fe20000410000 */
[----:B------:R-:W-:Y:S01]  /*cdc0*/  FMUL.FTZ R6, R28, R13 ;  /* 0x0000000d1c067220 */ /* 0x000fe20000410000 */
        /* <DEDUP_REMOVED lines=125> */
.L_x_1086:
[----:B------:R-:W0:Y:S01]  /*d5a0*/  S2R R20, SR_CgaCtaId ;  /* 0x0000000000147919 */ /* 0x000e220000008800 */
[----:B------:R-:W-:Y:S01]  /*d5b0*/  MOV R19, 0x400 ;  /* 0x0000040000137802 */ /* 0x000fe20000000f00 */
[----:B------:R-:W-:Y:S01]  /*d5c0*/  BSSY B0, `(.L_x_1157) ;  /* 0x00002bc000007945 */ /* 0x000fe20003800000 */
[----:B------:R-:W-:Y:S02]  /*d5d0*/  BAR.SYNC.DEFER_BLOCKING 0x5, 0x120 ;  /* 0x0144800000007b1d */ /* 0x000fe40000010000 */
[----:B0-----:R-:W-:-:S05]  /*d5e0*/  LEA R19, R20, R19, 0x18 ;  /* 0x0000001314137211 */ /* 0x001fca00078ec0ff */
[----:B------:R-:W0:Y:S02]  /*d5f0*/  LDS.128 R200, [R19+0x308d0] ;  /* 0x0308d00013c87984 */ /* 0x000e240000000c00 */
[----:B0-----:R-:W-:Y:S02]  /*d600*/  R2UR UR6, R202 ;  /* 0x00000000ca0672ca */ /* 0x001fe400000e0000 */
[----:B------:R-:W-:Y:S01]  /*d610*/  R2UR UR5, R203 ;  /* 0x00000000cb0572ca */ /* 0x000fe200000e0000 */
[----:B------:R-:W-:Y:S06]  /*d620*/  BAR.ARV 0x4, 0x120 ;  /* 0x0104800000007b1d */ /* 0x000fec0000002000 */
[----:B------:R-:W-:Y:S08]  /*d630*/  @P0 BRA `(.L_x_1158) ;  /* 0x0000001c009c0947 */ /* 0x000ff00003800000 */
[----:B------:R-:W0:Y:S01]  /*d640*/  S2R R22, SR_SWINHI ;  /* 0x0000000000167919 */ /* 0x000e220000002f00 */
[----:B------:R-:W-:Y:S01]  /*d650*/  F2FP.BF16.F32.PACK_AB R4, R4, R5 ;  /* 0x000000050404723e */ /* 0x000fe200000010ff */
[----:B------:R-:W-:Y:S01]  /*d660*/  ULDC.64 UR8, c[0x0][0xbd8] ;  /* 0x0002f60000087ab9 */ /* 0x000fe20000000a00 */
[----:B------:R-:W-:Y:S01]  /*d670*/  F2FP.BF16.F32.PACK_AB R5, R175, R26 ;  /* 0x0000001aaf05723e */ /* 0x000fe200000010ff */
[----:B------:R-:W-:Y:S01]  /*d680*/  UISETP.NE.U32.AND UP0, UPT, UR8, URZ, UPT ;  /* 0x0000003f0800728c */ /* 0x000fe2000bf05070 */
[----:B------:R-:W-:Y:S01]  /*d690*/  F2FP.BF16.F32.PACK_AB R6, R29, R6 ;  /* 0x000000061d06723e */ /* 0x000fe200000010ff */
[----:B------:R-:W-:Y:S01]  /*d6a0*/  ULDC.64 UR10, c[0x0][0x208] ;  /* 0x00008200000a7ab9 */ /* 0x000fe20000000a00 */
[----:B------:R-:W-:Y:S01]  /*d6b0*/  F2FP.BF16.F32.PACK_AB R8, R8, R9 ;  /* 0x000000090808723e */ /* 0x000fe200000010ff */
[----:B------:R-:W-:Y:S01]  /*d6c0*/  UISETP.NE.AND.EX UP0, UPT, UR9, URZ, UPT, UP0 ;  /* 0x0000003f0900728c */ /* 0x000fe2000bf05300 */
[----:B------:R-:W-:Y:S02]  /*d6d0*/  F2FP.BF16.F32.PACK_AB R10, R10, R11 ;  /* 0x0000000b0a0a723e */ /* 0x000fe400000010ff */
[----:B------:R-:W-:Y:S01]  /*d6e0*/  F2FP.BF16.F32.PACK_AB R9, R169, R154 ;  /* 0x0000009aa909723e */ /* 0x000fe200000010ff */
[----:B------:R-:W-:Y:S01]  /*d6f0*/  ULDC.64 UR8, c[0x0][0xbd8] ;  /* 0x0002f60000087ab9 */ /* 0x000fe20000000a00 */
        /* <DEDUP_REMOVED lines=10> */
[----:B------:R-:W-:Y:S02]  /*d7a0*/  MOV R20, R19 ;  /* 0x0000001300147202 */ /* 0x000fe40000000f00 */
[----:B0-----:R-:W-:Y:S02]  /*d7b0*/  MOV R21, R22 ;  /* 0x0000001600157202 */ /* 0x001fe40000000f00 */
[----:B------:R-:W-:-:S02]  /*d7c0*/  F2FP.BF16.F32.PACK_AB R88, R89, R88 ;  /* 0x000000585958723e */ /* 0x000fc400000010ff */
[----:B------:R-:W-:Y:S01]  /*d7d0*/  F2FP.BF16.F32.PACK_AB R82, R85, R84 ;  /* 0x000000545552723e */ /* 0x000fe200000010ff */
[----:B------:R-:W-:Y:S01]  /*d7e0*/  IMAD.WIDE R66, R213, 0x2, R20 ;  /* 0x00000002d5427825 */ /* 0x000fe200078e0214 */
[----:B------:R-:W-:Y:S02]  /*d7f0*/  F2FP.BF16.F32.PACK_AB R83, R158, R83 ;  /* 0x000000539e53723e */ /* 0x000fe400000010ff */
[----:B------:R-:W-:Y:S02]  /*d800*/  F2FP.BF16.F32.PACK_AB R89, R75, R90 ;  /* 0x0000005a4b59723e */ /* 0x000fe400000010ff */
[C---:B------:R-:W-:Y:S02]  /*d810*/  IADD3 R22, P1, R66.reuse, 0x20, RZ ;  /* 0x0000002042167810 */ /* 0x040fe40007f3e0ff */
[C---:B------:R-:W-:Y:S02]  /*d820*/  LOP3.LUT R7, R66.reuse, 0x380, RZ, 0xc0, !PT ;  /* 0x0000038042077812 */ /* 0x040fe400078ec0ff */
[C---:B------:R-:W-:Y:S01]  /*d830*/  IADD3 R87, P0, R66.reuse, 0x40, RZ ;  /* 0x0000004042577810 */ /* 0x040fe20007f1e0ff */
[----:B------:R-:W-:Y:S01]  /*d840*/  IMAD.X R35, RZ, RZ, R67, P1 ;  /* 0x000000ffff237224 */ /* 0x000fe200008e0643 */
[----:B------:R-:W-:-:S02]  /*d850*/  IADD3 R95, P4, R66, 0x60, RZ ;  /* 0x00000060425f7810 */ /* 0x000fc40007f9e0ff */
        /* <DEDUP_REMOVED lines=12> */
[----:B------:R-:W-:-:S02]  /*d920*/  IADD3.X R43, RZ, R67, RZ, P3, !PT ;  /* 0x00000043ff2b7210 */ /* 0x000fc40001ffe4ff */
[C---:B------:R-:W-:Y:S02]  /*d930*/  IADD3 R54, P0, R66.reuse, 0x8020, RZ ;  /* 0x0000802042367810 */ /* 0x040fe40007f1e0ff */
        /* <DEDUP_REMOVED lines=8> */
[----:B------:R-:W-:Y:S01]  /*d9c0*/  IMAD.X R63, RZ, RZ, R67, P6 ;  /* 0x000000ffff3f7224 */ /* 0x000fe200030e0643 */
[----:B------:R-:W-:-:S02]  /*d9d0*/  IADD3 R102, P1, R66, 0xc060, RZ ;  /* 0x0000c06042667810 */ /* 0x000fc40007f3e0ff */
[----:B------:R-:W-:Y:S01]  /*d9e0*/  LOP3.LUT R66, R7, R66, RZ, 0x3c, !PT ;  /* 0x0000004207427212 */ /* 0x000fe200078e3cff */
[--C-:B------:R-:W-:Y:S01]  /*d9f0*/  IMAD.X R27, RZ, RZ, R67.reuse, P2 ;  /* 0x000000ffff1b7224 */ /* 0x100fe200010e0643 */
[----:B------:R-:W-:Y:S01]  /*da00*/  LOP3.LUT R7, R22, 0x380, RZ, 0xc0, !PT ;  /* 0x0000038016077812 */ /* 0x000fe200078ec0ff */
[----:B------:R-:W-:Y:S01]  /*da10*/  IMAD.X R31, RZ, RZ, R67, P1 ;  /* 0x000000ffff1f7224 */ /* 0x000fe200008e0643 */
[----:B------:R-:W-:Y:S02]  /*da20*/  LOP3.LUT R38, R87, 0x380, RZ, 0xc0, !PT ;  /* 0x0000038057267812 */ /* 0x000fe400078ec0ff */
[----:B------:R-:W-:Y:S02]  /*da30*/  SHF.R.U64 R7, R7, 0x3, RZ ;  /* 0x0000000307077819 */ /* 0x000fe400000012ff */
[----:B------:R-:W-:Y:S02]  /*da40*/  LOP3.LUT R40, R95, 0x380, RZ, 0xc0, !PT ;  /* 0x000003805f287812 */ /* 0x000fe400078ec0ff */
[----:B------:R-:W-:-:S02]  /*da50*/  LOP3.LUT R34, R7, R22, RZ, 0x3c, !PT ;  /* 0x0000001607227212 */ /* 0x000fc400078e3cff */
[----:B------:R-:W-:Y:S02]  /*da60*/  LOP3.LUT R7, R44, 0x380, RZ, 0xc0, !PT ;  /* 0x000003802c077812 */ /* 0x000fe400078ec0ff */
[----:B------:R-:W-:Y:S02]  /*da70*/  LOP3.LUT R22, R177, 0x380, RZ, 0xc0, !PT ;  /* 0x00000380b1167812 */ /* 0x000fe400078ec0ff */
[----:B------:R-:W-:Y:S02]  /*da80*/  SHF.R.U64 R7, R7, 0x3, RZ ;  /* 0x0000000307077819 */ /* 0x000fe400000012ff */
[----:B------:R-:W-:Y:S02]  /*da90*/  SHF.R.U64 R22, R22, 0x3, RZ ;  /* 0x0000000316167819 */ /* 0x000fe400000012ff */
[----:B------:R-:W-:Y:S02]  /*daa0*/  LOP3.LUT R44, R7, R44, RZ, 0x3c, !PT ;  /* 0x0000002c072c7212 */ /* 0x000fe400078e3cff */
[----:B------:R-:W-:-:S02]  /*dab0*/  LOP3.LUT R7, R54, 0x380, RZ, 0xc0, !PT ;  /* 0x0000038036077812 */ /* 0x000fc400078ec0ff */
[----:B------:R-:W-:Y:S02]  /*dac0*/  LOP3.LUT R46, R22, R177, RZ, 0x3c, !PT ;  /* 0x000000b1162e7212 */ /* 0x000fe400078e3cff */
[----:B------:R-:W-:Y:S02]  /*dad0*/  SHF.R.U64 R7, R7, 0x3, RZ ;  /* 0x0000000307077819 */ /* 0x000fe400000012ff */
[----:B------:R-:W-:Y:S02]  /*dae0*/  LOP3.LUT R22, R183, 0x380, RZ, 0xc0, !PT ;  /* 0x00000380b7167812 */ /* 0x000fe400078ec0ff */
[----:B------:R-:W-:Y:S02]  /*daf0*/  LOP3.LUT R54, R7, R54, RZ, 0x3c, !PT ;  /* 0x0000003607367212 */ /* 0x000fe400078e3cff */
[----:B------:R-:W-:Y:S02]  /*db00*/  LOP3.LUT R7, R102, 0x380, RZ, 0xc0, !PT ;  /* 0x0000038066077812 */ /* 0x000fe400078ec0ff */
[----:B------:R-:W-:-:S02]  /*db10*/  SHF.R.U64 R22, R22, 0x3, RZ ;  /* 0x0000000316167819 */ /* 0x000fc400000012ff */
[----:B------:R-:W-:Y:S02]  /*db20*/  LOP3.LUT R26, R191, 0x380, RZ, 0xc0, !PT ;  /* 0x00000380bf1a7812 */ /* 0x000fe400078ec0ff */
[----:B------:R-:W-:Y:S02]  /*db30*/  LOP3.LUT R42, R103, 0x380, RZ, 0xc0, !PT ;  /* 0x00000380672a7812 */ /* 0x000fe400078ec0ff */
[----:B------:R-:W-:Y:S02]  /*db40*/  SHF.R.U64 R29, R7, 0x3, RZ ;  /* 0x00000003071d7819 */ /* 0x000fe400000012ff */
[----:B------:R-:W-:Y:S02]  /*db50*/  SHF.R.U64 R38, R38, 0x3, RZ ;  /* 0x0000000326267819 */ /* 0x000fe400000012ff */
[----:B------:R-:W-:Y:S02]  /*db60*/  LOP3.LUT R56, R22, R183, RZ, 0x3c, !PT ;  /* 0x000000b716387212 */ /* 0x000fe400078e3cff */
[----:B------:R-:W-:-:S02]  /*db70*/  MOV R66, R66 ;  /* 0x0000004200427202 */ /* 0x000fc40000000f00 */
[----:B------:R-:W-:Y:S01]  /*db80*/  F2FP.BF16.F32.PACK_AB R7, R173, R30 ;  /* 0x0000001ead07723e */ /* 0x000fe200000010ff */
[----:B------:R-:W-:Y:S01]  /*db90*/  BAR.SYNC.DEFER_BLOCKING 0x1, 0x100 ;  /* 0x0044000000007b1d */ /* 0x000fe20000010000 */
[----:B------:R-:W-:Y:S02]  /*dba0*/  SHF.R.U64 R40, R40, 0x3, RZ ;  /* 0x0000000328287819 */ /* 0x000fe400000012ff */
[----:B------:R-:W-:Y:S02]  /*dbb0*/  LOP3.LUT R50, R179, 0x380, RZ, 0xc0, !PT ;  /* 0x00000380b3327812 */ /* 0x000fe400078ec0ff */
[----:B------:R-:W-:Y:S02]  /*dbc0*/  LOP3.LUT R22, R189, 0x380, RZ, 0xc0, !PT ;  /* 0x00000380bd167812 */ /* 0x000fe400078ec0ff */
[----:B------:R-:W-:Y:S02]  /*dbd0*/  SHF.R.U64 R26, R26, 0x3, RZ ;  /* 0x000000031a1a7819 */ /* 0x000fe400000012ff */
[----:B------:R-:W-:-:S02]  /*dbe0*/  SHF.R.U64 R42, R42, 0x3, RZ ;  /* 0x000000032a2a7819 */ /* 0x000fc400000012ff */
[----:B------:R-:W-:Y:S02]  /*dbf0*/  LOP3.LUT R52, R181, 0x380, RZ, 0xc0, !PT ;  /* 0x00000380b5347812 */ /* 0x000fe400078ec0ff */
[----:B------:R-:W-:Y:S02]  /*dc00*/  LOP3.LUT R38, R38, R87, RZ, 0x3c, !PT ;  /* 0x0000005726267212 */ /* 0x000fe400078e3cff */
[----:B------:R-:W-:Y:S02]  /*dc10*/  LOP3.LUT R40, R40, R95, RZ, 0x3c, !PT ;  /* 0x0000005f28287212 */ /* 0x000fe400078e3cff */
[----:B------:R-:W-:Y:S02]  /*dc20*/  SHF.R.U64 R50, R50, 0x3, RZ ;  /* 0x0000000332327819 */ /* 0x000fe400000012ff */
[----:B------:R-:W-:Y:S02]  /*dc30*/  LOP3.LUT R58, R185, 0x380, RZ, 0xc0, !PT ;  /* 0x00000380b93a7812 */ /* 0x000fe400078ec0ff */
[----:B------:R-:W-:-:S02]  /*dc40*/  SHF.R.U64 R22, R22, 0x3, RZ ;  /* 0x0000000316167819 */ /* 0x000fc400000012ff */
[----:B------:R-:W-:Y:S01]  /*dc50*/  LOP3.LUT R26, R26, R191, RZ, 0x3c, !PT ;  /* 0x000000bf1a1a7212 */ /* 0x000fe200078e3cff */
[----:B------:R0:W-:Y:S01]  /*dc60*/  STSM.16.M88.4 [R66], R4 ;  /* 0x0000000442007844 */ /* 0x0001e20000000200 */
[----:B------:R-:W-:Y:S02]  /*dc70*/  LOP3.LUT R42, R42, R103, RZ, 0x3c, !PT ;  /* 0x000000672a2a7212 */ /* 0x000fe400078e3cff */
[----:B------:R-:W-:Y:S02]  /*dc80*/  SHF.R.U64 R52, R52, 0x3, RZ ;  /* 0x0000000334347819 */ /* 0x000fe400000012ff */
[----:B------:R-:W-:Y:S02]  /*dc90*/  LOP3.LUT R62, R187, 0x380, RZ, 0xc0, !PT ;  /* 0x00000380bb3e7812 */ /* 0x000fe400078ec0ff */
[----:B------:R-:W-:Y:S02]  /*dca0*/  LOP3.LUT R30, R29, R102, RZ, 0x3c, !PT ;  /* 0x000000661d1e7212 */ /* 0x000fe400078e3cff */
[----:B------:R-:W-:-:S02]  /*dcb0*/  MOV R34, R34 ;  /* 0x0000002200227202 */ /* 0x000fc40000000f00 */
[----:B------:R-:W-:Y:S02]  /*dcc0*/  MOV R38, R38 ;  /* 0x0000002600267202 */ /* 0x000fe40000000f00 */
[----:B------:R-:W-:Y:S02]  /*dcd0*/  LOP3.LUT R50, R50, R179, RZ, 0x3c, !PT ;  /* 0x000000b332327212 */ /* 0x000fe400078e3cff */
[----:B------:R-:W-:Y:S02]  /*dce0*/  SHF.R.U64 R58, R58, 0x3, RZ ;  /* 0x000000033a3a7819 */ /* 0x000fe400000012ff */
[----:B0-----:R-:W-:Y:S02]  /*dcf0*/  F2FP.BF16.F32.PACK_AB R4, R33, R32 ;  /* 0x000000202104723e */ /* 0x001fe400000010ff */
[----:B------:R-:W-:Y:S02]  /*dd00*/  F2FP.BF16.F32.PACK_AB R5, R171, R156 ;  /* 0x0000009cab05723e */ /* 0x000fe400000010ff */
[----:B------:R-:W-:-:S02]  /*dd10*/  F2FP.BF16.F32.PACK_AB R6, R37, R36 ;  /* 0x000000242506723e */ /* 0x000fc400000010ff */
[----:B------:R-:W-:Y:S02]  /*dd20*/  F2FP.BF16.F32.PACK_AB R7, R166, R155 ;  /* 0x0000009ba607723e */ /* 0x000fe400000010ff */
[----:B------:R-:W-:Y:S02]  /*dd30*/  LOP3.LUT R64, R22, R189, RZ, 0x3c, !PT ;  /* 0x000000bd16407212 */ /* 0x000fe400078e3cff */
[----:B------:R-:W-:Y:S01]  /*dd40*/  MOV R40, R40 ;  /* 0x0000002800287202 */ /* 0x000fe20000000f00 */
[----:B------:R0:W-:Y:S01]  /*dd50*/  STSM.16.M88.4 [R34], R4 ;  /* 0x0000000422007844 */ /* 0x0001e20000000200 */
[----:B------:R-:W-:Y:S02]  /*dd60*/  MOV R32, R26 ;  /* 0x0000001a00207202 */ /* 0x000fe40000000f00 */
[----:B------:R-:W-:Y:S01]  /*dd70*/  LOP3.LUT R52, R52, R181, RZ, 0x3c, !PT ;  /* 0x000000b534347212 */ /* 0x000fe200078e3cff */
[----:B------:R-:W-:Y:S01]  /*dd80*/  STSM.16.M88.4 [R38], R8 ;  /* 0x0000000826007844 */ /* 0x000fe20000000200 */
[----:B------:R-:W-:-:S02]  /*dd90*/  SHF.R.U64 R62, R62, 0x3, RZ ;  /* 0x000000033e3e7819 */ /* 0x000fc400000012ff */
[----:B------:R-:W-:Y:S01]  /*dda0*/  MOV R42, R42 ;  /* 0x0000002a002a7202 */ /* 0x000fe20000000f00 */
[----:B------:R-:W-:Y:S01]  /*ddb0*/  STSM.16.M88.4 [R40], R12 ;  /* 0x0000000c28007844 */ /* 0x000fe20000000200 */
[----:B------:R-:W-:Y:S02]  /*ddc0*/  MOV R22, R30 ;  /* 0x0000001e00167202 */ /* 0x000fe40000000f00 */
[----:B------:R-:W-:Y:S02]  /*ddd0*/  F2FP.BF16.F32.PACK_AB R26, R61, R60 ;  /* 0x0000003c3d1a723e */ /* 0x000fe400000010ff */
[----:B------:R-:W-:Y:S02]  /*dde0*/  F2FP.BF16.F32.PACK_AB R27, R165, R48 ;  /* 0x00000030a51b723e */ /* 0x000fe400000010ff */
[----:B------:R-:W-:Y:S02]  /*ddf0*/  MOV R44, R44 ;  /* 0x0000002c002c7202 */ /* 0x000fe40000000f00 */
[----:B------:R-:W-:Y:S01]  /*de00*/  F2FP.BF16.F32.PACK_AB R29, R163, R16 ;  /* 0x00000010a31d723e */ /* 0x000fe200000010ff */
[----:B------:R-:W-:Y:S01]  /*de10*/  STSM.16.M88.4 [R42], R24 ;  /* 0x000000182a007844 */ /* 0x000fe20000000200 */
[----:B------:R-:W-:-:S02]  /*de20*/  F2FP.BF16.F32.PACK_AB R30, R69, R68 ;  /* 0x00000044451e723e */ /* 0x000fc400000010ff */
[----:B------:R-:W-:Y:S02]  /*de30*/  F2FP.BF16.F32.PACK_AB R31, R161, R70 ;  /* 0x00000046a11f723e */ /* 0x000fe400000010ff */
[----:B------:R-:W-:Y:S02]  /*de40*/  MOV R46, R46 ;  /* 0x0000002e002e7202 */ /* 0x000fe40000000f00 */
[----:B0-----:R-:W-:Y:S01]  /*de50*/  F2FP.BF16.F32.PACK_AB R4, R73, R72 ;  /* 0x000000484904723e */ /* 0x001fe200000010ff */
[----:B------:R-:W-:Y:S01]  /*de60*/  STSM.16.M88.4 [R44], R28 ;  /* 0x0000001c2c007844 */ /* 0x000fe20000000200 */
[----:B------:R-:W-:Y:S02]  /*de70*/  F2FP.BF16.F32.PACK_AB R5, R159, R74 ;  /* 0x0000004a9f05723e */ /* 0x000fe400000010ff */
[----:B------:R-:W-:Y:S02]  /*de80*/  F2FP.BF16.F32.PACK_AB R6, R77, R76 ;  /* 0x0000004c4d06723e */ /* 0x000fe400000010ff */
[----:B------:R-:W-:-:S02]  /*de90*/  F2FP.BF16.F32.PACK_AB R7, R157, R78 ;  /* 0x0000004e9d07723e */ /* 0x000fc400000010ff */
[----:B------:R-:W-:Y:S02]  /*dea0*/  LOP3.LUT R58, R58, R185, RZ, 0x3c, !PT ;  /* 0x000000b93a3a7212 */ /* 0x000fe400078e3cff */
[----:B------:R-:W-:Y:S01]  /*deb0*/  MOV R50, R50 ;  /* 0x0000003200327202 */ /* 0x000fe20000000f00 */
[----:B------:R0:W-:Y:S01]  /*dec0*/  STSM.16.M88.4 [R46], R4 ;  /* 0x000000042e007844 */ /* 0x0001e20000000200 */
[----:B------:R-:W-:Y:S02]  /*ded0*/  F2FP.BF16.F32.PACK_AB R96, R97, R96 ;  /* 0x000000606160723e */ /* 0x000fe400000010ff */
[----:B------:R-:W-:Y:S01]  /*dee0*/  LOP3.LUT R62, R62, R187, RZ, 0x3c, !PT ;  /* 0x000000bb3e3e7212 */ /* 0x000fe200078e3cff */
[----:B------:R1:W-:Y:S01]  /*def0*/  STSM.16.M88.4 [R50], R80 ;  /* 0x0000005032007844 */ /* 0x0003e20000000200 */
[----:B------:R-:W-:Y:S02]  /*df00*/  MOV R52, R52 ;  /* 0x0000003400347202 */ /* 0x000fe40000000f00 */
[----:B------:R-:W-:-:S02]  /*df10*/  F2FP.BF16.F32.PACK_AB R90, R93, R92 ;  /* 0x0000005c5d5a723e */ /* 0x000fc400000010ff */
[----:B------:R-:W-:Y:S02]  /*df20*/  F2FP.BF16.F32.PACK_AB R91, R94, R91 ;  /* 0x0000005b5e5b723e */ /* 0x000fe400000010ff */
[----:B------:R-:W-:Y:S02]  /*df30*/  F2FP.BF16.F32.PACK_AB R97, R71, R98 ;  /* 0x000000624761723e */ /* 0x000fe400000010ff */
[----:B------:R-:W-:Y:S01]  /*df40*/  F2FP.BF16.F32.PACK_AB R104, R105, R104 ;  /* 0x000000686968723e */ /* 0x000fe200000010ff */
[----:B------:R1:W-:Y:S01]  /*df50*/  STSM.16.M88.4 [R52], R88 ;  /* 0x0000005834007844 */ /* 0x0003e20000000200 */
[----:B------:R-:W-:Y:S02]  /*df60*/  IADD3.X R65, RZ, R67, RZ, P5, !PT ;  /* 0x00000043ff417210 */ /* 0x000fe40002ffe4ff */
[----:B------:R-:W-:Y:S02]  /*df70*/  MOV R54, R54 ;  /* 0x0000003600367202 */ /* 0x000fe40000000f00 */
[----:B------:R-:W-:-:S02]  /*df80*/  F2FP.BF16.F32.PACK_AB R98, R101, R100 ;  /* 0x000000646562723e */ /* 0x000fc400000010ff */
[----:B------:R-:W-:Y:S02]  /*df90*/  F2FP.BF16.F32.PACK_AB R99, R86, R99 ;  /* 0x000000635663723e */ /* 0x000fe400000010ff */
[----:B------:R-:W-:Y:S02]  /*dfa0*/  F2FP.BF16.F32.PACK_AB R105, R107, R106 ;  /* 0x0000006a6b69723e */ /* 0x000fe400000010ff */
[----:B------:R-:W-:Y:S01]  /*dfb0*/  F2FP.BF16.F32.PACK_AB R112, R113, R112 ;  /* 0x000000707170723e */ /* 0x000fe200000010ff */
[----:B------:R1:W-:Y:S01]  /*dfc0*/  STSM.16.M88.4 [R54], R96 ;  /* 0x0000006036007844 */ /* 0x0003e20000000200 */
[----:B------:R-:W-:Y:S02]  /*dfd0*/  MOV R56, R56 ;  /* 0x0000003800387202 */ /* 0x000fe40000000f00 */
        /* <DEDUP_REMOVED lines=11> */
[----:B------:R-:W-:Y:S02]  /*e090*/  MOV R62, R62 ;  /* 0x0000003e003e7202 */ /* 0x000fe40000000f00 */
[----:B------:R-:W-:Y:S02]  /*e0a0*/  F2FP.BF16.F32.PACK_AB R122, R125, R124 ;  /* 0x0000007c7d7a723e */ /* 0x000fe400000010ff */
        /* <DEDUP_REMOVED lines=8> */
[----:B------:R-:W-:Y:S01]  /*e130*/  F2FP.BF16.F32.PACK_AB R144, R145, R144 ;  /* 0x000000909190723e */ /* 0x000fe200000010ff */
[----:B------:R1:W-:Y:S01]  /*e140*/  STSM.16.M88.4 [R64], R128 ;  /* 0x0000008040007844 */ /* 0x0003e20000000200 */
[----:B------:R-:W-:Y:S02]  /*e150*/  F2FP.BF16.F32.PACK_AB R138, R141, R140 ;  /* 0x0000008c8d8a723e */ /* 0x000fe400000010ff */
[----:B------:R-:W-:-:S02]  /*e160*/  F2FP.BF16.F32.PACK_AB R139, R143, R142 ;  /* 0x0000008e8f8b723e */ /* 0x000fc400000010ff */
[----:B------:R-:W-:Y:S02]  /*e170*/  F2FP.BF16.F32.PACK_AB R145, R147, R146 ;  /* 0x000000929391723e */ /* 0x000fe400000010ff */
[----:B------:R-:W-:Y:S01]  /*e180*/  F2FP.BF16.F32.PACK_AB R146, R149, R148 ;  /* 0x000000949592723e */ /* 0x000fe200000010ff */
[----:B------:R1:W-:Y:S01]  /*e190*/  STSM.16.M88.4 [R32], R136 ;  /* 0x0000008820007844 */ /* 0x0003e20000000200 */
[----:B------:R-:W-:Y:S02]  /*e1a0*/  F2FP.BF16.F32.PACK_AB R147, R151, R150 ;  /* 0x000000969793723e */ /* 0x000fe400000010ff */
[----:B------:R-:W-:Y:S02]  /*e1b0*/  R2UR UR4, R208 ;  /* 0x00000000d00472ca */ /* 0x000fe400000e0000 */
[----:B------:R-:W-:Y:S01]  /*e1c0*/  PLOP3.LUT P1, PT, PT, PT, UP0, 0x80, 0x0 ;  /* 0x000000000000781c */ /* 0x000fe20003f2f008 */
[----:B------:R1:W-:Y:S10]  /*e1d0*/  STSM.16.M88.4 [R22], R144 ;  /* 0x0000009016007844 */ /* 0x0003f40000000200 */
[----:B------:R-:W-:-:S06]  /*e1e0*/  UIMAD.WIDE UR8, UR4, 0x4, UR8 ;  /* 0x00000004040878a5 */ /* 0x000fcc000f8e0208 */
[----:B0-----:R-:W-:Y:S02]  /*e1f0*/  IMAD.U32 R4, RZ, RZ, UR8 ;  /* 0x00000008ff047e24 */ /* 0x001fe4000f8e00ff */
[----:B------:R-:W-:Y:S01]  /*e200*/  IMAD.U32 R5, RZ, RZ, UR9 ;  /* 0x00000009ff057e24 */ /* 0x000fe2000f8e00ff */
[----:B------:R-:W-:Y:S06]  /*e210*/  BAR.SYNC.DEFER_BLOCKING 0x1, 0x100 ;  /* 0x0044000000007b1d */ /* 0x000fec0000010000 */
[----:B------:R-:W-:Y:S01]  /*e220*/  ULDC.64 UR8, c[0x0][0xbe0] ;  /* 0x0002f80000087ab9 */ /* 0x000fe20000000a00 */
[----:B------:R-:W2:Y:S01]  /*e230*/  @P1 LDG.E R3, desc[UR10][R4.64] ;  /* 0x0000000a04031981 */ /* 0x000ea2000c1e1900 */
[----:B------:R-:W-:Y:S01]  /*e240*/  UISETP.NE.U32.AND UP1, UPT, UR8, URZ, UPT ;  /* 0x0000003f0800728c */ /* 0x000fe2000bf25070 */
[----:B------:R-:W0:Y:S01]  /*e250*/  LDC R77, c[0x0][0xa88] ;  /* 0x0002a200ff4d7b82 */ /* 0x000e220000000800 */
[----:B------:R-:W-:-:S02]  /*e260*/  IMAD R7, R204, 0x40, R23 ;  /* 0x00000040cc077824 */ /* 0x000fc400078e0217 */
[----:B------:R-:W-:Y:S02]  /*e270*/  UISETP.NE.AND.EX UP1, UPT, UR9, URZ, UPT, UP1 ;  /* 0x0000003f0900728c */ /* 0x000fe4000bf25310 */
[----:B------:R-:W-:-:S04]  /*e280*/  IMAD.WIDE R20, R7, 0x2, R20 ;  /* 0x0000000207147825 */ /* 0x000fc800078e0214 */
[----:B------:R-:W-:Y:S02]  /*e290*/  PLOP3.LUT P2, PT, PT, PT, UP1, 0x80, 0x0 ;  /* 0x000000000000781c */ /* 0x000fe40003f4f018 */
[----:B------:R-:W-:-:S03]  /*e2a0*/  IADD3 R13, P0, R20, 0x1000, RZ ;  /* 0x00001000140d7810 */ /* 0x000fc60007f1e0ff */
[----:B------:R-:W-:Y:S02]  /*e2b0*/  @UP1 ULDC.64 UR8, c[0x0][0xbe0] ;  /* 0x0002f80000081ab9 */ /* 0x000fe40000000a00 */
[----:B------:R-:W-:-:S03]  /*e2c0*/  @UP1 UIMAD.WIDE UR8, UR4, 0x4, UR8 ;  /* 0x00000004040818a5 */ /* 0x000fc6000f8e0208 */
[----:B------:R-:W-:-:S03]  /*e2d0*/  UMOV UR4, URZ ;  /* 0x0000003f00047c82 */ /* 0x000fc60008000000 */
[----:B------:R-:W-:Y:S02]  /*e2e0*/  IMAD.U32 R6, RZ, RZ, UR8 ;  /* 0x00000008ff067e24 */ /* 0x000fe4000f8e00ff */
[----:B------:R-:W-:-:S05]  /*e2f0*/  IMAD.U32 R7, RZ, RZ, UR9 ;  /* 0x00000009ff077e24 */ /* 0x000fca000f8e00ff */
[----:B0-----:R1:W5:Y:S01]  /*e300*/  @P2 LDG.E R77, desc[UR10][R6.64] ;  /* 0x0000000a064d2981 */ /* 0x001362000c1e1900 */
[----:B--2---:R-:W-:Y:S01]  /*e310*/  @P1 R2UR UR4, R3 ;  /* 0x00000000030412ca */ /* 0x004fe200000e0000 */
[----:B-1----:R-:W-:-:S14]  /*e320*/  @P2 BRA `(.L_x_1159) ;  /* 0x0000000000142947 */ /* 0x002fdc0003800000 */
[----:B------:R-:W-:Y:S05]  /*e330*/  @!P1 BRA `(.L_x_1159) ;  /* 0x0000000000109947 */ /* 0x000fea0003800000 */
[----:B------:R-:W-:Y:S02]  /*e340*/  ULDC.64 UR8, c[0x0][0x208] ;  /* 0x0000820000087ab9 */ /* 0x000fe40000000a00 */
[----:B------:R-:W2:Y:S04]  /*e350*/  LDG.E R6, desc[UR8][R4.64] ;  /* 0x0000000804067981 */ /* 0x000ea8000c1e1900 */
[----:B-----5:R-:W2:Y:S02]  /*e360*/  LDG.E R77, desc[UR8][R4.64+0x4] ;  /* 0x00000408044d7981 */ /* 0x020ea4000c1e1900 */
[----:B--2---:R-:W-:-:S07]  /*e370*/  IMAD.IADD R77, R77, 0x1, -R6 ;  /* 0x000000014d4d7824 */ /* 0x004fce00078e0a06 */
.L_x_1159:
[----:B------:R-:W-:Y:S01]  /*e380*/  R2UR UR17, R207 ;  /* 0x00000000cf1172ca */ /* 0x000fe200000e0000 */
[----:B------:R-:W-:Y:S01]  /*e390*/  ULDC.64 UR12, c[0x0][0xb70] ;  /* 0x0002dc00000c7ab9 */ /* 0x000fe20000000a00 */
[----:B------:R-:W-:Y:S01]  /*e3a0*/  R2UR UR15, R208 ;  /* 0x00000000d00f72ca */ /* 0x000fe200000e0000 */
[----:B------:R-:W-:Y:S01]  /*e3b0*/  USHF.R.S32.HI UR11, URZ, 0x1f, UR4 ;  /* 0x0000001f3f0b7899 */ /* 0x000fe20008011404 */
[----:B------:R-:W-:Y:S01]  /*e3c0*/  IADD3 R5, P2, R20, 0x3000, RZ ;  /* 0x0000300014057810 */ /* 0x000fe20007f5e0ff */
[----:B------:R-:W-:Y:S01]  /*e3d0*/  UMOV UR10, UR4 ;  /* 0x00000004000a7c82 */ /* 0x000fe20008000000 */
[----:B------:R-:W-:Y:S01]  /*e3e0*/  LEA R10, R206, R211, 0x7 ;  /* 0x000000d3ce0a7211 */ /* 0x000fe200078e38ff */
[----:B------:R-:W-:Y:S01]  /*e3f0*/  ULDC.64 UR18, c[0x0][0x208] ;  /* 0x0000820000127ab9 */ /* 0x000fe20000000a00 */
[----:B------:R-:W-:Y:S02]  /*e400*/  LOP3.LUT R4, R5, 0x380, RZ, 0xc0, !PT ;  /* 0x0000038005047812 */ /* 0x000fe400078ec0ff */
[----:B------:R-:W-:-:S02]  /*e410*/  LOP3.LUT R12, R13, 0x380, RZ, 0xc0, !PT ;  /* 0x000003800d0c7812 */ /* 0x000fc400078ec0ff */
[----:B------:R-:W-:Y:S01]  /*e420*/  SHF.R.U64 R4, R4, 0x3, RZ ;  /* 0x0000000304047819 */ /* 0x000fe200000012ff */
[----:B------:R-:W-:Y:S01]  /*e430*/  USHF.R.S32.HI UR14, URZ, 0x1f, UR17 ;  /* 0x0000001f3f0e7899 */ /* 0x000fe20008011411 */
[----:B------:R-:W-:Y:S01]  /*e440*/  IADD3 R9, P1, R20, 0x2000, RZ ;  /* 0x0000200014097810 */ /* 0x000fe20007f3e0ff */
[----:B------:R-:W-:Y:S01]  /*e450*/  UIMAD.WIDE.U32 UR8, UR17, UR12, UR10 ;  /* 0x0000000c110872a5 */ /* 0x000fe2000f8e000a */
[----:B------:R-:W-:Y:S01]  /*e460*/  LOP3.LUT R4, R4, R5, RZ, 0x3c, !PT ;  /* 0x0000000504047212 */ /* 0x000fe200078e3cff */
[----:B------:R-:W-:Y:S01]  /*e470*/  UIMAD UR7, UR14, UR12, URZ ;  /* 0x0000000c0e0772a4 */ /* 0x000fe2000f8e023f */
[----:B------:R-:W-:Y:S02]  /*e480*/  SHF.R.S32.HI R3, RZ, 0x1f, R10 ;  /* 0x0000001fff037819 */ /* 0x000fe4000001140a */
[----:B------:R-:W-:Y:S01]  /*e490*/  SHF.R.U64 R12, R12, 0x3, RZ ;  /* 0x000000030c0c7819 */ /* 0x000fe200000012ff */
[----:B------:R-:W-:Y:S01]  /*e4a0*/  UIMAD UR10, UR17, UR13, UR7 ;  /* 0x0000000d110a72a4 */ /* 0x000fe2000f8e0207 */
[----:B------:R-:W-:Y:S01]  /*e4b0*/  LOP3.LUT R8, R9, 0x380, RZ, 0xc0, !PT ;  /* 0x0000038009087812 */ /* 0x000fe200078ec0ff */
[----:B------:R-:W-:Y:S01]  /*e4c0*/  USHF.R.S32.HI UR7, URZ, 0x1f, UR15 ;  /* 0x0000001f3f077899 */ /* 0x000fe2000801140f */
[----:B------:R-:W-:Y:S01]  /*e4d0*/  LOP3.LUT R12, R12, R13, RZ, 0x3c, !PT ;  /* 0x0000000d0c0c7212 */ /* 0x000fe200078e3cff */
[----:B------:R-:W-:Y:S01]  /*e4e0*/  ULDC.64 UR12, c[0x0][0xb78] ;  /* 0x0002de00000c7ab9 */ /* 0x000fe20000000a00 */
[----:B------:R-:W-:Y:S01]  /*e4f0*/  USEL UR15, UR15, URZ, !UP0 ;  /* 0x0000003f0f0f7287 */ /* 0x000fe2000c000000 */
[----:B------:R-:W-:Y:S01]  /*e500*/  SHF.R.U64 R8, R8, 0x3, RZ ;  /* 0x0000000308087819 */ /* 0x000fe200000012ff */
[----:B------:R-:W-:Y:S01]  /*e510*/  USEL UR16, UR7, URZ, !UP0 ;  /* 0x0000003f07107287 */ /* 0x000fe2000c000000 */
[--C-:B------:R-:W-:Y:S01]  /*e520*/  IMAD.X R13, RZ, RZ, R21.reuse, P0 ;  /* 0x000000ffff0d7224 */ /* 0x100fe200000e0615 */
[----:B------:R-:W-:Y:S01]  /*e530*/  UIADD3 UR9, UR9, UR10, URZ ;  /* 0x0000000a09097290 */ /* 0x000fe2000fffe03f */
[----:B------:R-:W-:Y:S01]  /*e540*/  IADD3 R69, P0, R20, 0x8000, RZ ;  /* 0x0000800014457810 */ /* 0x000fe20007f1e0ff */
[----:B------:R-:W-:Y:S01]  /*e550*/  UIMAD UR7, UR16, UR12, URZ ;  /* 0x0000000c100772a4 */ /* 0x000fe2000f8e023f */
[----:B------:R-:W-:Y:S01]  /*e560*/  LOP3.LUT R8, R8, R9, RZ, 0x3c, !PT ;  /* 0x0000000908087212 */ /* 0x000fe200078e3cff */
[----:B------:R-:W-:Y:S01]  /*e570*/  UIMAD.WIDE.U32 UR8, UR15, UR12, UR8 ;  /* 0x0000000c0f0872a5 */ /* 0x000fe2000f8e0008 */
[----:B------:R-:W-:Y:S01]  /*e580*/  IMAD.X R9, RZ, RZ, R21, P1 ;  /* 0x000000ffff097224 */ /* 0x000fe200008e0615 */
[----:B------:R-:W-:Y:S01]  /*e590*/  UIMAD UR7, UR15, UR13, UR7 ;  /* 0x0000000d0f0772a4 */ /* 0x000fe2000f8e0207 */
[----:B------:R-:W-:-:S02]  /*e5a0*/  IADD3 R61, P6, R20, 0x4000, RZ ;  /* 0x00004000143d7810 */ /* 0x000fc40007fde0ff */
[----:B------:R-:W-:Y:S02]  /*e5b0*/  IADD3 R37, P5, R20, 0x5000, RZ ;  /* 0x0000500014257810 */ /* 0x000fe40007fbe0ff */
[----:B------:R-:W-:Y:S01]  /*e5c0*/  IADD3 R5, P3, R10, UR8, RZ ;  /* 0x000000080a057c10 */ /* 0x000fe2000ff7e0ff */
[----:B------:R-:W-:Y:S01]  /*e5d0*/  IMAD.U32 R6, RZ, RZ, UR7 ;  /* 0x00000007ff067e24 */ /* 0x000fe2000f8e00ff */
[C---:B------:R-:W-:Y:S02]  /*e5e0*/  IADD3 R33, P4, R20.reuse, 0x6000, RZ ;  /* 0x0000600014217810 */ /* 0x040fe40007f9e0ff */
[----:B------:R-:W-:Y:S02]  /*e5f0*/  IADD3 R57, P1, R20, 0x9000, RZ ;  /* 0x0000900014397810 */ /* 0x000fe40007f3e0ff */
[----:B------:R-:W-:Y:S01]  /*e600*/  IADD3.X R6, R3, UR9, R6, P3, !PT ;  /* 0x0000000903067c10 */ /* 0x000fe20009ffe406 */
[----:B------:R-:W-:Y:S01]  /*e610*/  ULDC.64 UR8, c[0x0][0xb40] ;  /* 0x0002d00000087ab9 */ /* 0x000fe20000000a00 */
[----:B------:R-:W-:-:S02]  /*e620*/  LOP3.LUT R68, R69, 0x380, RZ, 0xc0, !PT ;  /* 0x0000038045447812 */ /* 0x000fc400078ec0ff */
[----:B------:R-:W-:Y:S02]  /*e630*/  LEA R16, P3, R5, UR8, 0x2 ;  /* 0x0000000805107c11 */ /* 0x000fe4000f8610ff */
[----:B------:R-:W-:Y:S02]  /*e640*/  LOP3.LUT R60, R61, 0x380, RZ, 0xc0, !PT ;  /* 0x000003803d3c7812 */ /* 0x000fe400078ec0ff */
[----:B------:R-:W-:Y:S01]  /*e650*/  LEA.HI.X R17, R5, UR9, R6, 0x2, P3 ;  /* 0x0000000905117c11 */ /* 0x000fe200098f1406 */
[----:B------:R-:W-:Y:S01]  /*e660*/  IMAD.X R5, RZ, RZ, R21, P2 ;  /* 0x000000ffff057224 */ /* 0x000fe200010e0615 */
[----:B------:R-:W-:Y:S01]  /*e670*/  IADD3 R25, P3, R20, 0x7000, RZ ;  /* 0x0000700014197810 */ /* 0x000fe20007f7e0ff */
[----:B------:R-:W-:Y:S01]  /*e680*/  VIADD R6, R10, 0x8 ;  /* 0x000000080a067836 */ /* 0x000fe20000000000 */
[----:B------:R-:W-:Y:S01]  /*e690*/  IADD3 R49, P2, R20, 0xa000, RZ ;  /* 0x0000a00014317810 */ /* 0x000fe20007f5e0ff */
[----:B------:R-:W-:Y:S01]  /*e6a0*/  ULDC.64 UR8, c[0x0][0xaa0] ;  /* 0x0002a80000087ab9 */ /* 0x000fe20000000a00 */
[----:B------:R-:W-:-:S02]  /*e6b0*/  LOP3.LUT R36, R37, 0x380, RZ, 0xc0, !PT ;  /* 0x0000038025247812 */ /* 0x000fc400078ec0ff */
[----:B------:R-:W-:Y:S02]  /*e6c0*/  LOP3.LUT R32, R33, 0x380, RZ, 0xc0, !PT ;  /* 0x0000038021207812 */ /* 0x000fe400078ec0ff */
[----:B------:R-:W-:Y:S02]  /*e6d0*/  LOP3.LUT R24, R25, 0x380, RZ, 0xc0, !PT ;  /* 0x0000038019187812 */ /* 0x000fe400078ec0ff */
[----:B------:R-:W-:Y:S02]  /*e6e0*/  LOP3.LUT R56, R57, 0x380, RZ, 0xc0, !PT ;  /* 0x0000038039387812 */ /* 0x000fe400078ec0ff */
[----:B------:R-:W-:Y:S02]  /*e6f0*/  SHF.R.U64 R68, R68, 0x3, RZ ;  /* 0x0000000344447819 */ /* 0x000fe400000012ff */
[----:B------:R-:W-:Y:S02]  /*e700*/  LOP3.LUT R48, R49, 0x380, RZ, 0xc0, !PT ;  /* 0x0000038031307812 */ /* 0x000fe400078ec0ff */
[----:B------:R-:W-:-:S02]  /*e710*/  SHF.R.U64 R60, R60, 0x3, RZ ;  /* 0x000000033c3c7819 */ /* 0x000fc400000012ff */
[----:B------:R-:W-:Y:S02]  /*e720*/  SHF.R.U64 R36, R36, 0x3, RZ ;  /* 0x0000000324247819 */ /* 0x000fe400000012ff */
[----:B------:R-:W-:Y:S02]  /*e730*/  SHF.R.U64 R32, R32, 0x3, RZ ;  /* 0x0000000320207819 */ /* 0x000fe400000012ff */
[----:B------:R-:W-:Y:S02]  /*e740*/  SHF.R.U64 R24, R24, 0x3, RZ ;  /* 0x0000000318187819 */ /* 0x000fe400000012ff */
[----:B------:R-:W-:Y:S02]  /*e750*/  SHF.R.U64 R56, R56, 0x3, RZ ;  /* 0x0000000338387819 */ /* 0x000fe400000012ff */
[----:B------:R-:W-:Y:S02]  /*e760*/  LOP3.LUT R68, R68, R69, RZ, 0x3c, !PT ;  /* 0x0000004544447212 */ /* 0x000fe400078e3cff */
[----:B------:R-:W-:-:S02]  /*e770*/  SHF.R.U64 R48, R48, 0x3, RZ ;  /* 0x0000000330307819 */ /* 0x000fc400000012ff */
[----:B------:R-:W-:Y:S02]  /*e780*/  IADD3.X R69, RZ, R21, RZ, P0, !PT ;  /* 0x00000015ff457210 */ /* 0x000fe400007fe4ff */
[----:B------:R-:W-:Y:S02]  /*e790*/  LOP3.LUT P0, RZ, R210, 0x3, RZ, 0xc0, !PT ;  /* 0x00000003d2ff7812 */ /* 0x000fe4000780c0ff */
        /* <DEDUP_REMOVED lines=13> */
[C---:B------:R-:W-:Y:S02]  /*e870*/  IADD3 R73, P5, R20.reuse, 0xc000, RZ ;  /* 0x0000c00014497810 */ /* 0x040fe40007fbe0ff */
[C---:B------:R-:W-:Y:S02]  /*e880*/  IADD3 R65, P4, R20.reuse, 0xd000, RZ ;  /* 0x0000d00014417810 */ /* 0x040fe40007f9e0ff */
[----:B------:R-:W-:Y:S02]  /*e890*/  IADD3 R53, P3, R20, 0xe000, RZ ;  /* 0x0000e00014357810 */ /* 0x000fe40007f7e0ff */
[-C--:B-----5:R-:W-:Y:S02]  /*e8a0*/  ISETP.GE.OR P1, PT, R10, R77.reuse, P0 ;  /* 0x0000004d0a00720c */ /* 0x0a0fe40000726670 */
[----:B------:R-:W-:Y:S02]  /*e8b0*/  IADD3 R10, P2, R20, 0xf000, RZ ;  /* 0x0000f000140a7810 */ /* 0x000fe40007f5e0ff */
[----:B------:R-:W-:-:S02]  /*e8c0*/  ISETP.GE.OR P0, PT, R6, R77, P0 ;  /* 0x0000004d0600720c */ /* 0x000fc40000706670 */
[----:B------:R-:W-:Y:S01]  /*e8d0*/  LOP3.LUT R40, R41, 0x380, RZ, 0xc0, !PT ;  /* 0x0000038029287812 */ /* 0x000fe200078ec0ff */
[----:B------:R-:W-:Y:S01]  /*e8e0*/  IMAD.X R45, RZ, RZ, R21, P2 ;  /* 0x000000ffff2d7224 */ /* 0x000fe200010e0615 */
[----:B------:R-:W-:Y:S02]  /*e8f0*/  LOP3.LUT R72, R73, 0x380, RZ, 0xc0, !PT ;  /* 0x0000038049487812 */ /* 0x000fe400078ec0ff */
[----:B------:R-:W-:Y:S02]  /*e900*/  LOP3.LUT R64, R65, 0x380, RZ, 0xc0, !PT ;  /* 0x0000038041407812 */ /* 0x000fe400078ec0ff */
[----:B------:R-:W-:Y:S01]  /*e910*/  LOP3.LUT R52, R53, 0x380, RZ, 0xc0, !PT ;  /* 0x0000038035347812 */ /* 0x000fe200078ec0ff */
[----:B------:R-:W-:Y:S01]  /*e920*/  @!P1 STG.E desc[UR18][R16.64], R0 ;  /* 0x0000000010009986 */ /* 0x000fe2000c101912 */
[----:B------:R-:W-:Y:S02]  /*e930*/  LOP3.LUT R3, R10, 0x380, RZ, 0xc0, !PT ;  /* 0x000003800a037812 */ /* 0x000fe400078ec0ff */
[----:B------:R-:W-:Y:S01]  /*e940*/  LOP3.LUT R7, R20, 0x380, RZ, 0xc0, !PT ;  /* 0x0000038014077812 */ /* 0x000fe200078ec0ff */
[----:B------:R0:W-:Y:S01]  /*e950*/  @!P0 STG.E desc[UR18][R16.64+0x20], R2 ;  /* 0x0000200210008986 */ /* 0x0001e2000c101912 */
[----:B------:R-:W-:-:S02]  /*e960*/  SHF.R.U64 R40, R40, 0x3, RZ ;  /* 0x0000000328287819 */ /* 0x000fc400000012ff */
[----:B------:R-:W-:Y:S01]  /*e970*/  SHF.R.U64 R72, R72, 0x3, RZ ;  /* 0x0000000348487819 */ /* 0x000fe200000012ff */
[----:B------:R-:W-:Y:S01]  /*e980*/  UIMAD UR7, UR11, UR8, URZ ;  /* 0x000000080b0772a4 */ /* 0x000fe2000f8e023f */
[----:B------:R-:W-:Y:S01]  /*e990*/  SHF.R.U64 R64, R64, 0x3, RZ ;  /* 0x0000000340407819 */ /* 0x000fe200000012ff */
[----:B------:R-:W5:Y:S01]  /*e9a0*/  LD.E.128 R12, desc[UR18][R12.64] ;  /* 0x000000120c0c7980 */ /* 0x000f62000c101d00 */
[----:B------:R-:W-:Y:S02]  /*e9b0*/  SHF.R.U64 R52, R52, 0x3, RZ ;  /* 0x0000000334347819 */ /* 0x000fe400000012ff */
[----:B------:R-:W-:Y:S01]  /*e9c0*/  SHF.R.U64 R3, R3, 0x3, RZ ;  /* 0x0000000303037819 */ /* 0x000fe200000012ff */
[----:B------:R-:W5:Y:S01]  /*e9d0*/  LD.E.128 R60, desc[UR18][R60.64] ;  /* 0x000000123c3c7980 */ /* 0x000f62000c101d00 */
        /* <DEDUP_REMOVED lines=9> */
[----:B------:R-:W-:Y:S01]  /*ea70*/  LOP3.LUT R44, R3, R10, RZ, 0x3c, !PT ;  /* 0x0000000a032c7212 */ /* 0x000fe200078e3cff */
[--C-:B0-----:R-:W-:Y:S01]  /*ea80*/  IMAD.MOV.U32 R2, RZ, RZ, R23.reuse ;  /* 0x000000ffff027224 */ /* 0x101fe200078e0017 */
[----:B------:R-:W-:Y:S01]  /*ea90*/  LOP3.LUT R20, R7, R20, RZ, 0x3c, !PT ;  /* 0x0000001407147212 */ /* 0x000fe200078e3cff */
[----:B------:R-:W5:Y:S01]  /*eaa0*/  LD.E.128 R8, desc[UR18][R8.64] ;  /* 0x0000001208087980 */ /* 0x000f62000c101d00 */
[----:B------:R-:W-:-:S02]  /*eab0*/  SHF.R.S32.HI R3, RZ, 0x1f, R23 ;  /* 0x0000001fff037819 */ /* 0x000fc40000011417 */
[----:B------:R-:W-:Y:S01]  /*eac0*/  MOV R17, UR8 ;  /* 0x0000000800117c02 */ /* 0x000fe20008000f00 */
[----:B------:R0:W5:Y:S01]  /*ead0*/  LD.E.128 R28, desc[UR18][R20.64] ;  /* 0x00000012141c7980 */ /* 0x000162000c101d00 */
[----:B------:R-:W-:-:S03]  /*eae0*/  UIMAD UR7, UR4, UR9, UR7 ;  /* 0x00000009040772a4 */ /* 0x000fc6000f8e0207 */
[----:B------:R-:W5:Y:S01]  /*eaf0*/  LD.E.128 R4, desc[UR18][R4.64] ;  /* 0x0000001204047980 */ /* 0x000f62000c101d00 */
[----:B------:R-:W-:Y:S01]  /*eb00*/  IMAD.WIDE.U32 R2, R17, UR4, R2 ;  /* 0x0000000411027c25 */ /* 0x000fe2000f8e0002 */
        /* <DEDUP_REMOVED lines=13> */
[----:B------:R-:W-:Y:S01]  /*ebe0*/  @!PT LDS RZ, [RZ] ;  /* 0x00000000fffff984 */ /* 0x000fe20000000800 */
[----:B------:R-:W-:Y:S01]  /*ebf0*/  @!PT LDS RZ, [RZ] ;  /* 0x00000000fffff984 */ /* 0x000fe20000000800 */
[----:B------:R-:W-:Y:S01]  /*ec00*/  @!PT LDS RZ, [RZ] ;  /* 0x00000000fffff984 */ /* 0x000fe20000000800 */
[----:B------:R-:W-:Y:S01]  /*ec10*/  @!PT LDS RZ, [RZ] ;  /* 0x00000000fffff984 */ /* 0x000fe20000000800 */
[----:B------:R1:W-:Y:S06]  /*ec20*/  MEMBAR.ALL.CTA ;  /* 0x0000000000007992 */ /* 0x0003ec0000008000 */
[----:B-1----:R-:W1:Y:S01]  /*ec30*/  FENCE.VIEW.ASYNC.S ;  /* 0x00000000000073c6 */ /* 0x002e620000000000 */
[----:B------:R-:W-:-:S02]  /*ec40*/  VIADD R3, R3, UR7 ;  /* 0x0000000703037c36 */ /* 0x000fc40008000000 */
[----:B------:R-:W-:Y:S01]  /*ec50*/  IMAD.U32 R17, RZ, RZ, UR8 ;  /* 0x00000008ff117e24 */ /* 0x000fe2000f8e00ff */
[----:B------:R-:W-:Y:S01]  /*ec60*/  UIMAD UR4, UR17, UR9, UR4 ;  /* 0x00000009110472a4 */ /* 0x000fe2000f8e0204 */
[----:B------:R-:W-:Y:S02]  /*ec70*/  IMAD R77, R206, -0x80, R77 ;  /* 0xffffff80ce4d7824 */ /* 0x000fe400078e024d */
[----:B------:R-:W-:Y:S01]  /*ec80*/  IMAD.WIDE.U32 R2, R17, UR17, R2 ;  /* 0x0000001111027c25 */ /* 0x000fe2000f8e0002 */
[----:B------:R-:W-:Y:S02]  /*ec90*/  ULDC.64 UR8, c[0x0][0xae8] ;  /* 0x0002ba0000087ab9 */ /* 0x000fe40000000a00 */
[CC--:B------:R-:W-:Y:S01]  /*eca0*/  ISETP.GE.AND P3, PT, R204.reuse, R77.reuse, PT ;  /* 0x0000004dcc00720c */ /* 0x0c0fe20003f66270 */
[----:B------:R-:W-:Y:S01]  /*ecb0*/  VIADD R3, R3, UR4 ;  /* 0x0000000403037c36 */ /* 0x000fe20008000000 */
[----:B------:R-:W-:Y:S01]  /*ecc0*/  UIMAD UR4, UR16, UR8, URZ ;  /* 0x00000008100472a4 */ /* 0x000fe2000f8e023f */
[C---:B------:R-:W-:Y:S01]  /*ecd0*/  VIADD R0, R204.reuse, 0x20 ;  /* 0x00000020cc007836 */ /* 0x040fe20000000000 */
[----:B------:R-:W-:Y:S01]  /*ece0*/  IADD3 R19, R19, 0x30820, RZ ;  /* 0x0003082013137810 */ /* 0x000fe20007ffe0ff */
[----:B0-----:R-:W-:Y:S01]  /*ecf0*/  IMAD.U32 R21, RZ, RZ, UR8 ;  /* 0x00000008ff157e24 */ /* 0x001fe2000f8e00ff */
[----:B------:R-:W-:Y:S01]  /*ed00*/  UIMAD UR4, UR15, UR9, UR4 ;  /* 0x000000090f0472a4 */ /* 0x000fe2000f8e0204 */
[----:B------:R-:W-:Y:S01]  /*ed10*/  VIADD R16, R204, 0x60 ;  /* 0x00000060cc107836 */ /* 0x000fe20000000000 */
[----:B------:R-:W-:Y:S01]  /*ed20*/  PRMT R19, RZ, 0x654, R19 ;  /* 0x00000654ff137816 */ /* 0x000fe20000000013 */
[----:B------:R-:W-:Y:S01]  /*ed30*/  IMAD.WIDE.U32 R20, R21, UR15, R2 ;  /* 0x0000000f15147c25 */ /* 0x000fe2000f8e0002 */
[----:B------:R-:W-:-:S02]  /*ed40*/  ISETP.GE.AND P0, PT, R0, R77, PT ;  /* 0x0000004d0000720c */ /* 0x000fc40003f06270 */
[--C-:B------:R-:W-:Y:S01]  /*ed50*/  SHF.R.S32.HI R205, RZ, 0x1f, R204.reuse ;  /* 0x0000001fffcd7819 */ /* 0x100fe200000114cc */
[----:B------:R-:W-:Y:S01]  /*ed60*/  VIADD R0, R204, 0x40 ;  /* 0x00000040cc007836 */ /* 0x000fe20000000000 */
[----:B-1----:R0:W-:Y:S01]  /*ed70*/  SYNCS.ARRIVE.TRANS64.RED.A1T0 RZ, [R19+URZ], RZ ;  /* 0x000000ff13ff79a7 */ /* 0x0021e2000810043f */
[----:B------:R-:W-:Y:S01]  /*ed80*/  VIADD R79, R21, UR4 ;  /* 0x00000004154f7c36 */ /* 0x000fe20008000000 */
[----:B------:R-:W-:Y:S01]  /*ed90*/  BSSY B1, `(.L_x_1160) ;  /* 0x000001c000017945 */ /* 0x000fe20003800000 */
[-C--:B------:R-:W-:Y:S01]  /*eda0*/  ISETP.GE.AND P2, PT, R16, R77.reuse, PT ;  /* 0x0000004d1000720c */ /* 0x080fe20003f46270 */
[----:B------:R-:W-:Y:S01]  /*edb0*/  IMAD.WIDE R16, R206, 0x80, R204 ;  /* 0x00000080ce107825 */ /* 0x000fe200078e02cc */
[----:B------:R-:W-:Y:S01]  /*edc0*/  ISETP.GE.AND P1, PT, R0, R77, PT ;  /* 0x0000004d0000720c */ /* 0x000fe20003f26270 */
[----:B------:R-:W-:-:S12]  /*edd0*/  @P3 BRA `(.L_x_1161) ;  /* 0x00000000005c3947 */ /* 0x000fd80003800000 */
[----:B------:R-:W-:Y:S01]  /*ede0*/  ULDC.64 UR8, c[0x0][0xad8] ;  /* 0x0002b60000087ab9 */ /* 0x000fe20000000a00 */
[----:B------:R-:W-:Y:S01]  /*edf0*/  IMAD.MOV.U32 R2, RZ, RZ, R20 ;  /* 0x000000ffff027224 */ /* 0x000fe200078e0014 */
[----:B------:R-:W-:Y:S01]  /*ee00*/  ULDC UR4, c[0x0][0xa8c] ;  /* 0x0002a30000047ab9 */ /* 0x000fe20000000800 */
[----:B0-----:R-:W-:Y:S01]  /*ee10*/  IMAD R19, R17, UR8, RZ ;  /* 0x0000000811137c24 */ /* 0x001fe2000f8e02ff */
[C---:B------:R-:W-:Y:S01]  /*ee20*/  ISETP.GE.AND P4, PT, R23.reuse, UR4, PT ;  /* 0x0000000417007c0c */ /* 0x040fe2000bf86270 */
[----:B------:R-:W-:Y:S01]  /*ee30*/  IMAD.MOV.U32 R3, RZ, RZ, R79 ;  /* 0x000000ffff037224 */ /* 0x000fe200078e004f */
[----:B------:R-:W-:Y:S01]  /*ee40*/  ULDC.64 UR10, c[0x0][0x208] ;  /* 0x00008200000a7ab9 */ /* 0x000fe20000000a00 */
[----:B------:R-:W-:Y:S02]  /*ee50*/  VIADD R0, R23, 0x40 ;  /* 0x0000004017007836 */ /* 0x000fe40000000000 */
        /* <DEDUP_REMOVED lines=15> */
.L_x_1161:
[----:B------:R-:W-:Y:S05]  /*ef50*/  BSYNC B1 ;  /* 0x0000000000017941 */ /* 0x000fea0003800000 */
.L_x_1160:
[----:B------:R-:W-:Y:S04]  /*ef60*/  BSSY B1, `(.L_x_1162) ;  /* 0x000001b000017945 */ /* 0x000fe80003800000 */
[----:B------:R-:W-:Y:S05]  /*ef70*/  @P0 BRA `(.L_x_1163) ;  /* 0x0000000000640947 */ /* 0x000fea0003800000 */
[----:B0-----:R-:W-:Y:S01]  /*ef80*/  IADD3 R19, P0, R16, 0x20, RZ ;  /* 0x0000002010137810 */ /* 0x001fe20007f1e0ff */
        /* <DEDUP_REMOVED lines=9> */
[C---:B------:R-:W-:Y:S01]  /*f020*/  ISETP.GE.AND P3, PT, R23.reuse, UR4, PT ;  /* 0x0000000417007c0c */ /* 0x040fe2000bf66270 */
[----:B------:R-:W-:Y:S01]  /*f030*/  IMAD R0, R0, UR8, RZ ;  /* 0x0000000800007c24 */ /* 0x000fe2000f8e02ff */
[----:B------:R-:W-:Y:S01]  /*f040*/  ULDC.64 UR10, c[0x0][0x208] ;  /* 0x00008200000a7ab9 */ /* 0x000fe20000000a00 */
[----:B------:R-:W-:-:S02]  /*f050*/  VIADD R22, R23, 0xc0 ;  /* 0x000000c017167836 */ /* 0x000fc40000000000 */
[----:B------:R-:W-:-:S03]  /*f060*/  IMAD.WIDE.U32 R2, R19, UR8, R2 ;  /* 0x0000000813027c25 */ /* 0x000fc6000f8e0002 */
[----:B------:R-:W-:Y:S01]  /*f070*/  ISETP.GE.AND P6, PT, R22, UR4, PT ;  /* 0x0000000416007c0c */ /* 0x000fe2000bfc6270 */
        /* <DEDUP_REMOVED lines=9> */
.L_x_1163:
[----:B------:R-:W-:Y:S05]  /*f110*/  BSYNC B1 ;  /* 0x0000000000017941 */ /* 0x000fea0003800000 */
.L_x_1162:
[----:B------:R-:W-:Y:S04]  /*f120*/  BSSY B1, `(.L_x_1164) ;  /* 0x000001b000017945 */ /* 0x000fe80003800000 */
[----:B------:R-:W-:Y:S05]  /*f130*/  @P1 BRA `(.L_x_1165) ;  /* 0x0000000000641947 */ /* 0x000fea0003800000 */
[----:B--2--5:R-:W-:Y:S01]  /*f140*/  IADD3 R13, P0, R16, 0x40, RZ ;  /* 0x00000040100d7810 */ /* 0x024fe20007f1e0ff */
        /* <DEDUP_REMOVED lines=9> */
[C---:B------:R-:W-:Y:S01]  /*f1e0*/  IADD3 R12, R23.reuse, 0xc0, RZ ;  /* 0x000000c0170c7810 */ /* 0x040fe20007ffe0ff */
        /* <DEDUP_REMOVED lines=14> */
.L_x_1165:
[----:B------:R-:W-:Y:S05]  /*f2d0*/  BSYNC B1 ;  /* 0x0000000000017941 */ /* 0x000fea0003800000 */
.L_x_1164:
[----:B------:R-:W-:Y:S05]  /*f2e0*/  @P2 BRA `(.L_x_1166) ;  /* 0x0000000c00a42947 */ /* 0x000fea0003800000 */
[----:B---3-5:R-:W-:Y:S01]  /*f2f0*/  IADD3 R9, P0, R16, 0x60, RZ ;  /* 0x0000006010097810 */ /* 0x028fe20007f1e0ff */
[C---:B------:R-:W-:Y:S01]  /*f300*/  VIADD R0, R23.reuse, 0x40 ;  /* 0x0000004017007836 */ /* 0x040fe20000000000 */
[----:B------:R-:W-:Y:S01]  /*f310*/  ULDC.64 UR8, c[0x0][0xad8] ;  /* 0x0002b60000087ab9 */ /* 0x000fe20000000a00 */
[----:B------:R-:W-:Y:S01]  /*f320*/  IMAD.MOV.U32 R2, RZ, RZ, R20 ;  /* 0x000000ffff027224 */ /* 0x000fe200078e0014 */
[----:B------:R-:W-:Y:S01]  /*f330*/  ULDC UR4, c[0x0][0xa8c] ;  /* 0x0002a30000047ab9 */ /* 0x000fe20000000800 */
[----:B------:R-:W-:Y:S01]  /*f340*/  IMAD.X R16, RZ, RZ, R17, P0 ;  /* 0x000000ffff107224 */ /* 0x000fe200000e0611 */
        /* <DEDUP_REMOVED lines=11> */
[----:B------:R-:W-:Y:S02]  /*f400*/  LEA R8, P0, R2, UR8, 0x1 ;  /* 0x0000000802087c11 */ /* 0x000fe4000f8008ff */
[----:B------:R-:W-:-:S04]  /*f410*/  IADD3 R3, R3, R9, RZ ;  /* 0x0000000903037210 */ /* 0x000fc80007ffe0ff */
        /* <DEDUP_REMOVED lines=9> */
.L_x_1158:
[----:B------:R-:W-:Y:S01]  /*f4b0*/  R2UR UR7, R208 ;  /* 0x00000000d00772ca */ /* 0x000fe200000e0000 */
[----:B------:R-:W-:Y:S01]  /*f4c0*/  ULDC.64 UR8, c[0x0][0xbd8] ;  /* 0x0002f60000087ab9 */ /* 0x000fe20000000a00 */
[----:B------:R-:W-:Y:S01]  /*f4d0*/  R2UR UR4, R207 ;  /* 0x00000000cf0472ca */ /* 0x000fe200000e0000 */
[----:B------:R-:W-:Y:S01]  /*f4e0*/  UISETP.NE.U32.AND UP0, UPT, UR8, URZ, UPT ;  /* 0x0000003f0800728c */ /* 0x000fe2000bf05070 */
[----:B------:R-:W-:Y:S01]  /*f4f0*/  IMAD.MOV.U32 R9, RZ, RZ, RZ ;  /* 0x000000ffff097224 */ /* 0x000fe200078e00ff */
[----:B------:R-:W-:Y:S02]  /*f500*/  ULDC.64 UR10, c[0x0][0x208] ;  /* 0x00008200000a7ab9 */ /* 0x000fe40000000a00 */
[----:B------:R-:W-:-:S03]  /*f510*/  UISETP.NE.AND.EX UP0, UPT, UR9, URZ, UPT, UP0 ;  /* 0x0000003f0900728c */ /* 0x000fc6000bf05300 */
[----:B------:R-:W-:-:S03]  /*f520*/  ULDC.64 UR8, c[0x0][0xbd8] ;  /* 0x0002f60000087ab9 */ /* 0x000fc60000000a00 */
[----:B------:R-:W-:Y:S01]  /*f530*/  UIMAD.WIDE UR8, UR7, 0x4, UR8 ;  /* 0x00000004070878a5 */ /* 0x000fe2000f8e0208 */
[----:B------:R-:W0:Y:S01]  /*f540*/  LDC R7, c[0x0][0xa88] ;  /* 0x0002a200ff077b82 */ /* 0x000e220000000800 */
[----:B------:R-:W-:-:S04]  /*f550*/  PLOP3.LUT P1, PT, PT, PT, UP0, 0x80, 0x0 ;  /* 0x000000000000781c */ /* 0x000fc80003f2f008 */
[----:B------:R-:W-:Y:S02]  /*f560*/  IMAD.U32 R2, RZ, RZ, UR8 ;  /* 0x00000008ff027e24 */ /* 0x000fe4000f8e00ff */
[----:B------:R-:W-:Y:S01]  /*f570*/  IMAD.U32 R3, RZ, RZ, UR9 ;  /* 0x00000009ff037e24 */ /* 0x000fe2000f8e00ff */
[----:B------:R-:W-:Y:S02]  /*f580*/  ULDC.64 UR8, c[0x0][0xbe0] ;  /* 0x0002f80000087ab9 */ /* 0x000fe40000000a00 */
[----:B------:R-:W-:-:S04]  /*f590*/  UISETP.NE.U32.AND UP1, UPT, UR8, URZ, UPT ;  /* 0x0000003f0800728c */ /* 0x000fc8000bf25070 */
[----:B------:R-:W-:Y:S01]  /*f5a0*/  UISETP.NE.AND.EX UP1, UPT, UR9, URZ, UPT, UP1 ;  /* 0x0000003f0900728c */ /* 0x000fe2000bf25310 */
[----:B------:R1:W5:Y:S05]  /*f5b0*/  @P1 LDG.E R9, desc[UR10][R2.64] ;  /* 0x0000000a02091981 */ /* 0x00036a000c1e1900 */
[----:B------:R-:W-:-:S05]  /*f5c0*/  PLOP3.LUT P2, PT, PT, PT, UP1, 0x80, 0x0 ;  /* 0x000000000000781c */ /* 0x000fca0003f4f018 */
[----:B------:R-:W-:Y:S02]  /*f5d0*/  @UP1 ULDC.64 UR8, c[0x0][0xbe0] ;  /* 0x0002f80000081ab9 */ /* 0x000fe40000000a00 */
[----:B------:R-:W-:-:S06]  /*f5e0*/  @UP1 UIMAD.WIDE UR8, UR7, 0x4, UR8 ;  /* 0x00000004070818a5 */ /* 0x000fcc000f8e0208 */
[----:B------:R-:W-:Y:S02]  /*f5f0*/  IMAD.U32 R4, RZ, RZ, UR8 ;  /* 0x00000008ff047e24 */ /* 0x000fe4000f8e00ff */
[----:B------:R-:W-:Y:S01]  /*f600*/  IMAD.U32 R5, RZ, RZ, UR9 ;  /* 0x00000009ff057e24 */ /* 0x000fe2000f8e00ff */
[----:B------:R-:W-:Y:S01]  /*f610*/  USHF.R.S32.HI UR8, URZ, 0x1f, UR4 ;  /* 0x0000001f3f087899 */ /* 0x000fe20008011404 */
[----:B------:R-:W-:-:S03]  /*f620*/  ISETP.GT.AND P0, PT, R215, 0x7f, PT ;  /* 0x0000007fd700780c */ /* 0x000fc60003f04270 */
[----:B0-----:R1:W5:Y:S01]  /*f630*/  @P2 LDG.E R7, desc[UR10][R4.64] ;  /* 0x0000000a04072981 */ /* 0x001362000c1e1900 */
[----:B------:R-:W-:Y:S09]  /*f640*/  @P2 BRA `(.L_x_1167) ;  /* 0x0000000000142947 */ /* 0x000ff20003800000 */
[----:B------:R-:W-:Y:S05]  /*f650*/  @!P1 BRA `(.L_x_1167) ;  /* 0x0000000000109947 */ /* 0x000fea0003800000 */
[----:B------:R-:W-:Y:S02]  /*f660*/  ULDC.64 UR10, c[0x0][0x208] ;  /* 0x00008200000a7ab9 */ /* 0x000fe40000000a00 */
[----:B------:R-:W2:Y:S04]  /*f670*/  LDG.E R0, desc[UR10][R2.64] ;  /* 0x0000000a02007981 */ /* 0x000ea8000c1e1900 */
[----:B-----5:R-:W2:Y:S02]  /*f680*/  LDG.E R7, desc[UR10][R2.64+0x4] ;  /* 0x0000040a02077981 */ /* 0x020ea4000c1e1900 */
[----:B--2---:R-:W-:-:S07]  /*f690*/  IMAD.IADD R7, R7, 0x1, -R0 ;  /* 0x0000000107077824 */ /* 0x004fce00078e0a00 */
.L_x_1167:
[----:B------:R-:W-:Y:S01]  /*f6a0*/  R2UR UR7, R208 ;  /* 0x00000000d00772ca */ /* 0x000fe200000e0000 */
[----:B------:R-:W-:Y:S01]  /*f6b0*/  BSSY B1, `(.L_x_1168) ;  /* 0x0000021000017945 */ /* 0x000fe20003800000 */
[----:B------:R-:W-:Y:S02]  /*f6c0*/  SHF.R.S32.HI R8, RZ, 0x1f, R23 ;  /* 0x0000001fff087819 */ /* 0x000fe40000011417 */
[----:B-----5:R-:W-:-:S09]  /*f6d0*/  SHF.R.S32.HI R6, RZ, 0x1f, R9 ;  /* 0x0000001fff067819 */ /* 0x020fd20000011409 */
[----:B------:R-:W-:Y:S02]  /*f6e0*/  USHF.R.S32.HI UR4, URZ, 0x1f, UR7 ;  /* 0x0000001f3f047899 */ /* 0x000fe40008011407 */
[----:B------:R-:W-:Y:S02]  /*f6f0*/  USEL UR10, UR7, URZ, !UP0 ;  /* 0x0000003f070a7287 */ /* 0x000fe4000c000000 */
[----:B------:R-:W-:Y:S01]  /*f700*/  USEL UR9, UR4, URZ, !UP0 ;  /* 0x0000003f04097287 */ /* 0x000fe2000c000000 */
[----:B------:R-:W-:Y:S11]  /*f710*/  @P0 BRA `(.L_x_1169) ;  /* 0x0000000000680947 */ /* 0x000ff60003800000 */
[----:B------:R-:W0:Y:S02]  /*f720*/  S2R R0, SR_TID.X ;  /* 0x0000000000007919 */ /* 0x000e240000002100 */
[----:B0-----:R-:W-:-:S05]  /*f730*/  IMAD R0, R206, 0x80, R0 ;  /* 0x00000080ce007824 */ /* 0x001fca00078e0200 */
[----:B------:R-:W-:-:S04]  /*f740*/  IADD3 R0, R0, -0x80, RZ ;  /* 0xffffff8000007810 */ /* 0x000fc80007ffe0ff */
        /* <DEDUP_REMOVED lines=12> */
[----:B------:R-:W-:Y:S01]  /*f810*/  UIMAD UR7, UR9, UR12, URZ ;  /* 0x0000000c090772a4 */ /* 0x000fe2000f8e023f */
[----:B------:R-:W-:Y:S02]  /*f820*/  VIADD R3, R3, UR4 ;  /* 0x0000000403037c36 */ /* 0x000fe40008000000 */
[----:B------:R-:W-:Y:S01]  /*f830*/  IMAD.U32 R5, RZ, RZ, UR12 ;  /* 0x0000000cff057e24 */ /* 0x000fe2000f8e00ff */
        /* <DEDUP_REMOVED lines=8> */
.L_x_1169:
[----:B------:R-:W-:Y:S05]  /*f8c0*/  BSYNC B1 ;  /* 0x0000000000017941 */ /* 0x000fea0003800000 */
.L_x_1168:
[----:B------:R-:W-:Y:S01]  /*f8d0*/  R2UR UR7, R207 ;  /* 0x00000000cf0772ca */ /* 0x000fe200000e0000 */
[----:B------:R-:W-:Y:S01]  /*f8e0*/  ULDC.64 UR12, c[0x0][0xaa0] ;  /* 0x0002a800000c7ab9 */ /* 0x000fe20000000a00 */
[----:B-1----:R-:W-:Y:S01]  /*f8f0*/  IMAD.MOV.U32 R2, RZ, RZ, R23 ;  /* 0x000000ffff027224 */ /* 0x002fe200078e0017 */
[----:B------:R-:W-:Y:S01]  /*f900*/  BSSY B1, `(.L_x_1170) ;  /* 0x0000034000017945 */ /* 0x000fe20003800000 */
[----:B0-----:R-:W-:Y:S02]  /*f910*/  IMAD.MOV.U32 R3, RZ, RZ, R8 ;  /* 0x000000ffff037224 */ /* 0x001fe400078e0008 */
[----:B------:R-:W-:Y:S02]  /*f920*/  IMAD R0, R6, UR12, RZ ;  /* 0x0000000c06007c24 */ /* 0x000fe4000f8e02ff */
[----:B------:R-:W-:-:S04]  /*f930*/  IMAD.WIDE.U32 R2, R9, UR12, R2 ;  /* 0x0000000c09027c25 */ /* 0x000fc8000f8e0002 */
[----:B------:R-:W-:Y:S01]  /*f940*/  IMAD R9, R9, UR13, R0 ;  /* 0x0000000d09097c24 */ /* 0x000fe2000f8e0200 */
[----:B------:R-:W-:Y:S01]  /*f950*/  ULDC.64 UR12, c[0x0][0xae0] ;  /* 0x0002b800000c7ab9 */ /* 0x000fe20000000a00 */
[----:B------:R-:W-:Y:S01]  /*f960*/  IMAD R11, R206, -0x80, R7 ;  /* 0xffffff80ce0b7824 */ /* 0x000fe200078e0207 */
[----:B------:R-:W-:Y:S02]  /*f970*/  UIMAD UR4, UR8, UR12, URZ ;  /* 0x0000000c080472a4 */ /* 0x000fe4000f8e023f */
[----:B------:R-:W-:Y:S01]  /*f980*/  MOV R5, UR12 ;  /* 0x0000000c00057c02 */ /* 0x000fe20008000f00 */
[----:B------:R-:W-:Y:S01]  /*f990*/  IMAD.IADD R3, R3, 0x1, R9 ;  /* 0x0000000103037824 */ /* 0x000fe200078e0209 */
[----:B------:R-:W-:Y:S01]  /*f9a0*/  SHF.R.S32.HI R7, RZ, 0x1f, R204 ;  /* 0x0000001fff077819 */ /* 0x000fe200000114cc */
[----:B------:R-:W-:Y:S01]  /*f9b0*/  UIMAD UR4, UR7, UR13, UR4 ;  /* 0x0000000d070472a4 */ /* 0x000fe2000f8e0204 */
[----:B------:R-:W-:Y:S01]  /*f9c0*/  ISETP.GE.AND P2, PT, R204, R11, PT ;  /* 0x0000000bcc00720c */ /* 0x000fe20003f46270 */
[----:B------:R-:W-:Y:S01]  /*f9d0*/  IMAD.WIDE.U32 R2, R5, UR7, R2 ;  /* 0x0000000705027c25 */ /* 0x000fe2000f8e0002 */
[----:B------:R-:W-:-:S03]  /*f9e0*/  ULDC.64 UR12, c[0x0][0xae8] ;  /* 0x0002ba00000c7ab9 */ /* 0x000fc60000000a00 */
[----:B------:R-:W-:Y:S01]  /*f9f0*/  VIADD R3, R3, UR4 ;  /* 0x0000000403037c36 */ /* 0x000fe20008000000 */
[----:B------:R-:W-:Y:S01]  /*fa00*/  UIMAD UR4, UR9, UR12, URZ ;  /* 0x0000000c090472a4 */ /* 0x000fe2000f8e023f */
[C---:B------:R-:W-:Y:S02]  /*fa10*/  VIADD R4, R204.reuse, 0x40 ;  /* 0x00000040cc047836 */ /* 0x040fe40000000000 */
[----:B------:R-:W-:Y:S01]  /*fa20*/  IMAD.U32 R5, RZ, RZ, UR12 ;  /* 0x0000000cff057e24 */ /* 0x000fe2000f8e00ff */
[----:B------:R-:W-:Y:S01]  /*fa30*/  UIMAD UR4, UR10, UR13, UR4 ;  /* 0x0000000d0a0472a4 */ /* 0x000fe2000f8e0204 */
[----:B------:R-:W-:Y:S01]  /*fa40*/  VIADD R0, R204, 0x20 ;  /* 0x00000020cc007836 */ /* 0x000fe20000000000 */
[----:B------:R-:W-:Y:S01]  /*fa50*/  ISETP.GE.AND P0, PT, R4, R11, PT ;  /* 0x0000000b0400720c */ /* 0x000fe20003f06270 */
[----:B------:R-:W-:-:S03]  /*fa60*/  IMAD.WIDE.U32 R4, R5, UR10, R2 ;  /* 0x0000000a05047c25 */ /* 0x000fc6000f8e0002 */
[----:B------:R-:W-:Y:S01]  /*fa70*/  ISETP.GE.AND P1, PT, R0, R11, PT ;  /* 0x0000000b0000720c */ /* 0x000fe20003f26270 */
[----:B------:R-:W-:Y:S02]  /*fa80*/  IMAD.MOV.U32 R6, RZ, RZ, R204 ;  /* 0x000000ffff067224 */ /* 0x000fe400078e00cc */
[----:B------:R-:W-:Y:S02]  /*fa90*/  VIADD R13, R5, UR4 ;  /* 0x00000004050d7c36 */ /* 0x000fe40008000000 */
[----:B------:R-:W-:-:S04]  /*faa0*/  IMAD.WIDE R6, R206, 0x80, R6 ;  /* 0x00000080ce067825 */ /* 0x000fc800078e0206 */
[----:B------:R-:W-:Y:S01]  /*fab0*/  VIADD R0, R204, 0x60 ;  /* 0x00000060cc007836 */ /* 0x000fe20000000000 */
[----:B------:R-:W-:Y:S06]  /*fac0*/  @P2 BRA `(.L_x_1171) ;  /* 0x00000000005c2947 */ /* 0x000fec0003800000 */
[C---:B------:R-:W-:Y:S01]  /*fad0*/  VIADD R2, R23.reuse, 0x40 ;  /* 0x0000004017027836 */ /* 0x040fe20000000000 */
[C---:B------:R-:W-:Y:S01]  /*fae0*/  IADD3 R3, R23.reuse, 0x80, RZ ;  /* 0x0000008017037810 */ /* 0x040fe20007ffe0ff */
[----:B------:R-:W-:Y:S01]  /*faf0*/  ULDC UR4, c[0x0][0xa8c] ;  /* 0x0002a30000047ab9 */ /* 0x000fe20000000800 */
[----:B------:R-:W-:Y:S01]  /*fb00*/  ULDC.64 UR8, c[0x0][0xad8] ;  /* 0x0002b60000087ab9 */ /* 0x000fe20000000a00 */
[----:B------:R-:W-:Y:S01]  /*fb10*/  VIADD R8, R23, 0xc0 ;  /* 0x000000c017087836 */ /* 0x000fe20000000000 */
[----:B------:R-:W-:Y:S01]  /*fb20*/  ISETP.GE.AND P4, PT, R2, UR4, PT ;  /* 0x0000000402007c0c */ /* 0x000fe2000bf86270 */
[----:B------:R-:W-:Y:S01]  /*fb30*/  IMAD R9, R7, UR8, RZ ;  /* 0x0000000807097c24 */ /* 0x000fe2000f8e02ff */
[----:B------:R-:W-:Y:S01]  /*fb40*/  ISETP.GE.AND P5, PT, R3, UR4, PT ;  /* 0x0000000403007c0c */ /* 0x000fe2000bfa6270 */
[----:B------:R-:W-:Y:S01]  /*fb50*/  IMAD.MOV.U32 R2, RZ, RZ, R4 ;  /* 0x000000ffff027224 */ /* 0x000fe200078e0004 */
[----:B------:R-:W-:Y:S01]  /*fb60*/  ISETP.GE.AND P3, PT, R23, UR4, PT ;  /* 0x0000000417007c0c */ /* 0x000fe2000bf66270 */
[----:B------:R-:W-:Y:S01]  /*fb70*/  IMAD.MOV.U32 R3, RZ, RZ, R13 ;  /* 0x000000ffff037224 */ /* 0x000fe200078e000d */
[----:B------:R-:W-:Y:S01]  /*fb80*/  ISETP.GE.AND P6, PT, R8, UR4, PT ;  /* 0x0000000408007c0c */ /* 0x000fe2000bfc6270 */
[C---:B------:R-:W-:Y:S01]  /*fb90*/  IMAD R9, R6.reuse, UR9, R9 ;  /* 0x0000000906097c24 */ /* 0x040fe2000f8e0209 */
[----:B------:R-:W-:Y:S01]  /*fba0*/  ULDC.64 UR10, c[0x0][0x208] ;  /* 0x00008200000a7ab9 */ /* 0x000fe20000000a00 */
        /* <DEDUP_REMOVED lines=9> */
.L_x_1171:
[----:B------:R-:W-:Y:S05]  /*fc40*/  BSYNC B1 ;  /* 0x0000000000017941 */ /* 0x000fea0003800000 */
.L_x_1170:
[----:B------:R-:W-:Y:S01]  /*fc50*/  BSSY B1, `(.L_x_1172) ;  /* 0x000001c000017945 */ /* 0x000fe20003800000 */
[----:B------:R-:W-:-:S03]  /*fc60*/  ISETP.GE.AND P2, PT, R0, R11, PT ;  /* 0x0000000b0000720c */ /* 0x000fc60003f46270 */
[----:B------:R-:W-:Y:S10]  /*fc70*/  @P1 BRA `(.L_x_1173) ;  /* 0x0000000000641947 */ /* 0x000ff40003800000 */
[----:B0-----:R-:W-:Y:S01]  /*fc80*/  IADD3 R9, P1, R6, 0x20, RZ ;  /* 0x0000002006097810 */ /* 0x001fe20007f3e0ff */
[C---:B------:R-:W-:Y:S01]  /*fc90*/  VIADD R2, R23.reuse, 0x40 ;  /* 0x0000004017027836 */ /* 0x040fe20000000000 */
[----:B------:R-:W-:Y:S01]  /*fca0*/  ULDC UR4, c[0x0][0xa8c] ;  /* 0x0002a30000047ab9 */ /* 0x000fe20000000800 */
[C---:B------:R-:W-:Y:S01]  /*fcb0*/  VIADD R3, R23.reuse, 0x80 ;  /* 0x0000008017037836 */ /* 0x040fe20000000000 */
[----:B------:R-:W-:Y:S01]  /*fcc0*/  ULDC.64 UR8, c[0x0][0xad8] ;  /* 0x0002b60000087ab9 */ /* 0x000fe20000000a00 */
[----:B------:R-:W-:Y:S01]  /*fcd0*/  IMAD.X R0, RZ, RZ, R7, P1 ;  /* 0x000000ffff007224 */ /* 0x000fe200008e0607 */
        /* <DEDUP_REMOVED lines=19> */
.L_x_1173:
[----:B------:R-:W-:Y:S05]  /*fe10*/  BSYNC B1 ;  /* 0x0000000000017941 */ /* 0x000fea0003800000 */
.L_x_1172:
[----:B------:R-:W-:Y:S04]  /*fe20*/  BSSY B1, `(.L_x_1174) ;  /* 0x000001b000017945 */ /* 0x000fe80003800000 */
[----:B------:R-:W-:Y:S05]  /*fe30*/  @P0 BRA `(.L_x_1175) ;  /* 0x0000000000640947 */ /* 0x000fea0003800000 */
[----:B01----:R-:W-:Y:S01]  /*fe40*/  IADD3 R9, P0, R6, 0x40, RZ ;  /* 0x0000004006097810 */ /* 0x003fe20007f1e0ff */
        /* <DEDUP_REMOVED lines=24> */
.L_x_1175:
[----:B------:R-:W-:Y:S05]  /*ffd0*/  BSYNC B1 ;  /* 0x0000000000017941 */ /* 0x000fea0003800000 */
.L_x_1174:
[----:B------:R-:W-:Y:S05]  /*ffe0*/  @P2 BRA `(.L_x_1166) ;  /* 0x0000000000642947 */ /* 0x000fea0003800000 */
[----:B------:R-:W-:Y:S01]  /*fff0*/  IADD3 R5, P0, R6, 0x60, RZ ;  /* 0x0000006006057810 */ /* 0x000fe20007f1e0ff */
[C---:B------:R-:W-:Y:S01]  /*10000*/  VIADD R0, R23.reuse, 0x40 ;  /* 0x0000004017007836 */ /* 0x040fe20000000000 */
[----:B------:R-:W-:Y:S01]  /*10010*/  ULDC UR4, c[0x0][0xa8c] ;  /* 0x0002a30000047ab9 */ /* 0x000fe20000000800 */
[----:B------:R-:W-:Y:S01]  /*10020*/  ULDC.64 UR8, c[0x0][0xad8] ;  /* 0x0002b60000087ab9 */ /* 0x000fe20000000a00 */
[----:B------:R-:W-:Y:S01]  /*10030*/  IMAD.MOV.U32 R2, RZ, RZ, R4 ;  /* 0x000000ffff027224 */ /* 0x000fe200078e0004 */
[C---:B------:R-:W-:Y:S01]  /*10040*/  ISETP.GE.AND P1, PT, R23.reuse, UR4, PT ;  /* 0x0000000417007c0c */ /* 0x040fe2000bf26270 */
[----:B------:R-:W-:Y:S01]  /*10050*/  IMAD.X R6, RZ, RZ, R7, P0 ;  /* 0x000000ffff067224 */ /* 0x000fe200000e0607 */
[----:B------:R-:W-:Y:S01]  /*10060*/  ISETP.GE.AND P2, PT, R0, UR4, PT ;  /* 0x0000000400007c0c */ /* 0x000fe2000bf46270 */
[----:B------:R-:W-:Y:S01]  /*10070*/  IMAD.MOV.U32 R3, RZ, RZ, R13 ;  /* 0x000000ffff037224 */ /* 0x000fe200078e000d */
[----:B------:R-:W-:Y:S01]  /*10080*/  ULDC.64 UR10, c[0x0][0x208] ;  /* 0x00008200000a7ab9 */ /* 0x000fe20000000a00 */
[----:B------:R-:W-:-:S02]  /*10090*/  VIADD R4, R23, 0x80 ;  /* 0x0000008017047836 */ /* 0x000fc40000000000 */
[----:B------:R-:W-:Y:S02]  /*100a0*/  IMAD R6, R6, UR8, RZ ;  /* 0x0000000806067c24 */ /* 0x000fe4000f8e02ff */
        /* <DEDUP_REMOVED lines=13> */
.L_x_1166:
[----:B------:R-:W-:Y:S05]  /*10180*/  BSYNC B0 ;  /* 0x0000000000007941 */ /* 0x000fea0003800000 */
.L_x_1157:
[----:B------:R-:W-:Y:S02]  /*10190*/  ULDC UR4, c[0x0][0xc14] ;  /* 0x0003050000047ab9 */ /* 0x000fe40000000800 */
[----:B------:R-:W-:-:S06]  /*101a0*/  UISETP.GE.AND UP0, UPT, UR5, UR4, UPT ;  /* 0x000000040500728c */ /* 0x000fcc000bf06270 */
[----:B------:R-:W-:-:S13]  /*101b0*/  PLOP3.LUT P0, PT, PT, PT, UP0, 0x80, 0x0 ;  /* 0x000000000000781c */ /* 0x000fda0003f0f008 */
[----:B------:R-:W-:Y:S05]  /*101c0*/  @!P0 BRA `(.L_x_1176) ;  /* 0xffffff0800f88947 */ /* 0x000fea000383ffff */
[----:B------:R-:W-:Y:S05]  /*101d0*/  EXIT ;  /* 0x000000000000794d */ /* 0x000fea0003800000 */
.L_x_1075:
        /* <DEDUP_REMOVED lines=9> */
[----:B------:R-:W-:Y:S01]  /*10270*/  IMAD.MOV.U32 R10, RZ, RZ, RZ ;  /* 0x000000ffff0a7224 */ /* 0x000fe200078e00ff */
        /* <DEDUP_REMOVED lines=13> */
[----:B------:R-:W-:-:S09]  /*10350*/  LOP3.LUT R0, R0, 0xfffffffe, RZ, 0xc0, !PT ;  /* 0xfffffffe00007812 */ /* 0x000fd200078ec0ff */
[----:B------:R-:W-:-:S04]  /*10360*/  @P1 LOP3.LUT R0, R0, 0x1, RZ, 0xfc, !PT ;  /* 0x0000000100001812 */ /* 0x000fc800078efcff */
[----:B------:R-:W-:-:S04]  /*10370*/  LOP3.LUT R0, R0, 0xffffffef, RZ, 0xc0, !PT ;  /* 0xffffffef00007812 */ /* 0x000fc800078ec0ff */
[----:B------:R-:W-:-:S04]  /*10380*/  @P0 LOP3.LUT R0, R0, 0x10, RZ, 0xfc, !PT ;  /* 0x0000001000000812 */ /* 0x000fc800078efcff */
[----:B------:R-:W-:Y:S01]  /*10390*/  LOP3.LUT R0, R0, 0xfffffff7, RZ, 0xc0, !PT ;  /* 0xfffffff700007812 */ /* 0x000fe200078ec0ff */
[----:B--2---:R-:W1:Y:S02]  /*103a0*/  SHFL.UP PT, R4, R10, 0x1, RZ ;  /* 0x042000000a047989 */ /* 0x004e6400000e00ff */
[----:B-1----:R-:W-:-:S04]  /*103b0*/  SEL R5, R4, RZ, P1 ;  /* 0x000000ff04057207 */ /* 0x002fc80000800000 */
[----:B------:R-:W-:-:S05]  /*103c0*/  IADD3 R5, R10, R5, RZ ;  /* 0x000000050a057210 */ /* 0x000fca0007ffe0ff */
[----:B------:R-:W1:Y:S02]  /*103d0*/  SHFL.UP PT, R4, R5, 0x2, RZ ;  /* 0x0440000005047989 */ /* 0x000e6400000e00ff */
[----:B-1----:R-:W-:Y:S02]  /*103e0*/  SEL R4, R4, RZ, P0 ;  /* 0x000000ff04047207 */ /* 0x002fe40000000000 */
[----:B------:R-:W-:-:S03]  /*103f0*/  ISETP.GE.U32.AND P0, PT, R7, 0x4, PT ;  /* 0x000000040700780c */ /* 0x000fc60003f06070 */
[----:B------:R-:W-:-:S05]  /*10400*/  IMAD.IADD R4, R5, 0x1, R4 ;  /* 0x0000000105047824 */ /* 0x000fca00078e0204 */
[----:B------:R-:W1:Y:S05]  /*10410*/  SHFL.UP PT, R6, R4, 0x4, RZ ;  /* 0x0480000004067989 */ /* 0x000e6a00000e00ff */
[----:B------:R-:W-:-:S04]  /*10420*/  @P0 LOP3.LUT R0, R0, 0x8, RZ, 0xfc, !PT ;  /* 0x0000000800000812 */ /* 0x000fc800078efcff */
[----:B------:R-:W-:Y:S02]  /*10430*/  LOP3.LUT R0, R0, 0xfffffffb, RZ, 0xc0, !PT ;  /* 0xfffffffb00007812 */ /* 0x000fe400078ec0ff */
[----:B-1----:R-:W-:Y:S01]  /*10440*/  SEL R3, R6, RZ, P0 ;  /* 0x000000ff06037207 */ /* 0x002fe20000000000 */
[----:B------:R-:W-:Y:S01]  /*10450*/  IMAD.MOV.U32 R6, RZ, RZ, RZ ;  /* 0x000000ffff067224 */ /* 0x000fe200078e00ff */
        /* <DEDUP_REMOVED lines=22> */
.L_x_1181:
[----:B------:R-:W-:Y:S02]  /*105c0*/  VIADD R6, R6, 0x1f ;  /* 0x0000001f06067836 */ /* 0x000fe40000000000 */
[----:B------:R-:W-:-:S03]  /*105d0*/  IMAD.U32 R19, RZ, RZ, UR7 ;  /* 0x00000007ff137e24 */ /* 0x000fc6000f8e00ff */
[----:B------:R-:W-:-:S13]  /*105e0*/  ISETP.GE.AND P0, PT, R6, UR5, PT ;  /* 0x0000000506007c0c */ /* 0x000fda000bf06270 */
[----:B------:R-:W-:Y:S05]  /*105f0*/  @P0 BRA `(.L_x_1178) ;  /* 0x0000000400cc0947 */ /* 0x000fea0003800000 */
[----:B------:R-:W0:Y:S01]  /*10600*/  S2R R2, SR_TID.X ;  /* 0x0000000000027919 */ /* 0x000e220000002100 */
        /* <DEDUP_REMOVED lines=11> */
.L_x_1180:
[----:B------:R-:W-:Y:S05]  /*106c0*/  BSYNC B0 ;  /* 0x0000000000007941 */ /* 0x000fea0003800000 */
.L_x_1179:
        /* <DEDUP_REMOVED lines=18> */
[----:B0-----:R-:W-:-:S04]  /*107f0*/  SEL R9, R8, RZ, P0 ;  /* 0x000000ff08097207 */ /* 0x001fc80000000000 */
[----:B------:R-:W-:-:S05]  /*10800*/  IADD3 R4, R4, R9, RZ ;  /* 0x0000000904047210 */ /* 0x000fca0007ffe0ff */
[----:B------:R-:W0:Y:S02]  /*10810*/  SHFL.IDX PT, R3, R4, 0x1f, 0x1f ;  /* 0x03e01f0004037f89 */ /* 0x000e2400000e0000 */
[----:B0-----:R-:W-:-:S04]  /*10820*/  IMAD R2, R3, UR4, RZ ;  /* 0x0000000403027c24 */ /* 0x001fc8000f8e02ff */
[----:B------:R-:W-:-:S05]  /*10830*/  IMAD.IADD R5, R2, 0x1, R5 ;  /* 0x0000000102057824 */ /* 0x000fca00078e0205 */
[----:B------:R-:W-:-:S13]  /*10840*/  ISETP.GT.AND P0, PT, R5, UR6, PT ;  /* 0x0000000605007c0c */ /* 0x000fda000bf04270 */
[----:B------:R-:W-:Y:S05]  /*10850*/  @!P0 BRA `(.L_x_1181) ;  /* 0xfffffffc00588947 */ /* 0x000fea000383ffff */
.L_x_1177:
[----:B------:R-:W-:Y:S01]  /*10860*/  IMAD.IADD R7, R5, 0x1, -R2 ;  /* 0x0000000105077824 */ /* 0x000fe200078e0a02 */
[----:B------:R-:W-:-:S03]  /*10870*/  ULDC.64 UR8, c[0x0][0x208] ;  /* 0x0000820000087ab9 */ /* 0x000fc60000000a00 */
[----:B------:R-:W-:-:S05]  /*10880*/  IMAD R2, R4, UR4, R7 ;  /* 0x0000000404027c24 */ /* 0x000fca000f8e0207 */
[----:B------:R-:W-:Y:S02]  /*10890*/  ISETP.GT.AND P0, PT, R2, UR6, PT ;  /* 0x0000000602007c0c */ /* 0x000fe4000bf04270 */
[----:B------:R-:W0:Y:S11]  /*108a0*/  LDC.64 R2, c[0x0][0xc68] ;  /* 0x00031a00ff027b82 */ /* 0x000e360000000a00 */
[----:B------:R-:W-:-:S04]  /*108b0*/  VOTE.ANY R9, PT, !P0 ;  /* 0x0000000000097806 */ /* 0x000fc800040e0100 */
[----:B------:R-:W1:Y:S02]  /*108c0*/  POPC R5, R9 ;  /* 0x0000000900057309 */ /* 0x000e640000000000 */
[----:B-1----:R-:W-:-:S04]  /*108d0*/  IMAD.IADD R19, R5, 0x1, R6 ;  /* 0x0000000105137824 */ /* 0x002fc800078e0206 */
[----:B0-----:R-:W-:-:S05]  /*108e0*/  IMAD.WIDE R2, R19, 0x4, R2 ;  /* 0x0000000413027825 */ /* 0x001fca00078e0202 */
[----:B------:R-:W2:Y:S01]  /*108f0*/  LDG.E R8, desc[UR8][R2.64] ;  /* 0x0000000802087981 */ /* 0x000ea2000c1e1900 */
[----:B------:R-:W-:-:S03]  /*10900*/  ISETP.NE.AND P0, PT, R9, RZ, PT ;  /* 0x000000ff0900720c */ /* 0x000fc60003f05270 */
[----:B------:R-:W2:Y:S02]  /*10910*/  SHFL.IDX PT, R17, R10, R5, 0x1f ;  /* 0x00001f050a117589 */ /* 0x000ea400000e0000 */
[----:B--2---:R-:W-:-:S05]  /*10920*/  IMAD R6, R17, R8, RZ ;  /* 0x0000000811067224 */ /* 0x004fca00078e02ff */
[----:B------:R-:W-:-:S04]  /*10930*/  IABS R11, R6 ;  /* 0x00000006000b7213 */ /* 0x000fc80000000000 */
[----:B------:R-:W0:Y:S08]  /*10940*/  I2F.RP R12, R11 ;  /* 0x0000000b000c7306 */ /* 0x000e300000209400 */
[----:B0-----:R-:W0:Y:S02]  /*10950*/  MUFU.RCP R12, R12 ;  /* 0x0000000c000c7308 */ /* 0x001e240000001000 */
[----:B0-----:R-:W-:-:S06]  /*10960*/  VIADD R13, R12, 0xffffffe ;  /* 0x0ffffffe0c0d7836 */ /* 0x001fcc0000000000 */
[----:B------:R0:W1:Y:S01]  /*10970*/  F2I.FTZ.U32.TRUNC.NTZ R3, R13 ;  /* 0x0000000d00037305 */ /* 0x000062000021f000 */
[----:B------:R-:W-:Y:S05]  /*10980*/  @!P0 BRA `(.L_x_1182) ;  /* 0x0000000000088947 */ /* 0x000fea0003800000 */
[----:B------:R-:W-:-:S05]  /*10990*/  VIADD R5, R5, 0xffffffff ;  /* 0xffffffff05057836 */ /* 0x000fca0000000000 */
[----:B------:R2:W3:Y:S02]  /*109a0*/  SHFL.IDX PT, R16, R4, R5, 0x1f ;  /* 0x00001f0504107589 */ /* 0x0004e400000e0000 */
.L_x_1182:
[----:B-1----:R-:W-:Y:S01]  /*109b0*/  IMAD.MOV R2, RZ, RZ, -R3 ;  /* 0x000000ffff027224 */ /* 0x002fe200078e0a03 */
[----:B--2---:R-:W-:Y:S01]  /*109c0*/  IABS R4, R6 ;  /* 0x0000000600047213 */ /* 0x004fe20000000000 */
[----:B---3--:R-:W-:Y:S02]  /*109d0*/  IMAD R16, R16, UR4, R7 ;  /* 0x0000000410107c24 */ /* 0x008fe4000f8e0207 */
[----:B------:R-:W-:Y:S02]  /*109e0*/  IMAD R5, R2, R11, RZ ;  /* 0x0000000b02057224 */ /* 0x000fe400078e02ff */
[----:B------:R-:W-:Y:S02]  /*109f0*/  IMAD.MOV.U32 R2, RZ, RZ, RZ ;  /* 0x000000ffff027224 */ /* 0x000fe400078e00ff */
[----:B------:R-:W-:Y:S02]  /*10a00*/  IMAD.MOV R4, RZ, RZ, -R4 ;  /* 0x000000ffff047224 */ /* 0x000fe400078e0a04 */
[----:B------:R-:W-:Y:S01]  /*10a10*/  IMAD.HI.U32 R2, R3, R5, R2 ;  /* 0x0000000503027227 */ /* 0x000fe200078e0002 */
[----:B------:R-:W-:-:S04]  /*10a20*/  IADD3 R5, -R16, UR6, RZ ;  /* 0x0000000610057c10 */ /* 0x000fc8000fffe1ff */
[----:B------:R-:W-:-:S05]  /*10a30*/  IABS R3, R5 ;  /* 0x0000000500037213 */ /* 0x000fca0000000000 */
[----:B------:R-:W-:-:S04]  /*10a40*/  IMAD.HI.U32 R9, R2, R3, RZ ;  /* 0x0000000302097227 */ /* 0x000fc800078e00ff */
[----:B------:R-:W-:-:S05]  /*10a50*/  IMAD R2, R9, R4, R3 ;  /* 0x0000000409027224 */ /* 0x000fca00078e0203 */
[----:B------:R-:W-:-:S13]  /*10a60*/  ISETP.GT.U32.AND P0, PT, R11, R2, PT ;  /* 0x000000020b00720c */ /* 0x000fda0003f04070 */
[----:B------:R-:W-:Y:S01]  /*10a70*/  @!P0 IMAD.IADD R2, R2, 0x1, -R11 ;  /* 0x0000000102028824 */ /* 0x000fe200078e0a0b */
[----:B------:R-:W-:-:S04]  /*10a80*/  @!P0 IADD3 R9, R9, 0x1, RZ ;  /* 0x0000000109098810 */ /* 0x000fc80007ffe0ff */
[----:B------:R-:W-:Y:S02]  /*10a90*/  ISETP.GE.U32.AND P0, PT, R2, R11, PT ;  /* 0x0000000b0200720c */ /* 0x000fe40003f06070 */
[----:B------:R-:W-:-:S11]  /*10aa0*/  LOP3.LUT R2, R5, R6, RZ, 0x3c, !PT ;  /* 0x0000000605027212 */ /* 0x000fd600078e3cff */
[----:B------:R-:W-:Y:S01]  /*10ab0*/  @P0 VIADD R9, R9, 0x1 ;  /* 0x0000000109090836 */ /* 0x000fe20000000000 */
[----:B------:R-:W-:-:S13]  /*10ac0*/  ISETP.GE.AND P0, PT, R2, RZ, PT ;  /* 0x000000ff0200720c */ /* 0x000fda0003f06270 */
[----:B------:R-:W-:Y:S01]  /*10ad0*/  @!P0 IMAD.MOV R9, RZ, RZ, -R9 ;  /* 0x000000ffff098224 */ /* 0x000fe200078e0a09 */
[----:B------:R-:W-:-:S13]  /*10ae0*/  ISETP.NE.AND P0, PT, R6, RZ, PT ;  /* 0x000000ff0600720c */ /* 0x000fda0003f05270 */
[----:B------:R-:W-:-:S05]  /*10af0*/  @!P0 LOP3.LUT R9, RZ, R6, RZ, 0x33, !PT ;  /* 0x00000006ff098212 */ /* 0x000fca00078e33ff */
[----:B------:R-:W-:Y:S02]  /*10b00*/  IMAD R4, R8, R9, RZ ;  /* 0x0000000908047224 */ /* 0x000fe400078e02ff */
[----:B------:R-:W-:Y:S02]  /*10b10*/  IMAD.MOV R9, RZ, RZ, -R9 ;  /* 0x000000ffff097224 */ /* 0x000fe400078e0a09 */
[----:B------:R-:W-:Y:S02]  /*10b20*/  IMAD.MOV R3, RZ, RZ, -R4 ;  /* 0x000000ffff037224 */ /* 0x000fe400078e0a04 */
[----:B------:R-:W-:-:S03]  /*10b30*/  IMAD R5, R6, R9, R5 ;  /* 0x0000000906057224 */ /* 0x000fc600078e0205 */
[----:B------:R-:W-:Y:S01]  /*10b40*/  VIADDMNMX R8, R3, UR4, R8, PT ;  /* 0x0000000403087c46 */ /* 0x000fe2000b800108 */
[----:B------:R-:W-:-:S03]  /*10b50*/  IMAD.IADD R4, R5, 0x1, R4 ;  /* 0x0000000105047824 */ /* 0x000fc600078e0204 */
[----:B------:R-:W-:-:S04]  /*10b60*/  IABS R7, R8 ;  /* 0x0000000800077213 */ /* 0x000fc80000000000 */
[----:B------:R-:W1:Y:S08]  /*10b70*/  I2F.RP R10, R7 ;  /* 0x00000007000a7306 */ /* 0x000e700000209400 */
[----:B-1----:R-:W1:Y:S02]  /*10b80*/  MUFU.RCP R10, R10 ;  /* 0x0000000a000a7308 */ /* 0x002e640000001000 */
[----:B-1----:R-:W-:-:S06]  /*10b90*/  VIADD R2, R10, 0xffffffe ;  /* 0x0ffffffe0a027836 */ /* 0x002fcc0000000000 */
[----:B------:R1:W2:Y:S02]  /*10ba0*/  F2I.FTZ.U32.TRUNC.NTZ R3, R2 ;  /* 0x0000000200037305 */ /* 0x0002a4000021f000 */
[----:B-1----:R-:W-:Y:S02]  /*10bb0*/  IMAD.MOV.U32 R2, RZ, RZ, RZ ;  /* 0x000000ffff027224 */ /* 0x002fe400078e00ff */
[----:B--2---:R-:W-:-:S04]  /*10bc0*/  IMAD.MOV R6, RZ, RZ, -R3 ;  /* 0x000000ffff067224 */ /* 0x004fc800078e0a03 */
[----:B------:R-:W-:Y:S01]  /*10bd0*/  IMAD R9, R6, R7, RZ ;  /* 0x0000000706097224 */ /* 0x000fe200078e02ff */
[----:B------:R-:W-:-:S03]  /*10be0*/  IABS R6, R5 ;  /* 0x0000000500067213 */ /* 0x000fc60000000000 */
[----:B------:R-:W-:Y:S01]  /*10bf0*/  IMAD.HI.U32 R3, R3, R9, R2 ;  /* 0x0000000903037227 */ /* 0x000fe200078e0002 */
[----:B------:R-:W-:-:S04]  /*10c00*/  IABS R9, R8 ;  /* 0x0000000800097213 */ /* 0x000fc80000000000 */
[----:B------:R-:W-:Y:S01]  /*10c10*/  IADD3 R2, RZ, -R9, RZ ;  /* 0x80000009ff027210 */ /* 0x000fe20007ffe0ff */
        /* <DEDUP_REMOVED lines=11> */
[----:B------:R-:W-:Y:S01]  /*10cd0*/  @!P0 LOP3.LUT R3, RZ, R8, RZ, 0x33, !PT ;  /* 0x00000008ff038212 */ /* 0x000fe200078e33ff */
[----:B------:R-:W-:-:S03]  /*10ce0*/  IMAD.MOV R8, RZ, RZ, -R8 ;  /* 0x000000ffff087224 */ /* 0x000fc600078e0a08 */
[----:B------:R-:W-:Y:S01]  /*10cf0*/  LOP3.LUT R2, RZ, R3, RZ, 0x33, !PT ;  /* 0x00000003ff027212 */ /* 0x000fe200078e33ff */
[----:B------:R-:W-:-:S04]  /*10d00*/  IMAD R18, R3, R8, R4 ;  /* 0x0000000803127224 */ /* 0x000fc800078e0204 */
[----:B------:R-:W-:Y:S01]  /*10d10*/  IMAD.IADD R17, R17, 0x1, R2 ;  /* 0x0000000111117824 */ /* 0x000fe200078e0202 */
[----:B------:R-:W-:Y:S06]  /*10d20*/  BRA `(.L_x_1183) ;  /* 0x00000000000c7947 */ /* 0x000fec0003800000 */
.L_x_1178:
[----:B------:R-:W-:Y:S01]  /*10d30*/  IMAD.MOV.U32 R17, RZ, RZ, RZ ;  /* 0x000000ffff117224 */ /* 0x000fe200078e00ff */
[----:B------:R-:W-:Y:S01]  /*10d40*/  MOV R16, UR6 ;  /* 0x0000000600107c02 */ /* 0x000fe20008000f00 */
[----:B------:R-:W-:-:S07]  /*10d50*/  IMAD.MOV.U32 R18, RZ, RZ, RZ ;  /* 0x000000ffff127224 */ /* 0x000fce00078e00ff */
.L_x_1183:
[----:B------:R-:W1:Y:S01]  /*10d60*/  S2R R2, SR_TID.X ;  /* 0x0000000000027919 */ /* 0x000e620000002100 */
[----:B------:R-:W-:Y:S01]  /*10d70*/  STL [R1], RZ ;  /* 0x000000ff01007387 */ /* 0x000fe20000100800 */
[----:B-1----:R-:W-:-:S04]  /*10d80*/  LOP3.LUT R2, R2, 0x1f, RZ, 0xc0, !PT ;  /* 0x0000001f02027812 */ /* 0x002fc800078ec0ff */
[----:B------:R-:W-:-:S13]  /*10d90*/  ISETP.NE.AND P0, PT, R2, RZ, PT ;  /* 0x000000ff0200720c */ /* 0x000fda0003f05270 */
[----:B------:R-:W1:Y:S01]  /*10da0*/  @!P0 S2R R3, SR_CgaCtaId ;  /* 0x0000000000038919 */ /* 0x000e620000008800 */
[----:B------:R-:W-:-:S04]  /*10db0*/  @!P0 MOV R0, 0x400 ;  /* 0x0000040000008802 */ /* 0x000fc80000000f00 */
[----:B-1----:R-:W-:-:S05]  /*10dc0*/  @!P0 LEA R0, R3, R0, 0x18 ;  /* 0x0000000003008211 */ /* 0x002fca00078ec0ff */
[----:B------:R1:W-:Y:S01]  /*10dd0*/  @!P0 STS.128 [R0+0x308d0], R16 ;  /* 0x0308d01000008388 */ /* 0x0003e20000000c00 */
[----:B------:R-:W-:Y:S06]  /*10de0*/  BAR.ARV 0x5, 0x120 ;  /* 0x0144800000007b1d */ /* 0x000fec0000002000 */
[----:B------:R-:W-:Y:S01]  /*10df0*/  ISETP.GE.AND P0, PT, R19, UR5, PT ;  /* 0x0000000513007c0c */ /* 0x000fe2000bf06270 */
[----:B-1----:R-:W-:-:S05]  /*10e00*/  IMAD.MOV.U32 R0, RZ, RZ, 0x1 ;  /* 0x00000001ff007424 */ /* 0x002fca00078e00ff */
[----:B------:R1:W-:Y:S04]  /*10e10*/  STL [R1+0x8], R0 ;  /* 0x0000080001007387 */ /* 0x0003e80000100800 */
[----:B------:R1:W-:Y:S03]  /*10e20*/  STL [R1+0x18], RZ ;  /* 0x000018ff01007387 */ /* 0x0003e60000100800 */
[----:B------:R-:W-:Y:S05]  /*10e30*/  @P0 BRA `(.L_x_1184) ;  /* 0x0000004800880947 */ /* 0x000fea0003800000 */
[----:B-1----:R-:W-:Y:S01]  /*10e40*/  IMAD.MOV.U32 R0, RZ, RZ, 0x1 ;  /* 0x00000001ff007424 */ /* 0x002fe200078e00ff */
[----:B------:R1:W-:Y:S01]  /*10e50*/  STL [R1+0x18], RZ ;  /* 0x000018ff01007387 */ /* 0x0003e20000100800 */
[----:B------:R-:W-:Y:S01]  /*10e60*/  ULDC UR38, c[0x0][0xc] ;  /* 0x0000030000267ab9 */ /* 0x000fe20000000800 */
[----:B------:R-:W-:Y:S02]  /*10e70*/  ULDC.64 UR36, c[0x0][0x198] ;  /* 0x0000660000247ab9 */ /* 0x000fe40000000a00 */
[----:B------:R1:W-:Y:S04]  /*10e80*/  STL [R1+0x8], R0 ;  /* 0x0000080001007387 */ /* 0x0003e80000100800 */
[----:B------:R1:W-:Y:S02]  /*10e90*/  STL [R1], RZ ;  /* 0x000000ff01007387 */ /* 0x0003e40000100800 */
.L_x_1260:
[----:B------:R-:W-:Y:S05]  /*10ea0*/  YIELD ;  /* 0x0000000000007946 */ /* 0x000fea0003800000 */
[----:B------:R-:W-:Y:S01]  /*10eb0*/  ULDC.64 UR4, c[0x0][0xa28] ;  /* 0x00028a0000047ab9 */ /* 0x000fe20000000a00 */
[----:B------:R-:W-:Y:S01]  /*10ec0*/  IMAD.MOV.U32 R4, RZ, RZ, RZ ;  /* 0x000000ffff047224 */ /* 0x000fe200078e00ff */
[----:B------:R-:W-:Y:S01]  /*10ed0*/  ISETP.NE.U32.AND P0, PT, RZ, UR4, PT ;  /* 0x00000004ff007c0c */ /* 0x000fe2000bf05070 */
[----:B------:R-:W-:-:S03]  /*10ee0*/  ULDC.64 UR6, c[0x0][0x208] ;  /* 0x0000820000067ab9 */ /* 0x000fc60000000a00 */
[----:B------:R-:W-:Y:S01]  /*10ef0*/  ISETP.NE.AND.EX P0, PT, RZ, UR5, PT, P0 ;  /* 0x00000005ff007c0c */ /* 0x000fe2000bf05300 */
[----:B------:R-:W-:-:S12]  /*10f00*/  ULDC.64 UR4, c[0x0][0xa00] ;  /* 0x0002800000047ab9 */ /* 0x000fd80000000a00 */
[----:B--2---:R-:W2:Y:S01]  /*10f10*/  @P0 LDC.64 R2, c[0x0][0xa28] ;  /* 0x00028a00ff020b82 */ /* 0x004ea20000000a00 */
[----:B------:R-:W-:Y:S01]  /*10f20*/  ISETP.NE.U32.AND P2, PT, RZ, UR4, PT ;  /* 0x00000004ff007c0c */ /* 0x000fe2000bf45070 */
[----:B--2---:R-:W-:-:S05]  /*10f30*/  @P0 IMAD.WIDE R2, R19, 0x4, R2 ;  /* 0x0000000413020825 */ /* 0x004fca00078e0202 */
[----:B------:R2:W5:Y:S01]  /*10f40*/  @P0 LDG.E R4, desc[UR6][R2.64] ;  /* 0x0000000602040981 */ /* 0x000562000c1e1900 */
[----:B------:R-:W-:Y:S01]  /*10f50*/  ISETP.NE.AND.EX P2, PT, RZ, UR5, PT, P2 ;  /* 0x00000005ff007c0c */ /* 0x000fe2000bf45320 */
[----:B-1----:R-:W-:Y:S01]  /*10f60*/  IMAD.MOV.U32 R0, RZ, RZ, RZ ;  /* 0x000000ffff007224 */ /* 0x002fe200078e00ff */
[----:B------:R-:W-:Y:S01]  /*10f70*/  ULDC.64 UR4, c[0x0][0xa18] ;  /* 0x0002860000047ab9 */ /* 0x000fe20000000a00 */
[----:B--2---:R-:W1:Y:S02]  /*10f80*/  LDC.64 R2, c[0x0][0xa00] ;  /* 0x00028000ff027b82 */ /* 0x004e640000000a00 */
[----:B-1----:R-:W-:-:S08]  /*10f90*/  IMAD.WIDE R2, R19, 0x4, R2 ;  /* 0x0000000413027825 */ /* 0x002fd000078e0202 */
[----:B------:R-:W2:Y:S01]  /*10fa0*/  @P2 LDG.E R0, desc[UR6][R2.64] ;  /* 0x0000000602002981 */ /* 0x000ea2000c1e1900 */
[----:B------:R-:W-:Y:S01]  /*10fb0*/  ISETP.NE.U32.AND P1, PT, RZ, UR4, PT ;  /* 0x00000004ff007c0c */ /* 0x000fe2000bf25070 */
[----:B------:R-:W-:-:S03]  /*10fc0*/  ULDC UR4, c[0x0][0x288] ;  /* 0x0000a20000047ab9 */ /* 0x000fc60000000800 */
[----:B------:R-:W-:-:S13]  /*10fd0*/  ISETP.NE.AND.EX P1, PT, RZ, UR5, PT, P1 ;  /* 0x00000005ff007c0c */ /* 0x000fda000bf25310 */
[----:B------:R-:W1:Y:S02]  /*10fe0*/  @P1 LDC.64 R6, c[0x0][0xa18] ;  /* 0x00028600ff061b82 */ /* 0x000e640000000a00 */
[----:B-1----:R-:W-:Y:S01]  /*10ff0*/  @P1 IMAD.WIDE R6, R19, 0x4, R6 ;  /* 0x0000000413061825 */ /* 0x002fe200078e0206 */
[----:B--2---:R1:W-:Y:S03]  /*11000*/  STL [R1+0x1c], R0 ;  /* 0x00001c0001007387 */ /* 0x0043e60000100800 */
[----:B-1----:R-:W-:Y:S01]  /*11010*/  IMAD.U32 R0, RZ, RZ, UR4 ;  /* 0x00000004ff007e24 */ /* 0x002fe2000f8e00ff */
[----:B------:R-:W-:Y:S02]  /*11020*/  ULDC.64 UR4, c[0x0][0x3f8] ;  /* 0x0000fe0000047ab9 */ /* 0x000fe40000000a00 */
[----:B------:R-:W-:-:S03]  /*11030*/  UISETP.NE.U32.AND UP0, UPT, UR4, URZ, UPT ;  /* 0x0000003f0400728c */ /* 0x000fc6000bf05070 */
[----:B------:R-:W-:Y:S01]  /*11040*/  ULDC UR4, c[0x0][0x404] ;  /* 0x0001010000047ab9 */ /* 0x000fe20000000800 */
[----:B------:R-:W-:Y:S01]  /*11050*/  UISETP.NE.AND.EX UP0, UPT, UR5, URZ, UPT, UP0 ;  /* 0x0000003f0500728c */ /* 0x000fe2000bf05300 */
[----:B------:R1:W5:Y:S01]  /*11060*/  @P1 LDG.E R0, desc[UR6][R6.64] ;  /* 0x0000000606001981 */ /* 0x000362000c1e1900 */
[----:B------:R-:W-:Y:S01]  /*11070*/  ULDC.64 UR6, c[0x0][0xa08] ;  /* 0x0002820000067ab9 */ /* 0x000fe20000000a00 */
[----:B------:R-:W-:Y:S01]  /*11080*/  ULDC UR5, c[0x0][0x2e0] ;  /* 0x0000b80000057ab9 */ /* 0x000fe20000000800 */
[----:B------:R-:W-:Y:S01]  /*11090*/  USEL UR4, UR4, 0x1, UP0 ;  /* 0x0000000104047887 */ /* 0x000fe20008000000 */
[----:B------:R-:W-:-:S03]  /*110a0*/  ISETP.NE.U32.AND P0, PT, RZ, UR6, PT ;  /* 0x00000006ff007c0c */ /* 0x000fc6000bf05070 */
[----:B------:R-:W-:Y:S01]  /*110b0*/  UIMAD UR4, UR4, UR5, URZ ;  /* 0x00000005040472a4 */ /* 0x000fe2000f8e023f */
[----:B------:R-:W-:-:S05]  /*110c0*/  ISETP.NE.AND.EX P0, PT, RZ, UR7, PT, P0 ;  /* 0x00000007ff007c0c */ /* 0x000fca000bf05300 */
[----:B------:R-:W-:Y:S01]  /*110d0*/  IMAD.U32 R5, RZ, RZ, UR4 ;  /* 0x00000004ff057e24 */ /* 0x000fe2000f8e00ff */
[----:B-1----:R-:W-:Y:S07]  /*110e0*/  @P1 BRA `(.L_x_1185) ;  /* 0x0000000000141947 */ /* 0x002fee0003800000 */
[----:B------:R-:W-:Y:S05]  /*110f0*/  @!P2 BRA `(.L_x_1185) ;  /* 0x000000000010a947 */ /* 0x000fea0003800000 */
[----:B------:R-:W-:Y:S02]  /*11100*/  ULDC.64 UR4, c[0x0][0x208] ;  /* 0x0000820000047ab9 */ /* 0x000fe40000000a00 */
[----:B------:R-:W2:Y:S04]  /*11110*/  LDG.E R7, desc[UR4][R2.64] ;  /* 0x0000000402077981 */ /* 0x000ea8000c1e1900 */
[----:B-----5:R-:W2:Y:S02]  /*11120*/  LDG.E R0, desc[UR4][R2.64+0x4] ;  /* 0x0000040402007981 */ /* 0x020ea4000c1e1900 */
[----:B--2---:R-:W-:-:S07]  /*11130*/  IMAD.IADD R0, R0, 0x1, -R7 ;  /* 0x0000000100007824 */ /* 0x004fce00078e0a07 */
.L_x_1185:
[----:B------:R-:W1:Y:S01]  /*11140*/  LDC.64 R2, c[0x0][0xa08] ;  /* 0x00028200ff027b82 */ /* 0x000e620000000a00 */
[----:B------:R-:W-:Y:S01]  /*11150*/  MOV R7, RZ ;  /* 0x000000ff00077202 */ /* 0x000fe20000000f00 */
[----:B------:R-:W-:Y:S01]  /*11160*/  ULDC.64 UR4, c[0x0][0x208] ;  /* 0x0000820000047ab9 */ /* 0x000fe20000000a00 */
[----:B-1----:R-:W-:-:S05]  /*11170*/  IMAD.WIDE R2, R19, 0x4, R2 ;  /* 0x0000000413027825 */ /* 0x002fca00078e0202 */
[----:B------:R-:W2:Y:S01]  /*11180*/  @P0 LDG.E R7, desc[UR4][R2.64] ;  /* 0x0000000402070981 */ /* 0x000ea2000c1e1900 */
[----:B------:R-:W-:Y:S02]  /*11190*/  ULDC.64 UR4, c[0x0][0xa20] ;  /* 0x0002880000047ab9 */ /* 0x000fe40000000a00 */
[----:B------:R-:W-:-:S04]  /*111a0*/  ISETP.NE.U32.AND P1, PT, RZ, UR4, PT ;  /* 0x00000004ff007c0c */ /* 0x000fc8000bf25070 */
[----:B------:R-:W-:Y:S01]  /*111b0*/  ISETP.NE.AND.EX P1, PT, RZ, UR5, PT, P1 ;  /* 0x00000005ff007c0c */ /* 0x000fe2000bf25310 */
[----:B--2--5:R-:W-:-:S05]  /*111c0*/  IMAD.IADD R6, R7, 0x1, R4 ;  /* 0x0000000107067824 */ /* 0x024fca00078e0204 */
[----:B------:R1:W-:Y:S07]  /*111d0*/  STL [R1+0x4], R6 ;  /* 0x0000040601007387 */ /* 0x0003ee0000100800 */
[----:B------:R-:W-:Y:S05]  /*111e0*/  @!P1 BRA `(.L_x_1186) ;  /* 0x0000000000149947 */ /* 0x000fea0003800000 */
[----:B------:R-:W2:Y:S01]  /*111f0*/  LDC.64 R2, c[0x0][0xa20] ;  /* 0x00028800ff027b82 */ /* 0x000ea20000000a00 */
[----:B------:R-:W-:Y:S01]  /*11200*/  ULDC.64 UR4, c[0x0][0x208] ;  /* 0x0000820000047ab9 */ /* 0x000fe20000000a00 */
[----:B--2---:R-:W-:-:S05]  /*11210*/  IMAD.WIDE R2, R19, 0x4, R2 ;  /* 0x0000000413027825 */ /* 0x004fca00078e0202 */
[----:B------:R2:W5:Y:S01]  /*11220*/  LDG.E R5, desc[UR4][R2.64] ;  /* 0x0000000402057981 */ /* 0x000562000c1e1900 */
[----:B------:R-:W-:Y:S05]  /*11230*/  BRA `(.L_x_1187) ;  /* 0x0000000000147947 */ /* 0x000fea0003800000 */
.L_x_1186:
[----:B------:R-:W-:Y:S05]  /*11240*/  @!P0 BRA `(.L_x_1187) ;  /* 0x0000000000108947 */ /* 0x000fea0003800000 */
[----:B------:R-:W-:Y:S02]  /*11250*/  ULDC.64 UR4, c[0x0][0x208] ;  /* 0x0000820000047ab9 */ /* 0x000fe40000000a00 */
[----:B-1----:R-:W2:Y:S04]  /*11260*/  LDG.E R6, desc[UR4][R2.64] ;  /* 0x0000000402067981 */ /* 0x002ea8000c1e1900 */
[----:B------:R-:W2:Y:S02]  /*11270*/  LDG.E R5, desc[UR4][R2.64+0x4] ;  /* 0x0000040402057981 */ /* 0x000ea4000c1e1900 */
[----:B--2---:R-:W-:-:S07]  /*11280*/  IMAD.IADD R5, R5, 0x1, -R6 ;  /* 0x0000000105057824 */ /* 0x004fce00078e0a06 */
.L_x_1187:
[----:B--2---:R-:W2:Y:S01]  /*11290*/  LDC.64 R2, c[0x0][0x9e0] ;  /* 0x00027800ff027b82 */ /* 0x004ea20000000a00 */
[----:B-----5:R-:W-:Y:S01]  /*112a0*/  IMAD.IADD R7, R5, 0x1, -R4 ;  /* 0x0000000105077824 */ /* 0x020fe200078e0a04 */
[----:B------:R-:W-:-:S04]  /*112b0*/  LEA R9, R17, 0x80, 0x7 ;  /* 0x0000008011097811 */ /* 0x000fc800078e38ff */
[----:B------:R-:W-:Y:S02]  /*112c0*/  IADD3 R9, R7, R9, -R0 ;  /* 0x0000000907097210 */ /* 0x000fe40007ffe800 */
[----:B--2---:R-:W-:-:S03]  /*112d0*/  ISETP.GE.AND P0, PT, R3, 0x1, PT ;  /* 0x000000010300780c */ /* 0x004fc60003f06270 */
[----:B------:R-:W-:-:S10]  /*112e0*/  IMAD.IADD R2, R9, 0x1, R2 ;  /* 0x0000000109027824 */ /* 0x000fd400078e0202 */
[----:B------:R-:W-:Y:S05]  /*112f0*/  @!P0 BRA `(.L_x_1188) ;  /* 0x0000000000488947 */ /* 0x000fea0003800000 */
[C---:B------:R-:W-:Y:S01]  /*11300*/  ISETP.GT.AND P1, PT, R9.reuse, RZ, PT ;  /* 0x000000ff0900720c */ /* 0x040fe20003f24270 */
[----:B------:R-:W-:Y:S01]  /*11310*/  BSSY B0, `(.L_x_1189) ;  /* 0x000000e000007945 */ /* 0x000fe20003800000 */
[----:B-1----:R-:W-:-:S11]  /*11320*/  VIADD R6, R9, 0xffffffff ;  /* 0xffffffff09067836 */ /* 0x002fd60000000000 */
[----:B------:R-:W-:Y:S05]  /*11330*/  @P1 BRA `(.L_x_1190) ;  /* 0x00000000001c1947 */ /* 0x000fea0003800000 */
[----:B------:R-:W-:Y:S01]  /*11340*/  ISETP.NE.AND P1, PT, R3, 0x1, PT ;  /* 0x000000010300780c */ /* 0x000fe20003f25270 */
[----:B------:R-:W-:-:S12]  /*11350*/  IMAD.MOV R9, RZ, RZ, -R9 ;  /* 0x000000ffff097224 */ /* 0x000fd800078e0a09 */
[----:B------:R-:W1:Y:S02]  /*11360*/  @P1 LDC.64 R4, c[0x0][0x9e8] ;  /* 0x00027a00ff041b82 */ /* 0x000e640000000a00 */
[----:B-1----:R-:W-:-:S05]  /*11370*/  @P1 IMAD.HI.U32 R4, R9, R4, RZ ;  /* 0x0000000409041227 */ /* 0x002fca00078e00ff */
[----:B------:R-:W-:-:S04]  /*11380*/  @P1 SHF.R.U32.HI R9, RZ, R5, R4 ;  /* 0x00000005ff091219 */ /* 0x000fc80000011604 */
[----:B------:R-:W-:Y:S01]  /*11390*/  LOP3.LUT R6, RZ, R9, RZ, 0x33, !PT ;  /* 0x00000009ff067212 */ /* 0x000fe200078e33ff */
[----:B------:R-:W-:Y:S06]  /*113a0*/  BRA `(.L_x_1191) ;  /* 0x0000000000107947 */ /* 0x000fec0003800000 */
.L_x_1190:
[----:B------:R-:W-:-:S13]  /*113b0*/  ISETP.NE.AND P1, PT, R3, 0x1, PT ;  /* 0x000000010300780c */ /* 0x000fda0003f25270 */
[----:B------:R-:W1:Y:S02]  /*113c0*/  @P1 LDC.64 R4, c[0x0][0x9e8] ;  /* 0x00027a00ff041b82 */ /* 0x000e640000000a00 */
[----:B-1----:R-:W-:-:S05]  /*113d0*/  @P1 IMAD.HI.U32 R4, R6, R4, RZ ;  /* 0x0000000406041227 */ /* 0x002fca00078e00ff */
[----:B------:R-:W-:-:S07]  /*113e0*/  @P1 SHF.R.U32.HI R6, RZ, R5, R4 ;  /* 0x00000005ff061219 */ /* 0x000fce0000011604 */
.L_x_1191:
[----:B------:R-:W-:Y:S05]  /*113f0*/  BSYNC B0 ;  /* 0x0000000000007941 */ /* 0x000fea0003800000 */
.L_x_1189:
[----:B------:R-:W-:-:S05]  /*11400*/  IMAD R5, R6, R3, R3 ;  /* 0x0000000306057224 */ /* 0x000fca00078e0203 */
[----:B------:R-:W-:-:S07]  /*11410*/  VIMNMX R2, R2, R5, PT ;  /* 0x0000000502027248 */ /* 0x000fce0003fe0100 */
.L_x_1188:
[----:B------:R-:W-:Y:S01]  /*11420*/  VIADD R2, R2, 0x3f ;  /* 0x0000003f02027836 */ /* 0x000fe20000000000 */
[----:B------:R-:W-:Y:S01]  /*11430*/  LEA R0, R17, -R0, 0x7 ;  /* 0x8000000011007211 */ /* 0x000fe200078e38ff */
[----:B------:R-:W-:-:S03]  /*11440*/  ULDC UR4, c[0x0][0x9dc] ;  /* 0x0002770000047ab9 */ /* 0x000fc60000000800 */
[----:B------:R-:W-:-:S04]  /*11450*/  SHF.R.S32.HI R5, RZ, 0x1f, R2 ;  /* 0x0000001fff057819 */ /* 0x000fc80000011402 */
[----:B------:R-:W-:Y:S01]  /*11460*/  LEA.HI R4, R5, R2, RZ, 0x6 ;  /* 0x0000000205047211 */ /* 0x000fe200078f30ff */
[----:B------:R-:W-:-:S03]  /*11470*/  VIADD R2, R7, 0x3f ;  /* 0x0000003f07027836 */ /* 0x000fc60000000000 */
[----:B------:R-:W-:Y:S02]  /*11480*/  SHF.R.S32.HI R4, RZ, 0x6, R4 ;  /* 0x00000006ff047819 */ /* 0x000fe40000011404 */
[----:B------:R-:W-:-:S04]  /*11490*/  SHF.R.S32.HI R5, RZ, 0x1f, R2 ;  /* 0x0000001fff057819 */ /* 0x000fc80000011402 */
[----:B------:R-:W-:Y:S01]  /*114a0*/  LEA.HI R5, R5, R2, RZ, 0x6 ;  /* 0x0000000205057211 */ /* 0x000fe200078f30ff */
[----:B------:R-:W-:-:S03]  /*114b0*/  IMAD.IADD R2, R7, 0x1, R0 ;  /* 0x0000000107027824 */ /* 0x000fc600078e0200 */
[----:B------:R-:W-:Y:S01]  /*114c0*/  SHF.R.S32.HI R5, RZ, 0x6, R5 ;  /* 0x00000006ff057819 */ /* 0x000fe20000011405 */
[----:B------:R-:W-:-:S03]  /*114d0*/  VIADD R0, R2, -UR4 ;  /* 0x8000000402007c36 */ /* 0x000fc60008000000 */
[----:B-1----:R-:W-:-:S05]  /*114e0*/  VIMNMX R6, R5, R4, PT ;  /* 0x0000000405067248 */ /* 0x002fca0003fe0100 */
[----:B------:R1:W-:Y:S01]  /*114f0*/  STL [R1+0x14], R6 ;  /* 0x0000140601007387 */ /* 0x0003e20000100800 */
[----:B------:R-:W-:Y:S05]  /*11500*/  @!P0 BRA `(.L_x_1192) ;  /* 0x0000000000448947 */ /* 0x000fea0003800000 */
[----:B------:R-:W-:Y:S01]  /*11510*/  ISETP.GT.AND P0, PT, R2, -0x1, PT ;  /* 0xffffffff0200780c */ /* 0x000fe20003f04270 */
[----:B------:R-:W-:-:S12]  /*11520*/  BSSY B0, `(.L_x_1193) ;  /* 0x000000d000007945 */ /* 0x000fd80003800000 */
[----:B------:R-:W-:Y:S05]  /*11530*/  @P0 BRA `(.L_x_1194) ;  /* 0x00000000001c0947 */ /* 0x000fea0003800000 */
[----:B------:R-:W-:Y:S02]  /*11540*/  ISETP.NE.AND P0, PT, R3, 0x1, PT ;  /* 0x000000010300780c */ /* 0x000fe40003f05270 */
[----:B------:R-:W-:-:S11]  /*11550*/  LOP3.LUT R7, RZ, R2, RZ, 0x33, !PT ;  /* 0x00000002ff077212 */ /* 0x000fd600078e33ff */
[----:B------:R-:W2:Y:S02]  /*11560*/  @P0 LDC.64 R4, c[0x0][0x9e8] ;  /* 0x00027a00ff040b82 */ /* 0x000ea40000000a00 */
[----:B--2---:R-:W-:-:S05]  /*11570*/  @P0 IMAD.HI.U32 R4, R7, R4, RZ ;  /* 0x0000000407040227 */ /* 0x004fca00078e00ff */
[----:B------:R-:W-:-:S04]  /*11580*/  @P0 SHF.R.U32.HI R7, RZ, R5, R4 ;  /* 0x00000005ff070219 */ /* 0x000fc80000011604 */
[----:B------:R-:W-:Y:S01]  /*11590*/  LOP3.LUT R2, RZ, R7, RZ, 0x33, !PT ;  /* 0x00000007ff027212 */ /* 0x000fe200078e33ff */
[----:B------:R-:W-:Y:S06]  /*115a0*/  BRA `(.L_x_1195) ;  /* 0x0000000000107947 */ /* 0x000fec0003800000 */
.L_x_1194:
[----:B------:R-:W-:-:S13]  /*115b0*/  ISETP.NE.AND P0, PT, R3, 0x1, PT ;  /* 0x000000010300780c */ /* 0x000fda0003f05270 */
[----:B------:R-:W2:Y:S02]  /*115c0*/  @P0 LDC.64 R4, c[0x0][0x9e8] ;  /* 0x00027a00ff040b82 */ /* 0x000ea40000000a00 */
[----:B--2---:R-:W-:-:S05]  /*115d0*/  @P0 IMAD.HI.U32 R4, R2, R4, RZ ;  /* 0x0000000402040227 */ /* 0x004fca00078e00ff */
[----:B------:R-:W-:-:S07]  /*115e0*/  @P0 SHF.R.U32.HI R2, RZ, R5, R4 ;  /* 0x00000005ff020219 */ /* 0x000fce0000011604 */
.L_x_1195:
[----:B------:R-:W-:Y:S05]  /*115f0*/  BSYNC B0 ;  /* 0x0000000000007941 */ /* 0x000fea0003800000 */
.L_x_1193:
[----:B------:R-:W-:-:S05]  /*11600*/  IMAD R3, R2, R3, RZ ;  /* 0x0000000302037224 */ /* 0x000fca00078e02ff */
[----:B------:R-:W-:-:S07]  /*11610*/  VIMNMX R0, R0, R3, !PT ;  /* 0x0000000300007248 */ /* 0x000fce0007fe0100 */
.L_x_1192:
[----:B------:R-:W-:Y:S01]  /*11620*/  SHF.R.S32.HI R3, RZ, 0x1f, R0 ;  /* 0x0000001fff037819 */ /* 0x000fe20000011400 */
[----:B------:R-:W-:Y:S03]  /*11630*/  BSSY B6, `(.L_x_1196) ;  /* 0x000035e000067945 */ /* 0x000fe60003800000 */
[----:B------:R-:W-:-:S04]  /*11640*/  LEA.HI R3, R3, R0, RZ, 0x6 ;  /* 0x0000000003037211 */ /* 0x000fc800078f30ff */
[----:B------:R-:W-:-:S04]  /*11650*/  SHF.R.S32.HI R3, RZ, 0x6, R3 ;  /* 0x00000006ff037819 */ /* 0x000fc80000011403 */
[----:B------:R-:W-:-:S04]  /*11660*/  VIMNMX R2, RZ, R3, !PT ;  /* 0x00000003ff027248 */ /* 0x000fc80007fe0100 */
[----:B------:R-:W-:Y:S01]  /*11670*/  ISETP.GT.AND P0, PT, R6, R2, PT ;  /* 0x000000020600720c */ /* 0x000fe20003f04270 */
[----:B------:R2:W-:-:S12]  /*11680*/  STL [R1+0x10], R2 ;  /* 0x0000100201007387 */ /* 0x0005d80000100800 */
[----:B--2---:R-:W-:Y:S05]  /*11690*/  @P0 BRA `(.L_x_1197) ;  /* 0x0000000000480947 */ /* 0x004fea0003800000 */
[----:B------:R-:W2:Y:S02]  /*116a0*/  S2R R2, SR_TID.X ;  /* 0x0000000000027919 */ /* 0x000ea40000002100 */
[----:B--2---:R-:W-:-:S04]  /*116b0*/  LOP3.LUT R2, R2, 0x1f, RZ, 0xc0, !PT ;  /* 0x0000001f02027812 */ /* 0x004fc800078ec0ff */
[----:B------:R-:W-:-:S13]  /*116c0*/  ISETP.NE.AND P1, PT, R2, RZ, PT ;  /* 0x000000ff0200720c */ /* 0x000fda0003f25270 */
[----:B------:R-:W-:Y:S05]  /*116d0*/  @P1 BRA `(.L_x_1198) ;  /* 0x00000034004c1947 */ /* 0x000fea0003800000 */
[----:B------:R-:W2:Y:S01]  /*116e0*/  S2R R7, SR_LANEID ;  /* 0x0000000000077919 */ /* 0x000ea20000000000 */
[----:B------:R-:W-:Y:S01]  /*116f0*/  VOTEU.ANY UR4, UPT, PT ;  /* 0x0000000000047886 */ /* 0x000fe200038e0100 */
[----:B------:R-:W3:Y:S01]  /*11700*/  LDC.64 R2, c[0x0][0xc38] ;  /* 0x00030e00ff027b82 */ /* 0x000ee20000000a00 */
[----:B------:R-:W2:Y:S01]  /*11710*/  FLO.U32 R0, UR4 ;  /* 0x0000000400007d00 */ /* 0x000ea200080e0000 */
[----:B------:R-:W-:-:S07]  /*11720*/  ULDC.64 UR6, c[0x0][0x208] ;  /* 0x0000820000067ab9 */ /* 0x000fce0000000a00 */
[----:B------:R-:W3:Y:S01]  /*11730*/  POPC R5, UR4 ;  /* 0x0000000400057d09 */ /* 0x000ee20008000000 */
[----:B--2---:R-:W-:-:S13]  /*11740*/  ISETP.EQ.U32.AND P0, PT, R0, R7, PT ;  /* 0x000000070000720c */ /* 0x004fda0003f02070 */
[----:B---3--:R-:W2:Y:S01]  /*11750*/  @P0 ATOMG.E.ADD.STRONG.GPU PT, R3, desc[UR6][R2.64], R5 ;  /* 0x00000005020309a8 */ /* 0x008ea200081ee1c6 */
[----:B------:R-:W3:Y:S02]  /*11760*/  S2R R4, SR_LTMASK ;  /* 0x0000000000047919 */ /* 0x000ee40000003900 */
[----:B---3--:R-:W-:-:S04]  /*11770*/  LOP3.LUT R4, R4, UR4, RZ, 0xc0, !PT ;  /* 0x0000000404047c12 */ /* 0x008fc8000f8ec0ff */
[----:B------:R-:W3:Y:S01]  /*11780*/  POPC R7, R4 ;  /* 0x0000000400077309 */ /* 0x000ee20000000000 */
[----:B--2---:R-:W3:Y:S02]  /*11790*/  SHFL.IDX PT, R0, R3, R0, 0x1f ;  /* 0x00001f0003007589 */ /* 0x004ee400000e0000 */
[----:B---3--:R-:W-:Y:S01]  /*117a0*/  IADD3 R16, R0, UR38, R7 ;  /* 0x0000002600107c10 */ /* 0x008fe2000fffe007 */
[----:B------:R-:W-:Y:S06]  /*117b0*/  BRA `(.L_x_1198) ;  /* 0x0000003400147947 */ /* 0x000fec0003800000 */
.L_x_1197:
[----:B------:R-:W2:Y:S01]  /*117c0*/  S2R R3, SR_CgaCtaId ;  /* 0x0000000000037919 */ /* 0x000ea20000008800 */
[----:B------:R-:W-:-:S04]  /*117d0*/  MOV R0, 0x400 ;  /* 0x0000040000007802 */ /* 0x000fc80000000f00 */
[----:B--2---:R-:W-:-:S05]  /*117e0*/  LEA R2, R3, R0, 0x18 ;  /* 0x0000000003027211 */ /* 0x004fca00078ec0ff */
[----:B------:R2:W-:Y:S01]  /*117f0*/  STL [R1+0xc], R2 ;  /* 0x00000c0201007387 */ /* 0x0005e20000100800 */
[----:B------:R-:W-:-:S05]  /*11800*/  VIADD R0, R2, 0x20400 ;  /* 0x0002040002007836 */ /* 0x000fca0000000000 */
[----:B------:R-:W-:-:S13]  /*11810*/  LOP3.LUT P0, RZ, R0, 0x3ff, RZ, 0xc0, !PT ;  /* 0x000003ff00ff7812 */ /* 0x000fda000780c0ff */
[----:B--2---:R-:W-:Y:S05]  /*11820*/  @!P0 BRA `(.L_x_1199) ;  /* 0x0000000000408947 */ /* 0x004fea0003800000 */
[----:B------:R-:W-:Y:S01]  /*11830*/  MOV R2, 0x0 ;  /* 0x0000000000027802 */ /* 0x000fe20000000f00 */
[----:B------:R-:W-:Y:S01]  /*11840*/  ULDC.64 UR6, c[0x4][0xa8] ;  /* 0x01002a0000067ab9 */ /* 0x000fe20000000a00 */
[----:B------:R-:W-:Y:S01]  /*11850*/  ULDC.64 UR8, c[0x4][0xb0] ;  /* 0x01002c0000087ab9 */ /* 0x000fe20000000a00 */
[----:B------:R-:W-:Y:S01]  /*11860*/  ULDC.64 UR4, c[0x4][0x30] ;  /* 0x01000c0000047ab9 */ /* 0x000fe20000000a00 */
[----:B------:R-:W-:Y:S01]  /*11870*/  IMAD.U32 R4, RZ, RZ, UR6 ;  /* 0x00000006ff047e24 */ /* 0x000fe2000f8e00ff */
[----:B------:R-:W-:Y:S01]  /*11880*/  MOV R11, UR5 ;  /* 0x00000005000b7c02 */ /* 0x000fe20008000f00 */
[----:B------:R-:W2:Y:S01]  /*11890*/  LDC.64 R2, c[0x4][R2] ;  /* 0x0100000002027b82 */ /* 0x000ea20000000a00 */
[----:B------:R-:W-:Y:S02]  /*118a0*/  IMAD.U32 R5, RZ, RZ, UR7 ;  /* 0x00000007ff057e24 */ /* 0x000fe4000f8e00ff */
[----:B-1----:R-:W-:Y:S02]  /*118b0*/  IMAD.U32 R6, RZ, RZ, UR8 ;  /* 0x00000008ff067e24 */ /* 0x002fe4000f8e00ff */
[----:B------:R-:W-:-:S02]  /*118c0*/  IMAD.U32 R7, RZ, RZ, UR9 ;  /* 0x00000009ff077e24 */ /* 0x000fc4000f8e00ff */
[----:B------:R-:W-:Y:S02]  /*118d0*/  IMAD.U32 R10, RZ, RZ, UR4 ;  /* 0x00000004ff0a7e24 */ /* 0x000fe4000f8e00ff */
[----:B------:R-:W-:Y:S02]  /*118e0*/  IMAD.MOV.U32 R8, RZ, RZ, 0x70 ;  /* 0x00000070ff087424 */ /* 0x000fe400078e00ff */
[----:B------:R-:W-:Y:S02]  /*118f0*/  IMAD.MOV.U32 R12, RZ, RZ, 0x1 ;  /* 0x00000001ff0c7424 */ /* 0x000fe400078e00ff */
[----:B0-----:R-:W-:-:S07]  /*11900*/  IMAD.MOV.U32 R13, RZ, RZ, RZ ;  /* 0x000000ffff0d7224 */ /* 0x001fce00078e00ff */
[----:B------:R-:W-:-:S07]  /*11910*/  LEPC R20, `(.L_x_1199) ;  /* 0x000000001014794e */ /* 0x000fce0000000000 */
[----:B--2---:R-:W-:Y:S05]  /*11920*/  CALL.ABS.NOINC R2 ;  /* 0x0000000002007343 */ /* 0x004fea0003c00000 */
.L_x_1199:
        /* <DEDUP_REMOVED lines=8> */
[----:B------:R2:W3:Y:S01]  /*119b0*/  LDC.64 R2, c[0x4][R0] ;  /* 0x0100000000027b82 */ /* 0x0004e20000000a00 */
[----:B------:R-:W-:Y:S01]  /*119c0*/  IMAD.U32 R4, RZ, RZ, UR6 ;  /* 0x00000006ff047e24 */ /* 0x000fe2000f8e00ff */
[----:B------:R-:W-:Y:S01]  /*119d0*/  MOV R10, UR4 ;  /* 0x00000004000a7c02 */ /* 0x000fe20008000f00 */
[----:B------:R-:W-:Y:S02]  /*119e0*/  IMAD.U32 R5, RZ, RZ, UR7 ;  /* 0x00000007ff057e24 */ /* 0x000fe4000f8e00ff */
[----:B-1----:R-:W-:Y:S02]  /*119f0*/  IMAD.U32 R6, RZ, RZ, UR8 ;  /* 0x00000008ff067e24 */ /* 0x002fe4000f8e00ff */
[----:B------:R-:W-:-:S02]  /*11a00*/  IMAD.U32 R7, RZ, RZ, UR9 ;  /* 0x00000009ff077e24 */ /* 0x000fc4000f8e00ff */
[----:B------:R-:W-:Y:S02]  /*11a10*/  IMAD.U32 R11, RZ, RZ, UR5 ;  /* 0x00000005ff0b7e24 */ /* 0x000fe4000f8e00ff */
[----:B------:R-:W-:Y:S02]  /*11a20*/  IMAD.MOV.U32 R8, RZ, RZ, 0x70 ;  /* 0x00000070ff087424 */ /* 0x000fe400078e00ff */
[----:B------:R-:W-:Y:S02]  /*11a30*/  IMAD.MOV.U32 R12, RZ, RZ, 0x1 ;  /* 0x00000001ff0c7424 */ /* 0x000fe400078e00ff */
[----:B0-2---:R-:W-:-:S07]  /*11a40*/  IMAD.MOV.U32 R13, RZ, RZ, RZ ;  /* 0x000000ffff0d7224 */ /* 0x005fce00078e00ff */
[----:B------:R-:W-:-:S07]  /*11a50*/  LEPC R20, `(.L_x_1201) ;  /* 0x000000001014794e */ /* 0x000fce0000000000 */
[----:B---3--:R-:W-:Y:S05]  /*11a60*/  CALL.ABS.NOINC R2 ;  /* 0x0000000002007343 */ /* 0x008fea0003c00000 */
.L_x_1201:
        /* <DEDUP_REMOVED lines=16> */
.L_x_1200:
[----:B-1----:R-:W2:Y:S01]  /*11b70*/  LDL.LU R6, [R1+0x1c] ;  /* 0x00001c0001067983 */ /* 0x002ea20000300800 */
[----:B------:R-:W1:Y:S01]  /*11b80*/  LDC R0, c[0x0][0x428] ;  /* 0x00010a00ff007b82 */ /* 0x000e620000000800 */
[----:B------:R-:W-:Y:S01]  /*11b90*/  IMAD.MOV.U32 R4, RZ, RZ, R18 ;  /* 0x000000ffff047224 */ /* 0x000fe200078e0012 */
[----:B------:R-:W-:Y:S01]  /*11ba0*/  ULDC.64 UR4, c[0x0][0x9f8] ;  /* 0x00027e0000047ab9 */ /* 0x000fe20000000a00 */
[----:B------:R-:W3:Y:S01]  /*11bb0*/  S2R R7, SR_TID.X ;  /* 0x0000000000077919 */ /* 0x000ee20000002100 */
[----:B------:R-:W-:Y:S01]  /*11bc0*/  ULDC.64 UR6, c[0x0][0x208] ;  /* 0x0000820000067ab9 */ /* 0x000fe20000000a00 */
[----:B-1----:R-:W-:Y:S02]  /*11bd0*/  ISETP.NE.AND P0, PT, R0, 0x1, PT ;  /* 0x000000010000780c */ /* 0x002fe40003f05270 */
[----:B---3--:R-:W-:-:S11]  /*11be0*/  LOP3.LUT R7, R7, 0x1f, RZ, 0xc0, !PT ;  /* 0x0000001f07077812 */ /* 0x008fd600078ec0ff */
[----:B------:R-:W1:Y:S08]  /*11bf0*/  @P0 LDC R3, c[0x0][0x42c] ;  /* 0x00010b00ff030b82 */ /* 0x000e700000000800 */
[----:B------:R-:W3:Y:S01]  /*11c00*/  @P0 LDC R5, c[0x0][0x430] ;  /* 0x00010c00ff050b82 */ /* 0x000ee20000000800 */
[----:B-1----:R-:W-:-:S05]  /*11c10*/  @P0 IMAD.HI.U32 R0, R18, R3, RZ ;  /* 0x0000000312000227 */ /* 0x002fca00078e00ff */
[----:B---3--:R-:W-:Y:S01]  /*11c20*/  @P0 SHF.R.U32.HI R4, RZ, R5, R0 ;  /* 0x00000005ff040219 */ /* 0x008fe20000011600 */
[----:B------:R-:W-:Y:S01]  /*11c30*/  IMAD.MOV.U32 R0, RZ, RZ, R19 ;  /* 0x000000ffff007224 */ /* 0x000fe200078e0013 */
[----:B------:R-:W-:-:S04]  /*11c40*/  ISETP.NE.U32.AND P0, PT, RZ, UR4, PT ;  /* 0x00000004ff007c0c */ /* 0x000fc8000bf05070 */
[----:B------:R-:W-:Y:S01]  /*11c50*/  ISETP.NE.AND.EX P0, PT, RZ, UR5, PT, P0 ;  /* 0x00000005ff007c0c */ /* 0x000fe2000bf05300 */
[----:B------:R-:W-:-:S12]  /*11c60*/  ULDC.64 UR4, c[0x0][0xa00] ;  /* 0x0002800000047ab9 */ /* 0x000fd80000000a00 */
[----:B------:R-:W1:Y:S01]  /*11c70*/  @P0 LDC.64 R2, c[0x0][0x9f8] ;  /* 0x00027e00ff020b82 */ /* 0x000e620000000a00 */
[----:B------:R-:W-:-:S04]  /*11c80*/  ISETP.NE.AND P6, PT, R7, RZ, PT ;  /* 0x000000ff0700720c */ /* 0x000fc80003fc5270 */
[----:B------:R-:W-:-:S09]  /*11c90*/  PLOP3.LUT P1, PT, P6, PT, PT, 0x8, 0x0 ;  /* 0x000000000000781c */ /* 0x000fd2000372e170 */
[----:B------:R-:W-:Y:S01]  /*11ca0*/  VOTEU.ALL UP1, P6 ;  /* 0x00000000003f7886 */ /* 0x000fe20003020000 */
[----:B-1----:R-:W-:-:S05]  /*11cb0*/  @P0 IMAD.WIDE R2, R19, 0x4, R2 ;  /* 0x0000000413020825 */ /* 0x002fca00078e0202 */
[----:B------:R1:W5:Y:S01]  /*11cc0*/  @P0 LDG.E R0, desc[UR6][R2.64] ;  /* 0x0000000602000981 */ /* 0x000362000c1e1900 */
[----:B------:R-:W-:Y:S01]  /*11cd0*/  ISETP.NE.U32.AND P0, PT, RZ, UR4, PT ;  /* 0x00000004ff007c0c */ /* 0x000fe2000bf05070 */
[----:B------:R-:W-:-:S03]  /*11ce0*/  @!UP1 UIADD3 UR8, UP0, UR36, 0x270, URZ ;  /* 0x0000027024089890 */ /* 0x000fc6000ff1e03f */
[----:B------:R-:W-:Y:S01]  /*11cf0*/  ISETP.NE.AND.EX P0, PT, RZ, UR5, PT, P0 ;  /* 0x00000005ff007c0c */ /* 0x000fe2000bf05300 */
[----:B------:R-:W-:-:S03]  /*11d00*/  @!UP1 UIADD3.X UR9, URZ, UR37, URZ, UP0, !UPT ;  /* 0x000000253f099290 */ /* 0x000fc600087fe43f */
[----:B------:R-:W-:Y:S01]  /*11d10*/  SEL R7, R19, RZ, !P0 ;  /* 0x000000ff13077207 */ /* 0x000fe20004000000 */
[----:B------:R-:W-:Y:S01]  /*11d20*/  VOTEU.ALL UP0, P6 ;  /* 0x00000000003f7886 */ /* 0x000fe20003000000 */
[----:B-12---:R-:W-:-:S07]  /*11d30*/  IMAD R8, R17, 0x80, R6 ;  /* 0x0000008011087824 */ /* 0x006fce00078e0206 */
.L_x_1202:
        /* <DEDUP_REMOVED lines=16> */
.L_x_1203:
        /* <DEDUP_REMOVED lines=15> */
.L_x_1204:
        /* <DEDUP_REMOVED lines=15> */
.L_x_1205:
        /* <DEDUP_REMOVED lines=9> */
[----:B------:R-:W2:Y:S01]  /*120b0*/  LDL R5, [R1+0x14] ;  /* 0x0000140001057983 */ /* 0x000ea20000100800 */
[----:B------:R-:W1:Y:S01]  /*120c0*/  LDC.64 R2, c[0x0][0x3f8] ;  /* 0x0000fe00ff027b82 */ /* 0x000e620000000a00 */
[----:B------:R-:W-:Y:S02]  /*120d0*/  ULDC.64 UR4, c[0x0][0xa08] ;  /* 0x0002820000047ab9 */ /* 0x000fe40000000a00 */
[----:B-1----:R-:W-:Y:S01]  /*120e0*/  LOP3.LUT P0, RZ, R2, UR4, RZ, 0xfc, !PT ;  /* 0x0000000402ff7c12 */ /* 0x002fe2000f80fcff */
[----:B------:R-:W-:-:S03]  /*120f0*/  UMOV UR4, 0xffffffff ;  /* 0xffffffff00047882 */ /* 0x000fc60000000000 */
[----:B------:R-:W-:-:S04]  /*12100*/  LOP3.LUT P0, RZ, R3, UR5, RZ, 0xfc, P0 ;  /* 0x0000000503ff7c12 */ /* 0x000fc8000800fcff */
[----:B-----5:R-:W-:Y:S01]  /*12110*/  SEL R6, R0, RZ, !P0 ;  /* 0x000000ff00067207 */ /* 0x020fe20004000000 */
[----:B--2---:R-:W-:Y:S01]  /*12120*/  VIADD R5, R5, 0xffffffff ;  /* 0xffffffff05057836 */ /* 0x004fe20000000000 */
[----:B------:R-:W-:Y:S07]  /*12130*/  BRA.DIV UR4, `(.L_x_1206) ;  /* 0x0000003e04987947 */ /* 0x000fee000b800000 */
.L_x_1276:
[----:B------:R-:W-:Y:S01]  /*12140*/  UMOV UR4, 0xffffffff ;  /* 0xffffffff00047882 */ /* 0x000fe20000000000 */
[----:B------:R-:W-:Y:S02]  /*12150*/  SHF.R.S32.HI R17, RZ, 0x1f, R0 ;  /* 0x0000001fff117819 */ /* 0x000fe40000011400 */
[----:B------:R-:W-:Y:S05]  /*12160*/  BRA.DIV UR4, `(.L_x_1207) ;  /* 0x0000003e04c07947 */ /* 0x000fea000b800000 */
[----:B------:R-:W-:-:S13]  /*12170*/  ELECT P6, URZ, PT ;  /* 0x00000000003f782f */ /* 0x000fda00038c0000 */
.L_x_1279:
[----:B------:R-:W-:Y:S05]  /*12180*/  @!P6 BRA `(.L_x_1208) ;  /* 0x00000004003ce947 */ /* 0x000fea0003800000 */
[----:B------:R-:W-:-:S04]  /*12190*/  ISETP.NE.U32.AND P0, PT, R2, RZ, PT ;  /* 0x000000ff0200720c */ /* 0x000fc80003f05070 */
[----:B------:R-:W-:-:S13]  /*121a0*/  ISETP.NE.AND.EX P0, PT, R3, RZ, PT, P0 ;  /* 0x000000ff0300720c */ /* 0x000fda0003f05300 */
[----:B------:R-:W-:Y:S05]  /*121b0*/  @!P0 BRA `(.L_x_1209) ;  /* 0x00000000004c8947 */ /* 0x000fea0003800000 */
        /* <DEDUP_REMOVED lines=9> */
[--C-:B------:R-:W-:Y:S02]  /*12250*/  IMAD.MOV R9, RZ, RZ, -R6.reuse ;  /* 0x000000ffff097224 */ /* 0x100fe400078e0a06 */
[----:B------:R-:W-:Y:S02]  /*12260*/  IMAD.MOV.U32 R10, RZ, RZ, R6 ;  /* 0x000000ffff0a7224 */ /* 0x000fe400078e0006 */
[----:B------:R-:W-:Y:S02]  /*12270*/  IMAD R5, R12, R9, R5 ;  /* 0x000000090c057224 */ /* 0x000fe400078e0205 */
[----:B------:R-:W-:Y:S02]  /*12280*/  IMAD R9, R17, UR4, RZ ;  /* 0x0000000411097c24 */ /* 0x000fe4000f8e02ff */
[----:B------:R-:W-:-:S04]  /*12290*/  IMAD.WIDE.U32 R10, R0, UR4, R10 ;  /* 0x00000004000a7c25 */ /* 0x000fc8000f8e000a */
[----:B------:R-:W-:Y:S01]  /*122a0*/  IMAD R9, R0, UR5, R9 ;  /* 0x0000000500097c24 */ /* 0x000fe2000f8e0209 */
[----:B------:R-:W-:-:S03]  /*122b0*/  LEA R12, P0, R10, R2, 0x2 ;  /* 0x000000020a0c7211 */ /* 0x000fc600078010ff */
[----:B------:R-:W-:-:S05]  /*122c0*/  IMAD.IADD R6, R11, 0x1, R9 ;  /* 0x000000010b067824 */ /* 0x000fca00078e0209 */
[----:B0-----:R-:W-:-:S05]  /*122d0*/  LEA.HI.X R13, R10, R3, R6, 0x2, P0 ;  /* 0x000000030a0d7211 */ /* 0x001fca00000f1406 */
[----:B------:R1:W5:Y:S02]  /*122e0*/  LDG.E R6, desc[UR6][R12.64] ;  /* 0x000000060c067981 */ /* 0x000364000c1e1900 */
.L_x_1209:
[----:B------:R-:W2:Y:S01]  /*122f0*/  LDL R9, [R1] ;  /* 0x0000000001097983 */ /* 0x000ea20000100800 */
[----:B------:R-:W-:-:S03]  /*12300*/  MOV R11, 0x400 ;  /* 0x00000400000b7802 */ /* 0x000fc60000000f00 */
[----:B------:R-:W3:Y:S01]  /*12310*/  LDL R10, [R1+0x8] ;  /* 0x00000800010a7983 */ /* 0x000ee20000100800 */
[----:B-1----:R-:W1:Y:S02]  /*12320*/  S2R R12, SR_CgaCtaId ;  /* 0x00000000000c7919 */ /* 0x002e640000008800 */
[----:B-1----:R-:W-:-:S05]  /*12330*/  LEA R11, R12, R11, 0x18 ;  /* 0x0000000b0c0b7211 */ /* 0x002fca00078ec0ff */
[----:B--2---:R-:W-:Y:S01]  /*12340*/  IMAD R9, R9, 0x8, R11 ;  /* 0x0000000809097824 */ /* 0x004fe200078e020b */
[----:B---3--:R-:W-:-:S04]  /*12350*/  SHF.L.U32 R10, R10, 0x1f, RZ ;  /* 0x0000001f0a0a7819 */ /* 0x008fc800000006ff */
[----:B------:R-:W1:Y:S02]  /*12360*/  SYNCS.PHASECHK.TRANS64.TRYWAIT P0, [R9+URZ+0x30840], R10 ;  /* 0x0308400a090075a7 */ /* 0x000e64000800017f */
[----:B-1----:R-:W-:Y:S05]  /*12370*/  @!P0 BRA `(.L_x_1210) ;  /* 0x0000003c005c8947 */ /* 0x002fea0003800000 */
.L_x_1280:
        /* <DEDUP_REMOVED lines=11> */
.L_x_1211:
[----:B------:R-:W2:Y:S01]  /*12430*/  LDL R11, [R1] ;  /* 0x00000000010b7983 */ /* 0x000ea20000100800 */
[----:B------:R-:W-:-:S03]  /*12440*/  MOV R12, 0x400 ;  /* 0x00000400000c7802 */ /* 0x000fc60000000f00 */
[----:B-1----:R-:W3:Y:S01]  /*12450*/  LDL R10, [R1+0x4] ;  /* 0x00000400010a7983 */ /* 0x002ee20000100800 */
[----:B0-----:R-:W0:Y:S01]  /*12460*/  S2R R13, SR_CgaCtaId ;  /* 0x00000000000d7919 */ /* 0x001e220000008800 */
[----:B------:R-:W-:Y:S02]  /*12470*/  R2UR UR9, R9 ;  /* 0x00000000090972ca */ /* 0x000fe400000e0000 */
[----:B------:R-:W-:Y:S01]  /*12480*/  R2UR UR11, R5 ;  /* 0x00000000050b72ca */ /* 0x000fe200000e0000 */
[----:B------:R-:W-:Y:S01]  /*12490*/  UIADD3 UR4, UP0, UR36, 0x370, URZ ;  /* 0x0000037024047890 */ /* 0x000fe2000ff1e03f */
[----:B------:R-:W-:Y:S02]  /*124a0*/  R2UR UR12, R4 ;  /* 0x00000000040c72ca */ /* 0x000fe400000e0000 */
[----:B-----5:R-:W-:Y:S02]  /*124b0*/  R2UR UR13, R6 ;  /* 0x00000000060d72ca */ /* 0x020fe400000e0000 */
[----:B0-----:R-:W-:-:S05]  /*124c0*/  LEA R12, R13, R12, 0x18 ;  /* 0x0000000c0d0c7211 */ /* 0x001fca00078ec0ff */
[----:B------:R-:W-:Y:S01]  /*124d0*/  UIADD3 UR9, UR9, 0x30830, URZ ;  /* 0x0003083009097890 */ /* 0x000fe2000fffe03f */
[----:B------:R-:W-:Y:S01]  /*124e0*/  UMOV UR10, URZ ;  /* 0x0000003f000a7c82 */ /* 0x000fe20008000000 */
[----:B------:R-:W-:Y:S01]  /*124f0*/  UMOV UR6, 0x0 ;  /* 0x0000000000067882 */ /* 0x000fe20000000000 */
[----:B------:R-:W-:Y:S01]  /*12500*/  UMOV UR7, 0x14f00000 ;  /* 0x14f0000000077882 */ /* 0x000fe20000000000 */
[----:B------:R-:W-:Y:S01]  /*12510*/  UMOV UR16, 0x40 ;  /* 0x0000004000107882 */ /* 0x000fe20000000000 */
[----:B--2---:R-:W-:Y:S01]  /*12520*/  IMAD R9, R11, 0x8000, R12 ;  /* 0x000080000b097824 */ /* 0x004fe200078e020c */
[----:B---3--:R-:W-:-:S04]  /*12530*/  R2UR UR5, R10 ;  /* 0x000000000a0572ca */ /* 0x008fc800000e0000 */
[----:B------:R-:W-:-:S09]  /*12540*/  R2UR UR14, R9 ;  /* 0x00000000090e72ca */ /* 0x000fd200000e0000 */
[----:B------:R-:W-:-:S04]  /*12550*/  ULEA UR11, UR11, UR5, 0x6 ;  /* 0x000000050b0b7291 */ /* 0x000fc8000f8e303f */
[----:B------:R-:W-:Y:S02]  /*12560*/  UIADD3 UR8, UR14, 0x20400, URZ ;  /* 0x000204000e087890 */ /* 0x000fe4000fffe03f */
        /* <DEDUP_REMOVED lines=17> */
.L_x_1208:
[----:B------:R-:W2:Y:S01]  /*12680*/  LDL.LU R12, [R1+0x18] ;  /* 0x00001800010c7983 */ /* 0x000ea20000300800 */
[----:B------:R-:W-:Y:S01]  /*12690*/  MOV R10, 0x400 ;  /* 0x00000400000a7802 */ /* 0x000fe20000000f00 */
[----:B------:R-:W-:Y:S05]  /*126a0*/  WARPSYNC.ALL ;  /* 0x0000000000007948 */ /* 0x000fea0003800000 */
[----:B------:R-:W1:Y:S01]  /*126b0*/  S2R R11, SR_CgaCtaId ;  /* 0x00000000000b7919 */ /* 0x000e620000008800 */
[----:B------:R-:W-:-:S13]  /*126c0*/  ELECT P0, URZ, PT ;  /* 0x00000000003f782f */ /* 0x000fda0003800000 */
[C---:B------:R-:W-:Y:S01]  /*126d0*/  @P0 R2UR UR13, R7.reuse ;  /* 0x00000000070d02ca */ /* 0x040fe200000e0000 */
[----:B------:R-:W-:Y:S01]  /*126e0*/  UIADD3 UR4, UP0, UR36, 0x270, URZ ;  /* 0x0000027024047890 */ /* 0x000fe2000ff1e03f */
[----:B------:R-:W-:Y:S01]  /*126f0*/  @P0 R2UR UR12, R18 ;  /* 0x00000000120c02ca */ /* 0x000fe200000e0000 */
[----:B------:R-:W-:Y:S01]  /*12700*/  UMOV UR6, 0x0 ;  /* 0x0000000000067882 */ /* 0x000fe20000000000 */
[----:B------:R-:W-:Y:S01]  /*12710*/  @P0 R2UR UR11, R8 ;  /* 0x00000000080b02ca */ /* 0x000fe200000e0000 */
        /* <DEDUP_REMOVED lines=13> */
[----:B-1----:R-:W-:Y:S01]  /*127f0*/  LEA R10, R11, R10, 0x18 ;  /* 0x0000000a0b0a7211 */ /* 0x002fe200078ec0ff */
        /* <DEDUP_REMOVED lines=9> */
[----:B---3--:R-:W-:Y:S01]  /*12890*/  @P0 R2UR UR13, R7 ;  /* 0x00000000070d02ca */ /* 0x008fe200000e0000 */
[----:B------:R-:W-:Y:S01]  /*128a0*/  UIADD3 UR8, UR24, 0x18400, URZ ;  /* 0x0001840018087890 */ /* 0x000fe2000fffe03f */
[----:B------:R-:W-:Y:S01]  /*128b0*/  @P0 R2UR UR12, R18 ;  /* 0x00000000120c02ca */ /* 0x000fe200000e0000 */
[----:B------:R-:W-:Y:S01]  /*128c0*/  UMOV UR10, 0x80 ;  /* 0x00000080000a7882 */ /* 0x000fe20000000000 */
[----:B------:R-:W-:Y:S01]  /*128d0*/  @P0 R2UR UR11, R8 ;  /* 0x00000000080b02ca */ /* 0x000fe200000e0000 */
[----:B------:R-:W-:Y:S01]  /*128e0*/  UMOV UR6, 0x0 ;  /* 0x0000000000067882 */ /* 0x000fe20000000000 */
[----:B------:R-:W-:-:S11]  /*128f0*/  UMOV UR7, 0x12f00000 ;  /* 0x12f0000000077882 */ /* 0x000fd60000000000 */
[----:B------:R3:W-:Y:S02]  /*12900*/  UTMALDG.4D [UR8], [UR4], desc[UR22] ;  /* 0x00001608040075b4 */ /* 0x0007e40008019000 */
[----:B---3--:R-:W-:Y:S01]  /*12910*/  @P0 R2UR UR13, R7 ;  /* 0x00000000070d02ca */ /* 0x008fe200000e0000 */
        /* <DEDUP_REMOVED lines=8> */
[----:B------:R-:W-:-:S04]  /*129a0*/  LOP3.LUT R7, R7, 0xfffffffe, RZ, 0xc0, !PT ;  /* 0xfffffffe07077812 */ /* 0x000fc800078ec0ff */
[----:B------:R-:W-:-:S04]  /*129b0*/  IADD3 R7, R12, -R7, RZ ;  /* 0x800000070c077210 */ /* 0x000fc80007ffe0ff */
[----:B------:R-:W-:-:S04]  /*129c0*/  SHF.L.U32 R7, R7, 0x1f, RZ ;  /* 0x0000001f07077819 */ /* 0x000fc800000006ff */
[----:B------:R-:W2:Y:S02]  /*129d0*/  SYNCS.PHASECHK.TRANS64.TRYWAIT P0, [R10+URZ+0x30820], R7 ;  /* 0x030820070a0075a7 */ /* 0x000ea4000800017f */
[----:B-12---:R-:W-:Y:S05]  /*129e0*/  @!P0 BRA `(.L_x_1213) ;  /* 0x0000003400d48947 */ /* 0x006fea0003800000 */
.L_x_1281:
[----:B------:R-:W-:Y:S05]  /*129f0*/  BSYNC B0 ;  /* 0x0000000000007941 */ /* 0x000fea0003800000 */
.L_x_1212:
[----:B------:R-:W2:Y:S04]  /*12a00*/  LDL R9, [R1+0x14] ;  /* 0x0000140001097983 */ /* 0x000ea80000100800 */
[----:B-1----:R-:W3:Y:S01]  /*12a10*/  LDL R8, [R1+0x10] ;  /* 0x0000100001087983 */ /* 0x002ee20000100800 */
[----:B------:R-:W-:Y:S01]  /*12a20*/  BSSY B0, `(.L_x_1214) ;  /* 0x00001c6000007945 */ /* 0x000fe20003800000 */
[----:B--2---:R-:W-:-:S05]  /*12a30*/  VIADD R7, R9, 0xfffffffe ;  /* 0xfffffffe09077836 */ /* 0x004fca0000000000 */
[----:B---3--:R-:W-:-:S13]  /*12a40*/  ISETP.GE.AND P0, PT, R7, R8, PT ;  /* 0x000000080700720c */ /* 0x008fda0003f06270 */
[----:B------:R-:W-:Y:S05]  /*12a50*/  @!P0 BRA `(.L_x_1215) ;  /* 0x0000001c00088947 */ /* 0x000fea0003800000 */
[----:B0-----:R-:W-:Y:S01]  /*12a60*/  LOP3.LUT R13, RZ, R8, RZ, 0x33, !PT ;  /* 0x00000008ff0d7212 */ /* 0x001fe200078e33ff */
[----:B------:R-:W-:Y:S01]  /*12a70*/  IMAD.MOV R8, RZ, RZ, -R9 ;  /* 0x000000ffff087224 */ /* 0x000fe200078e0a09 */
[----:B------:R-:W-:Y:S04]  /*12a80*/  BSSY B1, `(.L_x_1216) ;  /* 0x000009c000017945 */ /* 0x000fe80003800000 */
[----:B------:R-:W-:-:S05]  /*12a90*/  VIADDMNMX R13, R8, 0x1, R13, !PT ;  /* 0x00000001080d7846 */ /* 0x000fca000780010d */
[----:B------:R-:W-:-:S05]  /*12aa0*/  IMAD.IADD R8, R9, 0x1, R13 ;  /* 0x0000000109087824 */ /* 0x000fca00078e020d */
        /* <DEDUP_REMOVED lines=34> */
.L_x_1220:
[----:B0-----:R-:W0:Y:S01]  /*12cd0*/  S2R R3, SR_CgaCtaId ;  /* 0x0000000000037919 */ /* 0x001e220000008800 */
[----:B------:R-:W-:-:S04]  /*12ce0*/  MOV R2, 0x400 ;  /* 0x0000040000027802 */ /* 0x000fc80000000f00 */
[----:B0-----:R-:W-:Y:S02]  /*12cf0*/  LEA R2, R3, R2, 0x18 ;  /* 0x0000000203027211 */ /* 0x001fe400078ec0ff */
[----:B------:R-:W-:Y:S02]  /*12d00*/  SHF.L.U32 R3, R14, 0x1f, RZ ;  /* 0x0000001f0e037819 */ /* 0x000fe400000006ff */
[----:B------:R-:W-:-:S04]  /*12d10*/  LEA R2, R12, R2, 0x3 ;  /* 0x000000020c027211 */ /* 0x000fc800078e18ff */
[----:B------:R-:W0:Y:S02]  /*12d20*/  SYNCS.PHASECHK.TRANS64.TRYWAIT P0, [R2+URZ+0x30840], R3 ;  /* 0x03084003020075a7 */ /* 0x000e24000800017f */
[----:B0-----:R-:W-:Y:S05]  /*12d30*/  @!P0 BRA `(.L_x_1221) ;  /* 0x0000003400208947 */ /* 0x001fea0003800000 */
.L_x_1282:
        /* <DEDUP_REMOVED lines=11> */
.L_x_1222:
        /* <DEDUP_REMOVED lines=26> */
[----:B------:R-:W-:Y:S02]  /*12f90*/  ULEA UR11, UR11, UR5, 0x6 ;  /* 0x000000050b0b7291 */ /* 0x000fe4000f8e303f */
        /* <DEDUP_REMOVED lines=15> */
.L_x_1283:
        /* <DEDUP_REMOVED lines=13> */
.L_x_1224:
[----:B01----:R-:W2:Y:S01]  /*13160*/  LDL.LU R2, [R1] ;  /* 0x0000000001027983 */ /* 0x003ea20000300800 */
[----:B------:R-:W-:-:S03]  /*13170*/  MOV R10, 0x400 ;  /* 0x00000400000a7802 */ /* 0x000fc60000000f00 */
[----:B------:R-:W3:Y:S01]  /*13180*/  LDL R3, [R1+0x4] ;  /* 0x0000040001037983 */ /* 0x000ee20000100800 */
[----:B------:R-:W0:Y:S01]  /*13190*/  S2R R11, SR_CgaCtaId ;  /* 0x00000000000b7919 */ /* 0x000e220000008800 */
[----:B------:R-:W-:Y:S01]  /*131a0*/  R2UR UR11, R5 ;  /* 0x00000000050b72ca */ /* 0x000fe200000e0000 */
[----:B------:R-:W-:Y:S01]  /*131b0*/  UIADD3 UR4, UP0, UR36, 0x470, URZ ;  /* 0x0000047024047890 */ /* 0x000fe2000ff1e03f */
[----:B------:R-:W-:Y:S02]  /*131c0*/  R2UR UR13, R6 ;  /* 0x00000000060d72ca */ /* 0x000fe400000e0000 */
[----:B------:R-:W-:Y:S02]  /*131d0*/  R2UR UR12, R4 ;  /* 0x00000000040c72ca */ /* 0x000fe400000e0000 */
[----:B0-----:R-:W-:Y:S01]  /*131e0*/  LEA R10, R11, R10, 0x18 ;  /* 0x0000000a0b0a7211 */ /* 0x001fe200078ec0ff */
[----:B------:R-:W-:Y:S01]  /*131f0*/  UMOV UR10, URZ ;  /* 0x0000003f000a7c82 */ /* 0x000fe20008000000 */
[----:B------:R-:W-:Y:S01]  /*13200*/  UMOV UR6, 0x0 ;  /* 0x0000000000067882 */ /* 0x000fe20000000000 */
[----:B------:R-:W-:Y:S01]  /*13210*/  UMOV UR7, 0x14f00000 ;  /* 0x14f0000000077882 */ /* 0x000fe20000000000 */
[----:B------:R-:W-:Y:S01]  /*13220*/  UMOV UR17, 0x40 ;  /* 0x0000004000117882 */ /* 0x000fe20000000000 */
[----:B------:R-:W-:-:S02]  /*13230*/  IMAD.MOV.U32 R6, RZ, RZ, R8 ;  /* 0x000000ffff067224 */ /* 0x000fc400078e0008 */
[----:B------:R-:W-:Y:S02]  /*13240*/  IMAD.MOV.U32 R5, RZ, RZ, R7 ;  /* 0x000000ffff057224 */ /* 0x000fe400078e0007 */
[----:B--2---:R-:W-:-:S04]  /*13250*/  IMAD.MOV.U32 R9, RZ, RZ, R2 ;  /* 0x000000ffff097224 */ /* 0x004fc800078e0002 */
[----:B------:R-:W-:Y:S01]  /*13260*/  IMAD R2, R9, 0x8, R10 ;  /* 0x0000000809027824 */ /* 0x000fe200078e020a */
[----:B---3--:R-:W-:-:S04]  /*13270*/  R2UR UR5, R3 ;  /* 0x00000000030572ca */ /* 0x008fc800000e0000 */
[----:B------:R-:W-:Y:S02]  /*13280*/  R2UR UR9, R2 ;  /* 0x00000000020972ca */ /* 0x000fe400000e0000 */
[----:B------:R-:W-:-:S04]  /*13290*/  LEA R2, R9, R10, 0xf ;  /* 0x0000000a09027211 */ /* 0x000fc800078e78ff */
[----:B------:R-:W-:-:S03]  /*132a0*/  R2UR UR16, R2 ;  /* 0x00000000021072ca */ /* 0x000fc600000e0000 */
[----:B------:R-:W-:Y:S02]  /*132b0*/  ULEA UR11, UR11, UR5, 0x6 ;  /* 0x000000050b0b7291 */ /* 0x000fe4000f8e303f */
[----:B------:R-:W-:Y:S02]  /*132c0*/  UIADD3.X UR5, URZ, UR37, URZ, UP0, !UPT ;  /* 0x000000253f057290 */ /* 0x000fe400087fe43f */
[----:B------:R-:W-:-:S06]  /*132d0*/  UIADD3 UR9, UR9, 0x30850, URZ ;  /* 0x0003085009097890 */ /* 0x000fcc000fffe03f */
[----:B------:R-:W-:Y:S02]  /*132e0*/  UIADD3 UR8, UR16, 0x400, URZ ;  /* 0x0000040010087890 */ /* 0x000fe4000fffe03f */
        /* <DEDUP_REMOVED lines=16> */
.L_x_1219:
[----:B------:R-:W-:Y:S05]  /*133f0*/  BSYNC B2 ;  /* 0x0000000000027941 */ /* 0x000fea0003800000 */
.L_x_1218:
[----:B------:R-:W2:Y:S04]  /*13400*/  LDL R2, [R1+0x14] ;  /* 0x0000140001027983 */ /* 0x000ea80000100800 */
[----:B------:R0:W-:Y:S04]  /*13410*/  STL [R1], R12 ;  /* 0x0000000c01007387 */ /* 0x0001e80000100800 */
[----:B------:R0:W-:Y:S02]  /*13420*/  STL [R1+0x8], R14 ;  /* 0x0000080e01007387 */ /* 0x0001e40000100800 */
[----:B0-2---:R-:W-:-:S07]  /*13430*/  VIADD R7, R2, 0xfffffffd ;  /* 0xfffffffd02077836 */ /* 0x005fce0000000000 */
.L_x_1217:
[----:B------:R-:W-:Y:S05]  /*13440*/  BSYNC B1 ;  /* 0x0000000000017941 */ /* 0x000fea0003800000 */
.L_x_1216:
[----:B------:R-:W2:Y:S01]  /*13450*/  LDL.LU R2, [R1+0x14] ;  /* 0x0000140001027983 */ /* 0x000ea20000300800 */
[----:B------:R-:W-:Y:S01]  /*13460*/  VIADD R13, R13, 0xfffffffe ;  /* 0xfffffffe0d0d7836 */ /* 0x000fe20000000000 */
[----:B--2---:R-:W-:-:S04]  /*13470*/  LOP3.LUT R2, RZ, R2, RZ, 0x33, !PT ;  /* 0x00000002ff027212 */ /* 0x004fc800078e33ff */
[----:B------:R-:W-:-:S13]  /*13480*/  ISETP.NE.AND P0, PT, R13, R2, PT ;  /* 0x000000020d00720c */ /* 0x000fda0003f05270 */
[----:B------:R-:W-:Y:S05]  /*13490*/  @!P0 BRA `(.L_x_1215) ;  /* 0x0000001000788947 */ /* 0x000fea0003800000 */
[----:B------:R-:W-:-:S07]  /*134a0*/  IMAD.MOV.U32 R10, RZ, RZ, R6 ;  /* 0x000000ffff0a7224 */ /* 0x000fce00078e0006 */
.L_x_1239:
        /* <DEDUP_REMOVED lines=33> */
.L_x_1227:
[----:B------:R-:W1:Y:S01]  /*136c0*/  S2R R3, SR_CgaCtaId ;  /* 0x0000000000037919 */ /* 0x000e620000008800 */
[----:B------:R-:W-:-:S04]  /*136d0*/  MOV R2, 0x400 ;  /* 0x0000040000027802 */ /* 0x000fc80000000f00 */
[----:B-1----:R-:W-:Y:S02]  /*136e0*/  LEA R2, R3, R2, 0x18 ;  /* 0x0000000203027211 */ /* 0x002fe400078ec0ff */
[----:B------:R-:W-:-:S03]  /*136f0*/  SHF.L.U32 R3, R9, 0x1f, RZ ;  /* 0x0000001f09037819 */ /* 0x000fc600000006ff */
[----:B------:R-:W-:-:S04]  /*13700*/  IMAD R2, R8, 0x8, R2 ;  /* 0x0000000808027824 */ /* 0x000fc800078e0202 */
[----:B------:R-:W1:Y:S02]  /*13710*/  SYNCS.PHASECHK.TRANS64.TRYWAIT P0, [R2+URZ+0x30840], R3 ;  /* 0x03084003020075a7 */ /* 0x000e64000800017f */
[----:B-1----:R-:W-:Y:S05]  /*13720*/  @!P0 BRA `(.L_x_1228) ;  /* 0x0000002800cc8947 */ /* 0x002fea0003800000 */
.L_x_1284:
        /* <DEDUP_REMOVED lines=11> */
.L_x_1229:
        /* <DEDUP_REMOVED lines=42> */
.L_x_1285:
        /* <DEDUP_REMOVED lines=8> */
.L_x_1231:
[----:B0-----:R-:W2:Y:S01]  /*13b00*/  LDL.LU R2, [R1] ;  /* 0x0000000001027983 */ /* 0x001ea20000300800 */
[----:B------:R-:W-:-:S03]  /*13b10*/  MOV R13, 0x400 ;  /* 0x00000400000d7802 */ /* 0x000fc60000000f00 */
[----:B------:R-:W3:Y:S01]  /*13b20*/  LDL R11, [R1+0x4] ;  /* 0x00000400010b7983 */ /* 0x000ee20000100800 */
[----:B------:R-:W0:Y:S01]  /*13b30*/  S2R R14, SR_CgaCtaId ;  /* 0x00000000000e7919 */ /* 0x000e220000008800 */
[----:B------:R-:W-:Y:S02]  /*13b40*/  R2UR UR11, R5 ;  /* 0x00000000050b72ca */ /* 0x000fe400000e0000 */
[----:B------:R-:W-:Y:S01]  /*13b50*/  R2UR UR9, R3 ;  /* 0x00000000030972ca */ /* 0x000fe200000e0000 */
[----:B------:R-:W-:Y:S01]  /*13b60*/  UIADD3 UR4, UP0, UR36, 0x470, URZ ;  /* 0x0000047024047890 */ /* 0x000fe2000ff1e03f */
[----:B------:R-:W-:Y:S02]  /*13b70*/  R2UR UR13, R6 ;  /* 0x00000000060d72ca */ /* 0x000fe400000e0000 */
[----:B------:R-:W-:Y:S02]  /*13b80*/  R2UR UR12, R4 ;  /* 0x00000000040c72ca */ /* 0x000fe400000e0000 */
[----:B0-----:R-:W-:-:S07]  /*13b90*/  LEA R13, R14, R13, 0x18 ;  /* 0x0000000d0e0d7211 */ /* 0x001fce00078ec0ff */
[----:B------:R-:W-:Y:S01]  /*13ba0*/  UIADD3 UR9, UR9, 0x50, URZ ;  /* 0x0000005009097890 */ /* 0x000fe2000fffe03f */
[----:B------:R-:W-:Y:S01]  /*13bb0*/  UMOV UR10, URZ ;  /* 0x0000003f000a7c82 */ /* 0x000fe20008000000 */
[----:B------:R-:W-:Y:S01]  /*13bc0*/  UMOV UR6, 0x0 ;  /* 0x0000000000067882 */ /* 0x000fe20000000000 */
[----:B------:R-:W-:Y:S01]  /*13bd0*/  UMOV UR7, 0x14f00000 ;  /* 0x14f0000000077882 */ /* 0x000fe20000000000 */
[----:B------:R-:W-:Y:S01]  /*13be0*/  UMOV UR17, 0x40 ;  /* 0x0000004000117882 */ /* 0x000fe20000000000 */
[----:B------:R-:W-:Y:S01]  /*13bf0*/  MOV R5, R12 ;  /* 0x0000000c00057202 */ /* 0x000fe20000000f00 */
[----:B------:R-:W-:Y:S02]  /*13c00*/  IMAD.MOV.U32 R6, RZ, RZ, R10 ;  /* 0x000000ffff067224 */ /* 0x000fe400078e000a */
        /* <DEDUP_REMOVED lines=22> */
.L_x_1226:
[----:B------:R-:W-:Y:S05]  /*13d70*/  BSYNC B1 ;  /* 0x0000000000017941 */ /* 0x000fea0003800000 */
.L_x_1225:
[----:B------:R-:W-:Y:S01]  /*13d80*/  VIADD R3, R8, 0x1 ;  /* 0x0000000108037836 */ /* 0x000fe20000000000 */
[----:B------:R-:W-:Y:S01]  /*13d90*/  BSSY B1, `(.L_x_1232) ;  /* 0x000008a000017945 */ /* 0x000fe20003800000 */
[----:B------:R-:W-:-:S03]  /*13da0*/  VIADD R13, R7, 0xffffffff ;  /* 0xffffffff070d7836 */ /* 0x000fc60000000000 */
        /* <DEDUP_REMOVED lines=8> */
[----:B------:R-:W-:Y:S01]  /*13e30*/  IMAD.MOV.U32 R12, RZ, RZ, R13 ;  /* 0x000000ffff0c7224 */ /* 0x000fe200078e000d */
        /* <DEDUP_REMOVED lines=21> */
.L_x_1234:
[----:B------:R-:W2:Y:S01]  /*13f90*/  S2R R3, SR_CgaCtaId ;  /* 0x0000000000037919 */ /* 0x000ea20000008800 */
[----:B------:R-:W-:-:S04]  /*13fa0*/  MOV R2, 0x400 ;  /* 0x0000040000027802 */ /* 0x000fc80000000f00 */
[----:B--2---:R-:W-:Y:S02]  /*13fb0*/  LEA R2, R3, R2, 0x18 ;  /* 0x0000000203027211 */ /* 0x004fe400078ec0ff */
[----:B------:R-:W-:-:S03]  /*13fc0*/  SHF.L.U32 R3, R14, 0x1f, RZ ;  /* 0x0000001f0e037819 */ /* 0x000fc600000006ff */
[----:B------:R-:W-:-:S04]  /*13fd0*/  IMAD R2, R15, 0x8, R2 ;  /* 0x000000080f027824 */ /* 0x000fc800078e0202 */
[----:B------:R-:W2:Y:S02]  /*13fe0*/  SYNCS.PHASECHK.TRANS64.TRYWAIT P0, [R2+URZ+0x30840], R3 ;  /* 0x03084003020075a7 */ /* 0x000ea4000800017f */
[----:B--2---:R-:W-:Y:S05]  /*13ff0*/  @!P0 BRA `(.L_x_1235) ;  /* 0x0000002000c08947 */ /* 0x004fea0003800000 */
.L_x_1286:
        /* <DEDUP_REMOVED lines=11> */
.L_x_1236:
        /* <DEDUP_REMOVED lines=23> */
[----:B------:R-:W-:Y:S02]  /*14220*/  ULEA UR11, UR11, UR5, 0x6 ;  /* 0x000000050b0b7291 */ /* 0x000fe4000f8e303f */
        /* <DEDUP_REMOVED lines=18> */
.L_x_1287:
        /* <DEDUP_REMOVED lines=8> */
.L_x_1238:
[----:B-1----:R-:W2:Y:S01]  /*143d0*/  LDL R3, [R1+0x4] ;  /* 0x0000040001037983 */ /* 0x002ea20000100800 */
[----:B0-----:R-:W-:Y:S01]  /*143e0*/  MOV R9, 0x400 ;  /* 0x0000040000097802 */ /* 0x001fe20000000f00 */
[----:B------:R-:W0:Y:S01]  /*143f0*/  S2R R11, SR_CgaCtaId ;  /* 0x00000000000b7919 */ /* 0x000e220000008800 */
[----:B------:R-:W-:Y:S02]  /*14400*/  R2UR UR11, R5 ;  /* 0x00000000050b72ca */ /* 0x000fe400000e0000 */
        /* <DEDUP_REMOVED lines=16> */
[----:B------:R-:W-:Y:S02]  /*14510*/  IMAD.MOV.U32 R5, RZ, RZ, R12 ;  /* 0x000000ffff057224 */ /* 0x000fe400078e000c */
[----:B------:R-:W-:Y:S01]  /*14520*/  IMAD.MOV.U32 R6, RZ, RZ, R10 ;  /* 0x000000ffff067224 */ /* 0x000fe200078e000a */
[----:B--2---:R-:W-:-:S13]  /*14530*/  R2UR UR5, R3 ;  /* 0x00000000030572ca */ /* 0x004fda00000e0000 */
[----:B------:R-:W-:Y:S02]  /*14540*/  ULEA UR11, UR11, UR5, 0x6 ;  /* 0x000000050b0b7291 */ /* 0x000fe4000f8e303f */
        /* <DEDUP_REMOVED lines=14> */
.L_x_1233:
[----:B------:R-:W-:Y:S05]  /*14630*/  BSYNC B1 ;  /* 0x0000000000017941 */ /* 0x000fea0003800000 */
.L_x_1232:
[----:B------:R-:W2:Y:S01]  /*14640*/  LDL R2, [R1+0x10] ;  /* 0x0000100001027983 */ /* 0x000ea20000100800 */
[----:B------:R-:W-:Y:S02]  /*14650*/  IADD3 R7, R7, -0x2, RZ ;  /* 0xfffffffe07077810 */ /* 0x000fe40007ffe0ff */
[----:B--2---:R-:W-:-:S13]  /*14660*/  ISETP.GT.AND P0, PT, R13, R2, PT ;  /* 0x000000020d00720c */ /* 0x004fda0003f04270 */
[----:B------:R-:W-:Y:S05]  /*14670*/  @P0 BRA `(.L_x_1239) ;  /* 0xffffffec008c0947 */ /* 0x000fea000383ffff */
.L_x_1215:
[----:B------:R-:W-:Y:S05]  /*14680*/  BSYNC B0 ;  /* 0x0000000000007941 */ /* 0x000fea0003800000 */
.L_x_1214:
        /* <DEDUP_REMOVED lines=18> */
.L_x_1241:
[----:B------:R-:W-:Y:S05]  /*147b0*/  BSYNC B0 ;  /* 0x0000000000007941 */ /* 0x000fea0003800000 */
.L_x_1240:
        /* <DEDUP_REMOVED lines=11> */
.L_x_1288:
        /* <DEDUP_REMOVED lines=11> */
.L_x_1245:
[----:B------:R-:W2:Y:S01]  /*14920*/  LDL.LU R8, [R1+0x4] ;  /* 0x0000040001087983 */ /* 0x000ea20000300800 */
[----:B------:R-:W-:-:S03]  /*14930*/  MOV R2, 0x400 ;  /* 0x0000040000027802 */ /* 0x000fc60000000f00 */
[----:B-1----:R-:W3:Y:S01]  /*14940*/  LDL R0, [R1] ;  /* 0x0000000001007983 */ /* 0x002ee20000100800 */
[----:B------:R-:W1:Y:S01]  /*14950*/  S2R R7, SR_CgaCtaId ;  /* 0x0000000000077919 */ /* 0x000e620000008800 */
[----:B------:R-:W-:Y:S02]  /*14960*/  R2UR UR11, R5 ;  /* 0x00000000050b72ca */ /* 0x000fe400000e0000 */
[----:B------:R-:W-:Y:S01]  /*14970*/  R2UR UR9, R3 ;  /* 0x00000000030972ca */ /* 0x000fe200000e0000 */
[----:B------:R-:W-:Y:S01]  /*14980*/  UIADD3 UR4, UP0, UR36, 0x470, URZ ;  /* 0x0000047024047890 */ /* 0x000fe2000ff1e03f */
[----:B------:R-:W-:Y:S02]  /*14990*/  R2UR UR12, R4 ;  /* 0x00000000040c72ca */ /* 0x000fe400000e0000 */
[----:B------:R-:W-:Y:S02]  /*149a0*/  R2UR UR13, R6 ;  /* 0x00000000060d72ca */ /* 0x000fe400000e0000 */
[----:B-1----:R-:W-:-:S07]  /*149b0*/  LEA R2, R7, R2, 0x18 ;  /* 0x0000000207027211 */ /* 0x002fce00078ec0ff */
[----:B------:R-:W-:Y:S01]  /*149c0*/  UIADD3 UR9, UR9, 0x30850, URZ ;  /* 0x0003085009097890 */ /* 0x000fe2000fffe03f */
[----:B------:R-:W-:Y:S01]  /*149d0*/  UMOV UR10, URZ ;  /* 0x0000003f000a7c82 */ /* 0x000fe20008000000 */
[----:B------:R-:W-:Y:S01]  /*149e0*/  UMOV UR6, 0x0 ;  /* 0x0000000000067882 */ /* 0x000fe20000000000 */
[----:B------:R-:W-:Y:S01]  /*149f0*/  UMOV UR7, 0x14f00000 ;  /* 0x14f0000000077882 */ /* 0x000fe20000000000 */
[----:B------:R-:W-:Y:S01]  /*14a00*/  UMOV UR17, 0x40 ;  /* 0x0000004000117882 */ /* 0x000fe20000000000 */
[----:B--2---:R-:W-:Y:S01]  /*14a10*/  R2UR UR5, R8 ;  /* 0x00000000080572ca */ /* 0x004fe200000e0000 */
[----:B---3--:R-:W-:-:S05]  /*14a20*/  IMAD R0, R0, 0x8000, R2 ;  /* 0x0000800000007824 */ /* 0x008fca00078e0202 */
[----:B------:R-:W-:-:S07]  /*14a30*/  R2UR UR14, R0 ;  /* 0x00000000000e72ca */ /* 0x000fce00000e0000 */
[----:B------:R-:W-:Y:S02]  /*14a40*/  ULEA UR11, UR11, UR5, 0x6 ;  /* 0x000000050b0b7291 */ /* 0x000fe4000f8e303f */
[----:B------:R-:W-:-:S04]  /*14a50*/  UIADD3.X UR5, URZ, UR37, URZ, UP0, !UPT ;  /* 0x000000253f057290 */ /* 0x000fc800087fe43f */
        /* <DEDUP_REMOVED lines=17> */
.L_x_1243:
[----:B------:R-:W-:Y:S05]  /*14b70*/  BSYNC B0 ;  /* 0x0000000000007941 */ /* 0x000fea0003800000 */
.L_x_1242:
        /* <DEDUP_REMOVED lines=9> */
.L_x_1198:
[----:B------:R-:W-:Y:S05]  /*14c10*/  BSYNC B6 ;  /* 0x0000000000067941 */ /* 0x000fea0003800000 */
.L_x_1196:
[----:B------:R-:W-:-:S03]  /*14c20*/  UMOV UR4, 0xffffffff ;  /* 0xffffffff00047882 */ /* 0x000fc60000000000 */
[----:B------:R-:W-:Y:S05]  /*14c30*/  BRA.DIV UR4, `(.L_x_1246) ;  /* 0x0000001604ec7947 */ /* 0x000fea000b800000 */
[----:B------:R2:W3:Y:S04]  /*14c40*/  SHFL.IDX PT, R4, R16, RZ, 0x1f ;  /* 0x00001fff10047589 */ /* 0x0004e800000e0000 */
[----:B------:R-:W4:Y:S02]  /*14c50*/  SHFL.IDX PT, R16, R16, 0x1, 0x1f ;  /* 0x00201f0010107f89 */ /* 0x000f2400000e0000 */
.L_x_1292:
[----:B-1----:R-:W1:Y:S01]  /*14c60*/  S2R R0, SR_TID.X ;  /* 0x0000000000007919 */ /* 0x002e620000002100 */
[----:B------:R-:W-:Y:S01]  /*14c70*/  ULDC UR4, c[0x0][0xc14] ;  /* 0x0003050000047ab9 */ /* 0x000fe20000000800 */
[----:B------:R-:W-:Y:S01]  /*14c80*/  BSSY B0, `(.L_x_1247) ;  /* 0x000000c000007945 */ /* 0x000fe20003800000 */
[----:B------:R-:W-:Y:S01]  /*14c90*/  IMAD.MOV.U32 R17, RZ, RZ, RZ ;  /* 0x000000ffff117224 */ /* 0x000fe200078e00ff */
[----:B-1----:R-:W-:Y:S01]  /*14ca0*/  LOP3.LUT R6, R0, 0x1f, RZ, 0xc0, !PT ;  /* 0x0000001f00067812 */ /* 0x002fe200078ec0ff */
[----:B------:R-:W-:-:S03]  /*14cb0*/  IMAD.U32 R0, RZ, RZ, UR4 ;  /* 0x00000004ff007e24 */ /* 0x000fc6000f8e00ff */
[C---:B------:R-:W-:Y:S01]  /*14cc0*/  ISETP.NE.AND P0, PT, R6.reuse, 0x1f, PT ;  /* 0x0000001f0600780c */ /* 0x040fe20003f05270 */
[----:B------:R-:W-:-:S05]  /*14cd0*/  IMAD.IADD R5, R6, 0x1, R19 ;  /* 0x0000000106057824 */ /* 0x000fca00078e0213 */
[----:B------:R-:W-:-:S13]  /*14ce0*/  ISETP.GE.OR P0, PT, R5, R0, !P0 ;  /* 0x000000000500720c */ /* 0x000fda0004706670 */
[----:B------:R-:W-:Y:S05]  /*14cf0*/  @P0 BRA `(.L_x_1248) ;  /* 0x0000000000100947 */ /* 0x000fea0003800000 */
[----:B------:R-:W1:Y:S01]  /*14d00*/  LDC.64 R2, c[0x0][0xc58] ;  /* 0x00031600ff027b82 */ /* 0x000e620000000a00 */
[----:B------:R-:W-:Y:S01]  /*14d10*/  ULDC.64 UR4, c[0x0][0x208] ;  /* 0x0000820000047ab9 */ /* 0x000fe20000000a00 */
[----:B-1----:R-:W-:-:S05]  /*14d20*/  IMAD.WIDE R2, R5, 0x4, R2 ;  /* 0x0000000405027825 */ /* 0x002fca00078e0202 */
[----:B------:R1:W5:Y:S02]  /*14d30*/  LDG.E R17, desc[UR4][R2.64] ;  /* 0x0000000402117981 */ /* 0x000364000c1e1900 */
.L_x_1248:
[----:B------:R-:W-:Y:S05]  /*14d40*/  BSYNC B0 ;  /* 0x0000000000007941 */ /* 0x000fea0003800000 */
.L_x_1247:
[----:B------:R-:W-:-:S03]  /*14d50*/  UMOV UR4, 0xffffffff ;  /* 0xffffffff00047882 */ /* 0x000fc60000000000 */
[----:B------:R-:W-:Y:S05]  /*14d60*/  BRA.DIV UR4, `(.L_x_1249) ;  /* 0x0000001604ec7947 */ /* 0x000fea000b800000 */
[----:B0----5:R-:W0:Y:S01]  /*14d70*/  SHFL.UP PT, R14, R17, 0x1, RZ ;  /* 0x04200000110e7989 */ /* 0x021e2200000e00ff */
[C---:B------:R-:W-:Y:S02]  /*14d80*/  ISETP.NE.AND P0, PT, R6.reuse, RZ, PT ;  /* 0x000000ff0600720c */ /* 0x040fe40003f05270 */
[----:B------:R-:W-:Y:S02]  /*14d90*/  ISETP.GE.U32.AND P1, PT, R6, 0x2, PT ;  /* 0x000000020600780c */ /* 0x000fe40003f26070 */
[----:B0-----:R-:W-:Y:S02]  /*14da0*/  SEL R14, R14, RZ, P0 ;  /* 0x000000ff0e0e7207 */ /* 0x001fe40000000000 */
[----:B------:R-:W-:-:S03]  /*14db0*/  ISETP.GE.U32.AND P0, PT, R6, 0x4, PT ;  /* 0x000000040600780c */ /* 0x000fc60003f06070 */
[----:B------:R-:W-:-:S05]  /*14dc0*/  IMAD.IADD R13, R17, 0x1, R14 ;  /* 0x00000001110d7824 */ /* 0x000fca00078e020e */
[----:B------:R-:W1:Y:S02]  /*14dd0*/  SHFL.UP PT, R14, R13, 0x2, RZ ;  /* 0x044000000d0e7989 */ /* 0x000e6400000e00ff */
[----:B-1----:R-:W-:Y:S02]  /*14de0*/  SEL R2, R14, RZ, P1 ;  /* 0x000000ff0e027207 */ /* 0x002fe40000800000 */
[----:B------:R-:W-:Y:S02]  /*14df0*/  ISETP.GE.U32.AND P1, PT, R6, 0x8, PT ;  /* 0x000000080600780c */ /* 0x000fe40003f26070 */
[----:B------:R-:W-:-:S05]  /*14e00*/  IADD3 R2, R13, R2, RZ ;  /* 0x000000020d027210 */ /* 0x000fca0007ffe0ff */
        /* <DEDUP_REMOVED lines=11> */
.L_x_1300:
[----:B------:R-:W-:Y:S02]  /*14ec0*/  ULDC UR4, c[0x0][0xc10] ;  /* 0x0003040000047ab9 */ /* 0x000fe40000000800 */
[----:B------:R-:W-:-:S04]  /*14ed0*/  IMAD.U32 R5, RZ, RZ, UR4 ;  /* 0x00000004ff057e24 */ /* 0x000fc8000f8e00ff */
[----:B-1----:R-:W-:-:S04]  /*14ee0*/  IMAD R3, R14, R5, RZ ;  /* 0x000000050e037224 */ /* 0x002fc800078e02ff */
[----:B--2-4-:R-:W-:-:S05]  /*14ef0*/  IMAD.IADD R16, R16, 0x1, R3 ;  /* 0x0000000110107824 */ /* 0x014fca00078e0203 */
[----:B---3--:R-:W-:-:S13]  /*14f00*/  ISETP.GT.AND P0, PT, R16, R4, PT ;  /* 0x000000041000720c */ /* 0x008fda0003f04270 */
[----:B------:R-:W-:Y:S05]  /*14f10*/  @P0 BRA `(.L_x_1250) ;  /* 0x0000000000b80947 */ /* 0x000fea0003800000 */
[----:B------:R-:W1:Y:S02]  /*14f20*/  LDC R0, c[0x0][0xc14] ;  /* 0x00030500ff007b82 */ /* 0x000e640000000800 */
.L_x_1255:
[----:B------:R-:W-:-:S05]  /*14f30*/  VIADD R19, R19, 0x1f ;  /* 0x0000001f13137836 */ /* 0x000fca0000000000 */
        /* <DEDUP_REMOVED lines=14> */
.L_x_1253:
[----:B------:R-:W-:Y:S05]  /*15020*/  BSYNC B0 ;  /* 0x0000000000007941 */ /* 0x000fea0003800000 */
.L_x_1252:
[----:B------:R-:W-:-:S03]  /*15030*/  UMOV UR4, 0xffffffff ;  /* 0xffffffff00047882 */ /* 0x000fc60000000000 */
[----:B------:R-:W-:Y:S05]  /*15040*/  BRA.DIV UR4, `(.L_x_1254) ;  /* 0x0000001a04047947 */ /* 0x000fea000b800000 */
[----:B-----5:R-:W1:Y:S01]  /*15050*/  SHFL.UP PT, R14, R17, 0x1, RZ ;  /* 0x04200000110e7989 */ /* 0x020e6200000e00ff */
[C---:B------:R-:W-:Y:S02]  /*15060*/  ISETP.NE.AND P0, PT, R6.reuse, RZ, PT ;  /* 0x000000ff0600720c */ /* 0x040fe40003f05270 */
[----:B------:R-:W-:Y:S02]  /*15070*/  ISETP.GE.U32.AND P1, PT, R6, 0x2, PT ;  /* 0x000000020600780c */ /* 0x000fe40003f26070 */
        /* <DEDUP_REMOVED lines=18> */
.L_x_1308:
[----:B------:R-:W-:Y:S02]  /*151a0*/  ULDC UR4, c[0x0][0xc10] ;  /* 0x0003040000047ab9 */ /* 0x000fe40000000800 */
[----:B------:R-:W-:-:S04]  /*151b0*/  IMAD.U32 R5, RZ, RZ, UR4 ;  /* 0x00000004ff057e24 */ /* 0x000fc8000f8e00ff */
[----:B-1----:R-:W-:-:S04]  /*151c0*/  IMAD R3, R14, R5, RZ ;  /* 0x000000050e037224 */ /* 0x002fc800078e02ff */
[----:B------:R-:W-:-:S05]  /*151d0*/  IMAD.IADD R16, R3, 0x1, R16 ;  /* 0x0000000103107824 */ /* 0x000fca00078e0210 */
[----:B------:R-:W-:-:S13]  /*151e0*/  ISETP.GT.AND P0, PT, R16, R4, PT ;  /* 0x000000041000720c */ /* 0x000fda0003f04270 */
[----:B------:R-:W-:Y:S05]  /*151f0*/  @!P0 BRA `(.L_x_1255) ;  /* 0xfffffffc004c8947 */ /* 0x000fea000383ffff */
.L_x_1250:
        /* <DEDUP_REMOVED lines=8> */
.L_x_1312:
[----:B------:R-:W-:Y:S01]  /*15280*/  ISETP.NE.AND P0, PT, R3, RZ, PT ;  /* 0x000000ff0300720c */ /* 0x000fe20003f05270 */
[----:B------:R-:W-:-:S12]  /*15290*/  IMAD.MOV.U32 R7, RZ, RZ, RZ ;  /* 0x000000ffff077224 */ /* 0x000fd800078e00ff */
[----:B------:R-:W-:Y:S05]  /*152a0*/  @!P0 BRA `(.L_x_1257) ;  /* 0x0000000000108947 */ /* 0x000fea0003800000 */
[----:B------:R-:W-:Y:S01]  /*152b0*/  UMOV UR4, 0xffffffff ;  /* 0xffffffff00047882 */ /* 0x000fe20000000000 */
[----:B------:R-:W-:Y:S02]  /*152c0*/  IADD3 R12, R6, -0x1, RZ ;  /* 0xffffffff060c7810 */ /* 0x000fe40007ffe0ff */
[----:B------:R-:W-:Y:S05]  /*152d0*/  BRA.DIV UR4, `(.L_x_1258) ;  /* 0x0000001a04787947 */ /* 0x000fea000b800000 */
[----:B------:R3:W4:Y:S02]  /*152e0*/  SHFL.IDX PT, R7, R2, R12, 0x1f ;  /* 0x00001f0c02077589 */ /* 0x00072400000e0000 */
.L_x_1257:
[----:B0--3--:R-:W0:Y:S01]  /*152f0*/  LDC.64 R2, c[0x0][0xc68] ;  /* 0x00031a00ff027b82 */ /* 0x009e220000000a00 */
[----:B------:R-:W-:Y:S01]  /*15300*/  IMAD.IADD R19, R6, 0x1, R19 ;  /* 0x0000000106137824 */ /* 0x000fe200078e0213 */
[----:B------:R-:W-:-:S03]  /*15310*/  ULDC.64 UR4, c[0x0][0x208] ;  /* 0x0000820000047ab9 */ /* 0x000fc60000000a00 */
[----:B0-----:R-:W-:-:S05]  /*15320*/  IMAD.WIDE R2, R19, 0x4, R2 ;  /* 0x0000000413027825 */ /* 0x001fca00078e0202 */
[----:B------:R0:W1:Y:S01]  /*15330*/  LDG.E R8, desc[UR4][R2.64] ;  /* 0x0000000402087981 */ /* 0x000062000c1e1900 */
[----:B----4-:R-:W-:-:S04]  /*15340*/  IMAD R16, R7, R5, R16 ;  /* 0x0000000507107224 */ /* 0x010fc800078e0210 */
[----:B------:R-:W-:Y:S02]  /*15350*/  IMAD.IADD R7, R4, 0x1, -R16 ;  /* 0x0000000104077824 */ /* 0x000fe400078e0a10 */
[----:B0-----:R-:W-:Y:S02]  /*15360*/  IMAD.MOV.U32 R2, RZ, RZ, RZ ;  /* 0x000000ffff027224 */ /* 0x001fe400078e00ff */
[----:B-12---:R-:W-:-:S05]  /*15370*/  IMAD R6, R17, R8, RZ ;  /* 0x0000000811067224 */ /* 0x006fca00078e02ff */
[-C--:B------:R-:W-:Y:S02]  /*15380*/  IABS R9, R6.reuse ;  /* 0x0000000600097213 */ /* 0x080fe40000000000 */
[----:B------:R-:W-:Y:S02]  /*15390*/  IABS R4, R6 ;  /* 0x0000000600047213 */ /* 0x000fe40000000000 */
[----:B------:R-:W0:Y:S03]  /*153a0*/  I2F.RP R10, R9 ;  /* 0x00000009000a7306 */ /* 0x000e260000209400 */
[----:B------:R-:W-:-:S05]  /*153b0*/  IMAD.MOV R4, RZ, RZ, -R4 ;  /* 0x000000ffff047224 */ /* 0x000fca00078e0a04 */
[----:B0-----:R-:W0:Y:S02]  /*153c0*/  MUFU.RCP R10, R10 ;  /* 0x0000000a000a7308 */ /* 0x001e240000001000 */
[----:B0-----:R-:W-:-:S06]  /*153d0*/  VIADD R11, R10, 0xffffffe ;  /* 0x0ffffffe0a0b7836 */ /* 0x001fcc0000000000 */
[----:B------:R-:W0:Y:S02]  /*153e0*/  F2I.FTZ.U32.TRUNC.NTZ R3, R11 ;  /* 0x0000000b00037305 */ /* 0x000e24000021f000 */
[----:B0-----:R-:W-:-:S04]  /*153f0*/  IMAD.MOV R12, RZ, RZ, -R3 ;  /* 0x000000ffff0c7224 */ /* 0x001fc800078e0a03 */
[----:B------:R-:W-:-:S04]  /*15400*/  IMAD R13, R12, R9, RZ ;  /* 0x000000090c0d7224 */ /* 0x000fc800078e02ff */
[----:B------:R-:W-:Y:S01]  /*15410*/  IMAD.HI.U32 R2, R3, R13, R2 ;  /* 0x0000000d03027227 */ /* 0x000fe200078e0002 */
[----:B------:R-:W-:-:S05]  /*15420*/  IABS R3, R7 ;  /* 0x0000000700037213 */ /* 0x000fca0000000000 */
[----:B------:R-:W-:-:S04]  /*15430*/  IMAD.HI.U32 R2, R2, R3, RZ ;  /* 0x0000000302027227 */ /* 0x000fc800078e00ff */
[----:B------:R-:W-:Y:S01]  /*15440*/  IMAD R4, R2, R4, R3 ;  /* 0x0000000402047224 */ /* 0x000fe200078e0203 */
[----:B------:R-:W-:-:S04]  /*15450*/  LOP3.LUT R3, R7, R6, RZ, 0x3c, !PT ;  /* 0x0000000607037212 */ /* 0x000fc800078e3cff */
[----:B------:R-:W-:-:S13]  /*15460*/  ISETP.GT.U32.AND P0, PT, R9, R4, PT ;  /* 0x000000040900720c */ /* 0x000fda0003f04070 */
[----:B------:R-:W-:Y:S02]  /*15470*/  @!P0 IMAD.IADD R4, R4, 0x1, -R9 ;  /* 0x0000000104048824 */ /* 0x000fe400078e0a09 */
[----:B------:R-:W-:-:S03]  /*15480*/  @!P0 VIADD R2, R2, 0x1 ;  /* 0x0000000102028836 */ /* 0x000fc60000000000 */
[----:B------:R-:W-:-:S13]  /*15490*/  ISETP.GE.U32.AND P0, PT, R4, R9, PT ;  /* 0x000000090400720c */ /* 0x000fda0003f06070 */
[----:B------:R-:W-:Y:S02]  /*154a0*/  @P0 IADD3 R2, R2, 0x1, RZ ;  /* 0x0000000102020810 */ /* 0x000fe40007ffe0ff */
[----:B------:R-:W-:-:S03]  /*154b0*/  ISETP.GE.AND P0, PT, R3, RZ, PT ;  /* 0x000000ff0300720c */ /* 0x000fc60003f06270 */
[----:B------:R-:W-:-:S10]  /*154c0*/  IMAD.MOV.U32 R9, RZ, RZ, R2 ;  /* 0x000000ffff097224 */ /* 0x000fd400078e0002 */
[----:B------:R-:W-:Y:S01]  /*154d0*/  @!P0 IMAD.MOV R9, RZ, RZ, -R9 ;  /* 0x000000ffff098224 */ /* 0x000fe200078e0a09 */
[----:B------:R-:W-:-:S13]  /*154e0*/  ISETP.NE.AND P0, PT, R6, RZ, PT ;  /* 0x000000ff0600720c */ /* 0x000fda0003f05270 */
[----:B------:R-:W-:-:S05]  /*154f0*/  @!P0 LOP3.LUT R9, RZ, R6, RZ, 0x33, !PT ;  /* 0x00000006ff098212 */ /* 0x000fca00078e33ff */
[----:B------:R-:W-:Y:S02]  /*15500*/  IMAD R4, R8, R9, RZ ;  /* 0x0000000908047224 */ /* 0x000fe400078e02ff */
[----:B------:R-:W-:Y:S02]  /*15510*/  IMAD.MOV R9, RZ, RZ, -R9 ;  /* 0x000000ffff097224 */ /* 0x000fe400078e0a09 */
[----:B------:R-:W-:Y:S02]  /*15520*/  IMAD.MOV R2, RZ, RZ, -R4 ;  /* 0x000000ffff027224 */ /* 0x000fe400078e0a04 */
[----:B------:R-:W-:-:S03]  /*15530*/  IMAD R7, R6, R9, R7 ;  /* 0x0000000906077224 */ /* 0x000fc600078e0207 */
[----:B------:R-:W-:Y:S01]  /*15540*/  VIADDMNMX R8, R2, R5, R8, PT ;  /* 0x0000000502087246 */ /* 0x000fe20003800108 */
[----:B------:R-:W-:-:S03]  /*15550*/  IMAD.IADD R4, R7, 0x1, R4 ;  /* 0x0000000107047824 */ /* 0x000fc600078e0204 */
[----:B------:R-:W-:-:S04]  /*15560*/  IABS R5, R8 ;  /* 0x0000000800057213 */ /* 0x000fc80000000000 */
[----:B------:R-:W0:Y:S08]  /*15570*/  I2F.RP R10, R5 ;  /* 0x00000005000a7306 */ /* 0x000e300000209400 */
[----:B0-----:R-:W0:Y:S02]  /*15580*/  MUFU.RCP R10, R10 ;  /* 0x0000000a000a7308 */ /* 0x001e240000001000 */
[----:B0-----:R-:W-:-:S06]  /*15590*/  VIADD R2, R10, 0xffffffe ;  /* 0x0ffffffe0a027836 */ /* 0x001fcc0000000000 */
[----:B------:R0:W1:Y:S02]  /*155a0*/  F2I.FTZ.U32.TRUNC.NTZ R3, R2 ;  /* 0x0000000200037305 */ /* 0x000064000021f000 */
[----:B0-----:R-:W-:Y:S02]  /*155b0*/  IMAD.MOV.U32 R2, RZ, RZ, RZ ;  /* 0x000000ffff027224 */ /* 0x001fe400078e00ff */
[----:B-1----:R-:W-:-:S04]  /*155c0*/  IMAD.MOV R6, RZ, RZ, -R3 ;  /* 0x000000ffff067224 */ /* 0x002fc800078e0a03 */
[----:B------:R-:W-:Y:S01]  /*155d0*/  IMAD R9, R6, R5, RZ ;  /* 0x0000000506097224 */ /* 0x000fe200078e02ff */
[----:B------:R-:W-:-:S03]  /*155e0*/  IABS R6, R7 ;  /* 0x0000000700067213 */ /* 0x000fc60000000000 */
[----:B------:R-:W-:Y:S01]  /*155f0*/  IMAD.HI.U32 R3, R3, R9, R2 ;  /* 0x0000000903037227 */ /* 0x000fe200078e0002 */
[----:B------:R-:W-:-:S05]  /*15600*/  IABS R9, R8 ;  /* 0x0000000800097213 */ /* 0x000fca0000000000 */
        /* <DEDUP_REMOVED lines=18> */
.L_x_1251:
[----:B------:R-:W-:Y:S01]  /*15730*/  UMOV UR4, URZ ;  /* 0x0000003f00047c82 */ /* 0x000fe20008000000 */
[----:B------:R-:W-:Y:S01]  /*15740*/  UMOV UR5, URZ ;  /* 0x0000003f00057c82 */ /* 0x000fe20008000000 */
[----:B------:R-:W-:Y:S01]  /*15750*/  ULDC UR6, c[0x0][0xc14] ;  /* 0x0003050000067ab9 */ /* 0x000fe20000000800 */
[----:B------:R-:W-:Y:S01]  /*15760*/  IMAD.MOV.U32 R16, RZ, RZ, R4 ;  /* 0x000000ffff107224 */ /* 0x000fe200078e0004 */
[----:B------:R-:W-:Y:S01]  /*15770*/  MOV R18, UR5 ;  /* 0x0000000500127c02 */ /* 0x000fe20008000f00 */
[----:B------:R-:W-:Y:S02]  /*15780*/  IMAD.U32 R17, RZ, RZ, UR4 ;  /* 0x00000004ff117e24 */ /* 0x000fe4000f8e00ff */
[----:B------:R-:W-:-:S07]  /*15790*/  IMAD.U32 R19, RZ, RZ, UR6 ;  /* 0x00000006ff137e24 */ /* 0x000fce000f8e00ff */
.L_x_1259:
        /* <DEDUP_REMOVED lines=12> */
.L_x_1184:
[----:B-1----:R-:W3:Y:S01]  /*15860*/  LDL.LU R0, [R1+0x18] ;  /* 0x0000180001007983 */ /* 0x002ee20000300800 */
[----:B------:R-:W-:Y:S01]  /*15870*/  BSSY B0, `(.L_x_1261) ;  /* 0x000000b000007945 */ /* 0x000fe20003800000 */
[----:B------:R-:W1:Y:S01]  /*15880*/  S2R R5, SR_CgaCtaId ;  /* 0x0000000000057919 */ /* 0x000e620000008800 */
[----:B---3--:R-:W-:-:S05]  /*15890*/  VIADD R0, R0, 0x1 ;  /* 0x0000000100007836 */ /* 0x008fca0000000000 */
[----:B--2---:R-:W-:-:S04]  /*158a0*/  LEA.HI R2, R0, R0, RZ, 0x1 ;  /* 0x0000000000027211 */ /* 0x004fc800078f08ff */
[----:B------:R-:W-:-:S05]  /*158b0*/  LOP3.LUT R3, R2, 0xfffffffe, RZ, 0xc0, !PT ;  /* 0xfffffffe02037812 */ /* 0x000fca00078ec0ff */
[----:B------:R-:W-:Y:S01]  /*158c0*/  IMAD.IADD R3, R0, 0x1, -R3 ;  /* 0x0000000100037824 */ /* 0x000fe200078e0a03 */
[----:B------:R-:W-:-:S04]  /*158d0*/  MOV R0, 0x400 ;  /* 0x0000040000007802 */ /* 0x000fc80000000f00 */
[----:B-1----:R-:W-:Y:S02]  /*158e0*/  LEA R0, R5, R0, 0x18 ;  /* 0x0000000005007211 */ /* 0x002fe400078ec0ff */
[----:B------:R-:W-:-:S04]  /*158f0*/  SHF.L.U32 R3, R3, 0x1f, RZ ;  /* 0x0000001f03037819 */ /* 0x000fc800000006ff */
[----:B------:R-:W1:Y:S02]  /*15900*/  SYNCS.PHASECHK.TRANS64.TRYWAIT P0, [R0+URZ+0x30820], R3 ;  /* 0x03082003000075a7 */ /* 0x000e64000800017f */
[----:B-1----:R-:W-:Y:S05]  /*15910*/  @!P0 BRA `(.L_x_1262) ;  /* 0x0000001400108947 */ /* 0x002fea0003800000 */
.L_x_1315:
[----:B------:R-:W-:Y:S05]  /*15920*/  BSYNC B0 ;  /* 0x0000000000007941 */ /* 0x000fea0003800000 */
.L_x_1261:
[----:B------:R-:W-:-:S03]  /*15930*/  UMOV UR4, 0xffffffff ;  /* 0xffffffff00047882 */ /* 0x000fc60000000000 */
[----:B------:R-:W-:Y:S05]  /*15940*/  BRA.DIV UR4, `(.L_x_1263) ;  /* 0x0000001604187947 */ /* 0x000fea000b800000 */
[----:B------:R-:W2:Y:S02]  /*15950*/  S2R R2, SR_TID.X ;  /* 0x0000000000027919 */ /* 0x000ea40000002100 */
[----:B--2---:R-:W-:-:S04]  /*15960*/  SHF.R.U32.HI R2, RZ, 0x5, R2 ;  /* 0x00000005ff027819 */ /* 0x004fc80000011602 */
[----:B------:R-:W-:-:S05]  /*15970*/  LOP3.LUT R2, R2, 0x3, RZ, 0xc0, !PT ;  /* 0x0000000302027812 */ /* 0x000fca00078ec0ff */
[----:B------:R2:W3:Y:S02]  /*15980*/  SHFL.IDX PT, R14, R2, RZ, 0x1f ;  /* 0x00001fff020e7589 */ /* 0x0004e400000e0000 */
.L_x_1318:
[----:B---3--:R-:W-:Y:S01]  /*15990*/  ISETP.NE.AND P0, PT, R14, RZ, PT ;  /* 0x000000ff0e00720c */ /* 0x008fe20003f05270 */
[----:B------:R-:W-:-:S12]  /*159a0*/  BSSY B0, `(.L_x_1264) ;  /* 0x0000029000007945 */ /* 0x000fd80003800000 */
[----:B------:R-:W-:Y:S05]  /*159b0*/  @P0 BRA `(.L_x_1265) ;  /* 0x00000000009c0947 */ /* 0x000fea0003800000 */
[----:B------:R-:W-:-:S03]  /*159c0*/  UMOV UR4, 0xffffffff ;  /* 0xffffffff00047882 */ /* 0x000fc60000000000 */
[----:B------:R-:W-:Y:S05]  /*159d0*/  BRA.DIV UR4, `(.L_x_1266) ;  /* 0x0000001604287947 */ /* 0x000fea000b800000 */
[----:B------:R-:W-:-:S13]  /*159e0*/  ELECT P6, URZ, PT ;  /* 0x00000000003f782f */ /* 0x000fda00038c0000 */
.L_x_1321:
        /* <DEDUP_REMOVED lines=8> */
.L_x_1267:
[----:B-1----:R-:W2:Y:S04]  /*15a70*/  LDL R3, [R1] ;  /* 0x0000000001037983 */ /* 0x002ea80000100800 */
[----:B------:R-:W3:Y:S01]  /*15a80*/  LDL.LU R7, [R1+0x8] ;  /* 0x0000080001077983 */ /* 0x000ee20000300800 */
[----:B------:R-:W-:-:S04]  /*15a90*/  VIADD R2, R0, 0x30840 ;  /* 0x0003084000027836 */ /* 0x000fc80000000000 */
[C---:B--2---:R-:W-:Y:S02]  /*15aa0*/  IMAD R6, R3.reuse, 0x8, R2 ;  /* 0x0000000803067824 */ /* 0x044fe400078e0202 */
[----:B------:R-:W-:Y:S01]  /*15ab0*/  VIADD R3, R3, 0x1 ;  /* 0x0000000103037836 */ /* 0x000fe20000000000 */
[----:B---3--:R-:W-:-:S04]  /*15ac0*/  SHF.L.U32 R5, R7, 0x1f, RZ ;  /* 0x0000001f07057819 */ /* 0x008fc800000006ff */
[C---:B------:R-:W-:Y:S01]  /*15ad0*/  ISETP.NE.AND P1, PT, R3.reuse, 0x2, PT ;  /* 0x000000020300780c */ /* 0x040fe20003f25270 */
[----:B------:R-:W1:Y:S03]  /*15ae0*/  SYNCS.PHASECHK.TRANS64.TRYWAIT P0, [R6+URZ], R5 ;  /* 0x00000005060075a7 */ /* 0x000e66000800017f */
[----:B------:R-:W-:Y:S02]  /*15af0*/  SEL R4, RZ, 0x1, P1 ;  /* 0x00000001ff047807 */ /* 0x000fe40000800000 */
[----:B------:R-:W-:Y:S02]  /*15b00*/  SEL R3, R3, RZ, P1 ;  /* 0x000000ff03037207 */ /* 0x000fe40000800000 */
[----:B------:R-:W-:-:S03]  /*15b10*/  LOP3.LUT R4, R7, R4, RZ, 0x3c, !PT ;  /* 0x0000000407047212 */ /* 0x000fc600078e3cff */
[----:B------:R-:W-:Y:S01]  /*15b20*/  IMAD R7, R3, 0x8, R2 ;  /* 0x0000000803077824 */ /* 0x000fe200078e0202 */
[----:B------:R-:W-:Y:S01]  /*15b30*/  SHF.L.U32 R2, R4, 0x1f, RZ ;  /* 0x0000001f04027819 */ /* 0x000fe200000006ff */
[----:B-1----:R-:W-:Y:S06]  /*15b40*/  @!P0 BRA `(.L_x_1268) ;  /* 0x0000001000ec8947 */ /* 0x002fec0003800000 */
.L_x_1322:
[----:B------:R-:W2:Y:S02]  /*15b50*/  SYNCS.PHASECHK.TRANS64.TRYWAIT P0, [R7+URZ], R2 ;  /* 0x00000002070075a7 */ /* 0x000ea4000800017f */
[----:B--2---:R-:W-:Y:S05]  /*15b60*/  @!P0 BRA `(.L_x_1269) ;  /* 0x0000001000f88947 */ /* 0x004fea0003800000 */
.L_x_1323:
[----:B------:R-:W-:Y:S05]  /*15b70*/  @!P2 BRA `(.L_x_1270) ;  /* 0x000000000004a947 */ /* 0x000fea0003800000 */
[----:B------:R-:W-:Y:S01]  /*15b80*/  BPT.TRAP 0x1 ;  /* 0x000000040000795c */ /* 0x000fe20000300000 */
.L_x_1270:
[----:B------:R-:W3:Y:S01]  /*15b90*/  LDL.LU R4, [R1] ;  /* 0x0000000001047983 */ /* 0x000ee20000300800 */
[----:B------:R-:W-:-:S05]  /*15ba0*/  IADD3 R0, R0, 0x30860, RZ ;  /* 0x0003086000007810 */ /* 0x000fca0007ffe0ff */
[----:B---3--:R-:W-:-:S04]  /*15bb0*/  IMAD R4, R4, 0x8, R0 ;  /* 0x0000000804047824 */ /* 0x008fc800078e0200 */
[----:B------:R-:W3:Y:S02]  /*15bc0*/  SYNCS.PHASECHK.TRANS64.TRYWAIT P0, [R4+URZ], R5 ;  /* 0x00000005040075a7 */ /* 0x000ee4000800017f */
[----:B---3--:R-:W-:Y:S05]  /*15bd0*/  @!P0 BRA `(.L_x_1271) ;  /* 0x0000001000f08947 */ /* 0x008fea0003800000 */
.L_x_1324:
[----:B------:R-:W-:-:S07]  /*15be0*/  IMAD R3, R3, 0x8, R0 ;  /* 0x0000000803037824 */ /* 0x000fce00078e0200 */
.L_x_1272:
[----:B----4-:R4:W0:Y:S02]  /*15bf0*/  SYNCS.PHASECHK.TRANS64.TRYWAIT P0, [R3+URZ], R2 ;  /* 0x00000002030075a7 */ /* 0x010824000800017f */
[----:B0-----:R-:W-:Y:S05]  /*15c00*/  @!P0 NANOSLEEP.SYNCS 0x989680 ;  /* 0x009896800000895d */ /* 0x001fea0003900000 */
[----:B------:R-:W0:Y:S02]  /*15c10*/  @!P0 SYNCS.PHASECHK.TRANS64 P0, [R3+URZ], R2 ;  /* 0x00000002030085a7 */ /* 0x000e24000800007f */
[----:B0-----:R-:W-:Y:S05]  /*15c20*/  @!P0 BRA `(.L_x_1272) ;  /* 0xfffffffc00f08947 */ /* 0x001fea000383ffff */
.L_x_1265:
[----:B------:R-:W-:Y:S05]  /*15c30*/  BSYNC B0 ;  /* 0x0000000000007941 */ /* 0x000fea0003800000 */
.L_x_1264:
[----:B------:R-:W-:Y:S05]  /*15c40*/  EXIT ;  /* 0x000000000000794d */ /* 0x000fea0003800000 */
.L_x_1088:
[----:B0-----:R-:W-:-:S04]  /*15c50*/  IMAD.U32 R3, RZ, RZ, UR39 ;  /* 0x00000027ff037e24 */ /* 0x001fc8000f8e00ff */
[----:B------:R0:W1:Y:S03]  /*15c60*/  SYNCS.PHASECHK.TRANS64.TRYWAIT P1, [R3+URZ+0x30800], R0 ;  /* 0x03080000030075a7 */ /* 0x000066000802017f */
[----:B-1----:R-:W-:Y:S05]  /*15c70*/  @!P1 NANOSLEEP.SYNCS 0x989680 ;  /* 0x009896800000995d */ /* 0x002fea0003900000 */
[----:B------:R-:W1:Y:S02]  /*15c80*/  @!P1 SYNCS.PHASECHK.TRANS64 P1, [R3+URZ+0x30800], R0 ;  /* 0x03080000030095a7 */ /* 0x000e64000802007f */
[----:B-1----:R-:W-:Y:S05]  /*15c90*/  @!P1 BRA `(.L_x_1088) ;  /* 0xfffffffc00ec9947 */ /* 0x002fea000383ffff */
[----:B------:R-:W-:Y:S05]  /*15ca0*/  BRA `(.L_x_1273) ;  /* 0xfffffec000087947 */ /* 0x000fea000383ffff */
.L_x_1092:
[----:B-1----:R1:W2:Y:S02]  /*15cb0*/  SYNCS.PHASECHK.TRANS64.TRYWAIT P2, [R5+URZ+0x30830], R0 ;  /* 0x03083000050075a7 */ /* 0x0022a4000804017f */
[----:B--2---:R-:W-:Y:S05]  /*15cc0*/  @!P2 NANOSLEEP.SYNCS 0x989680 ;  /* 0x009896800000a95d */ /* 0x004fea0003900000 */
[----:B------:R-:W2:Y:S02]  /*15cd0*/  @!P2 SYNCS.PHASECHK.TRANS64 P2, [R5+URZ+0x30830], R0 ;  /* 0x030830000500a5a7 */ /* 0x000ea4000804007f */
[----:B--2---:R-:W-:Y:S05]  /*15ce0*/  @!P2 BRA `(.L_x_1092) ;  /* 0xfffffffc00f0a947 */ /* 0x004fea000383ffff */
[----:B------:R-:W-:Y:S05]  /*15cf0*/  BRA `(.L_x_1091) ;  /* 0xfffffec0002c7947 */ /* 0x000fea000383ffff */
.L_x_1108:
[----:B-1----:R-:W-:-:S04]  /*15d00*/  IMAD.U32 R153, RZ, RZ, UR6 ;  /* 0x00000006ff997e24 */ /* 0x002fc8000f8e00ff */
[----:B------:R1:W2:Y:S03]  /*15d10*/  SYNCS.PHASECHK.TRANS64.TRYWAIT P2, [R153+URZ+0x30830], R152 ;  /* 0x03083098990075a7 */ /* 0x0002a6000804017f */
[----:B--2---:R-:W-:Y:S05]  /*15d20*/  @!P2 NANOSLEEP.SYNCS 0x989680 ;  /* 0x009896800000a95d */ /* 0x004fea0003900000 */
[----:B------:R-:W2:Y:S02]  /*15d30*/  @!P2 SYNCS.PHASECHK.TRANS64 P2, [R153+URZ+0x30830], R152 ;  /* 0x030830989900a5a7 */ /* 0x000ea4000804007f */
[----:B--2---:R-:W-:Y:S05]  /*15d40*/  @!P2 BRA `(.L_x_1108) ;  /* 0xfffffffc00eca947 */ /* 0x004fea000383ffff */
[----:B------:R-:W-:Y:S05]  /*15d50*/  BRA `(.L_x_1107) ;  /* 0xfffffee800d47947 */ /* 0x000fea000383ffff */
.L_x_1112:
[----:B-1----:R-:W-:-:S04]  /*15d60*/  IMAD.U32 R219, RZ, RZ, UR14 ;  /* 0x0000000effdb7e24 */ /* 0x002fc8000f8e00ff */
[----:B------:R1:W2:Y:S03]  /*15d70*/  SYNCS.PHASECHK.TRANS64.TRYWAIT P2, [R219+URZ+0x30850], R0 ;  /* 0x03085000db0075a7 */ /* 0x0002a6000804017f */
[----:B--2---:R-:W-:Y:S05]  /*15d80*/  @!P2 NANOSLEEP.SYNCS 0x989680 ;  /* 0x009896800000a95d */ /* 0x004fea0003900000 */
[----:B------:R-:W2:Y:S02]  /*15d90*/  @!P2 SYNCS.PHASECHK.TRANS64 P2, [R219+URZ+0x30850], R0 ;  /* 0x03085000db00a5a7 */ /* 0x000ea4000804007f */
[----:B--2---:R-:W-:Y:S05]  /*15da0*/  @!P2 BRA `(.L_x_1112) ;  /* 0xfffffffc00eca947 */ /* 0x004fea000383ffff */
[----:B------:R-:W-:Y:S05]  /*15db0*/  BRA `(.L_x_1111) ;  /* 0xfffffef8006c7947 */ /* 0x000fea000383ffff */
.L_x_1129:
[----:B-1----:R-:W-:-:S04]  /*15dc0*/  IMAD.U32 R5, RZ, RZ, UR6 ;  /* 0x00000006ff057e24 */ /* 0x002fc8000f8e00ff */
[----:B------:R1:W2:Y:S03]  /*15dd0*/  SYNCS.PHASECHK.TRANS64.TRYWAIT P2, [R5+URZ+0x30830], R4 ;  /* 0x03083004050075a7 */ /* 0x0002a6000804017f */
[----:B--2---:R-:W-:Y:S05]  /*15de0*/  @!P2 NANOSLEEP.SYNCS 0x989680 ;  /* 0x009896800000a95d */ /* 0x004fea0003900000 */
[----:B------:R-:W2:Y:S02]  /*15df0*/  @!P2 SYNCS.PHASECHK.TRANS64 P2, [R5+URZ+0x30830], R4 ;  /* 0x030830040500a5a7 */ /* 0x000ea4000804007f */
[----:B--2---:R-:W-:Y:S05]  /*15e00*/  @!P2 BRA `(.L_x_1129) ;  /* 0xfffffffc00eca947 */ /* 0x004fea000383ffff */
[----:B------:R-:W-:Y:S05]  /*15e10*/  BRA `(.L_x_1128) ;  /* 0xffffff1400f07947 */ /* 0x000fea000383ffff */
.L_x_1133:
[----:B-1----:R-:W-:-:S04]  /*15e20*/  IMAD.U32 R5, RZ, RZ, UR14 ;  /* 0x0000000eff057e24 */ /* 0x002fc8000f8e00ff */
[----:B------:R1:W3:Y:S03]  /*15e30*/  SYNCS.PHASECHK.TRANS64.TRYWAIT P2, [R5+URZ+0x30850], R0 ;  /* 0x03085000050075a7 */ /* 0x0002e6000804017f */
[----:B---3--:R-:W-:Y:S05]  /*15e40*/  @!P2 NANOSLEEP.SYNCS 0x989680 ;  /* 0x009896800000a95d */ /* 0x008fea0003900000 */
[----:B------:R-:W3:Y:S02]  /*15e50*/  @!P2 SYNCS.PHASECHK.TRANS64 P2, [R5+URZ+0x30850], R0 ;  /* 0x030850000500a5a7 */ /* 0x000ee4000804007f */
[----:B---3--:R-:W-:Y:S05]  /*15e60*/  @!P2 BRA `(.L_x_1133) ;  /* 0xfffffffc00eca947 */ /* 0x008fea000383ffff */
[----:B------:R-:W-:Y:S05]  /*15e70*/  BRA `(.L_x_1132) ;  /* 0xffffff2400887947 */ /* 0x000fea000383ffff */
.L_x_1139:
[----:B-1----:R-:W-:-:S04]  /*15e80*/  IMAD.U32 R5, RZ, RZ, UR6 ;  /* 0x00000006ff057e24 */ /* 0x002fc8000f8e00ff */
[----:B------:R1:W2:Y:S03]  /*15e90*/  SYNCS.PHASECHK.TRANS64.TRYWAIT P2, [R5+URZ+0x30830], R4 ;  /* 0x03083004050075a7 */ /* 0x0002a6000804017f */
[----:B--2---:R-:W-:Y:S05]  /*15ea0*/  @!P2 NANOSLEEP.SYNCS 0x989680 ;  /* 0x009896800000a95d */ /* 0x004fea0003900000 */
[----:B------:R-:W2:Y:S02]  /*15eb0*/  @!P2 SYNCS.PHASECHK.TRANS64 P2, [R5+URZ+0x30830], R4 ;  /* 0x030830040500a5a7 */ /* 0x000ea4000804007f */
[----:B--2---:R-:W-:Y:S05]  /*15ec0*/  @!P2 BRA `(.L_x_1139) ;  /* 0xfffffffc00eca947 */ /* 0x004fea000383ffff */
[----:B------:R-:W-:Y:S05]  /*15ed0*/  BRA `(.L_x_1138) ;  /* 0xffffff3800107947 */ /* 0x000fea000383ffff */
.L_x_1143:
[----:B-1----:R-:W-:-:S04]  /*15ee0*/  MOV R5, UR14 ;  /* 0x0000000e00057c02 */ /* 0x002fc80008000f00 */
[----:B------:R1:W3:Y:S03]  /*15ef0*/  SYNCS.PHASECHK.TRANS64.TRYWAIT P2, [R5+URZ+0x30850], R0 ;  /* 0x03085000050075a7 */ /* 0x0002e6000804017f */
[----:B---3--:R-:W-:Y:S05]  /*15f00*/  @!P2 NANOSLEEP.SYNCS 0x989680 ;  /* 0x009896800000a95d */ /* 0x008fea0003900000 */
[----:B------:R-:W3:Y:S02]  /*15f10*/  @!P2 SYNCS.PHASECHK.TRANS64 P2, [R5+URZ+0x30850], R0 ;  /* 0x030850000500a5a7 */ /* 0x000ee4000804007f */
[----:B---3--:R-:W-:Y:S05]  /*15f20*/  @!P2 BRA `(.L_x_1143) ;  /* 0xfffffffc00eca947 */ /* 0x008fea000383ffff */
[----:B------:R-:W-:Y:S05]  /*15f30*/  BRA `(.L_x_1142) ;  /* 0xffffff4400a87947 */ /* 0x000fea000383ffff */
.L_x_1156:
[----:B-1----:R-:W-:-:S04]  /*15f40*/  IMAD.U32 R3, RZ, RZ, UR5 ;  /* 0x00000005ff037e24 */ /* 0x002fc8000f8e00ff */
[----:B------:R1:W2:Y:S03]  /*15f50*/  SYNCS.PHASECHK.TRANS64.TRYWAIT P0, [R3+URZ+0x30850], R0 ;  /* 0x03085000030075a7 */ /* 0x0002a6000800017f */
[----:B--2---:R-:W-:Y:S05]  /*15f60*/  @!P0 NANOSLEEP.SYNCS 0x989680 ;  /* 0x009896800000895d */ /* 0x004fea0003900000 */
[----:B------:R-:W2:Y:S02]  /*15f70*/  @!P0 SYNCS.PHASECHK.TRANS64 P0, [R3+URZ+0x30850], R0 ;  /* 0x03085000030085a7 */ /* 0x000ea4000800007f */
[----:B--2---:R-:W-:Y:S05]  /*15f80*/  @!P0 BRA `(.L_x_1156) ;  /* 0xfffffffc00ec8947 */ /* 0x004fea000383ffff */
[----:B------:R-:W-:Y:S05]  /*15f90*/  BRA `(.L_x_1155) ;  /* 0xffffff68006c7947 */ /* 0x000fea000383ffff */
.L_x_1206:
[----:B------:R-:W1:Y:S01]  /*15fa0*/  S2R R9, SR_TID.X ;  /* 0x0000000000097919 */ /* 0x000e620000002100 */
[----:B------:R-:W-:Y:S01]  /*15fb0*/  BSSY B0, `(.L_x_1274) ;  /* 0x000000a000007945 */ /* 0x000fe20003800000 */
[----:B------:R-:W-:Y:S02]  /*15fc0*/  IMAD.MOV.U32 R12, RZ, RZ, RZ ;  /* 0x000000ffff0c7224 */ /* 0x000fe400078e00ff */
[----:B------:R-:W-:Y:S02]  /*15fd0*/  IMAD.MOV.U32 R11, RZ, RZ, 0x1f ;  /* 0x0000001fff0b7424 */ /* 0x000fe400078e00ff */
[----:B------:R-:W-:Y:S01]  /*15fe0*/  IMAD.MOV.U32 R15, RZ, RZ, -0x1 ;  /* 0xffffffffff0f7424 */ /* 0x000fe200078e00ff */
[----:B-1----:R-:W-:-:S04]  /*15ff0*/  SHF.R.U32.HI R9, RZ, 0x5, R9 ;  /* 0x00000005ff097819 */ /* 0x002fc80000011609 */
[----:B------:R-:W-:-:S05]  /*16000*/  LOP3.LUT R9, R9, 0x3, RZ, 0xc0, !PT ;  /* 0x0000000309097812 */ /* 0x000fca00078ec0ff */
[----:B0-----:R-:W-:-:S07]  /*16010*/  IMAD.MOV.U32 R13, RZ, RZ, R9 ;  /* 0x000000ffff0d7224 */ /* 0x001fce00078e0009 */
[----:B------:R-:W-:Y:S05]  /*16020*/  WARPSYNC.COLLECTIVE R15, `(.L_x_1275) ;  /* 0x000000000f087348 */ /* 0x000fea0003c00000 */
[----:B------:R0:W1:Y:S02]  /*16030*/  SHFL.IDX P6, R14, R13, R12, R11 ;  /* 0x0000000c0d0e7389 */ /* 0x00006400000c000b */
[----:B01----:R-:W-:Y:S01]  /*16040*/  ENDCOLLECTIVE ;  /* 0x000000000000791b */ /* 0x003fe20003800000 */
.L_x_1275:
[----:B------:R-:W-:Y:S05]  /*16050*/  BSYNC B0 ;  /* 0x0000000000007941 */ /* 0x000fea0003800000 */
.L_x_1274:
[----:B------:R-:W-:Y:S05]  /*16060*/  BRA `(.L_x_1276) ;  /* 0xffffffc000347947 */ /* 0x000fea000383ffff */
.L_x_1207:
[----:B------:R-:W-:Y:S01]  /*16070*/  BSSY B0, `(.L_x_1277) ;  /* 0x0000006000007945 */ /* 0x000fe20003800000 */
[----:B------:R-:W-:-:S07]  /*16080*/  IMAD.MOV.U32 R15, RZ, RZ, -0x1 ;  /* 0xffffffffff0f7424 */ /* 0x000fce00078e00ff */
[----:B0-----:R-:W-:Y:S05]  /*16090*/  WARPSYNC.COLLECTIVE R15, `(.L_x_1278) ;  /* 0x000000000f0c7348 */ /* 0x001fea0003c00000 */
[----:B------:R-:W-:Y:S02]  /*160a0*/  ELECT P6, UR62, PT ;  /* 0x00000000003e782f */ /* 0x000fe400038c0000 */
[----:B------:R-:W-:Y:S01]  /*160b0*/  MOV R14, UR62 ;  /* 0x0000003e000e7c02 */ /* 0x000fe20008000f00 */
[----:B0-----:R-:W-:Y:S10]  /*160c0*/  ENDCOLLECTIVE ;  /* 0x000000000000791b */ /* 0x001ff40003800000 */
.L_x_1278:
[----:B------:R-:W-:Y:S05]  /*160d0*/  BSYNC B0 ;  /* 0x0000000000007941 */ /* 0x000fea0003800000 */
.L_x_1277:
[----:B------:R-:W-:Y:S05]  /*160e0*/  BRA `(.L_x_1279) ;  /* 0xffffffc000247947 */ /* 0x000fea000383ffff */
.L_x_1210:
[----:B-1----:R1:W2:Y:S02]  /*160f0*/  SYNCS.PHASECHK.TRANS64.TRYWAIT P0, [R9+URZ+0x30840], R10 ;  /* 0x0308400a090075a7 */ /* 0x0022a4000800017f */
[----:B--2---:R-:W-:Y:S05]  /*16100*/  @!P0 NANOSLEEP.SYNCS 0x989680 ;  /* 0x009896800000895d */ /* 0x004fea0003900000 */
[----:B------:R-:W2:Y:S02]  /*16110*/  @!P0 SYNCS.PHASECHK.TRANS64 P0, [R9+URZ+0x30840], R10 ;  /* 0x0308400a090085a7 */ /* 0x000ea4000800007f */
[----:B--2---:R-:W-:Y:S05]  /*16120*/  @!P0 BRA `(.L_x_1210) ;  /* 0xfffffffc00f08947 */ /* 0x004fea000383ffff */
[----:B------:R-:W-:Y:S05]  /*16130*/  BRA `(.L_x_1280) ;  /* 0xffffffc000907947 */ /* 0x000fea000383ffff */
.L_x_1213:
        /* <DEDUP_REMOVED lines=8> */
.L_x_1221:
[----:B0-----:R0:W1:Y:S02]  /*161c0*/  SYNCS.PHASECHK.TRANS64.TRYWAIT P0, [R2+URZ+0x30840], R3 ;  /* 0x03084003020075a7 */ /* 0x001064000800017f */
[----:B-1----:R-:W-:Y:S05]  /*161d0*/  @!P0 NANOSLEEP.SYNCS 0x989680 ;  /* 0x009896800000895d */ /* 0x002fea0003900000 */
[----:B------:R-:W1:Y:S02]  /*161e0*/  @!P0 SYNCS.PHASECHK.TRANS64 P0, [R2+URZ+0x30840], R3 ;  /* 0x03084003020085a7 */ /* 0x000e64000800007f */
[----:B-1----:R-:W-:Y:S05]  /*161f0*/  @!P0 BRA `(.L_x_1221) ;  /* 0xfffffffc00f08947 */ /* 0x002fea000383ffff */
[----:B------:R-:W-:Y:S05]  /*16200*/  BRA `(.L_x_1282) ;  /* 0xffffffc800cc7947 */ /* 0x000fea000383ffff */
.L_x_1223:
[----:B0-----:R0:W1:Y:S02]  /*16210*/  SYNCS.PHASECHK.TRANS64.TRYWAIT P0, [R3+URZ+0x60], R2 ;  /* 0x00006002030075a7 */ /* 0x001064000800017f */
[----:B-1----:R-:W-:Y:S05]  /*16220*/  @!P0 NANOSLEEP.SYNCS 0x989680 ;  /* 0x009896800000895d */ /* 0x002fea0003900000 */
[----:B------:R-:W1:Y:S02]  /*16230*/  @!P0 SYNCS.PHASECHK.TRANS64 P0, [R3+URZ+0x60], R2 ;  /* 0x00006002030085a7 */ /* 0x000e64000800007f */
[----:B-1----:R-:W-:Y:S05]  /*16240*/  @!P0 BRA `(.L_x_1223) ;  /* 0xfffffffc00f08947 */ /* 0x002fea000383ffff */
[----:B------:R-:W-:Y:S05]  /*16250*/  BRA `(.L_x_1283) ;  /* 0xffffffcc008c7947 */ /* 0x000fea000383ffff */
.L_x_1228:
[----:B-1----:R1:W2:Y:S02]  /*16260*/  SYNCS.PHASECHK.TRANS64.TRYWAIT P0, [R2+URZ+0x30840], R3 ;  /* 0x03084003020075a7 */ /* 0x0022a4000800017f */
[----:B--2---:R-:W-:Y:S05]  /*16270*/  @!P0 NANOSLEEP.SYNCS 0x989680 ;  /* 0x009896800000895d */ /* 0x004fea0003900000 */
[----:B------:R-:W2:Y:S02]  /*16280*/  @!P0 SYNCS.PHASECHK.TRANS64 P0, [R2+URZ+0x30840], R3 ;  /* 0x03084003020085a7 */ /* 0x000ea4000800007f */
[----:B--2---:R-:W-:Y:S05]  /*16290*/  @!P0 BRA `(.L_x_1228) ;  /* 0xfffffffc00f08947 */ /* 0x004fea000383ffff */
[----:B------:R-:W-:Y:S05]  /*162a0*/  BRA `(.L_x_1284) ;  /* 0xffffffd400207947 */ /* 0x000fea000383ffff */
.L_x_1230:
[----:B0-----:R0:W1:Y:S02]  /*162b0*/  SYNCS.PHASECHK.TRANS64.TRYWAIT P1, [R3+URZ+0x60], R2 ;  /* 0x00006002030075a7 */ /* 0x001064000802017f */
[----:B-1----:R-:W-:Y:S05]  /*162c0*/  @!P1 NANOSLEEP.SYNCS 0x989680 ;  /* 0x009896800000995d */ /* 0x002fea0003900000 */
[----:B------:R-:W1:Y:S02]  /*162d0*/  @!P1 SYNCS.PHASECHK.TRANS64 P1, [R3+URZ+0x60], R2 ;  /* 0x00006002030095a7 */ /* 0x000e64000802007f */
[----:B-1----:R-:W-:Y:S05]  /*162e0*/  @!P1 BRA `(.L_x_1230) ;  /* 0xfffffffc00f09947 */ /* 0x002fea000383ffff */
[----:B------:R-:W-:Y:S05]  /*162f0*/  BRA `(.L_x_1285) ;  /* 0xffffffd400e07947 */ /* 0x000fea000383ffff */
.L_x_1235:
[----:B--2---:R2:W3:Y:S02]  /*16300*/  SYNCS.PHASECHK.TRANS64.TRYWAIT P0, [R2+URZ+0x30840], R3 ;  /* 0x03084003020075a7 */ /* 0x0044e4000800017f */
[----:B---3--:R-:W-:Y:S05]  /*16310*/  @!P0 NANOSLEEP.SYNCS 0x989680 ;  /* 0x009896800000895d */ /* 0x008fea0003900000 */
[----:B------:R-:W3:Y:S02]  /*16320*/  @!P0 SYNCS.PHASECHK.TRANS64 P0, [R2+URZ+0x30840], R3 ;  /* 0x03084003020085a7 */ /* 0x000ee4000800007f */
[----:B---3--:R-:W-:Y:S05]  /*16330*/  @!P0 BRA `(.L_x_1235) ;  /* 0xfffffffc00f08947 */ /* 0x008fea000383ffff */
[----:B------:R-:W-:Y:S05]  /*16340*/  BRA `(.L_x_1286) ;  /* 0xffffffdc002c7947 */ /* 0x000fea000383ffff */
.L_x_1237:
[----:B0-----:R0:W1:Y:S02]  /*16350*/  SYNCS.PHASECHK.TRANS64.TRYWAIT P1, [R2+URZ+0x60], R9 ;  /* 0x00006009020075a7 */ /* 0x001064000802017f */
[----:B-1----:R-:W-:Y:S05]  /*16360*/  @!P1 NANOSLEEP.SYNCS 0x989680 ;  /* 0x009896800000995d */ /* 0x002fea0003900000 */
[----:B------:R-:W1:Y:S02]  /*16370*/  @!P1 SYNCS.PHASECHK.TRANS64 P1, [R2+URZ+0x60], R9 ;  /* 0x00006009020095a7 */ /* 0x000e64000802007f */
[----:B-1----:R-:W-:Y:S05]  /*16380*/  @!P1 BRA `(.L_x_1237) ;  /* 0xfffffffc00f09947 */ /* 0x002fea000383ffff */
[----:B------:R-:W-:Y:S05]  /*16390*/  BRA `(.L_x_1287) ;  /* 0xffffffdc00ec7947 */ /* 0x000fea000383ffff */
.L_x_1244:
[----:B-1----:R1:W2:Y:S02]  /*163a0*/  SYNCS.PHASECHK.TRANS64.TRYWAIT P0, [R3+URZ+0x30860], R0 ;  /* 0x03086000030075a7 */ /* 0x0022a4000800017f */
[----:B--2---:R-:W-:Y:S05]  /*163b0*/  @!P0 NANOSLEEP.SYNCS 0x989680 ;  /* 0x009896800000895d */ /* 0x004fea0003900000 */
[----:B------:R-:W2:Y:S02]  /*163c0*/  @!P0 SYNCS.PHASECHK.TRANS64 P0, [R3+URZ+0x30860], R0 ;  /* 0x03086000030085a7 */ /* 0x000ea4000800007f */
[----:B--2---:R-:W-:Y:S05]  /*163d0*/  @!P0 BRA `(.L_x_1244) ;  /* 0xfffffffc00f08947 */ /* 0x004fea000383ffff */
[----:B------:R-:W-:Y:S05]  /*163e0*/  BRA `(.L_x_1288) ;  /* 0xffffffe400207947 */ /* 0x000fea000383ffff */
.L_x_1246:
        /* <DEDUP_REMOVED lines=8> */
.L_x_1290:
[----:B------:R-:W-:Y:S05]  /*16470*/  BSYNC B0 ;  /* 0x0000000000007941 */ /* 0x000fea0003800000 */
.L_x_1289:
[----:B------:R-:W-:Y:S02]  /*16480*/  IMAD.MOV.U32 R13, RZ, RZ, R16 ;  /* 0x000000ffff0d7224 */ /* 0x000fe400078e0010 */
[----:B------:R-:W-:Y:S02]  /*16490*/  IMAD.MOV.U32 R12, RZ, RZ, 0x1 ;  /* 0x00000001ff0c7424 */ /* 0x000fe400078e00ff */
[----:B------:R-:W-:Y:S02]  /*164a0*/  IMAD.MOV.U32 R11, RZ, RZ, 0x1f ;  /* 0x0000001fff0b7424 */ /* 0x000fe400078e00ff */
[----:B------:R-:W-:Y:S02]  /*164b0*/  IMAD.MOV.U32 R15, RZ, RZ, -0x1 ;  /* 0xffffffffff0f7424 */ /* 0x000fe400078e00ff */
[----:B------:R-:W-:-:S07]  /*164c0*/  IMAD.MOV.U32 R4, RZ, RZ, R14 ;  /* 0x000000ffff047224 */ /* 0x000fce00078e000e */
[----:B------:R-:W-:Y:S05]  /*164d0*/  WARPSYNC.COLLECTIVE R15, `(.L_x_1291) ;  /* 0x000000000f087348 */ /* 0x000fea0003c00000 */
[----:B------:R0:W1:Y:S02]  /*164e0*/  SHFL.IDX P6, R14, R13, R12, R11 ;  /* 0x0000000c0d0e7389 */ /* 0x00006400000c000b */
[----:B01----:R-:W-:Y:S01]  /*164f0*/  ENDCOLLECTIVE ;  /* 0x000000000000791b */ /* 0x003fe20003800000 */
.L_x_1291:
[----:B------:R-:W-:Y:S01]  /*16500*/  IMAD.MOV.U32 R16, RZ, RZ, R14 ;  /* 0x000000ffff107224 */ /* 0x000fe200078e000e */
[----:B------:R-:W-:Y:S06]  /*16510*/  BRA `(.L_x_1292) ;  /* 0xffffffe400d07947 */ /* 0x000fec000383ffff */
.L_x_1249:
[----:B------:R-:W-:Y:S01]  /*16520*/  BSSY B0, `(.L_x_1293) ;  /* 0x0000008000007945 */ /* 0x000fe20003800000 */
[----:B0----5:R-:W-:Y:S01]  /*16530*/  IMAD.MOV.U32 R13, RZ, RZ, R17 ;  /* 0x000000ffff0d7224 */ /* 0x021fe200078e0011 */
[----:B------:R-:W-:Y:S01]  /*16540*/  MOV R12, 0x1 ;  /* 0x00000001000c7802 */ /* 0x000fe20000000f00 */
[----:B------:R-:W-:Y:S02]  /*16550*/  IMAD.MOV.U32 R11, RZ, RZ, RZ ;  /* 0x000000ffff0b7224 */ /* 0x000fe400078e00ff */
[----:B------:R-:W-:-:S07]  /*16560*/  IMAD.MOV.U32 R15, RZ, RZ, -0x1 ;  /* 0xffffffffff0f7424 */ /* 0x000fce00078e00ff */
[----:B-1234-:R-:W-:Y:S05]  /*16570*/  WARPSYNC.COLLECTIVE R15, `(.L_x_1294) ;  /* 0x000000000f087348 */ /* 0x01efea0003c00000 */
[----:B------:R0:W0:Y:S02]  /*16580*/  SHFL.UP P6, R14, R13, R12, R11 ;  /* 0x0400000c0d0e7389 */ /* 0x00002400000c000b */
[----:B01234-:R-:W-:Y:S01]  /*16590*/  ENDCOLLECTIVE ;  /* 0x000000000000791b */ /* 0x01ffe20003800000 */
.L_x_1294:
[----:B------:R-:W-:Y:S05]  /*165a0*/  BSYNC B0 ;  /* 0x0000000000007941 */ /* 0x000fea0003800000 */
.L_x_1293:
        /* <DEDUP_REMOVED lines=10> */
.L_x_1295:
        /* <DEDUP_REMOVED lines=8> */
.L_x_1296:
        /* <DEDUP_REMOVED lines=8> */
.L_x_1297:
        /* <DEDUP_REMOVED lines=8> */
.L_x_1298:
        /* <DEDUP_REMOVED lines=8> */
.L_x_1299:
[----:B------:R-:W-:Y:S05]  /*16850*/  BRA `(.L_x_1300) ;  /* 0xffffffe400987947 */ /* 0x000fea000383ffff */
.L_x_1254:
[----:B------:R-:W-:Y:S01]  /*16860*/  BSSY B0, `(.L_x_1301) ;  /* 0x0000008000007945 */ /* 0x000fe20003800000 */
[----:B-----5:R-:W-:Y:S02]  /*16870*/  IMAD.MOV.U32 R13, RZ, RZ, R17 ;  /* 0x000000ffff0d7224 */ /* 0x020fe400078e0011 */
[----:B------:R-:W-:Y:S02]  /*16880*/  IMAD.MOV.U32 R12, RZ, RZ, 0x1 ;  /* 0x00000001ff0c7424 */ /* 0x000fe400078e00ff */
[----:B------:R-:W-:Y:S02]  /*16890*/  IMAD.MOV.U32 R11, RZ, RZ, RZ ;  /* 0x000000ffff0b7224 */ /* 0x000fe400078e00ff */
[----:B------:R-:W-:-:S07]  /*168a0*/  IMAD.MOV.U32 R15, RZ, RZ, -0x1 ;  /* 0xffffffffff0f7424 */ /* 0x000fce00078e00ff */
[----:B0-----:R-:W-:Y:S05]  /*168b0*/  WARPSYNC.COLLECTIVE R15, `(.L_x_1302) ;  /* 0x000000000f087348 */ /* 0x001fea0003c00000 */
[----:B------:R1:W2:Y:S02]  /*168c0*/  SHFL.UP P6, R14, R13, R12, R11 ;  /* 0x0400000c0d0e7389 */ /* 0x0002a400000c000b */
[----:B012---:R-:W-:Y:S01]  /*168d0*/  ENDCOLLECTIVE ;  /* 0x000000000000791b */ /* 0x007fe20003800000 */
.L_x_1302:
[----:B------:R-:W-:Y:S05]  /*168e0*/  BSYNC B0 ;  /* 0x0000000000007941 */ /* 0x000fea0003800000 */
.L_x_1301:
[----:B------:R-:W-:Y:S01]  /*168f0*/  ISETP.NE.AND P0, PT, R6, RZ, PT ;  /* 0x000000ff0600720c */ /* 0x000fe20003f05270 */
[----:B------:R-:W-:Y:S01]  /*16900*/  IMAD.MOV.U32 R12, RZ, RZ, 0x2 ;  /* 0x00000002ff0c7424 */ /* 0x000fe200078e00ff */
[----:B------:R-:W-:Y:S01]  /*16910*/  MOV R11, RZ ;  /* 0x000000ff000b7202 */ /* 0x000fe20000000f00 */
[----:B------:R-:W-:Y:S01]  /*16920*/  IMAD.MOV.U32 R15, RZ, RZ, -0x1 ;  /* 0xffffffffff0f7424 */ /* 0x000fe200078e00ff */
[----:B------:R-:W-:Y:S02]  /*16930*/  SEL R14, R14, RZ, P0 ;  /* 0x000000ff0e0e7207 */ /* 0x000fe40000000000 */
[----:B------:R-:W-:-:S03]  /*16940*/  ISETP.GE.U32.AND P0, PT, R6, 0x2, PT ;  /* 0x000000020600780c */ /* 0x000fc60003f06070 */
[----:B------:R-:W-:-:S10]  /*16950*/  IMAD.IADD R13, R17, 0x1, R14 ;  /* 0x00000001110d7824 */ /* 0x000fd400078e020e */
[----:B------:R-:W-:Y:S05]  /*16960*/  WARPSYNC.COLLECTIVE R15, `(.L_x_1303) ;  /* 0x000000000f087348 */ /* 0x000fea0003c00000 */
[----:B------:R0:W1:Y:S02]  /*16970*/  SHFL.UP P6, R14, R13, R12, R11 ;  /* 0x0400000c0d0e7389 */ /* 0x00006400000c000b */
[----:B01----:R-:W-:Y:S01]  /*16980*/  ENDCOLLECTIVE ;  /* 0x000000000000791b */ /* 0x003fe20003800000 */
.L_x_1303:
        /* <DEDUP_REMOVED lines=8> */
.L_x_1304:
        /* <DEDUP_REMOVED lines=8> */
.L_x_1305:
[----:B------:R-:W-:Y:S01]  /*16a90*/  IMAD.MOV.U32 R12, RZ, RZ, 0x10 ;  /* 0x00000010ff0c7424 */ /* 0x000fe200078e00ff */
[----:B------:R-:W-:Y:S02]  /*16aa0*/  SEL R14, R14, RZ, P0 ;  /* 0x000000ff0e0e7207 */ /* 0x000fe40000000000 */
[----:B------:R-:W-:Y:S02]  /*16ab0*/  ISETP.GE.U32.AND P0, PT, R6, 0x10, PT ;  /* 0x000000100600780c */ /* 0x000fe40003f06070 */
[----:B------:R-:W-:-:S05]  /*16ac0*/  IADD3 R5, R3, R14, RZ ;  /* 0x0000000e03057210 */ /* 0x000fca0007ffe0ff */
[----:B------:R-:W-:-:S07]  /*16ad0*/  IMAD.MOV.U32 R13, RZ, RZ, R5 ;  /* 0x000000ffff0d7224 */ /* 0x000fce00078e0005 */
[----:B------:R-:W-:Y:S05]  /*16ae0*/  WARPSYNC.COLLECTIVE R15, `(.L_x_1306) ;  /* 0x000000000f087348 */ /* 0x000fea0003c00000 */
[----:B------:R0:W1:Y:S02]  /*16af0*/  SHFL.UP P6, R14, R13, R12, R11 ;  /* 0x0400000c0d0e7389 */ /* 0x00006400000c000b */
[----:B01----:R-:W-:Y:S01]  /*16b00*/  ENDCOLLECTIVE ;  /* 0x000000000000791b */ /* 0x003fe20003800000 */
.L_x_1306:
        /* <DEDUP_REMOVED lines=8> */
.L_x_1307:
[----:B------:R-:W-:Y:S05]  /*16b90*/  BRA `(.L_x_1308) ;  /* 0xffffffe400807947 */ /* 0x000fea000383ffff */
.L_x_1256:
[----:B------:R-:W-:Y:S01]  /*16ba0*/  BSSY B0, `(.L_x_1309) ;  /* 0x0000006000007945 */ /* 0x000fe20003800000 */
[----:B------:R-:W-:Y:S01]  /*16bb0*/  PLOP3.LUT P6, PT, P6, PT, PT, 0x8, 0x0 ;  /* 0x000000000000781c */ /* 0x000fe200037ce170 */
[----:B------:R-:W-:-:S12]  /*16bc0*/  IMAD.MOV.U32 R15, RZ, RZ, -0x1 ;  /* 0xffffffffff0f7424 */ /* 0x000fd800078e00ff */
[----:B0-----:R-:W-:Y:S05]  /*16bd0*/  WARPSYNC.COLLECTIVE R15, `(.L_x_1310) ;  /* 0x000000000f087348 */ /* 0x001fea0003c00000 */
[----:B------:R-:W-:Y:S01]  /*16be0*/  VOTE.ANY R14, PT, P6 ;  /* 0x00000000000e7806 */ /* 0x000fe200030e0100 */
[----:B0-----:R-:W-:Y:S06]  /*16bf0*/  ENDCOLLECTIVE ;  /* 0x000000000000791b */ /* 0x001fec0003800000 */
.L_x_1310:
[----:B------:R-:W-:Y:S05]  /*16c00*/  BSYNC B0 ;  /* 0x0000000000007941 */ /* 0x000fea0003800000 */
.L_x_1309:
[----:B------:R-:W-:Y:S01]  /*16c10*/  MOV R3, R14 ;  /* 0x0000000e00037202 */ /* 0x000fe20000000f00 */
[----:B------:R-:W-:Y:S02]  /*16c20*/  IMAD.MOV.U32 R13, RZ, RZ, R17 ;  /* 0x000000ffff0d7224 */ /* 0x000fe400078e0011 */
[----:B------:R-:W-:Y:S01]  /*16c30*/  IMAD.MOV.U32 R11, RZ, RZ, 0x1f ;  /* 0x0000001fff0b7424 */ /* 0x000fe200078e00ff */
[----:B------:R-:W0:Y:S01]  /*16c40*/  POPC R6, R3 ;  /* 0x0000000300067309 */ /* 0x000e220000000000 */
[----:B------:R-:W-:Y:S02]  /*16c50*/  IMAD.MOV.U32 R15, RZ, RZ, -0x1 ;  /* 0xffffffffff0f7424 */ /* 0x000fe400078e00ff */
[----:B0-----:R-:W-:-:S07]  /*16c60*/  IMAD.MOV.U32 R12, RZ, RZ, R6 ;  /* 0x000000ffff0c7224 */ /* 0x001fce00078e0006 */
[----:B------:R-:W-:Y:S05]  /*16c70*/  WARPSYNC.COLLECTIVE R15, `(.L_x_1311) ;  /* 0x000000000f087348 */ /* 0x000fea0003c00000 */
[----:B------:R0:W1:Y:S02]  /*16c80*/  SHFL.IDX P6, R14, R13, R12, R11 ;  /* 0x0000000c0d0e7389 */ /* 0x00006400000c000b */
[----:B01----:R-:W-:Y:S01]  /*16c90*/  ENDCOLLECTIVE ;  /* 0x000000000000791b */ /* 0x003fe20003800000 */
.L_x_1311:
[----:B------:R-:W-:Y:S01]  /*16ca0*/  IMAD.MOV.U32 R17, RZ, RZ, R14 ;  /* 0x000000ffff117224 */ /* 0x000fe200078e000e */
[----:B------:R-:W-:Y:S06]  /*16cb0*/  BRA `(.L_x_1312) ;  /* 0xffffffe400707947 */ /* 0x000fec000383ffff */
.L_x_1258:
[----:B------:R-:W-:Y:S01]  /*16cc0*/  BSSY B0, `(.L_x_1313) ;  /* 0x0000007000007945 */ /* 0x000fe20003800000 */
[----:B------:R-:W-:Y:S01]  /*16cd0*/  IMAD.MOV.U32 R13, RZ, RZ, R2 ;  /* 0x000000ffff0d7224 */ /* 0x000fe200078e0002 */
[----:B------:R-:W-:Y:S01]  /*16ce0*/  MOV R15, 0xffffffff ;  /* 0xffffffff000f7802 */ /* 0x000fe20000000f00 */
[----:B------:R-:W-:-:S07]  /*16cf0*/  IMAD.MOV.U32 R11, RZ, RZ, 0x1f ;  /* 0x0000001fff0b7424 */ /* 0x000fce00078e00ff */
[----:B012---:R-:W-:Y:S05]  /*16d00*/  WARPSYNC.COLLECTIVE R15, `(.L_x_1314) ;  /* 0x000000000f087348 */ /* 0x007fea0003c00000 */
[----:B------:R3:W4:Y:S02]  /*16d10*/  SHFL.IDX P6, R14, R13, R12, R11 ;  /* 0x0000000c0d0e7389 */ /* 0x00072400000c000b */
[----:B01234-:R-:W-:Y:S01]  /*16d20*/  ENDCOLLECTIVE ;  /* 0x000000000000791b */ /* 0x01ffe20003800000 */
.L_x_1314:
[----:B------:R-:W-:Y:S05]  /*16d30*/  BSYNC B0 ;  /* 0x0000000000007941 */ /* 0x000fea0003800000 */
.L_x_1313:
[----:B------:R-:W-:Y:S01]  /*16d40*/  IMAD.MOV.U32 R7, RZ, RZ, R14 ;  /* 0x000000ffff077224 */ /* 0x000fe200078e000e */
[----:B------:R-:W-:Y:S06]  /*16d50*/  BRA `(.L_x_1257) ;  /* 0xffffffe400647947 */ /* 0x000fec000383ffff */
.L_x_1262:
[----:B-1----:R1:W2:Y:S02]  /*16d60*/  SYNCS.PHASECHK.TRANS64.TRYWAIT P0, [R0+URZ+0x30820], R3 ;  /* 0x03082003000075a7 */ /* 0x0022a4000800017f */
[----:B--2---:R-:W-:Y:S05]  /*16d70*/  @!P0 NANOSLEEP.SYNCS 0x989680 ;  /* 0x009896800000895d */ /* 0x004fea0003900000 */
[----:B------:R-:W2:Y:S02]  /*16d80*/  @!P0 SYNCS.PHASECHK.TRANS64 P0, [R0+URZ+0x30820], R3 ;  /* 0x03082003000085a7 */ /* 0x000ea4000800007f */
[----:B--2---:R-:W-:Y:S05]  /*16d90*/  @!P0 BRA `(.L_x_1262) ;  /* 0xfffffffc00f08947 */ /* 0x004fea000383ffff */
[----:B------:R-:W-:Y:S05]  /*16da0*/  BRA `(.L_x_1315) ;  /* 0xffffffe800dc7947 */ /* 0x000fea000383ffff */
.L_x_1263:
[----:B------:R-:W2:Y:S01]  /*16db0*/  S2R R2, SR_TID.X ;  /* 0x0000000000027919 */ /* 0x000ea20000002100 */
[----:B------:R-:W-:Y:S01]  /*16dc0*/  BSSY B0, `(.L_x_1316) ;  /* 0x000000a000007945 */ /* 0x000fe20003800000 */
[----:B------:R-:W-:Y:S02]  /*16dd0*/  IMAD.MOV.U32 R12, RZ, RZ, RZ ;  /* 0x000000ffff0c7224 */ /* 0x000fe400078e00ff */
[----:B------:R-:W-:Y:S02]  /*16de0*/  IMAD.MOV.U32 R11, RZ, RZ, 0x1f ;  /* 0x0000001fff0b7424 */ /* 0x000fe400078e00ff */
[----:B------:R-:W-:Y:S01]  /*16df0*/  IMAD.MOV.U32 R15, RZ, RZ, -0x1 ;  /* 0xffffffffff0f7424 */ /* 0x000fe200078e00ff */
[----:B--2---:R-:W-:-:S04]  /*16e00*/  SHF.R.U32.HI R2, RZ, 0x5, R2 ;  /* 0x00000005ff027819 */ /* 0x004fc80000011602 */
[----:B------:R-:W-:-:S05]  /*16e10*/  LOP3.LUT R2, R2, 0x3, RZ, 0xc0, !PT ;  /* 0x0000000302027812 */ /* 0x000fca00078ec0ff */
[----:B0-----:R-:W-:-:S07]  /*16e20*/  IMAD.MOV.U32 R13, RZ, RZ, R2 ;  /* 0x000000ffff0d7224 */ /* 0x001fce00078e0002 */
[----:B-1----:R-:W-:Y:S05]  /*16e30*/  WARPSYNC.COLLECTIVE R15, `(.L_x_1317) ;  /* 0x000000000f087348 */ /* 0x002fea0003c00000 */
[----:B------:R0:W2:Y:S02]  /*16e40*/  SHFL.IDX P6, R14, R13, R12, R11 ;  /* 0x0000000c0d0e7389 */ /* 0x0000a400000c000b */
[----:B012---:R-:W-:Y:S01]  /*16e50*/  ENDCOLLECTIVE ;  /* 0x000000000000791b */ /* 0x007fe20003800000 */
.L_x_1317:
[----:B------:R-:W-:Y:S05]  /*16e60*/  BSYNC B0 ;  /* 0x0000000000007941 */ /* 0x000fea0003800000 */
.L_x_1316:
[----:B------:R-:W-:Y:S05]  /*16e70*/  BRA `(.L_x_1318) ;  /* 0xffffffe800c47947 */ /* 0x000fea000383ffff */
.L_x_1266:
[----:B------:R-:W-:Y:S01]  /*16e80*/  BSSY B1, `(.L_x_1319) ;  /* 0x0000006000017945 */ /* 0x000fe20003800000 */
[----:B------:R-:W-:-:S07]  /*16e90*/  IMAD.MOV.U32 R15, RZ, RZ, -0x1 ;  /* 0xffffffffff0f7424 */ /* 0x000fce00078e00ff */
[----:B012---:R-:W-:Y:S05]  /*16ea0*/  WARPSYNC.COLLECTIVE R15, `(.L_x_1320) ;  /* 0x000000000f0c7348 */ /* 0x007fea0003c00000 */
[----:B------:R-:W-:Y:S02]  /*16eb0*/  ELECT P6, UR62, PT ;  /* 0x00000000003e782f */ /* 0x000fe400038c0000 */
[----:B------:R-:W-:Y:S01]  /*16ec0*/  MOV R14, UR62 ;  /* 0x0000003e000e7c02 */ /* 0x000fe20008000f00 */
[----:B012---:R-:W-:Y:S10]  /*16ed0*/  ENDCOLLECTIVE ;  /* 0x000000000000791b */ /* 0x007ff40003800000 */
.L_x_1320:
[----:B------:R-:W-:Y:S05]  /*16ee0*/  BSYNC B1 ;  /* 0x0000000000017941 */ /* 0x000fea0003800000 */
.L_x_1319:
[----:B------:R-:W-:Y:S05]  /*16ef0*/  BRA `(.L_x_1321) ;  /* 0xffffffe800bc7947 */ /* 0x000fea000383ffff */
.L_x_1268:
[----:B-1----:R1:W2:Y:S02]  /*16f00*/  SYNCS.PHASECHK.TRANS64.TRYWAIT P0, [R6+URZ], R5 ;  /* 0x00000005060075a7 */ /* 0x0022a4000800017f */
[----:B--2---:R-:W-:Y:S05]  /*16f10*/  @!P0 NANOSLEEP.SYNCS 0x989680 ;  /* 0x009896800000895d */ /* 0x004fea0003900000 */
[----:B------:R-:W2:Y:S02]  /*16f20*/  @!P0 SYNCS.PHASECHK.TRANS64 P0, [R6+URZ], R5 ;  /* 0x00000005060085a7 */ /* 0x000ea4000800007f */
[----:B--2---:R-:W-:Y:S05]  /*16f30*/  @!P0 BRA `(.L_x_1268) ;  /* 0xfffffffc00f08947 */ /* 0x004fea000383ffff */
[----:B------:R-:W-:Y:S05]  /*16f40*/  BRA `(.L_x_1322) ;  /* 0xffffffec00007947 */ /* 0x000fea000383ffff */
.L_x_1269:
[----:B--2---:R2:W3:Y:S02]  /*16f50*/  SYNCS.PHASECHK.TRANS64.TRYWAIT P0, [R7+URZ], R2 ;  /* 0x00000002070075a7 */ /* 0x0044e4000800017f */
[----:B---3--:R-:W-:Y:S05]  /*16f60*/  @!P0 NANOSLEEP.SYNCS 0x989680 ;  /* 0x009896800000895d */ /* 0x008fea0003900000 */
[----:B------:R-:W3:Y:S02]  /*16f70*/  @!P0 SYNCS.PHASECHK.TRANS64 P0, [R7+URZ], R2 ;  /* 0x00000002070085a7 */ /* 0x000ee4000800007f */
[----:B---3--:R-:W-:Y:S05]  /*16f80*/  @!P0 BRA `(.L_x_1269) ;  /* 0xfffffffc00f08947 */ /* 0x008fea000383ffff */
[----:B------:R-:W-:Y:S05]  /*16f90*/  BRA `(.L_x_1323) ;  /* 0xffffffe800f47947 */ /* 0x000fea000383ffff */
.L_x_1271:
[----:B---3--:R3:W4:Y:S02]  /*16fa0*/  SYNCS.PHASECHK.TRANS64.TRYWAIT P0, [R4+URZ], R5 ;  /* 0x00000005040075a7 */ /* 0x008724000800017f */
[----:B----4-:R-:W-:Y:S05]  /*16fb0*/  @!P0 NANOSLEEP.SYNCS 0x989680 ;  /* 0x009896800000895d */ /* 0x010fea0003900000 */
[----:B------:R-:W4:Y:S02]  /*16fc0*/  @!P0 SYNCS.PHASECHK.TRANS64 P0, [R4+URZ], R5 ;  /* 0x00000005040085a7 */ /* 0x000f24000800007f */
[----:B----4-:R-:W-:Y:S05]  /*16fd0*/  @!P0 BRA `(.L_x_1271) ;  /* 0xfffffffc00f08947 */ /* 0x010fea000383ffff */
[----:B------:R-:W-:Y:S05]  /*16fe0*/  BRA `(.L_x_1324) ;  /* 0xffffffe800fc7947 */ /* 0x000fea000383ffff */
.L_x_1325:
        /* <DEDUP_REMOVED lines=9> */
.L_x_2843:


//--------------------- .text._ZN7cutlass13device_kernelIN5flash11enable_sm90INS1_16FlashAttnFwdSm90INS1_25CollectiveMainloopFwdSm90ILi2EN4cute5tupleIJNS5_1CILi1EEES8_S8_EEENS6_IJNS7_ILi128EEENS7_ILi64EEENS7_ILi256EEEEEELi256ENS_10bfloat16_tEfNS_4arch4Sm90ELb0ELb1ELb1ELb1ELb0ELb1ELb0ELb1ELb1ELb0ELb0ELb0EEENS1_21CollectiveEpilogueFwdINS6_IJSA_SC_SB_EEES9_SE_SG_Li256ELb1ELb0ELb0ELb0EEENS1_36VarlenDynamicPersistentTileSchedulerILi128ELi64ELi256ELi32ELb0ELb0ELb1ELb1ELb0ELb1EEEEEEEEEvNT_6ParamsE --------------------------
	.section	.text._ZN7cutlass13device_kernelIN5flash11enable_sm90INS1_16FlashAttnFwdSm90INS1_25CollectiveMainloopFwdSm90ILi2EN4cute5tupleIJNS5_1CILi1EEES8_S8_EEENS6_IJNS7_ILi128EEENS7_ILi64EEENS7_ILi256EEEEEELi256ENS_10bfloat16_tEfNS_4arch4Sm90ELb0ELb1ELb1ELb1ELb0ELb1ELb0ELb1ELb1ELb0ELb0ELb0EEENS1_21CollectiveEpilogueFwdINS6_IJSA_SC_SB_EEES9_SE_SG_Li256ELb1ELb0ELb0ELb0EEENS1_36VarlenDynamicPersistentTileSchedulerILi128ELi64ELi256ELi32ELb0ELb0ELb1ELb1ELb0ELb1EEEEEEEEEvNT_6ParamsE,"ax",@progbits
	.align	128
.text._ZN7cutlass13device_kernelIN5flash11enable_sm90INS1_16FlashAttnFwdSm90INS1_25CollectiveMainloopFwdSm90ILi2EN4cute5tupleIJNS5_1CILi1EEES8_S8_EEENS6_IJNS7_ILi128EEENS7_ILi64EEENS7_ILi256EEEEEELi256ENS_10bfloat16_tEfNS_4arch4Sm90ELb0ELb1ELb1ELb1ELb0ELb1ELb0ELb1ELb1ELb0ELb0ELb0EEENS1_21CollectiveEpilogueFwdINS6_IJSA_SC_SB_EEES9_SE_SG_Li256ELb1ELb0ELb0ELb0EEENS1_36VarlenDynamicPersistentTileSchedulerILi128ELi64ELi256ELi32ELb0ELb0ELb1ELb1ELb0ELb1EEEEEEEEEvNT_6ParamsE:
        .type           _ZN7cutlass13device_kernelIN5flash11enable_sm90INS1_16FlashAttnFwdSm90INS1_25CollectiveMainloopFwdSm90ILi2EN4cute5tupleIJNS5_1CILi1EEES8_S8_EEENS6_IJNS7_ILi128EEENS7_ILi64EEENS7_ILi256EEEEEELi256ENS_10bfloat16_tEfNS_4arch4Sm90ELb0ELb1ELb1ELb1ELb0ELb1ELb0ELb1ELb1ELb0ELb0ELb0EEENS1_21CollectiveEpilogueFwdINS6_IJSA_SC_SB_EEES9_SE_SG_Li256ELb1ELb0ELb0ELb0EEENS1_36VarlenDynamicPersistentTileSchedulerILi128ELi64ELi256ELi32ELb0ELb0ELb1ELb1ELb0ELb1EEEEEEEEEvNT_6ParamsE,@function
        .size           _ZN7cutlass13device_kernelIN5flash11enable_sm90INS1_16FlashAttnFwdSm90INS1_25CollectiveMainloopFwdSm90ILi2EN4cute5tupleIJNS5_1CILi1EEES8_S8_EEENS6_IJNS7_ILi128EEENS7_ILi64EEENS7_ILi256EEEEEELi256ENS_10bfloat16_tEfNS_4arch4Sm90ELb0ELb1ELb1ELb1ELb0ELb1ELb0ELb1ELb1ELb0ELb0ELb0EEENS1_21CollectiveEpilogueFwdINS6_IJSA_SC_SB_EEES9_SE_SG_Li256ELb1ELb0ELb0ELb0EEENS1_36VarlenDynamicPersistentTileSchedulerILi128ELi64ELi256ELi32ELb0ELb0ELb1ELb1ELb0ELb1EEEEEEEEEvNT_6ParamsE,(.L_x_2844 - _ZN7cutlass13device_kernelIN5flash11enable_sm90INS1_16FlashAttnFwdSm90INS1_25CollectiveMainloopFwdSm90ILi2EN4cute5tupleIJNS5_1CILi1EEES8_S8_EEENS6_IJNS7_ILi128EEENS7_ILi64EEENS7_ILi256EEEEEELi256ENS_10bfloat16_tEfNS_4arch4Sm90ELb0ELb1ELb1ELb1ELb0ELb1ELb0ELb1ELb1ELb0ELb0ELb0EEENS1_21CollectiveEpilogueFwdINS6_IJSA_SC_SB_EEES9_SE_SG_Li256ELb1ELb0ELb0ELb0EEENS1_36VarlenDynamicPersistentTileSchedulerILi128ELi64ELi256ELi32ELb0ELb0ELb1ELb1ELb0ELb1EEEEEEEEEvNT_6ParamsE)
        .other          _ZN7cutlass13device_kernelIN5flash11enable_sm90INS1_16FlashAttnFwdSm90INS1_25CollectiveMainloopFwdSm90ILi2EN4cute5tupleIJNS5_1CILi1EEES8_S8_EEENS6_IJNS7_ILi128EEENS7_ILi64EEENS7_ILi256EEEEEELi256ENS_10bfloat16_tEfNS_4arch4Sm90ELb0ELb1ELb1ELb1ELb0ELb1ELb0ELb1ELb1ELb0ELb0ELb0EEENS1_21CollectiveEpilogueFwdINS6_IJSA_SC_SB_EEES9_SE_SG_Li256ELb1ELb0ELb0ELb0EEENS1_36VarlenDynamicPersistentTileSchedulerILi128ELi64ELi256ELi32ELb0ELb0ELb1ELb1ELb0ELb1EEEEEEEEEvNT_6ParamsE,@"STO_CUDA_ENTRY STV_DEFAULT"
_ZN7cutlass13device_kernelIN5flash11enable_sm90INS1_16FlashAttnFwdSm90INS1_25CollectiveMainloopFwdSm90ILi2EN4cute5tupleIJNS5_1CILi1EEES8_S8_EEENS6_IJNS7_ILi128EEENS7_ILi64EEENS7_ILi256EEEEEELi256ENS_10bfloat16_tEfNS_4arch4Sm90ELb0ELb1ELb1ELb1ELb0ELb1ELb0ELb1ELb1ELb0ELb0ELb0EEENS1_21CollectiveEpilogueFwdINS6_IJSA_SC_SB_EEES9_SE_SG_Li256ELb1ELb0ELb0ELb0EEENS1_36VarlenDynamicPersistentTileSchedulerILi128ELi64ELi256ELi32ELb0ELb0ELb1ELb1ELb0ELb1EEEEEEEEEvNT_6ParamsE:
        /* <DEDUP_REMOVED lines=27> */
.L_x_1327:
[----:B------:R-:W-:Y:S05]  /*01b0*/  BSYNC B0 ;  /* 0x0000000000007941 */ /* 0x000fea0003800000 */
.L_x_1326:
        /* <DEDUP_REMOVED lines=41> */
.L_x_1328:
        /* <DEDUP_REMOVED lines=22> */
.L_x_1329:
        /* <DEDUP_REMOVED lines=18> */
.L_x_1330:
        /* <DEDUP_REMOVED lines=22> */
.L_x_1331:
        /* <DEDUP_REMOVED lines=22> */
.L_x_1332:
[----:B0-----:R-:W-:Y:S01]  /*0990*/  UMOV UR4, 0x1 ;  /* 0x0000000100047882 */ /* 0x001fe20000000000 */
[----:B------:R-:W-:Y:S01]  /*09a0*/  PLOP3.LUT P0, PT, PT, PT, UP0, 0x80, 0x0 ;  /* 0x000000000000781c */ /* 0x000fe20003f0f008 */
[----:B------:R-:W-:Y:S01]  /*09b0*/  USEL UR4, UR4, 0x2, !UP0 ;  /* 0x0000000204047887 */ /* 0x000fe2000c000000 */
[----:B------:R-:W-:Y:S01]  /*09c0*/  NOP ;  /* 0x0000000000007918 */ /* 0x000fe20000000000 */
[----:B------:R-:W-:Y:S04]  /*09d0*/  BSSY B7, `(.L_x_1333) ;  /* 0x00028a5000077945 */ /* 0x000fe80003800000 */
[----:B------:R-:W-:-:S05]  /*09e0*/  IMAD.U32 R2, RZ, RZ, UR4 ;  /* 0x00000004ff027e24 */ /* 0x000fca000f8e00ff */
[----:B------:R0:W-:Y:S01]  /*09f0*/  STL [R1+0x98], R2 ;  /* 0x0000980201007387 */ /* 0x0001e20000100800 */
[----:B-12-4-:R-:W-:Y:S06]  /*0a00*/  BAR.SYNC.DEFER_BLOCKING 0x0 ;  /* 0x0000000000007b1d */ /* 0x016fec0000010000 */
[----:B------:R-:W-:Y:S05]  /*0a10*/  @!P0 BRA `(.L_x_1334) ;  /* 0x0000021800ec8947 */ /* 0x000fea0003800000 */
.L_x_1335:
        /* <DEDUP_REMOVED lines=15> */
[----:B0-----:R-:W2:Y:S01]  /*0b10*/  LDL R2, [R1+0x98] ;  /* 0x0000980001027983 */ /* 0x001ea20000100800 */
[----:B------:R-:W-:Y:S02]  /*0b20*/  IMAD.MOV.U32 R236, RZ, RZ, RZ ;  /* 0x000000ffffec7224 */ /* 0x000fe400078e00ff */
[----:B------:R-:W-:Y:S01]  /*0b30*/  IMAD.MOV.U32 R218, RZ, RZ, RZ ;  /* 0x000000ffffda7224 */ /* 0x000fe200078e00ff */
[----:B------:R-:W0:Y:S01]  /*0b40*/  S2R R0, SR_TID.X ;  /* 0x0000000000007919 */ /* 0x000e220000002100 */
[----:B------:R-:W-:Y:S02]  /*0b50*/  IMAD.MOV.U32 R22, RZ, RZ, RZ ;  /* 0x000000ffff167224 */ /* 0x000fe400078e00ff */
[----:B0-----:R-:W-:-:S05]  /*0b60*/  VIADD R0, R0, 0xffffff80 ;  /* 0xffffff8000007836 */ /* 0x001fca0000000000 */
[----:B------:R-:W-:-:S04]  /*0b70*/  SHF.R.S32.HI R3, RZ, 0x1f, R0 ;  /* 0x0000001fff037819 */ /* 0x000fc80000011400 */
[CC--:B------:R-:W-:Y:S02]  /*0b80*/  LEA.HI R4, R3.reuse, R0.reuse, RZ, 0x4 ;  /* 0x0000000003047211 */ /* 0x0c0fe400078f20ff */
[CC--:B------:R-:W-:Y:S02]  /*0b90*/  LEA.HI R18, R3.reuse, R0.reuse, RZ, 0x3 ;  /* 0x0000000003127211 */ /* 0x0c0fe400078f18ff */
[CC--:B------:R-:W-:Y:S02]  /*0ba0*/  LEA.HI R6, R3.reuse, R0.reuse, RZ, 0x5 ;  /* 0x0000000003067211 */ /* 0x0c0fe400078f28ff */
[----:B------:R-:W-:Y:S02]  /*0bb0*/  LEA.HI R11, R3, R0, RZ, 0x6 ;  /* 0x00000000030b7211 */ /* 0x000fe400078f30ff */
[----:B------:R-:W-:Y:S01]  /*0bc0*/  LOP3.LUT R9, R18, 0xfffffff8, RZ, 0xc0, !PT ;  /* 0xfffffff812097812 */ /* 0x000fe200078ec0ff */
[----:B------:R-:W-:Y:S01]  /*0bd0*/  IMAD.SHL.U32 R6, R6, 0x20, RZ ;  /* 0x0000002006067824 */ /* 0x000fe200078e00ff */
[----:B------:R-:W-:Y:S01]  /*0be0*/  SHF.R.S32.HI R7, RZ, 0x4, R4 ;  /* 0x00000004ff077819 */ /* 0x000fe20000011404 */
[----:B------:R-:W-:Y:S01]  /*0bf0*/  IMAD.SHL.U32 R11, R11, 0x8, RZ ;  /* 0x000000080b0b7824 */ /* 0x000fe200078e00ff */
[----:B------:R-:W-:Y:S01]  /*0c00*/  SHF.R.S32.HI R18, RZ, 0x3, R18 ;  /* 0x00000003ff127819 */ /* 0x000fe20000011412 */
[----:B------:R-:W-:Y:S01]  /*0c10*/  IMAD.IADD R12, R0, 0x1, -R9 ;  /* 0x00000001000c7824 */ /* 0x000fe200078e0a09 */
[----:B------:R-:W-:-:S03]  /*0c20*/  LOP3.LUT R6, R6, 0xfffffc00, RZ, 0xc0, !PT ;  /* 0xfffffc0006067812 */ /* 0x000fc600078ec0ff */
[C---:B------:R-:W-:Y:S02]  /*0c30*/  IMAD.SHL.U32 R208, R12.reuse, 0x4, RZ ;  /* 0x000000040cd07824 */ /* 0x040fe400078e00ff */
[----:B------:R-:W-:Y:S02]  /*0c40*/  IMAD.SHL.U32 R228, R12, 0x8, RZ ;  /* 0x000000080ce47824 */ /* 0x000fe400078e00ff */
[----:B------:R-:W-:Y:S02]  /*0c50*/  VIADD R237, R208, 0x40 ;  /* 0x00000040d0ed7836 */ /* 0x000fe40000000000 */
[----:B------:R-:W-:Y:S02]  /*0c60*/  VIADD R233, R18, 0x20 ;  /* 0x0000002012e97836 */ /* 0x000fe40000000000 */
[----:B------:R-:W-:Y:S01]  /*0c70*/  IMAD.IADD R225, R208, 0x1, R237 ;  /* 0x00000001d0e17824 */ /* 0x000fe200078e02ed */
[----:B--2---:R-:W-:Y:S02]  /*0c80*/  R2UR UR4, R2 ;  /* 0x00000000020472ca */ /* 0x004fe400000e0000 */
[----:B------:R-:W-:-:S02]  /*0c90*/  LEA.HI R2, R3, R0, RZ, 0x7 ;  /* 0x0000000003027211 */ /* 0x000fc400078f38ff */
[----:B------:R-:W-:Y:S02]  /*0ca0*/  LOP3.LUT R3, R4, 0x3fffff0, RZ, 0xc0, !PT ;  /* 0x03fffff004037812 */ /* 0x000fe400078ec0ff */
[----:B------:R-:W-:Y:S02]  /*0cb0*/  LOP3.LUT R5, R2, 0xffffff80, RZ, 0xc0, !PT ;  /* 0xffffff8002057812 */ /* 0x000fe400078ec0ff */
[----:B------:R-:W-:-:S03]  /*0cc0*/  LEA.HI R4, R4, R7, RZ, 0x1 ;  /* 0x0000000704047211 */ /* 0x000fc600078f08ff */
[----:B------:R-:W-:Y:S01]  /*0cd0*/  IMAD.IADD R24, R0, 0x1, -R5 ;  /* 0x0000000100187824 */ /* 0x000fe200078e0a05 */
[----:B------:R-:W-:Y:S01]  /*0ce0*/  LOP3.LUT R4, R4, 0x1ffffffe, RZ, 0xc0, !PT ;  /* 0x1ffffffe04047812 */ /* 0x000fe200078ec0ff */
[----:B------:R-:W-:Y:S01]  /*0cf0*/  IMAD.IADD R5, R0, 0x1, -R3 ;  /* 0x0000000100057824 */ /* 0x000fe200078e0a03 */
[----:B------:R-:W-:Y:S01]  /*0d00*/  SHF.R.S32.HI R3, RZ, 0x7, R2 ;  /* 0x00000007ff037819 */ /* 0x000fe20000011402 */
[----:B------:R-:W-:Y:S01]  /*0d10*/  ULOP3.LUT UR4, UR4, 0x1, URZ, 0xfc, !UPT ;  /* 0x0000000104047892 */ /* 0x000fe2000f8efc3f */
[----:B------:R-:W-:Y:S01]  /*0d20*/  SHF.R.S32.HI R8, RZ, 0x1f, R24 ;  /* 0x0000001fff087819 */ /* 0x000fe20000011418 */
[----:B------:R-:W-:Y:S01]  /*0d30*/  IMAD R5, R5, 0x40, R6 ;  /* 0x0000004005057824 */ /* 0x000fe200078e0206 */
[----:B------:R-:W-:Y:S01]  /*0d40*/  LEA.HI R2, R2, R3, RZ, 0x1 ;  /* 0x0000000302027211 */ /* 0x000fe200078f08ff */
[----:B------:R-:W-:Y:S01]  /*0d50*/  IMAD.IADD R4, R7, 0x1, -R4 ;  /* 0x0000000107047824 */ /* 0x000fe200078e0a04 */
[-C--:B------:R-:W-:Y:S01]  /*0d60*/  LEA.HI R10, R8, R24.reuse, RZ, 0x2 ;  /* 0x00000018080a7211 */ /* 0x080fe200078f10ff */
[----:B------:R-:W-:Y:S01]  /*0d70*/  VIADD R6, R18, 0x60 ;  /* 0x0000006012067836 */ /* 0x000fe20000000000 */
[----:B------:R-:W-:Y:S01]  /*0d80*/  LOP3.LUT R2, R2, 0x3fffffe, RZ, 0xc0, !PT ;  /* 0x03fffffe02027812 */ /* 0x000fe200078ec0ff */
[----:B------:R-:W-:Y:S01]  /*0d90*/  IMAD R4, R4, 0x8, R5 ;  /* 0x0000000804047824 */ /* 0x000fe200078e0205 */
[--C-:B------:R-:W-:Y:S01]  /*0da0*/  SHF.R.S32.HI R0, RZ, 0x2, R10.reuse ;  /* 0x00000002ff007819 */ /* 0x100fe2000001140a */
[----:B------:R-:W-:Y:S01]  /*0db0*/  STL [R1+0x74], R24 ;  /* 0x0000741801007387 */ /* 0x000fe20000100800 */
[----:B------:R-:W-:Y:S01]  /*0dc0*/  SHF.R.S32.HI R9, RZ, 0x1f, R10 ;  /* 0x0000001fff097819 */ /* 0x000fe2000001140a */
[----:B------:R-:W-:Y:S01]  /*0dd0*/  IMAD.IADD R2, R3, 0x1, -R2 ;  /* 0x0000000103027824 */ /* 0x000fe200078e0a02 */
[----:B------:R-:W-:Y:S01]  /*0de0*/  LEA.HI R8, R8, R24, RZ, 0x5 ;  /* 0x0000001808087211 */ /* 0x000fe200078f28ff */
[----:B------:R-:W-:Y:S01]  /*0df0*/  STL [R1+0x20], R12 ;  /* 0x0000200c01007387 */ /* 0x000fe20000100800 */
[----:B------:R-:W-:-:S02]  /*0e00*/  LEA.HI R9, R9, R0, RZ, 0x3 ;  /* 0x0000000009097211 */ /* 0x000fc400078f18ff */
[----:B------:R-:W-:Y:S01]  /*0e10*/  SHF.R.S32.HI R8, RZ, 0x5, R8 ;  /* 0x00000005ff087819 */ /* 0x000fe20000011408 */
[----:B------:R0:W-:Y:S01]  /*0e20*/  STL [R1+0x94], R4 ;  /* 0x0000940401007387 */ /* 0x0001e20000100800 */
[----:B------:R-:W-:Y:S02]  /*0e30*/  LOP3.LUT R9, R9, 0xfffffff8, RZ, 0xc0, !PT ;  /* 0xfffffff809097812 */ /* 0x000fe400078ec0ff */
[----:B------:R-:W-:Y:S01]  /*0e40*/  SHF.R.S32.HI R5, RZ, 0x1f, R6 ;  /* 0x0000001fff057819 */ /* 0x000fe20000011406 */
[----:B------:R1:W-:Y:S01]  /*0e50*/  STL [R1+0x6c], R6 ;  /* 0x00006c0601007387 */ /* 0x0003e20000100800 */
[----:B------:R-:W-:Y:S01]  /*0e60*/  LOP3.LUT R234, R10, 0x7ffffffc, RZ, 0xc0, !PT ;  /* 0x7ffffffc0aea7812 */ /* 0x000fe200078ec0ff */
[----:B------:R-:W-:Y:S01]  /*0e70*/  IMAD.IADD R9, R0, 0x1, -R9 ;  /* 0x0000000100097824 */ /* 0x000fe200078e0a09 */
[----:B------:R-:W-:Y:S01]  /*0e80*/  LEA.HI R5, R5, R6, RZ, 0x3 ;  /* 0x0000000605057211 */ /* 0x000fe200078f18ff */
[----:B------:R-:W-:Y:S02]  /*0e90*/  VIADD R0, R18, 0x40 ;  /* 0x0000004012007836 */ /* 0x000fe40000000000 */
[----:B0-----:R-:W-:-:S02]  /*0ea0*/  IMAD.SHL.U32 R4, R6, 0x40, RZ ;  /* 0x0000004006047824 */ /* 0x001fc400078e00ff */
[----:B------:R-:W-:Y:S01]  /*0eb0*/  IMAD R9, R8, 0x10, R9 ;  /* 0x0000001008097824 */ /* 0x000fe200078e0209 */
[----:B------:R-:W-:Y:S01]  /*0ec0*/  SHF.R.S32.HI R3, RZ, 0x1f, R0 ;  /* 0x0000001fff037819 */ /* 0x000fe20000011400 */
[----:B------:R-:W-:Y:S01]  /*0ed0*/  IMAD.SHL.U32 R17, R5, 0x40, RZ ;  /* 0x0000004005117824 */ /* 0x000fe200078e00ff */
[----:B------:R-:W-:Y:S01]  /*0ee0*/  LOP3.LUT R8, R4, 0x1c0, RZ, 0xc0, !PT ;  /* 0x000001c004087812 */ /* 0x000fe200078ec0ff */
[----:B------:R-:W-:Y:S01]  /*0ef0*/  IMAD.IADD R234, R24, 0x1, -R234 ;  /* 0x0000000118ea7824 */ /* 0x000fe200078e0aea */
[----:B------:R-:W-:Y:S01]  /*0f00*/  LEA.HI R3, R3, R0, RZ, 0x3 ;  /* 0x0000000003037211 */ /* 0x000fe200078f18ff */
[----:B------:R-:W-:Y:S01]  /*0f10*/  IMAD.SHL.U32 R0, R0, 0x40, RZ ;  /* 0x0000004000007824 */ /* 0x000fe200078e00ff */
[----:B------:R-:W-:Y:S02]  /*0f20*/  SHF.R.S32.HI R4, RZ, 0x1f, R225 ;  /* 0x0000001fff047819 */ /* 0x000fe400000114e1 */
[----:B------:R-:W-:Y:S01]  /*0f30*/  LOP3.LUT R19, R17, 0xfffffe00, RZ, 0xc0, !PT ;  /* 0xfffffe0011137812 */ /* 0x000fe200078ec0ff */
[----:B-1----:R-:W-:Y:S01]  /*0f40*/  IMAD.SHL.U32 R6, R3, 0x40, RZ ;  /* 0x0000004003067824 */ /* 0x002fe200078e00ff */
[----:B------:R-:W-:-:S02]  /*0f50*/  LOP3.LUT R0, R0, 0x1c0, RZ, 0xc0, !PT ;  /* 0x000001c000007812 */ /* 0x000fc400078ec0ff */
[----:B------:R-:W-:Y:S02]  /*0f60*/  LEA.HI R5, R4, R225, RZ, 0x3 ;  /* 0x000000e104057211 */ /* 0x000fe400078f18ff */
[C---:B------:R-:W-:Y:S02]  /*0f70*/  LOP3.LUT R3, R0.reuse, 0x38, R228, 0xf8, !PT ;  /* 0x0000003800037812 */ /* 0x040fe400078ef8e4 */
[----:B------:R-:W-:Y:S02]  /*0f80*/  SHF.R.U32.HI R7, RZ, 0x3, R0 ;  /* 0x00000003ff077819 */ /* 0x000fe40000011600 */
[----:B------:R-:W-:Y:S02]  /*0f90*/  LOP3.LUT R0, R0, 0x38, R5, 0xf8, !PT ;  /* 0x0000003800007812 */ /* 0x000fe400078ef805 */
[----:B------:R-:W-:Y:S02]  /*0fa0*/  LOP3.LUT R6, R6, 0xfffffe00, RZ, 0xc0, !PT ;  /* 0xfffffe0006067812 */ /* 0x000fe400078ec0ff */
[----:B------:R-:W-:Y:S01]  /*0fb0*/  LOP3.LUT R17, R0, R7, RZ, 0x3c, !PT ;  /* 0x0000000700117212 */ /* 0x000fe200078e3cff */
[----:B------:R-:W-:Y:S01]  /*0fc0*/  IMAD R0, R2, 0x40, R9 ;  /* 0x0000004002007824 */ /* 0x000fe200078e0209 */
[----:B------:R-:W-:-:S02]  /*0fd0*/  SHF.R.S32.HI R2, RZ, 0x1f, R233 ;  /* 0x0000001fff027819 */ /* 0x000fc400000114e9 */
[----:B------:R-:W-:Y:S01]  /*0fe0*/  LOP3.LUT R21, R6, R3, R7, 0xf6, !PT ;  /* 0x0000000306157212 */ /* 0x000fe200078ef607 */
[----:B------:R-:W-:Y:S01]  /*0ff0*/  IMAD.SHL.U32 R7, R18, 0x40, RZ ;  /* 0x0000004012077824 */ /* 0x000fe200078e00ff */
[----:B------:R0:W-:Y:S01]  /*1000*/  STL [R1+0x54], R0 ;  /* 0x0000540001007387 */ /* 0x0001e20000100800 */
[----:B------:R-:W-:Y:S02]  /*1010*/  LEA.HI R2, R2, R233, RZ, 0x3 ;  /* 0x000000e902027211 */ /* 0x000fe400078f18ff */
[----:B------:R-:W-:Y:S01]  /*1020*/  LOP3.LUT R12, R8, 0x38, R228, 0xf8, !PT ;  /* 0x00000038080c7812 */ /* 0x000fe200078ef8e4 */
[----:B------:R1:W-:Y:S01]  /*1030*/  STL [R1+0x38], R7 ;  /* 0x0000380701007387 */ /* 0x0003e20000100800 */
[----:B------:R-:W-:Y:S01]  /*1040*/  SHF.R.U32.HI R20, RZ, 0x3, R8 ;  /* 0x00000003ff147819 */ /* 0x000fe20000011608 */
[----:B------:R-:W-:Y:S01]  /*1050*/  IMAD.SHL.U32 R2, R2, 0x40, RZ ;  /* 0x0000004002027824 */ /* 0x000fe200078e00ff */
[----:B------:R-:W-:Y:S02]  /*1060*/  LOP3.LUT R25, R8, 0x38, R5, 0xf8, !PT ;  /* 0x0000003808197812 */ /* 0x000fe400078ef805 */
[----:B------:R-:W-:Y:S01]  /*1070*/  LOP3.LUT R3, R7, 0x1c0, RZ, 0xc0, !PT ;  /* 0x000001c007037812 */ /* 0x000fe200078ec0ff */
[----:B0-----:R-:W-:Y:S01]  /*1080*/  IMAD.SHL.U32 R0, R233, 0x40, RZ ;  /* 0x00000040e9007824 */ /* 0x001fe200078e00ff */
[----:B------:R-:W-:-:S02]  /*1090*/  LOP3.LUT R23, R19, R12, R20, 0xf6, !PT ;  /* 0x0000000c13177212 */ /* 0x000fc400078ef614 */
[----:B------:R-:W-:Y:S02]  /*10a0*/  LOP3.LUT R25, R25, R20, RZ, 0x3c, !PT ;  /* 0x0000001419197212 */ /* 0x000fe400078e3cff */
[----:B------:R-:W-:Y:S02]  /*10b0*/  LOP3.LUT R27, R0, 0x1c0, RZ, 0xc0, !PT ;  /* 0x000001c0001b7812 */ /* 0x000fe400078ec0ff */
[----:B------:R-:W-:Y:S02]  /*10c0*/  LEA.HI R4, R4, R225, RZ, 0x6 ;  /* 0x000000e104047211 */ /* 0x000fe400078f30ff */
[----:B------:R-:W-:Y:S02]  /*10d0*/  LOP3.LUT R20, R11, 0xfffffe00, RZ, 0xc0, !PT ;  /* 0xfffffe000b147812 */ /* 0x000fe400078ec0ff */
[----:B------:R-:W-:Y:S01]  /*10e0*/  LOP3.LUT R0, R5, 0x38, RZ, 0xc0, !PT ;  /* 0x0000003805007812 */ /* 0x000fe200078ec0ff */
[----:B------:R-:W-:Y:S01]  /*10f0*/  IMAD.SHL.U32 R4, R4, 0x80, RZ ;  /* 0x0000008004047824 */ /* 0x000fe200078e00ff */
[----:B------:R-:W-:Y:S01]  /*1100*/  SHF.R.U32.HI R26, RZ, 0x3, R3 ;  /* 0x00000003ff1a7819 */ /* 0x000fe20000011603 */
[----:B------:R-:W-:Y:S01]  /*1110*/  STL [R1+0x48], R20 ;  /* 0x0000481401007387 */ /* 0x000fe20000100800 */
[----:B------:R-:W-:-:S02]  /*1120*/  SHF.R.U32.HI R12, RZ, 0x3, R27 ;  /* 0x00000003ff0c7819 */ /* 0x000fc4000001161b */
[----:B------:R-:W-:Y:S01]  /*1130*/  LOP3.LUT R5, R27, 0x38, R5, 0xf8, !PT ;  /* 0x000000381b057812 */ /* 0x000fe200078ef805 */
[----:B------:R-:W-:Y:S01]  /*1140*/  STL [R1+0x34], R27 ;  /* 0x0000341b01007387 */ /* 0x000fe20000100800 */
[----:B------:R-:W-:Y:S01]  /*1150*/  LOP3.LUT R8, R2, 0xfffffe00, RZ, 0xc0, !PT ;  /* 0xfffffe0002087812 */ /* 0x000fe200078ec0ff */
[----:B------:R-:W-:Y:S01]  /*1160*/  IMAD.U32 R2, RZ, RZ, UR4 ;  /* 0x00000004ff027e24 */ /* 0x000fe2000f8e00ff */
[----:B------:R-:W-:Y:S01]  /*1170*/  LOP3.LUT R0, R0, 0x1c0, R7, 0xf8, !PT ;  /* 0x000001c000007812 */ /* 0x000fe200078ef807 */
[----:B------:R-:W-:Y:S01]  /*1180*/  STL [R1+0x44], R26 ;  /* 0x0000441a01007387 */ /* 0x000fe20000100800 */
[----:B-1----:R-:W-:Y:S02]  /*1190*/  LOP3.LUT R7, R5, R12, RZ, 0x3c, !PT ;  /* 0x0000000c05077212 */ /* 0x002fe400078e3cff */
[----:B------:R-:W-:Y:S01]  /*11a0*/  LOP3.LUT R4, R4, 0xffffe000, RZ, 0xc0, !PT ;  /* 0xffffe00004047812 */ /* 0x000fe200078ec0ff */
[----:B------:R-:W-:Y:S01]  /*11b0*/  STL [R1+0x3c], R12 ;  /* 0x00003c0c01007387 */ /* 0x000fe20000100800 */
[----:B------:R-:W-:Y:S01]  /*11c0*/  LOP3.LUT R5, R0, R26, RZ, 0x3c, !PT ;  /* 0x0000001a00057212 */ /* 0x000fe200078e3cff */
[----:B------:R-:W-:Y:S01]  /*11d0*/  VIADD R0, R16, 0x10400 ;  /* 0x0001040010007836 */ /* 0x000fe20000000000 */
[-C--:B------:R-:W-:Y:S01]  /*11e0*/  IADD3 R9, R17, R4.reuse, R6 ;  /* 0x0000000411097210 */ /* 0x080fe20007ffe006 */
[----:B------:R-:W-:Y:S01]  /*11f0*/  STL [R1+0x40], R8 ;  /* 0x0000400801007387 */ /* 0x000fe20000100800 */
[-C--:B------:R-:W-:Y:S01]  /*1200*/  IADD3 R25, R25, R4.reuse, R19 ;  /* 0x0000000419197210 */ /* 0x080fe20007ffe013 */
[----:B------:R-:W-:Y:S01]  /*1210*/  VIADD R6, R208, 0x60 ;  /* 0x00000060d0067836 */ /* 0x000fe20000000000 */
[-C--:B------:R-:W-:Y:S01]  /*1220*/  IADD3 R7, R7, R4.reuse, R8 ;  /* 0x0000000407077210 */ /* 0x080fe20007ffe008 */
[----:B------:R-:W-:Y:S01]  /*1230*/  STL [R1+0x4], R13 ;  /* 0x0000040d01007387 */ /* 0x000fe20000100800 */
[----:B------:R-:W-:Y:S01]  /*1240*/  IADD3 R5, R5, R4, R20 ;  /* 0x0000000405057210 */ /* 0x000fe20007ffe014 */
[----:B------:R-:W-:Y:S01]  /*1250*/  IMAD.MOV.U32 R17, RZ, RZ, RZ ;  /* 0x000000ffff117224 */ /* 0x000fe200078e00ff */
[----:B------:R-:W-:Y:S01]  /*1260*/  SHF.R.S32.HI R4, RZ, 0x1f, R233 ;  /* 0x0000001fff047819 */ /* 0x000fe200000114e9 */
[----:B------:R-:W-:Y:S01]  /*1270*/  STL [R1+0x8], R14 ;  /* 0x0000080e01007387 */ /* 0x000fe20000100800 */
[----:B------:R-:W-:-:S02]  /*1280*/  LOP3.LUT R3, R3, 0x38, R228, 0xf8, !PT ;  /* 0x0000003803037812 */ /* 0x000fc400078ef8e4 */
[----:B------:R-:W-:Y:S01]  /*1290*/  SHF.R.S32.HI R19, RZ, 0x1f, R18 ;  /* 0x0000001fff137819 */ /* 0x000fe20000011412 */
[----:B------:R-:W-:Y:S04]  /*12a0*/  STL [R1+0xc], R15 ;  /* 0x00000c0f01007387 */ /* 0x000fe80000100800 */
[----:B------:R-:W-:Y:S04]  /*12b0*/  STL [R1+0x68], RZ ;  /* 0x000068ff01007387 */ /* 0x000fe80000100800 */
[----:B------:R0:W-:Y:S04]  /*12c0*/  STL [R1+0x30], R2 ;  /* 0x0000300201007387 */ /* 0x0001e80000100800 */
[----:B------:R1:W-:Y:S01]  /*12d0*/  STL [R1+0x5c], R4 ;  /* 0x00005c0401007387 */ /* 0x0003e20000100800 */
[----:B0-----:R-:W-:-:S02]  /*12e0*/  VIADD R2, R208, 0x20 ;  /* 0x00000020d0027836 */ /* 0x001fc40000000000 */
[----:B-1----:R-:W-:-:S03]  /*12f0*/  VIADD R4, R228, 0x80 ;  /* 0x00000080e4047836 */ /* 0x002fc60000000000 */
[----:B------:R0:W-:Y:S01]  /*1300*/  STL [R1+0x10], R2 ;  /* 0x0000100201007387 */ /* 0x0001e20000100800 */
[----:B------:R-:W-:-:S03]  /*1310*/  LOP3.LUT R4, R20, R3, R26, 0xf6, !PT ;  /* 0x0000000314047212 */ /* 0x000fc600078ef61a */
[----:B------:R1:W-:Y:S04]  /*1320*/  STL [R1+0x14], R6 ;  /* 0x0000140601007387 */ /* 0x0003e80000100800 */
[----:B------:R-:W-:Y:S01]  /*1330*/  STL [R1+0x58], R4 ;  /* 0x0000580401007387 */ /* 0x000fe20000100800 */
[----:B0-----:R-:W-:-:S04]  /*1340*/  LOP3.LUT R2, R27, 0x38, R228, 0xf8, !PT ;  /* 0x000000381b027812 */ /* 0x001fc800078ef8e4 */
[----:B------:R-:W-:Y:S01]  /*1350*/  LOP3.LUT R3, R8, R2, R12, 0xf6, !PT ;  /* 0x0000000208037212 */ /* 0x000fe200078ef60c */
[--C-:B------:R-:W-:Y:S02]  /*1360*/  IMAD R2, R21, 0x2, R0.reuse ;  /* 0x0000000215027824 */ /* 0x100fe400078e0200 */
[----:B-1----:R-:W-:Y:S02]  /*1370*/  VIADD R6, R228, 0xc0 ;  /* 0x000000c0e4067836 */ /* 0x002fe40000000000 */
[--C-:B------:R-:W-:Y:S01]  /*1380*/  IMAD R6, R23, 0x2, R0.reuse ;  /* 0x0000000217067824 */ /* 0x100fe200078e0200 */
[----:B------:R0:W-:Y:S01]  /*1390*/  STL [R1+0x84], R2 ;  /* 0x0000840201007387 */ /* 0x0001e20000100800 */
[----:B------:R-:W-:-:S03]  /*13a0*/  IMAD R3, R3, 0x2, R0 ;  /* 0x0000000203037824 */ /* 0x000fc600078e0200 */
[----:B------:R1:W-:Y:S04]  /*13b0*/  STL [R1+0x7c], R6 ;  /* 0x00007c0601007387 */ /* 0x0003e80000100800 */
[----:B------:R2:W-:Y:S01]  /*13c0*/  STL [R1+0x8c], R3 ;  /* 0x00008c0301007387 */ /* 0x0005e20000100800 */
[--C-:B0-----:R-:W-:Y:S02]  /*13d0*/  IMAD R2, R7, 0x2, R0.reuse ;  /* 0x0000000207027824 */ /* 0x101fe400078e0200 */
[----:B-1----:R-:W-:-:S03]  /*13e0*/  IMAD R6, R9, 0x2, R0 ;  /* 0x0000000209067824 */ /* 0x002fc600078e0200 */
[----:B------:R0:W-:Y:S01]  /*13f0*/  STL [R1+0x88], R2 ;  /* 0x0000880201007387 */ /* 0x0001e20000100800 */
[----:B--2---:R-:W-:-:S03]  /*1400*/  IMAD R3, R25, 0x2, R0 ;  /* 0x0000000219037824 */ /* 0x004fc600078e0200 */
[----:B------:R1:W-:Y:S04]  /*1410*/  STL [R1+0x80], R6 ;  /* 0x0000800601007387 */ /* 0x0003e80000100800 */
[----:B------:R1:W-:Y:S01]  /*1420*/  STL [R1+0x78], R3 ;  /* 0x0000780301007387 */ /* 0x0003e20000100800 */
[--C-:B0-----:R-:W-:Y:S02]  /*1430*/  IMAD R2, R5, 0x2, R0.reuse ;  /* 0x0000000205027824 */ /* 0x101fe400078e0200 */
[----:B------:R-:W-:-:S05]  /*1440*/  IMAD R0, R4, 0x2, R0 ;  /* 0x0000000204007824 */ /* 0x000fca00078e0200 */
[----:B------:R1:W-:Y:S04]  /*1450*/  STL [R1+0x4c], R0 ;  /* 0x00004c0001007387 */ /* 0x0003e80000100800 */
[----:B------:R1:W-:Y:S02]  /*1460*/  STL [R1+0x90], R2 ;  /* 0x0000900201007387 */ /* 0x0003e40000100800 */
.L_x_1649:
[----:B-12--5:R-:W2:Y:S01]  /*1470*/  LDL R12, [R1+0x4] ;  /* 0x00000400010c7983 */ /* 0x026ea20000100800 */
[----:B------:R-:W-:Y:S01]  /*1480*/  ULDC.64 UR4, c[0x0][0xa28] ;  /* 0x00028a0000047ab9 */ /* 0x000fe20000000a00 */
[----:B0---4-:R-:W0:Y:S02]  /*1490*/  LDC.64 R4, c[0x0][0xa08] ;  /* 0x00028200ff047b82 */ /* 0x011e240000000a00 */
[----:B------:R-:W3:Y:S04]  /*14a0*/  LDL R27, [R1+0x8] ;  /* 0x00000800011b7983 */ /* 0x000ee80000100800 */
[----:B------:R-:W4:Y:S01]  /*14b0*/  LDL R28, [R1+0xc] ;  /* 0x00000c00011c7983 */ /* 0x000f220000100800 */
[----:B------:R-:W-:-:S04]  /*14c0*/  ISETP.NE.U32.AND P0, PT, RZ, UR4, PT ;  /* 0x00000004ff007c0c */ /* 0x000fc8000bf05070 */
[----:B------:R-:W-:Y:S01]  /*14d0*/  ISETP.NE.AND.EX P0, PT, RZ, UR5, PT, P0 ;  /* 0x00000005ff007c0c */ /* 0x000fe2000bf05300 */
[----:B------:R-:W-:Y:S02]  /*14e0*/  ULDC.64 UR4, c[0x0][0xa18] ;  /* 0x0002860000047ab9 */ /* 0x000fe40000000a00 */
[----:B------:R-:W-:-:S04]  /*14f0*/  ISETP.NE.U32.AND P1, PT, RZ, UR4, PT ;  /* 0x00000004ff007c0c */ /* 0x000fc8000bf25070 */
[----:B------:R-:W-:Y:S01]  /*1500*/  ISETP.NE.AND.EX P1, PT, RZ, UR5, PT, P1 ;  /* 0x00000005ff007c0c */ /* 0x000fe2000bf25310 */
[----:B------:R-:W-:-:S05]  /*1510*/  ULDC.64 UR4, c[0x0][0xa08] ;  /* 0x0002820000047ab9 */ /* 0x000fca0000000a00 */
[----:B-1----:R-:W1:Y:S08]  /*1520*/  @P0 LDC.64 R2, c[0x0][0xa28] ;  /* 0x00028a00ff020b82 */ /* 0x002e700000000a00 */
[----:B------:R-:W1:Y:S01]  /*1530*/  @P1 LDC.64 R6, c[0x0][0xa18] ;  /* 0x00028600ff061b82 */ /* 0x000e620000000a00 */
[----:B------:R-:W-:Y:S01]  /*1540*/  ISETP.NE.U32.AND P3, PT, RZ, UR4, PT ;  /* 0x00000004ff007c0c */ /* 0x000fe2000bf65070 */
[----:B------:R-:W-:-:S03]  /*1550*/  ULDC UR4, c[0x0][0x288] ;  /* 0x0000a20000047ab9 */ /* 0x000fc60000000800 */
[----:B------:R-:W-:Y:S01]  /*1560*/  ISETP.NE.AND.EX P3, PT, RZ, UR5, PT, P3 ;  /* 0x00000005ff007c0c */ /* 0x000fe2000bf65330 */
[----:B------:R-:W-:Y:S01]  /*1570*/  IMAD.U32 R224, RZ, RZ, UR4 ;  /* 0x00000004ffe07e24 */ /* 0x000fe2000f8e00ff */
[----:B------:R-:W-:Y:S01]  /*1580*/  ULDC.64 UR4, c[0x0][0x3f8] ;  /* 0x0000fe0000047ab9 */ /* 0x000fe20000000a00 */
[----:B------:R-:W-:Y:S01]  /*1590*/  IMAD.MOV.U32 R0, RZ, RZ, RZ ;  /* 0x000000ffff007224 */ /* 0x000fe200078e00ff */
[----:B------:R-:W-:Y:S01]  /*15a0*/  UISETP.NE.U32.AND UP0, UPT, UR4, URZ, UPT ;  /* 0x0000003f0400728c */ /* 0x000fe2000bf05070 */
[----:B------:R-:W-:Y:S01]  /*15b0*/  IMAD.MOV.U32 R26, RZ, RZ, RZ ;  /* 0x000000ffff1a7224 */ /* 0x000fe200078e00ff */
[----:B------:R-:W-:Y:S01]  /*15c0*/  ULDC.64 UR6, c[0x0][0x208] ;  /* 0x0000820000067ab9 */ /* 0x000fe20000000a00 */
[----:B------:R-:W-:Y:S01]  /*15d0*/  ULDC UR4, c[0x0][0x404] ;  /* 0x0001010000047ab9 */ /* 0x000fe20000000800 */
[----:B------:R-:W-:-:S03]  /*15e0*/  UISETP.NE.AND.EX UP0, UPT, UR5, URZ, UPT, UP0 ;  /* 0x0000003f0500728c */ /* 0x000fc6000bf05300 */
[----:B------:R-:W-:Y:S01]  /*15f0*/  ULDC UR5, c[0x0][0x2e0] ;  /* 0x0000b80000057ab9 */ /* 0x000fe20000000800 */
[----:B------:R-:W-:-:S04]  /*1600*/  USEL UR4, UR4, 0x1, UP0 ;  /* 0x0000000104047887 */ /* 0x000fc80008000000 */
[----:B------:R-:W-:-:S03]  /*1610*/  UIMAD UR4, UR4, UR5, URZ ;  /* 0x00000005040472a4 */ /* 0x000fc6000f8e023f */
[----:B------:R-:W-:Y:S01]  /*1620*/  ULDC UR5, c[0x0][0x338] ;  /* 0x0000ce0000057ab9 */ /* 0x000fe20000000800 */
[----:B--2---:R2:W-:Y:S04]  /*1630*/  STL [R1+0x70], R12 ;  /* 0x0000700c01007387 */ /* 0x0045e80000100800 */
[----:B---3--:R2:W-:Y:S04]  /*1640*/  STL [R1+0x60], R27 ;  /* 0x0000601b01007387 */ /* 0x0085e80000100800 */
[----:B----4-:R2:W-:Y:S01]  /*1650*/  STL [R1+0x64], R28 ;  /* 0x0000641c01007387 */ /* 0x0105e20000100800 */
[----:B0-----:R-:W-:-:S04]  /*1660*/  IMAD.WIDE R8, R28, 0x4, R4 ;  /* 0x000000041c087825 */ /* 0x001fc800078e0204 */
[C---:B-1----:R-:W-:Y:S01]  /*1670*/  @P0 IMAD.WIDE R2, R28.reuse, 0x4, R2 ;  /* 0x000000041c020825 */ /* 0x042fe200078e0202 */
[----:B------:R2:W5:Y:S03]  /*1680*/  @P3 LDG.E R26, desc[UR6][R8.64] ;  /* 0x00000006081a3981 */ /* 0x000566000c1e1900 */
[----:B------:R-:W-:Y:S01]  /*1690*/  @P1 IMAD.WIDE R4, R28, 0x4, R6 ;  /* 0x000000041c041825 */ /* 0x000fe200078e0206 */
[----:B------:R2:W5:Y:S04]  /*16a0*/  @P0 LDG.E R0, desc[UR6][R2.64] ;  /* 0x0000000602000981 */ /* 0x000568000c1e1900 */
[----:B------:R2:W5:Y:S01]  /*16b0*/  @P1 LDG.E R224, desc[UR6][R4.64] ;  /* 0x0000000604e01981 */ /* 0x000562000c1e1900 */
[----:B------:R-:W-:-:S02]  /*16c0*/  ULDC.64 UR6, c[0x0][0xa20] ;  /* 0x0002880000067ab9 */ /* 0x000fc40000000a00 */
[----:B------:R-:W-:-:S04]  /*16d0*/  ISETP.NE.U32.AND P2, PT, RZ, UR6, PT ;  /* 0x00000006ff007c0c */ /* 0x000fc8000bf45070 */
[----:B------:R-:W-:Y:S01]  /*16e0*/  ISETP.NE.AND.EX P2, PT, RZ, UR7, PT, P2 ;  /* 0x00000007ff007c0c */ /* 0x000fe2000bf45320 */
[----:B------:R-:W-:-:S12]  /*16f0*/  @P1 BRA `(.L_x_1337) ;  /* 0x0000000000281947 */ /* 0x000fd80003800000 */
[----:B------:R-:W-:Y:S02]  /*1700*/  ULDC.64 UR6, c[0x0][0xa00] ;  /* 0x0002800000067ab9 */ /* 0x000fe40000000a00 */
[----:B------:R-:W-:-:S04]  /*1710*/  ISETP.NE.U32.AND P0, PT, RZ, UR6, PT ;  /* 0x00000006ff007c0c */ /* 0x000fc8000bf05070 */
[----:B------:R-:W-:-:S13]  /*1720*/  ISETP.NE.AND.EX P0, PT, RZ, UR7, PT, P0 ;  /* 0x00000007ff007c0c */ /* 0x000fda000bf05300 */
[----:B------:R-:W-:Y:S05]  /*1730*/  @!P0 BRA `(.L_x_1337) ;  /* 0x0000000000188947 */ /* 0x000fea0003800000 */
[----:B--2---:R-:W0:Y:S01]  /*1740*/  LDC.64 R2, c[0x0][0xa00] ;  /* 0x00028000ff027b82 */ /* 0x004e220000000a00 */
[----:B------:R-:W-:Y:S01]  /*1750*/  ULDC.64 UR6, c[0x0][0x208] ;  /* 0x0000820000067ab9 */ /* 0x000fe20000000a00 */
[----:B0-----:R-:W-:-:S05]  /*1760*/  IMAD.WIDE R2, R28, 0x4, R2 ;  /* 0x000000041c027825 */ /* 0x001fca00078e0202 */
[----:B-----5:R-:W2:Y:S04]  /*1770*/  LDG.E R224, desc[UR6][R2.64] ;  /* 0x0000000602e07981 */ /* 0x020ea8000c1e1900 */
[----:B------:R-:W2:Y:S02]  /*1780*/  LDG.E R5, desc[UR6][R2.64+0x4] ;  /* 0x0000040602057981 */ /* 0x000ea4000c1e1900 */
[----:B--2---:R-:W-:-:S07]  /*1790*/  IMAD.IADD R224, R5, 0x1, -R224 ;  /* 0x0000000105e07824 */ /* 0x004fce00078e0ae0 */
.L_x_1337:
[----:B--2---:R-:W-:Y:S02]  /*17a0*/  IMAD.U32 R2, RZ, RZ, UR5 ;  /* 0x00000005ff027e24 */ /* 0x004fe4000f8e00ff */
[----:B------:R-:W-:Y:S01]  /*17b0*/  IMAD.U32 R25, RZ, RZ, UR4 ;  /* 0x00000004ff197e24 */ /* 0x000fe2000f8e00ff */
[----:B------:R-:W-:Y:S06]  /*17c0*/  @!P2 BRA `(.L_x_1338) ;  /* 0x000000000014a947 */ /* 0x000fec0003800000 */
[----:B------:R-:W0:Y:S01]  /*17d0*/  LDC.64 R4, c[0x0][0xa20] ;  /* 0x00028800ff047b82 */ /* 0x000e220000000a00 */
[----:B------:R-:W-:Y:S01]  /*17e0*/  ULDC.64 UR4, c[0x0][0x208] ;  /* 0x0000820000047ab9 */ /* 0x000fe20000000a00 */
[----:B0-----:R-:W-:-:S05]  /*17f0*/  IMAD.WIDE R4, R28, 0x4, R4 ;  /* 0x000000041c047825 */ /* 0x001fca00078e0204 */
[----:B------:R0:W5:Y:S01]  /*1800*/  LDG.E R25, desc[UR4][R4.64] ;  /* 0x0000000404197981 */ /* 0x000162000c1e1900 */
[----:B------:R-:W-:Y:S05]  /*1810*/  BRA `(.L_x_1339) ;  /* 0x0000000000147947 */ /* 0x000fea0003800000 */
.L_x_1338:
[----:B------:R-:W-:Y:S05]  /*1820*/  @!P3 BRA `(.L_x_1339) ;  /* 0x000000000010b947 */ /* 0x000fea0003800000 */
[----:B------:R-:W-:Y:S02]  /*1830*/  ULDC.64 UR4, c[0x0][0x208] ;  /* 0x0000820000047ab9 */ /* 0x000fe40000000a00 */
[----:B------:R-:W2:Y:S04]  /*1840*/  LDG.E R4, desc[UR4][R8.64] ;  /* 0x0000000408047981 */ /* 0x000ea8000c1e1900 */
[----:B------:R-:W2:Y:S02]  /*1850*/  LDG.E R25, desc[UR4][R8.64+0x4] ;  /* 0x0000040408197981 */ /* 0x000ea4000c1e1900 */
[----:B--2---:R-:W-:-:S07]  /*1860*/  IMAD.IADD R25, R25, 0x1, -R4 ;  /* 0x0000000119197824 */ /* 0x004fce00078e0a04 */
.L_x_1339:
[----:B------:R-:W-:Y:S01]  /*1870*/  ULDC.64 UR4, c[0x0][0xa10] ;  /* 0x0002840000047ab9 */ /* 0x000fe20000000a00 */
[----:B------:R-:W-:Y:S01]  /*1880*/  ULDC.64 UR6, c[0x0][0x208] ;  /* 0x0000820000067ab9 */ /* 0x000fe20000000a00 */
[----:B------:R-:W-:Y:S01]  /*1890*/  ISETP.NE.U32.AND P0, PT, RZ, UR4, PT ;  /* 0x00000004ff007c0c */ /* 0x000fe2000bf05070 */
[----:B------:R-:W1:Y:S03]  /*18a0*/  LDC.64 R10, c[0x0][0x9e0] ;  /* 0x00027800ff0a7b82 */ /* 0x000e660000000a00 */
[----:B------:R-:W-:Y:S01]  /*18b0*/  ISETP.NE.AND.EX P0, PT, RZ, UR5, PT, P0 ;  /* 0x00000005ff007c0c */ /* 0x000fe2000bf05300 */
[----:B------:R-:W-:Y:S02]  /*18c0*/  ULDC.64 UR4, c[0x0][0xa30] ;  /* 0x00028c0000047ab9 */ /* 0x000fe40000000a00 */
[----:B------:R-:W-:-:S04]  /*18d0*/  ISETP.NE.U32.AND P1, PT, RZ, UR4, PT ;  /* 0x00000004ff007c0c */ /* 0x000fc8000bf25070 */
[----:B------:R-:W-:-:S06]  /*18e0*/  ISETP.NE.AND.EX P1, PT, RZ, UR5, PT, P1 ;  /* 0x00000005ff007c0c */ /* 0x000fcc000bf25310 */
[----:B0-----:R-:W0:Y:S08]  /*18f0*/  @P0 LDC.64 R4, c[0x0][0xa10] ;  /* 0x00028400ff040b82 */ /* 0x001e300000000a00 */
[----:B------:R-:W2:Y:S01]  /*1900*/  @P1 LDC.64 R6, c[0x0][0xa30] ;  /* 0x00028c00ff061b82 */ /* 0x000ea20000000a00 */
[----:B0-----:R-:W-:-:S05]  /*1910*/  @P0 IMAD.WIDE R4, R28, 0x4, R4 ;  /* 0x000000041c040825 */ /* 0x001fca00078e0204 */
[----:B------:R-:W3:Y:S04]  /*1920*/  @P0 LDG.E R3, desc[UR6][R4.64] ;  /* 0x0000000604030981 */ /* 0x000ee8000c1e1900 */
[----:B------:R-:W3:Y:S01]  /*1930*/  @P0 LDG.E R8, desc[UR6][R4.64+0x4] ;  /* 0x0000040604080981 */ /* 0x000ee2000c1e1900 */
[----:B-----5:R-:W-:Y:S02]  /*1940*/  IMAD.MOV.U32 R100, RZ, RZ, R25 ;  /* 0x000000ffff647224 */ /* 0x020fe400078e0019 */
[----:B--2---:R-:W-:-:S04]  /*1950*/  @P1 IMAD.WIDE R6, R28, 0x4, R6 ;  /* 0x000000041c061825 */ /* 0x004fc800078e0206 */
[----:B------:R-:W-:Y:S01]  /*1960*/  IMAD.IADD R9, R25, 0x1, -R0 ;  /* 0x0000000119097824 */ /* 0x000fe200078e0a00 */
[----:B------:R0:W5:Y:S01]  /*1970*/  @P1 LDG.E R100, desc[UR6][R6.64] ;  /* 0x0000000606641981 */ /* 0x000162000c1e1900 */
[----:B-1----:R-:W-:Y:S02]  /*1980*/  ISETP.GE.AND P1, PT, R11, 0x1, PT ;  /* 0x000000010b00780c */ /* 0x002fe40003f26270 */
[----:B------:R-:W-:Y:S01]  /*1990*/  LEA R103, R12, 0x80, 0x7 ;  /* 0x000000800c677811 */ /* 0x000fe200078e38ff */
[----:B---3--:R-:W-:-:S04]  /*19a0*/  @P0 IMAD.IADD R2, R8, 0x1, -R3 ;  /* 0x0000000108020824 */ /* 0x008fc800078e0a03 */
[----:B------:R-:W-:-:S04]  /*19b0*/  IMAD.IADD R219, R9, 0x1, R2 ;  /* 0x0000000109db7824 */ /* 0x000fc800078e0202 */
[C---:B------:R-:W-:Y:S01]  /*19c0*/  VIADD R0, R219.reuse, 0x3f ;  /* 0x0000003fdb007836 */ /* 0x040fe20000000000 */
[----:B------:R-:W-:-:S04]  /*19d0*/  IADD3 R103, R219, R103, -R224 ;  /* 0x00000067db677210 */ /* 0x000fc80007ffe8e0 */
[----:B------:R-:W-:-:S04]  /*19e0*/  SHF.R.S32.HI R3, RZ, 0x1f, R0 ;  /* 0x0000001fff037819 */ /* 0x000fc80000011400 */
[----:B------:R-:W-:Y:S01]  /*19f0*/  LEA.HI R3, R3, R0, RZ, 0x6 ;  /* 0x0000000003037211 */ /* 0x000fe200078f30ff */
[----:B------:R-:W-:-:S03]  /*1a00*/  IMAD.IADD R0, R103, 0x1, R10 ;  /* 0x0000000167007824 */ /* 0x000fc600078e020a */
[----:B------:R-:W-:Y:S01]  /*1a10*/  SHF.R.S32.HI R104, RZ, 0x6, R3 ;  /* 0x00000006ff687819 */ /* 0x000fe20000011403 */
[----:B0-----:R-:W-:Y:S06]  /*1a20*/  @!P1 BRA `(.L_x_1340) ;  /* 0x0000000000489947 */ /* 0x001fec0003800000 */
[C---:B------:R-:W-:Y:S01]  /*1a30*/  ISETP.GT.AND P0, PT, R103.reuse, RZ, PT ;  /* 0x000000ff6700720c */ /* 0x040fe20003f04270 */
[----:B------:R-:W-:Y:S01]  /*1a40*/  BSSY B0, `(.L_x_1341) ;  /* 0x000000e000007945 */ /* 0x000fe20003800000 */
[----:B------:R-:W-:-:S11]  /*1a50*/  VIADD R3, R103, 0xffffffff ;  /* 0xffffffff67037836 */ /* 0x000fd60000000000 */
        /* <DEDUP_REMOVED lines=8> */
.L_x_1342:
[----:B------:R-:W-:-:S13]  /*1ae0*/  ISETP.NE.AND P0, PT, R11, 0x1, PT ;  /* 0x000000010b00780c */ /* 0x000fda0003f05270 */
[----:B------:R-:W0:Y:S02]  /*1af0*/  @P0 LDC.64 R4, c[0x0][0x9e8] ;  /* 0x00027a00ff040b82 */ /* 0x000e240000000a00 */
[----:B0-----:R-:W-:-:S05]  /*1b00*/  @P0 IMAD.HI.U32 R4, R3, R4, RZ ;  /* 0x0000000403040227 */ /* 0x001fca00078e00ff */
[----:B------:R-:W-:-:S07]  /*1b10*/  @P0 SHF.R.U32.HI R3, RZ, R5, R4 ;  /* 0x00000005ff030219 */ /* 0x000fce0000011604 */
.L_x_1343:
[----:B------:R-:W-:Y:S05]  /*1b20*/  BSYNC B0 ;  /* 0x0000000000007941 */ /* 0x000fea0003800000 */
.L_x_1341:
[----:B------:R-:W-:-:S05]  /*1b30*/  IMAD R3, R3, R11, R11 ;  /* 0x0000000b03037224 */ /* 0x000fca00078e020b */
[----:B------:R-:W-:-:S07]  /*1b40*/  VIMNMX R0, R0, R3, PT ;  /* 0x0000000300007248 */ /* 0x000fce0003fe0100 */
.L_x_1340:
[----:B------:R-:W-:Y:S01]  /*1b50*/  IMAD R4, R12, 0x80, -R224 ;  /* 0x000000800c047824 */ /* 0x000fe200078e0ae0 */
[----:B------:R-:W-:-:S03]  /*1b60*/  ULDC UR4, c[0x0][0x9dc] ;  /* 0x0002770000047ab9 */ /* 0x000fc60000000800 */
[----:B------:R-:W-:-:S04]  /*1b70*/  IMAD.IADD R101, R219, 0x1, R4 ;  /* 0x00000001db657824 */ /* 0x000fc800078e0204 */
[----:B------:R-:W-:Y:S01]  /*1b80*/  VIADD R3, R101, -UR4 ;  /* 0x8000000465037c36 */ /* 0x000fe20008000000 */
[----:B------:R-:W-:Y:S06]  /*1b90*/  @!P1 BRA `(.L_x_1344) ;  /* 0x0000000000489947 */ /* 0x000fec0003800000 */
[----:B------:R-:W-:Y:S01]  /*1ba0*/  ISETP.GT.AND P0, PT, R101, -0x1, PT ;  /* 0xffffffff6500780c */ /* 0x000fe20003f04270 */
[----:B------:R-:W-:-:S12]  /*1bb0*/  BSSY B0, `(.L_x_1345) ;  /* 0x000000e000007945 */ /* 0x000fd80003800000 */
        /* <DEDUP_REMOVED lines=8> */
.L_x_1346:
[----:B------:R-:W-:Y:S01]  /*1c40*/  ISETP.NE.AND P0, PT, R11, 0x1, PT ;  /* 0x000000010b00780c */ /* 0x000fe20003f05270 */
[----:B------:R-:W-:-:S12]  /*1c50*/  IMAD.MOV.U32 R4, RZ, RZ, R101 ;  /* 0x000000ffff047224 */ /* 0x000fd800078e0065 */
[----:B------:R-:W0:Y:S02]  /*1c60*/  @P0 LDC.64 R6, c[0x0][0x9e8] ;  /* 0x00027a00ff060b82 */ /* 0x000e240000000a00 */
[----:B0-----:R-:W-:-:S05]  /*1c70*/  @P0 IMAD.HI.U32 R6, R101, R6, RZ ;  /* 0x0000000665060227 */ /* 0x001fca00078e00ff */
[----:B------:R-:W-:-:S07]  /*1c80*/  @P0 SHF.R.U32.HI R4, RZ, R7, R6 ;  /* 0x00000007ff040219 */ /* 0x000fce0000011606 */
.L_x_1347:
[----:B------:R-:W-:Y:S05]  /*1c90*/  BSYNC B0 ;  /* 0x0000000000007941 */ /* 0x000fea0003800000 */
.L_x_1345:
[----:B------:R-:W-:-:S05]  /*1ca0*/  IMAD R4, R4, R11, RZ ;  /* 0x0000000b04047224 */ /* 0x000fca00078e02ff */
[----:B------:R-:W-:-:S07]  /*1cb0*/  VIMNMX R3, R3, R4, !PT ;  /* 0x0000000403037248 */ /* 0x000fce0007fe0100 */
.L_x_1344:
[----:B------:R-:W-:Y:S01]  /*1cc0*/  VIADD R0, R0, 0x3f ;  /* 0x0000003f00007836 */ /* 0x000fe20000000000 */
[----:B------:R-:W-:-:S04]  /*1cd0*/  SHF.R.S32.HI R4, RZ, 0x1f, R3 ;  /* 0x0000001fff047819 */ /* 0x000fc80000011403 */
[----:B------:R-:W-:Y:S02]  /*1ce0*/  SHF.R.S32.HI R5, RZ, 0x1f, R0 ;  /* 0x0000001fff057819 */ /* 0x000fe40000011400 */
[----:B------:R-:W-:Y:S02]  /*1cf0*/  LEA.HI R4, R4, R3, RZ, 0x6 ;  /* 0x0000000304047211 */ /* 0x000fe400078f30ff */
[----:B------:R-:W-:Y:S02]  /*1d00*/  LEA.HI R5, R5, R0, RZ, 0x6 ;  /* 0x0000000005057211 */ /* 0x000fe400078f30ff */
[----:B------:R-:W-:Y:S02]  /*1d10*/  SHF.R.S32.HI R4, RZ, 0x6, R4 ;  /* 0x00000006ff047819 */ /* 0x000fe40000011404 */
[----:B------:R-:W-:Y:S02]  /*1d20*/  SHF.R.S32.HI R5, RZ, 0x6, R5 ;  /* 0x00000006ff057819 */ /* 0x000fe40000011405 */
[----:B------:R-:W-:-:S02]  /*1d30*/  VIMNMX R4, RZ, R4, !PT ;  /* 0x00000004ff047248 */ /* 0x000fc40007fe0100 */
[----:B------:R-:W-:-:S03]  /*1d40*/  VIMNMX R5, R104, R5, PT ;  /* 0x0000000568057248 */ /* 0x000fc60003fe0100 */
[--C-:B------:R-:W-:Y:S02]  /*1d50*/  IMAD R4, R4, 0x40, -R9.reuse ;  /* 0x0000004004047824 */ /* 0x100fe400078e0a09 */
[----:B------:R-:W-:-:S03]  /*1d60*/  IMAD R5, R5, 0x40, -R9 ;  /* 0x0000004005057824 */ /* 0x000fc600078e0a09 */
[----:B------:R-:W-:Y:S02]  /*1d70*/  VIMNMX R4, RZ, R4, !PT ;  /* 0x00000004ff047248 */ /* 0x000fe40007fe0100 */
[----:B------:R-:W-:Y:S02]  /*1d80*/  VIMNMX R5, R5, R2, PT ;  /* 0x0000000205057248 */ /* 0x000fe40003fe0100 */
[----:B------:R-:W-:Y:S02]  /*1d90*/  SHF.R.U32.HI R23, RZ, 0x6, R4 ;  /* 0x00000006ff177819 */ /* 0x000fe40000011604 */
[----:B------:R-:W-:-:S03]  /*1da0*/  ISETP.GT.AND P0, PT, R5, R4, PT ;  /* 0x000000040500720c */ /* 0x000fc60003f04270 */
[----:B------:R-:W-:-:S10]  /*1db0*/  IMAD.MOV.U32 R24, RZ, RZ, R23 ;  /* 0x000000ffff187224 */ /* 0x000fd400078e0017 */
[----:B------:R-:W-:-:S05]  /*1dc0*/  @P0 VIADD R0, R5, 0x3f ;  /* 0x0000003f05000836 */ /* 0x000fca0000000000 */
[----:B------:R-:W-:-:S04]  /*1dd0*/  @P0 SHF.R.S32.HI R3, RZ, 0x1f, R0 ;  /* 0x0000001fff030819 */ /* 0x000fc80000011400 */
[----:B------:R-:W-:-:S04]  /*1de0*/  @P0 LEA.HI R3, R3, R0, RZ, 0x6 ;  /* 0x0000000003030211 */ /* 0x000fc800078f30ff */
[----:B------:R-:W-:Y:S02]  /*1df0*/  @P0 SHF.R.S32.HI R24, RZ, 0x6, R3 ;  /* 0x00000006ff180819 */ /* 0x000fe40000011403 */
[----:B------:R-:W-:Y:S02]  /*1e00*/  PLOP3.LUT P0, PT, PT, PT, PT, 0x80, 0x0 ;  /* 0x000000000000781c */ /* 0x000fe40003f0f070 */
[----:B------:R-:W-:-:S13]  /*1e10*/  ISETP.GT.AND P1, PT, R24, R23, PT ;  /* 0x000000171800720c */ /* 0x000fda0003f24270 */
[----:B------:R-:W-:Y:S05]  /*1e20*/  @!P1 BRA `(.L_x_1348) ;  /* 0x0000006c00009947 */ /* 0x000fea0003800000 */
        /* <DEDUP_REMOVED lines=20> */
.L_x_1350:
[----:B------:R-:W-:Y:S05]  /*1f70*/  BSYNC B6 ;  /* 0x0000000000067941 */ /* 0x000fea0003800000 */
.L_x_1349:
        /* <DEDUP_REMOVED lines=20> */
.L_x_1352:
[----:B------:R-:W-:Y:S05]  /*20c0*/  BSYNC B6 ;  /* 0x0000000000067941 */ /* 0x000fea0003800000 */
.L_x_1351:
[----:B------:R-:W-:Y:S01]  /*20d0*/  ULDC.64 UR4, c[0x0][0x9f8] ;  /* 0x00027e0000047ab9 */ /* 0x000fe20000000a00 */
[----:B------:R-:W0:Y:S01]  /*20e0*/  LDC R0, c[0x0][0x428] ;  /* 0x00010a00ff007b82 */ /* 0x000e220000000800 */
[----:B------:R-:W-:Y:S01]  /*20f0*/  ISETP.NE.U32.AND P0, PT, RZ, UR4, PT ;  /* 0x00000004ff007c0c */ /* 0x000fe2000bf05070 */
[----:B------:R-:W-:Y:S01]  /*2100*/  IMAD.MOV.U32 R3, RZ, RZ, R28 ;  /* 0x000000ffff037224 */ /* 0x000fe200078e001c */
[----:B------:R-:W-:Y:S01]  /*2110*/  ULDC.64 UR6, c[0x0][0x208] ;  /* 0x0000820000067ab9 */ /* 0x000fe20000000a00 */
[----:B------:R-:W-:Y:S01]  /*2120*/  IMAD.MOV.U32 R7, RZ, RZ, R27 ;  /* 0x000000ffff077224 */ /* 0x000fe200078e001b */
[----:B------:R-:W-:Y:S01]  /*2130*/  ISETP.NE.AND.EX P0, PT, RZ, UR5, PT, P0 ;  /* 0x00000005ff007c0c */ /* 0x000fe2000bf05300 */
[----:B------:R-:W-:Y:S01]  /*2140*/  ULDC.64 UR4, c[0x0][0x2f8] ;  /* 0x0000be0000047ab9 */ /* 0x000fe20000000a00 */
[----:B------:R-:W2:Y:S01]  /*2150*/  LDL R34, [R1+0x38] ;  /* 0x0000380001227983 */ /* 0x000ea20000100800 */
[----:B------:R-:W-:Y:S01]  /*2160*/  IMAD.IADD R77, R26, 0x1, R25 ;  /* 0x000000011a4d7824 */ /* 0x000fe200078e0219 */
[----:B------:R-:W1:Y:S01]  /*2170*/  LDC.64 R12, c[0x0][0x2f0] ;  /* 0x0000bc00ff0c7b82 */ /* 0x000e620000000a00 */
[----:B------:R-:W-:Y:S01]  /*2180*/  VIADD R20, R228, 0x80 ;  /* 0x00000080e4147836 */ /* 0x000fe20000000000 */
[----:B------:R-:W3:Y:S01]  /*2190*/  LDL R33, [R1+0x3c] ;  /* 0x00003c0001217983 */ /* 0x000ee20000100800 */
[----:B------:R-:W-:-:S03]  /*21a0*/  ULDC.64 UR8, c[0x0][0x320] ;  /* 0x0000c80000087ab9 */ /* 0x000fc60000000a00 */
[----:B------:R-:W4:Y:S02]  /*21b0*/  LDL R26, [R1+0x40] ;  /* 0x00004000011a7983 */ /* 0x000f240000100800 */
[----:B------:R-:W1:Y:S02]  /*21c0*/  LDC R32, c[0x0][0x3d4] ;  /* 0x0000f500ff207b82 */ /* 0x000e640000000800 */
[----:B------:R-:W4:Y:S06]  /*21d0*/  LDL R14, [R1+0x48] ;  /* 0x00004800010e7983 */ /* 0x000f2c0000100800 */
[----:B------:R-:W0:Y:S02]  /*21e0*/  @P0 LDC.64 R4, c[0x0][0x9f8] ;  /* 0x00027e00ff040b82 */ /* 0x000e240000000a00 */
[----:B0-----:R-:W-:Y:S01]  /*21f0*/  @P0 IMAD.WIDE R4, R28, 0x4, R4 ;  /* 0x000000041c040825 */ /* 0x001fe200078e0204 */
[----:B------:R-:W-:-:S05]  /*2200*/  SHF.R.S32.HI R31, RZ, 0x1f, R77 ;  /* 0x0000001fff1f7819 */ /* 0x000fca000001144d */
[----:B------:R-:W0:Y:S01]  /*2210*/  LDC.64 R28, c[0x0][0x3d8] ;  /* 0x0000f600ff1c7b82 */ /* 0x000e220000000a00 */
[----:B------:R1:W2:Y:S01]  /*2220*/  @P0 LDG.E R3, desc[UR6][R4.64] ;  /* 0x0000000604030981 */ /* 0x0002a2000c1e1900 */
[----:B------:R-:W-:Y:S01]  /*2230*/  ISETP.NE.AND P0, PT, R0, 0x1, PT ;  /* 0x000000010000780c */ /* 0x000fe20003f05270 */
[----:B------:R-:W-:Y:S01]  /*2240*/  ULDC UR6, c[0x0][0x2e4] ;  /* 0x0000b90000067ab9 */ /* 0x000fe20000000800 */
[-C--:B-1----:R-:W-:Y:S01]  /*2250*/  IMAD R6, R31, R12.reuse, RZ ;  /* 0x0000000c1f067224 */ /* 0x082fe200078e02ff */
[----:B------:R-:W-:Y:S01]  /*2260*/  ISETP.GE.AND P1, PT, R225, UR6, PT ;  /* 0x00000006e1007c0c */ /* 0x000fe2000bf26270 */
[----:B------:R-:W-:-:S09]  /*2270*/  IMAD.WIDE.U32 R4, R77, R12, RZ ;  /* 0x0000000c4d047225 */ /* 0x000fd200078e00ff */
[----:B------:R-:W1:Y:S08]  /*2280*/  @P0 LDC R0, c[0x0][0x42c] ;  /* 0x00010b00ff000b82 */ /* 0x000e700000000800 */
[----:B------:R-:W0:Y:S01]  /*2290*/  @P0 LDC R9, c[0x0][0x430] ;  /* 0x00010c00ff090b82 */ /* 0x000e220000000800 */
[----:B-1----:R-:W-:Y:S02]  /*22a0*/  @P0 IMAD.HI.U32 R0, R27, R0, RZ ;  /* 0x000000001b000227 */ /* 0x002fe400078e00ff */
[----:B------:R-:W4:Y:S03]  /*22b0*/  LDL R27, [R1+0x44] ;  /* 0x00004400011b7983 */ /* 0x000f260000100800 */
[----:B0-----:R-:W-:Y:S01]  /*22c0*/  @P0 SHF.R.U32.HI R7, RZ, R9, R0 ;  /* 0x00000009ff070219 */ /* 0x001fe20000011600 */
[----:B------:R-:W-:Y:S01]  /*22d0*/  IMAD R9, R77, R13, R6 ;  /* 0x0000000d4d097224 */ /* 0x000fe200078e0206 */
[----:B------:R-:W-:-:S02]  /*22e0*/  SEL R6, RZ, 0xffffffff, P1 ;  /* 0xffffffffff067807 */ /* 0x000fc40000800000 */
[----:B------:R-:W-:Y:S01]  /*22f0*/  SHF.R.S32.HI R8, RZ, 0x1f, R7 ;  /* 0x0000001fff087819 */ /* 0x000fe20000011407 */
[----:B------:R-:W-:Y:S01]  /*2300*/  IMAD.IADD R5, R5, 0x1, R9 ;  /* 0x0000000105057824 */ /* 0x000fe200078e0209 */
[----:B------:R-:W-:Y:S01]  /*2310*/  ISETP.GE.AND P0, PT, R228, UR6, PT ;  /* 0x00000006e4007c0c */ /* 0x000fe2000bf06270 */
[----:B------:R-:W-:Y:S02]  /*2320*/  IMAD.SHL.U32 R9, R6, 0x2, RZ ;  /* 0x0000000206097824 */ /* 0x000fe400078e00ff */
[----:B------:R-:W-:Y:S01]  /*2330*/  IMAD R10, R8, UR4, RZ ;  /* 0x00000004080a7c24 */ /* 0x000fe2000f8e02ff */
[----:B------:R-:W-:Y:S01]  /*2340*/  SEL R0, RZ, 0x1, P0 ;  /* 0x00000001ff007807 */ /* 0x000fe20000000000 */
[C---:B------:R-:W-:Y:S01]  /*2350*/  IMAD.WIDE.U32 R4, R7.reuse, UR4, R4 ;  /* 0x0000000407047c25 */ /* 0x040fe2000f8e0004 */
[----:B------:R-:W-:Y:S02]  /*2360*/  ISETP.GE.AND P0, PT, R20, UR6, PT ;  /* 0x0000000614007c0c */ /* 0x000fe4000bf06270 */
[----:B------:R-:W0:Y:S01]  /*2370*/  LDC.64 R20, c[0x0][0x3e8] ;  /* 0x0000fa00ff147b82 */ /* 0x000e220000000a00 */
[----:B------:R-:W-:Y:S01]  /*2380*/  IMAD R11, R7, UR5, R10 ;  /* 0x00000005070b7c24 */ /* 0x000fe2000f8e020a */
[----:B------:R-:W-:Y:S01]  /*2390*/  LOP3.LUT R0, R9, 0x2, R0, 0xe2, !PT ;  /* 0x0000000209007812 */ /* 0x000fe200078ee200 */
[----:B------:R-:W3:Y:S01]  /*23a0*/  LDL R10, [R1+0x34] ;  /* 0x00003400010a7983 */ /* 0x000ee20000100800 */
[----:B------:R-:W-:Y:S01]  /*23b0*/  ULDC.64 UR4, c[0x0][0xa08] ;  /* 0x0002820000047ab9 */ /* 0x000fe20000000a00 */
[----:B------:R-:W-:-:S02]  /*23c0*/  SEL R9, RZ, 0x4, P0 ;  /* 0x00000004ff097807 */ /* 0x000fc40000000000 */
[----:B------:R-:W-:Y:S02]  /*23d0*/  ISETP.NE.U32.AND P0, PT, RZ, UR4, PT ;  /* 0x00000004ff007c0c */ /* 0x000fe4000bf05070 */
[----:B------:R-:W-:Y:S02]  /*23e0*/  LOP3.LUT R30, R0, R9, RZ, 0xfc, !PT ;  /* 0x00000009001e7212 */ /* 0x000fe400078efcff */
[----:B------:R-:W-:Y:S01]  /*23f0*/  ISETP.NE.AND.EX P0, PT, RZ, UR5, PT, P0 ;  /* 0x00000005ff007c0c */ /* 0x000fe2000bf05300 */
[----:B------:R-:W-:Y:S01]  /*2400*/  IMAD.IADD R5, R5, 0x1, R11 ;  /* 0x0000000105057824 */ /* 0x000fe200078e020b */
[----:B------:R-:W-:Y:S01]  /*2410*/  ULDC.64 UR4, c[0x0][0x300] ;  /* 0x0000c00000047ab9 */ /* 0x000fe20000000a00 */
[----:B------:R-:W-:Y:S01]  /*2420*/  SHF.R.S32.HI R229, RZ, 0x1f, R228 ;  /* 0x0000001fffe57819 */ /* 0x000fe200000114e4 */
[----:B------:R-:W-:-:S04]  /*2430*/  IMAD R6, R8, UR8, RZ ;  /* 0x0000000808067c24 */ /* 0x000fc8000f8e02ff */
[C---:B------:R-:W-:Y:S02]  /*2440*/  IMAD R25, R7.reuse, UR9, R6 ;  /* 0x0000000907197c24 */ /* 0x040fe4000f8e0206 */
[----:B------:R-:W-:Y:S01]  /*2450*/  IMAD.WIDE.U32 R6, R7, UR8, R228 ;  /* 0x0000000807067c25 */ /* 0x000fe2000f8e00e4 */
[----:B------:R-:W-:-:S03]  /*2460*/  ISETP.GE.AND P3, PT, R228, R32, PT ;  /* 0x00000020e400720c */ /* 0x000fc60003f66270 */
[----:B------:R-:W-:Y:S01]  /*2470*/  IMAD.IADD R7, R7, 0x1, R25 ;  /* 0x0000000107077824 */ /* 0x000fe200078e0219 */
[----:B------:R-:W-:Y:S02]  /*2480*/  SHF.R.S32.HI R209, RZ, 0x1f, R208 ;  /* 0x0000001fffd17819 */ /* 0x000fe400000114d0 */
[----:B------:R-:W-:Y:S01]  /*2490*/  ISETP.GE.AND P2, PT, R225, R32, PT ;  /* 0x00000020e100720c */ /* 0x000fe20003f46270 */
[----:B------:R-:W-:-:S04]  /*24a0*/  IMAD.WIDE.U32 R78, R18, R28, R228 ;  /* 0x0000001c124e7225 */ /* 0x000fc800078e00e4 */
[----:B------:R-:W-:-:S04]  /*24b0*/  IMAD.WIDE.U32 R80, R18, R28, R208 ;  /* 0x0000001c12507225 */ /* 0x000fc800078e00d0 */
[----:B0-----:R-:W-:-:S04]  /*24c0*/  IMAD.WIDE.U32 R84, R18, R20, R208 ;  /* 0x0000001412547225 */ /* 0x001fc800078e00d0 */
[C---:B------:R-:W-:Y:S01]  /*24d0*/  IMAD.WIDE.U32 R82, R18.reuse, R20, R228 ;  /* 0x0000001412527225 */ /* 0x040fe200078e00e4 */
[----:B------:R-:W0:Y:S01]  /*24e0*/  S2R R108, SR_TID.X ;  /* 0x00000000006c7919 */ /* 0x000e220000002100 */
[----:B-----5:R-:W-:Y:S02]  /*24f0*/  SHF.R.S32.HI R25, RZ, 0x1f, R100 ;  /* 0x0000001fff197819 */ /* 0x020fe40000011464 */
[----:B------:R-:W-:-:S05]  /*2500*/  IADD3 R76, P1, R18, R77, RZ ;  /* 0x0000004d124c7210 */ /* 0x000fca0007f3e0ff */
[----:B------:R-:W-:Y:S01]  /*2510*/  IMAD.X R77, R19, 0x1, R31, P1 ;  /* 0x00000001134d7824 */ /* 0x000fe200008e061f */
[----:B0-----:R-:W-:Y:S02]  /*2520*/  LEA.HI R108, R108, 0x8, RZ, 0x19 ;  /* 0x000000086c6c7811 */ /* 0x001fe400078fc8ff */
[----:B--2---:R-:W-:Y:S02]  /*2530*/  SHF.R.S32.HI R0, RZ, 0x1f, R3 ;  /* 0x0000001fff007819 */ /* 0x004fe40000011403 */
[----:B------:R-:W-:Y:S02]  /*2540*/  SEL R87, R3, RZ, !P0 ;  /* 0x000000ff03577207 */ /* 0x000fe40004000000 */
[----:B------:R-:W-:-:S03]  /*2550*/  SEL R0, R0, RZ, !P0 ;  /* 0x000000ff00007207 */ /* 0x000fc60004000000 */
[----:B------:R-:W-:-:S04]  /*2560*/  IMAD.WIDE.U32 R88, R87, UR4, R4 ;  /* 0x0000000457587c25 */ /* 0x000fc8000f8e0004 */
[C---:B------:R-:W-:Y:S02]  /*2570*/  IMAD R4, R19.reuse, R12, RZ ;  /* 0x0000000c13047224 */ /* 0x040fe400078e02ff */
[----:B------:R-:W-:Y:S02]  /*2580*/  IMAD R8, R0, UR4, RZ ;  /* 0x0000000400087c24 */ /* 0x000fe4000f8e02ff */
[C---:B------:R-:W-:Y:S02]  /*2590*/  IMAD R15, R18.reuse, R13, R4 ;  /* 0x0000000d120f7224 */ /* 0x040fe400078e0204 */
[----:B------:R-:W-:Y:S02]  /*25a0*/  IMAD R3, R19, R20, RZ ;  /* 0x0000001413037224 */ /* 0x000fe400078e02ff */
[----:B------:R-:W-:Y:S01]  /*25b0*/  IMAD R11, R87, UR5, R8 ;  /* 0x00000005570b7c24 */ /* 0x000fe2000f8e0208 */
[----:B------:R-:W-:Y:S01]  /*25c0*/  ULDC.64 UR4, c[0x0][0x328] ;  /* 0x0000ca0000047ab9 */ /* 0x000fe20000000a00 */
[----:B------:R-:W-:-:S04]  /*25d0*/  IMAD.WIDE.U32 R4, R18, R12, R228 ;  /* 0x0000000c12047225 */ /* 0x000fc800078e00e4 */
[----:B------:R-:W-:Y:S02]  /*25e0*/  IMAD R8, R0, UR4, RZ ;  /* 0x0000000400087c24 */ /* 0x000fe4000f8e02ff */
[----:B------:R-:W-:Y:S01]  /*25f0*/  IMAD R9, R18, R21, R3 ;  /* 0x0000001512097224 */ /* 0x000fe200078e0203 */
[----:B------:R-:W-:Y:S01]  /*2600*/  IADD3 R3, P0, R88, R4, RZ ;  /* 0x0000000458037210 */ /* 0x000fe20007f1e0ff */
[----:B------:R-:W-:Y:S02]  /*2610*/  IMAD.IADD R0, R89, 0x1, R11 ;  /* 0x0000000159007824 */ /* 0x000fe400078e020b */
[----:B------:R-:W-:-:S03]  /*2620*/  IMAD R97, R87, UR5, R8 ;  /* 0x0000000557617c24 */ /* 0x000fc6000f8e0208 */
[----:B------:R-:W-:Y:S01]  /*2630*/  IADD3.X R4, R0, R5, R15, P0, !PT ;  /* 0x0000000500047210 */ /* 0x000fe200007fe40f */
[----:B------:R-:W-:Y:S02]  /*2640*/  IMAD R5, R19, R28, RZ ;  /* 0x0000001c13057224 */ /* 0x000fe400078e02ff */
[----:B------:R-:W-:-:S04]  /*2650*/  IMAD.WIDE.U32 R86, R87, UR4, R6 ;  /* 0x0000000457567c25 */ /* 0x000fc8000f8e0006 */
[----:B------:R-:W-:Y:S01]  /*2660*/  IMAD R7, R18, R29, R5 ;  /* 0x0000001d12077224 */ /* 0x000fe200078e0205 */
[C---:B------:R-:W-:Y:S02]  /*2670*/  SEL R5, R32.reuse, RZ, P3 ;  /* 0x000000ff20057207 */ /* 0x040fe40001800000 */
[----:B------:R-:W-:-:S03]  /*2680*/  SEL R6, R32, RZ, P2 ;  /* 0x000000ff20067207 */ /* 0x000fc60001000000 */
[----:B------:R-:W-:Y:S02]  /*2690*/  IMAD.IADD R5, R228, 0x1, R5 ;  /* 0x00000001e4057824 */ /* 0x000fe400078e0205 */
[----:B------:R-:W-:Y:S02]  /*26a0*/  IMAD.IADD R81, R81, 0x1, R7 ;  /* 0x0000000151517824 */ /* 0x000fe400078e0207 */
[----:B------:R-:W-:Y:S02]  /*26b0*/  IMAD.IADD R79, R7, 0x1, R79 ;  /* 0x00000001074f7824 */ /* 0x000fe400078e024f */
[----:B------:R-:W-:Y:S01]  /*26c0*/  IMAD.IADD R7, R225, 0x1, R6 ;  /* 0x00000001e1077824 */ /* 0x000fe200078e0206 */
[----:B------:R-:W-:-:S04]  /*26d0*/  SHF.R.S32.HI R6, RZ, 0x1f, R5 ;  /* 0x0000001fff067819 */ /* 0x000fc80000011405 */
[CC--:B------:R-:W-:Y:S02]  /*26e0*/  LEA.HI R35, R6.reuse, R5.reuse, RZ, 0x3 ;  /* 0x0000000506237211 */ /* 0x0c0fe400078f18ff */
[----:B------:R-:W-:Y:S02]  /*26f0*/  LEA.HI R5, R6, R5, RZ, 0x6 ;  /* 0x0000000506057211 */ /* 0x000fe400078f30ff */
[----:B------:R-:W-:Y:S01]  /*2700*/  SHF.R.S32.HI R8, RZ, 0x1f, R7 ;  /* 0x0000001fff087819 */ /* 0x000fe20000011407 */
[----:B------:R-:W-:Y:S02]  /*2710*/  IMAD.IADD R85, R85, 0x1, R9 ;  /* 0x0000000155557824 */ /* 0x000fe400078e0209 */
[----:B------:R-:W-:Y:S01]  /*2720*/  IMAD.IADD R83, R9, 0x1, R83 ;  /* 0x0000000109537824 */ /* 0x000fe200078e0253 */
[CC--:B------:R-:W-:Y:S01]  /*2730*/  LEA.HI R9, R8.reuse, R7.reuse, RZ, 0x6 ;  /* 0x0000000708097211 */ /* 0x0c0fe200078f30ff */
[----:B------:R-:W-:Y:S01]  /*2740*/  IMAD.SHL.U32 R6, R5, 0x40, RZ ;  /* 0x0000004005067824 */ /* 0x000fe200078e00ff */
[----:B------:R-:W-:-:S02]  /*2750*/  LEA.HI R91, R8, R7, RZ, 0x3 ;  /* 0x00000007085b7211 */ /* 0x000fc400078f18ff */
[----:B------:R-:W-:Y:S02]  /*2760*/  LOP3.LUT R5, R35, 0x38, RZ, 0xc0, !PT ;  /* 0x0000003823057812 */ /* 0x000fe400078ec0ff */
[C---:B---3--:R-:W-:Y:S01]  /*2770*/  LOP3.LUT R8, R10.reuse, 0x38, R35, 0xf8, !PT ;  /* 0x000000380a087812 */ /* 0x048fe200078ef823 */
[----:B------:R-:W-:Y:S01]  /*2780*/  IMAD.SHL.U32 R9, R9, 0x40, RZ ;  /* 0x0000004009097824 */ /* 0x000fe200078e00ff */
[----:B------:R-:W-:Y:S02]  /*2790*/  LOP3.LUT R7, R91, 0x38, RZ, 0xc0, !PT ;  /* 0x000000385b077812 */ /* 0x000fe400078ec0ff */
[----:B------:R-:W-:Y:S02]  /*27a0*/  LOP3.LUT R5, R5, 0x1c0, R34, 0xf8, !PT ;  /* 0x000001c005057812 */ /* 0x000fe400078ef822 */
[----:B------:R-:W-:Y:S02]  /*27b0*/  LOP3.LUT R10, R10, 0x38, R91, 0xf8, !PT ;  /* 0x000000380a0a7812 */ /* 0x000fe400078ef85b */
[----:B------:R-:W-:-:S02]  /*27c0*/  LOP3.LUT R11, R8, R33, RZ, 0x3c, !PT ;  /* 0x00000021080b7212 */ /* 0x000fc400078e3cff */
[----:B------:R-:W-:Y:S02]  /*27d0*/  LOP3.LUT R6, R6, 0xfffff000, RZ, 0xc0, !PT ;  /* 0xfffff00006067812 */ /* 0x000fe400078ec0ff */
[----:B------:R-:W-:Y:S02]  /*27e0*/  LOP3.LUT R8, R7, 0x1c0, R34, 0xf8, !PT ;  /* 0x000001c007087812 */ /* 0x000fe400078ef822 */
[----:B----4-:R-:W-:Y:S02]  /*27f0*/  LOP3.LUT R7, R5, R27, RZ, 0x3c, !PT ;  /* 0x0000001b05077212 */ /* 0x010fe400078e3cff */
[----:B------:R-:W-:Y:S02]  /*2800*/  LOP3.LUT R9, R9, 0xfffff000, RZ, 0xc0, !PT ;  /* 0xfffff00009097812 */ /* 0x000fe400078ec0ff */
[----:B------:R-:W-:Y:S02]  /*2810*/  LOP3.LUT R10, R10, R33, RZ, 0x3c, !PT ;  /* 0x000000210a0a7212 */ /* 0x000fe400078e3cff */
[----:B------:R-:W-:-:S02]  /*2820*/  IADD3 R5, R11, R6, R26 ;  /* 0x000000060b057210 */ /* 0x000fc40007ffe01a */
[----:B------:R-:W-:Y:S02]  /*2830*/  LOP3.LUT R8, R8, R27, RZ, 0x3c, !PT ;  /* 0x0000001b08087212 */ /* 0x000fe400078e3cff */
[----:B------:R-:W-:Y:S02]  /*2840*/  IADD3 R6, R7, R6, R14 ;  /* 0x0000000607067210 */ /* 0x000fe40007ffe00e */
[-C--:B------:R-:W-:Y:S01]  /*2850*/  IADD3 R7, R10, R9.reuse, R26 ;  /* 0x000000090a077210 */ /* 0x080fe20007ffe01a */
[----:B------:R-:W-:Y:S01]  /*2860*/  VIADD R26, R228, 0xc0 ;  /* 0x000000c0e41a7836 */ /* 0x000fe20000000000 */
[----:B------:R-:W-:Y:S01]  /*2870*/  IADD3 R8, R8, R9, R14 ;  /* 0x0000000908087210 */ /* 0x000fe20007ffe00e */
[C---:B------:R-:W-:Y:S02]  /*2880*/  IMAD R14, R25.reuse, R20, RZ ;  /* 0x00000014190e7224 */ /* 0x040fe400078e02ff */
[----:B------:R-:W-:Y:S01]  /*2890*/  IMAD R25, R25, R28, RZ ;  /* 0x0000001c19197224 */ /* 0x000fe200078e02ff */
[----:B------:R-:W-:Y:S01]  /*28a0*/  ISETP.GE.AND P0, PT, R26, UR6, PT ;  /* 0x000000061a007c0c */ /* 0x000fe2000bf06270 */
[----:B------:R-:W-:Y:S01]  /*28b0*/  IMAD R37, R100, R21, R14 ;  /* 0x0000001564257224 */ /* 0x000fe200078e020e */
[----:B------:R-:W-:Y:S01]  /*28c0*/  SHF.L.U64.HI R9, R12, 0x6, R13 ;  /* 0x000000060c097819 */ /* 0x000fe2000001020d */
[----:B------:R-:W-:Y:S01]  /*28d0*/  IMAD R33, R100, R29, R25 ;  /* 0x0000001d64217224 */ /* 0x000fe200078e0219 */
[----:B------:R-:W-:-:S02]  /*28e0*/  SHF.L.U64.HI R10, R12, 0x5, R13 ;  /* 0x000000050c0a7819 */ /* 0x000fc4000001020d */
[C-C-:B------:R-:W-:Y:S02]  /*28f0*/  SHF.L.U64.HI R13, R20.reuse, 0x6, R21.reuse ;  /* 0x00000006140d7819 */ /* 0x140fe40000010215 */
[----:B------:R-:W-:Y:S02]  /*2900*/  SHF.L.U64.HI R14, R20, 0x5, R21 ;  /* 0x00000005140e7819 */ /* 0x000fe40000010215 */
[C-C-:B------:R-:W-:Y:S02]  /*2910*/  SHF.L.U64.HI R21, R28.reuse, 0x6, R29.reuse ;  /* 0x000000061c157819 */ /* 0x140fe4000001021d */
[----:B------:R-:W-:Y:S02]  /*2920*/  SHF.L.U64.HI R25, R28, 0x5, R29 ;  /* 0x000000051c197819 */ /* 0x000fe4000001021d */
[----:B------:R-:W-:Y:S01]  /*2930*/  SEL R29, RZ, 0x8, P0 ;  /* 0x00000008ff1d7807 */ /* 0x000fe20000000000 */
[----:B------:R-:W-:Y:S01]  /*2940*/  IMAD.WIDE.U32 R80, R100, R28, R80 ;  /* 0x0000001c64507225 */ /* 0x000fe200078e0050 */
[----:B------:R-:W-:-:S02]  /*2950*/  SHF.R.S32.HI R34, RZ, 0x3, R35 ;  /* 0x00000003ff227819 */ /* 0x000fc40000011423 */
[----:B------:R-:W-:Y:S01]  /*2960*/  LOP3.LUT R94, R30, R29, RZ, 0xfc, !PT ;  /* 0x0000001d1e5e7212 */ /* 0x000fe200078efcff */
[CC--:B------:R-:W-:Y:S01]  /*2970*/  IMAD.WIDE.U32 R84, R100.reuse, R20.reuse, R84 ;  /* 0x0000001464547225 */ /* 0x0c0fe200078e0054 */
[----:B------:R-:W-:Y:S02]  /*2980*/  SHF.R.S32.HI R90, RZ, 0x3, R91 ;  /* 0x00000003ff5a7819 */ /* 0x000fe4000001145b */
[----:B------:R-:W-:Y:S01]  /*2990*/  LOP3.LUT R35, R35, 0xfffffff8, RZ, 0xc0, !PT ;  /* 0xfffffff823237812 */ /* 0x000fe200078ec0ff */
[----:B------:R-:W-:Y:S01]  /*29a0*/  IMAD.WIDE.U32 R82, R100, R20, R82 ;  /* 0x0000001464527225 */ /* 0x000fe200078e0052 */
[----:B------:R-:W-:-:S03]  /*29b0*/  LOP3.LUT R91, R91, 0xfffffff8, RZ, 0xc0, !PT ;  /* 0xfffffff85b5b7812 */ /* 0x000fc600078ec0ff */
[----:B------:R-:W-:Y:S01]  /*29c0*/  IMAD.WIDE.U32 R78, R100, R28, R78 ;  /* 0x0000001c644e7225 */ /* 0x000fe200078e004e */
[----:B------:R-:W-:-:S03]  /*29d0*/  LOP3.LUT R29, R30, 0x1, RZ, 0xc0, !PT ;  /* 0x000000011e1d7812 */ /* 0x000fc600078ec0ff */
[C---:B------:R-:W-:Y:S02]  /*29e0*/  IMAD.SHL.U32 R26, R28.reuse, 0x40, RZ ;  /* 0x000000401c1a7824 */ /* 0x040fe400078e00ff */
[----:B------:R-:W-:Y:S01]  /*29f0*/  IMAD.SHL.U32 R27, R28, 0x20, RZ ;  /* 0x000000201c1b7824 */ /* 0x000fe200078e00ff */
[----:B------:R-:W-:Y:S01]  /*2a00*/  LOP3.LUT R92, R94, 0x2, RZ, 0xc0, !PT ;  /* 0x000000025e5c7812 */ /* 0x000fe200078ec0ff */
[----:B------:R-:W-:Y:S01]  /*2a10*/  IMAD.SHL.U32 R28, R32, 0x2, RZ ;  /* 0x00000002201c7824 */ /* 0x000fe200078e00ff */
[----:B------:R-:W-:Y:S01]  /*2a20*/  LOP3.LUT R93, R94, 0x4, RZ, 0xc0, !PT ;  /* 0x000000045e5d7812 */ /* 0x000fe200078ec0ff */
[----:B------:R-:W-:Y:S01]  /*2a30*/  IMAD.SHL.U32 R11, R12, 0x40, RZ ;  /* 0x000000400c0b7824 */ /* 0x000fe200078e00ff */
[----:B------:R-:W-:Y:S01]  /*2a40*/  LOP3.LUT R94, R94, 0x8, RZ, 0xc0, !PT ;  /* 0x000000085e5e7812 */ /* 0x000fe200078ec0ff */
[----:B------:R-:W-:Y:S01]  /*2a50*/  IMAD.SHL.U32 R15, R20, 0x40, RZ ;  /* 0x00000040140f7824 */ /* 0x000fe200078e00ff */
[----:B------:R-:W-:Y:S01]  /*2a60*/  SHF.R.S32.HI R95, RZ, 0x1f, R35 ;  /* 0x0000001fff5f7819 */ /* 0x000fe20000011423 */
[----:B------:R-:W-:Y:S01]  /*2a70*/  IMAD.IADD R32, R81, 0x1, R33 ;  /* 0x0000000151207824 */ /* 0x000fe200078e0221 */
[----:B------:R-:W-:Y:S01]  /*2a80*/  SHF.R.S32.HI R96, RZ, 0x1f, R91 ;  /* 0x0000001fff607819 */ /* 0x000fe2000001145b */
[----:B------:R-:W-:-:S02]  /*2a90*/  IMAD.SHL.U32 R12, R12, 0x20, RZ ;  /* 0x000000200c0c7824 */ /* 0x000fc400078e00ff */
[----:B------:R-:W-:Y:S02]  /*2aa0*/  IMAD.SHL.U32 R20, R20, 0x20, RZ ;  /* 0x0000002014147824 */ /* 0x000fe400078e00ff */
[----:B------:R-:W-:Y:S02]  /*2ab0*/  IMAD.IADD R30, R85, 0x1, R37 ;  /* 0x00000001551e7824 */ /* 0x000fe400078e0225 */
[----:B------:R-:W-:Y:S02]  /*2ac0*/  IMAD.IADD R31, R37, 0x1, R83 ;  /* 0x00000001251f7824 */ /* 0x000fe400078e0253 */
[----:B------:R-:W-:Y:S02]  /*2ad0*/  IMAD.IADD R33, R33, 0x1, R79 ;  /* 0x0000000121217824 */ /* 0x000fe400078e024f */
[----:B------:R-:W-:-:S07]  /*2ae0*/  IMAD.IADD R97, R87, 0x1, R97 ;  /* 0x0000000157617824 */ /* 0x000fce00078e0261 */
.L_x_1428:
[----:B------:R-:W2:Y:S01]  /*2af0*/  LDL R41, [R1+0x58] ;  /* 0x0000580001297983 */ /* 0x000ea20000100800 */
[----:B------:R-:W0:Y:S01]  /*2b00*/  LDC R120, c[0x0][0x3d4] ;  /* 0x0000f500ff787b82 */ /* 0x000e220000000800 */
[----:B------:R-:W-:Y:S01]  /*2b10*/  VIADD R40, R24, 0xffffffff ;  /* 0xffffffff18287836 */ /* 0x000fe20000000000 */
[----:B------:R-:W-:Y:S05]  /*2b20*/  YIELD ;  /* 0x0000000000007946 */ /* 0x000fea0003800000 */
[----:B------:R-:W-:Y:S01]  /*2b30*/  SHF.R.S32.HI R39, RZ, 0x1f, R40 ;  /* 0x0000001fff277819 */ /* 0x000fe20000011428 */
[----:B------:R-:W1:Y:S01]  /*2b40*/  LDC.64 R106, c[0x0][0x2d8] ;  /* 0x0000b600ff6a7b82 */ /* 0x000e620000000a00 */
[-C--:B------:R-:W-:Y:S01]  /*2b50*/  IMAD R24, R9, R40.reuse, RZ ;  /* 0x0000002809187224 */ /* 0x080fe200078e02ff */
[----:B------:R-:W-:Y:S01]  /*2b60*/  BSSY B0, `(.L_x_1353) ;  /* 0x000057b000007945 */ /* 0x000fe20003800000 */
[----:B------:R-:W-:-:S04]  /*2b70*/  IMAD.WIDE.U32 R112, R11, R40, RZ ;  /* 0x000000280b707225 */ /* 0x000fc800078e00ff */
[----:B------:R-:W-:Y:S01]  /*2b80*/  IMAD R73, R39, R11, R24 ;  /* 0x0000000b27497224 */ /* 0x000fe200078e0218 */
[CC--:B------:R-:W-:Y:S02]  /*2b90*/  IADD3 R37, P0, R3.reuse, R112.reuse, RZ ;  /* 0x0000007003257210 */ /* 0x0c0fe40007f1e0ff */
[----:B------:R-:W-:Y:S01]  /*2ba0*/  IADD3 R24, P4, P5, R3, R112, R12 ;  /* 0x0000007003187210 */ /* 0x000fe20007d9e00c */
[----:B------:R-:W-:-:S04]  /*2bb0*/  IMAD.IADD R73, R113, 0x1, R73 ;  /* 0x0000000171497824 */ /* 0x000fc800078e0249 */
[----:B------:R-:W-:Y:S01]  /*2bc0*/  IMAD.X R38, R73, 0x1, R4, P0 ;  /* 0x0000000149267824 */ /* 0x000fe200000e0604 */
[----:B0-----:R-:W-:Y:S02]  /*2bd0*/  ISETP.GE.AND P0, PT, R120, 0x1, PT ;  /* 0x000000017800780c */ /* 0x001fe40003f06270 */
[----:B------:R-:W-:Y:S02]  /*2be0*/  IADD3.X R36, R4, R73, R10, P4, P5 ;  /* 0x0000004904247210 */ /* 0x000fe400027ea40a */
[CC--:B-1----:R-:W-:Y:S02]  /*2bf0*/  LEA R50, P1, R37.reuse, R106.reuse, 0x1 ;  /* 0x0000006a25327211 */ /* 0x0c2fe400078208ff */
[----:B------:R-:W-:Y:S02]  /*2c00*/  LEA R48, P6, R24, R106, 0x1 ;  /* 0x0000006a18307211 */ /* 0x000fe400078c08ff */
[----:B------:R-:W-:Y:S02]  /*2c10*/  LEA.HI.X R51, R37, R107, R38, 0x1, P1 ;  /* 0x0000006b25337211 */ /* 0x000fe400008f0c26 */
[----:B------:R-:W-:-:S02]  /*2c20*/  ISETP.GT.AND P1, PT, R40, R23, PT ;  /* 0x000000172800720c */ /* 0x000fc40003f24270 */
[----:B------:R-:W-:Y:S01]  /*2c30*/  LEA.HI.X R49, R24, R107, R36, 0x1, P6 ;  /* 0x0000006b18317211 */ /* 0x000fe200030f0c24 */
[----:B------:R-:W-:Y:S01]  /*2c40*/  IMAD.MOV.U32 R24, RZ, RZ, R40 ;  /* 0x000000ffff187224 */ /* 0x000fe200078e0028 */
[----:B------:R-:W-:Y:S01]  /*2c50*/  P2R R99, PR, RZ, 0x2 ;  /* 0x00000002ff637803 */ /* 0x000fe20000000000 */
[----:B--2---:R-:W-:-:S04]  /*2c60*/  IMAD R37, R17, 0x4000, R41 ;  /* 0x0000400011257824 */ /* 0x004fc800078e0229 */
[----:B------:R-:W-:Y:S01]  /*2c70*/  IMAD R102, R37, 0x2, R16 ;  /* 0x0000000225667824 */ /* 0x000fe200078e0210 */
[----:B---3--:R-:W-:Y:S06]  /*2c80*/  @!P0 BRA `(.L_x_1354) ;  /* 0x0000005000e88947 */ /* 0x008fec0003800000 */
[----:B------:R-:W-:Y:S01]  /*2c90*/  ULDC.U8 UR4, c[0x0][0x3f0] ;  /* 0x0000fc0000047ab9 */ /* 0x000fe20000000000 */
[-C--:B------:R-:W-:Y:S01]  /*2ca0*/  IMAD R37, R21, R40.reuse, RZ ;  /* 0x0000002815257224 */ /* 0x080fe200078e02ff */
[----:B------:R-:W-:Y:S01]  /*2cb0*/  ISETP.NE.AND P0, PT, RZ, UR4, PT ;  /* 0x00000004ff007c0c */ /* 0x000fe2000bf05270 */
[----:B------:R-:W-:Y:S02]  /*2cc0*/  IMAD R36, R13, R40, RZ ;  /* 0x000000280d247224 */ /* 0x000fe400078e02ff */
[C---:B------:R-:W-:Y:S02]  /*2cd0*/  IMAD R37, R39.reuse, R26, R37 ;  /* 0x0000001a27257224 */ /* 0x040fe400078e0225 */
        /* <DEDUP_REMOVED lines=8> */
[----:B------:R0:W5:Y:S04]  /*2d60*/  LDL R115, [R1+0x10] ;  /* 0x0000100001737983 */ /* 0x0001680000100800 */
[----:B------:R0:W5:Y:S01]  /*2d70*/  LDL R114, [R1+0x14] ;  /* 0x0000140001727983 */ /* 0x0001620000100800 */
[----:B------:R-:W-:Y:S01]  /*2d80*/  ISETP.GE.AND P0, PT, R18, R105, PT ;  /* 0x000000691200720c */ /* 0x000fe20003f06270 */
[----:B------:R-:W-:Y:S01]  /*2d90*/  BSSY B1, `(.L_x_1356) ;  /* 0x000002a000017945 */ /* 0x000fe20003800000 */
        /* <DEDUP_REMOVED lines=9> */
[----:B0-----:R-:W-:Y:S06]  /*2e30*/  @P0 BRA `(.L_x_1357) ;  /* 0x00000000007c0947 */ /* 0x001fec0003800000 */
        /* <DEDUP_REMOVED lines=12> */
[----:B-----5:R-:W-:-:S02]  /*2f00*/  ISETP.GE.AND P4, PT, R115, R120, PT ;  /* 0x000000787300720c */ /* 0x020fc40003f86270 */
        /* <DEDUP_REMOVED lines=18> */
.L_x_1357:
[----:B------:R-:W-:Y:S05]  /*3030*/  BSYNC B1 ;  /* 0x0000000000017941 */ /* 0x000fea0003800000 */
.L_x_1356:
[----:B------:R-:W-:Y:S01]  /*3040*/  ISETP.GE.AND P4, PT, R233, R105, PT ;  /* 0x00000069e900720c */ /* 0x000fe20003f86270 */
[----:B------:R-:W-:Y:S01]  /*3050*/  BSSY B1, `(.L_x_1358) ;  /* 0x000002a000017945 */ /* 0x000fe20003800000 */
[----:B------:R-:W-:Y:S02]  /*3060*/  CS2R R44, SRZ ;  /* 0x00000000002c7805 */ /* 0x000fe4000001ff00 */
[----:B------:R-:W-:Y:S02]  /*3070*/  CS2R R52, SRZ ;  /* 0x0000000000347805 */ /* 0x000fe4000001ff00 */
[----:B------:R-:W-:Y:S02]  /*3080*/  CS2R R56, SRZ ;  /* 0x0000000000387805 */ /* 0x000fe4000001ff00 */
[----:B------:R-:W-:Y:S02]  /*3090*/  CS2R R42, SRZ ;  /* 0x00000000002a7805 */ /* 0x000fe4000001ff00 */
[----:B------:R-:W-:-:S02]  /*30a0*/  CS2R R46, SRZ ;  /* 0x00000000002e7805 */ /* 0x000fc4000001ff00 */
[----:B------:R-:W-:Y:S01]  /*30b0*/  CS2R R54, SRZ ;  /* 0x0000000000367805 */ /* 0x000fe2000001ff00 */
[----:B-----5:R-:W-:Y:S01]  /*30c0*/  IMAD.MOV.U32 R112, RZ, RZ, R60 ;  /* 0x000000ffff707224 */ /* 0x020fe200078e003c */
[----:B------:R-:W-:Y:S01]  /*30d0*/  CS2R R58, SRZ ;  /* 0x00000000003a7805 */ /* 0x000fe2000001ff00 */
[----:B------:R-:W-:Y:S01]  /*30e0*/  IMAD.MOV.U32 R113, RZ, RZ, R61 ;  /* 0x000000ffff717224 */ /* 0x000fe200078e003d */
[----:B------:R-:W-:Y:S06]  /*30f0*/  @P4 BRA `(.L_x_1359) ;  /* 0x00000000007c4947 */ /* 0x000fec0003800000 */
[----:B------:R-:W-:Y:S01]  /*3100*/  IADD3 R70, P1, P5, R80, R70, R27 ;  /* 0x0000004650467210 */ /* 0x000fe20007d3e01b */
[----:B------:R-:W-:Y:S01]  /*3110*/  ULDC.64 UR4, c[0x0][0x3c8] ;  /* 0x0000f20000047ab9 */ /* 0x000fe20000000a00 */
[----:B------:R-:W-:Y:S01]  /*3120*/  ULDC.64 UR6, c[0x0][0x3e0] ;  /* 0x0000f80000067ab9 */ /* 0x000fe20000000a00 */
[----:B------:R-:W-:Y:S02]  /*3130*/  CS2R R56, SRZ ;  /* 0x0000000000387805 */ /* 0x000fe4000001ff00 */
[----:B0-----:R-:W-:Y:S02]  /*3140*/  IADD3.X R37, R32, R98, R25, P1, P5 ;  /* 0x0000006220257210 */ /* 0x001fe40000fea419 */
        /* <DEDUP_REMOVED lines=26> */
.L_x_1359:
[----:B------:R-:W-:Y:S05]  /*32f0*/  BSYNC B1 ;  /* 0x0000000000017941 */ /* 0x000fea0003800000 */
.L_x_1358:
[----:B01----:R-:W2:Y:S01]  /*3300*/  LDL R36, [R1+0x30] ;  /* 0x0000300001247983 */ /* 0x003ea20000100800 */
        /* <DEDUP_REMOVED lines=16> */
[----:B-----5:R-:W-:Y:S01]  /*3410*/  IMAD.MOV.U32 R39, RZ, RZ, R40 ;  /* 0x000000ffff277224 */ /* 0x020fe200078e0028 */
        /* <DEDUP_REMOVED lines=23> */
[----:B------:R-:W-:Y:S01]  /*3590*/  PRMT R114, R37, 0x7610, R114 ;  /* 0x0000761025727816 */ /* 0x000fe20000000072 */
[----:B------:R-:W-:Y:S01]  /*35a0*/  IMAD.MOV.U32 R37, RZ, RZ, R55 ;  /* 0x000000ffff257224 */ /* 0x000fe200078e0037 */
[----:B------:R-:W-:Y:S01]  /*35b0*/  PRMT R115, R38, 0x7610, R115 ;  /* 0x0000761026737816 */ /* 0x000fe20000000073 */
[----:B------:R-:W-:-:S03]  /*35c0*/  IMAD.MOV.U32 R38, RZ, RZ, R58 ;  /* 0x000000ffff267224 */ /* 0x000fc600078e003a */
[----:B------:R-:W-:Y:S02]  /*35d0*/  PRMT R119, R37, 0x7610, R119 ;  /* 0x0000761025777816 */ /* 0x000fe40000000077 */
[----:B------:R-:W-:Y:S02]  /*35e0*/  PRMT R123, R38, 0x7610, R123 ;  /* 0x00007610267b7816 */ /* 0x000fe4000000007b */
[----:B--2---:R-:W-:Y:S01]  /*35f0*/  R2UR UR4, R36 ;  /* 0x00000000240472ca */ /* 0x004fe200000e0000 */
[----:B------:R-:W-:-:S05]  /*3600*/  IMAD.MOV.U32 R36, RZ, RZ, R64 ;  /* 0x000000ffff247224 */ /* 0x000fca00078e0040 */
[----:B------:R-:W-:Y:S01]  /*3610*/  PRMT R132, R36, 0x7610, R132 ;  /* 0x0000761024847816 */ /* 0x000fe20000000084 */
[----:B------:R-:W-:-:S05]  /*3620*/  IMAD.MOV.U32 R36, RZ, RZ, R73 ;  /* 0x000000ffff247224 */ /* 0x000fca00078e0049 */
[----:B------:R-:W-:Y:S01]  /*3630*/  PRMT R69, R69, 0x5410, R36 ;  /* 0x0000541045457816 */ /* 0x000fe20000000024 */
[----:B------:R-:W-:Y:S01]  /*3640*/  IMAD.MOV.U32 R36, RZ, RZ, R63 ;  /* 0x000000ffff247224 */ /* 0x000fe200078e003f */
[----:B------:R-:W-:-:S04]  /*3650*/  UISETP.NE.AND UP0, UPT, UR4, 0x3, UPT ;  /* 0x000000030400788c */ /* 0x000fc8000bf05270 */
[----:B------:R-:W-:Y:S01]  /*3660*/  PRMT R128, R36, 0x7610, R128 ;  /* 0x0000761024807816 */ /* 0x000fe20000000080 */
[----:B------:R-:W-:Y:S01]  /*3670*/  IMAD.MOV.U32 R36, RZ, RZ, R75 ;  /* 0x000000ffff247224 */ /* 0x000fe200078e004b */
[----:B------:R-:W-:-:S04]  /*3680*/  PLOP3.LUT P1, PT, PT, PT, UP0, 0x80, 0x0 ;  /* 0x000000000000781c */ /* 0x000fc80003f2f008 */
[----:B------:R-:W-:Y:S01]  /*3690*/  PRMT R144, R36, 0x7610, R144 ;  /* 0x0000761024907816 */ /* 0x000fe20000000090 */
[----:B------:R-:W-:-:S05]  /*36a0*/  IMAD.MOV.U32 R36, RZ, RZ, R41 ;  /* 0x000000ffff247224 */ /* 0x000fca00078e0029 */
[----:B------:R-:W-:Y:S01]  /*36b0*/  PRMT R69, R36, 0x7610, R69 ;  /* 0x0000761024457816 */ /* 0x000fe20000000045 */
[----:B------:R-:W-:-:S05]  /*36c0*/  IMAD.MOV.U32 R36, RZ, RZ, R53 ;  /* 0x000000ffff247224 */ /* 0x000fca00078e0035 */
[----:B------:R-:W-:Y:S01]  /*36d0*/  PRMT R117, R36, 0x7610, R117 ;  /* 0x0000761024757816 */ /* 0x000fe20000000075 */
[----:B------:R-:W-:-:S05]  /*36e0*/  IMAD.MOV.U32 R36, RZ, RZ, R43 ;  /* 0x000000ffff247224 */ /* 0x000fca00078e002b */
[----:B------:R-:W-:Y:S01]  /*36f0*/  PRMT R71, R36, 0x7610, R71 ;  /* 0x0000761024477816 */ /* 0x000fe20000000047 */
[----:B------:R-:W-:-:S05]  /*3700*/  IMAD.MOV.U32 R36, RZ, RZ, R54 ;  /* 0x000000ffff247224 */ /* 0x000fca00078e0036 */
[----:B------:R-:W-:Y:S01]  /*3710*/  PRMT R118, R36, 0x7610, R118 ;  /* 0x0000761024767816 */ /* 0x000fe20000000076 */
[----:B------:R-:W-:Y:S06]  /*3720*/  @!P1 BRA `(.L_x_1360) ;  /* 0x0000000000049947 */ /* 0x000fec0003800000 */
[----:B------:R-:W-:Y:S01]  /*3730*/  BPT.TRAP 0x1 ;  /* 0x000000040000795c */ /* 0x000fe20000300000 */
.L_x_1360:
[----:B------:R-:W-:Y:S01]  /*3740*/  IMAD R98, R17, 0x8, R16 ;  /* 0x0000000811627824 */ /* 0x000fe200078e0210 */
[----:B------:R-:W-:Y:S01]  /*3750*/  SHF.L.U32 R109, R236, 0x1f, RZ ;  /* 0x0000001fec6d7819 */ /* 0x000fe200000006ff */
[----:B------:R-:W-:Y:S03]  /*3760*/  BSSY B1, `(.L_x_1361) ;  /* 0x0000003000017945 */ /* 0x000fe60003800000 */
[----:B------:R-:W0:Y:S02]  /*3770*/  SYNCS.PHASECHK.TRANS64.TRYWAIT P5, [R98+URZ+0x30890], R109 ;  /* 0x0308906d620075a7 */ /* 0x000e2400080a017f */
[----:B0-----:R-:W-:Y:S05]  /*3780*/  @!P5 BRA `(.L_x_1362) ;  /* 0x0000025c002cd947 */ /* 0x001fea0003800000 */
.L_x_1771:
[----:B------:R-:W-:Y:S05]  /*3790*/  BSYNC B1 ;  /* 0x0000000000017941 */ /* 0x000fea0003800000 */
.L_x_1361:
        /* <DEDUP_REMOVED lines=30> */
[----:B------:R-:W-:Y:S01]  /*3980*/  FMUL.FTZ R39, R39, R134 ;  /* 0x0000008627277220 */ /* 0x000fe20000410000 */
[----:B------:R-:W-:Y:S01]  /*3990*/  LOP3.LUT R36, R36, 0xffff0000, RZ, 0xc0, !PT ;  /* 0xffff000024247812 */ /* 0x000fe200078ec0ff */
[C---:B------:R-:W-:Y:S01]  /*39a0*/  FMUL.FTZ R143, R107.reuse, R140 ;  /* 0x0000008c6b8f7220 */ /* 0x040fe20000410000 */
[----:B------:R-:W-:Y:S01]  /*39b0*/  FMUL.FTZ R107, R107, R136 ;  /* 0x000000886b6b7220 */ /* 0x000fe20000410000 */
[----:B------:R-:W-:Y:S01]  /*39c0*/  LOP3.LUT R139, R139, 0xffff0000, RZ, 0xc0, !PT ;  /* 0xffff00008b8b7812 */ /* 0x000fe200078ec0ff */
[----:B------:R-:W-:Y:S01]  /*39d0*/  IMAD.U32 R133, R133, 0x10000, RZ ;  /* 0x0001000085857824 */ /* 0x000fe200078e00ff */
[----:B------:R-:W-:Y:S01]  /*39e0*/  LOP3.LUT R135, R135, 0xffff0000, RZ, 0xc0, !PT ;  /* 0xffff000087877812 */ /* 0x000fe200078ec0ff */
[C---:B------:R-:W-:Y:S01]  /*39f0*/  FFMA.FTZ R141, R38.reuse, R134, -R141 ;  /* 0x00000086268d7223 */ /* 0x040fe2000001088d */
[----:B------:R-:W-:Y:S01]  /*3a00*/  FFMA.FTZ R138, R38, R138, R39 ;  /* 0x0000008a268a7223 */ /* 0x000fe20000010027 */
[----:B------:R-:W-:Y:S01]  /*3a10*/  FFMA.FTZ R143, R106, R136, -R143 ;  /* 0x000000886a8f7223 */ /* 0x000fe2000001088f */
[----:B------:R-:W-:Y:S01]  /*3a20*/  FMUL.FTZ R38, R36, R137 ;  /* 0x0000008924267220 */ /* 0x000fe20000410000 */
[----:B------:R-:W-:Y:S01]  /*3a30*/  FFMA.FTZ R106, R106, R140, R107 ;  /* 0x0000008c6a6a7223 */ /* 0x000fe2000001006b */
        /* <DEDUP_REMOVED lines=13> */
.L_x_1368:
[----:B------:R-:W-:Y:S05]  /*3b10*/  BSYNC B3 ;  /* 0x0000000000037941 */ /* 0x000fea0003800000 */
.L_x_1367:
[----:B------:R-:W-:Y:S02]  /*3b20*/  ULDC.64 UR4, c[0x0][0x208] ;  /* 0x0000820000047ab9 */ /* 0x000fe40000000a00 */
[----:B--2---:R1:W-:Y:S03]  /*3b30*/  STG.E.128 desc[UR4][R50.64], R36 ;  /* 0x0000002432007986 */ /* 0x0043e6000c101d04 */
.L_x_1366:
[----:B------:R-:W-:Y:S05]  /*3b40*/  BSYNC B2 ;  /* 0x0000000000027941 */ /* 0x000fea0003800000 */
.L_x_1365:
[----:B------:R-:W-:Y:S01]  /*3b50*/  ISETP.NE.AND P0, PT, R92, RZ, PT ;  /* 0x000000ff5c00720c */ /* 0x000fe20003f05270 */
[----:B------:R-:W-:-:S12]  /*3b60*/  BSSY B2, `(.L_x_1369) ;  /* 0x0000038000027945 */ /* 0x000fd80003800000 */
[----:B------:R-:W-:Y:S05]  /*3b70*/  @!P0 BRA `(.L_x_1370) ;  /* 0x0000000000d88947 */ /* 0x000fea0003800000 */
[----:B------:R-:W2:Y:S01]  /*3b80*/  LDL R106, [R1+0x10] ;  /* 0x00001000016a7983 */ /* 0x000ea20000100800 */
[----:B------:R-:W-:Y:S03]  /*3b90*/  BSSY B3, `(.L_x_1371) ;  /* 0x0000032000037945 */ /* 0x000fe60003800000 */
[----:B-1----:R1:W3:Y:S01]  /*3ba0*/  LDS.128 R36, [R102+0x22400] ;  /* 0x0224000066247984 */ /* 0x0022e20000000c00 */
[----:B--2---:R-:W-:-:S13]  /*3bb0*/  ISETP.GE.AND P0, PT, R106, R120, PT ;  /* 0x000000786a00720c */ /* 0x004fda0003f06270 */
[----:B-1-3--:R-:W-:Y:S05]  /*3bc0*/  @P0 BRA `(.L_x_1372) ;  /* 0x0000000000b80947 */ /* 0x00afea0003800000 */
[----:B------:R-:W-:Y:S01]  /*3bd0*/  SHF.R.U64 R133, R74, 0x10, R75 ;  /* 0x000000104a857819 */ /* 0x000fe2000000124b */
[----:B------:R-:W-:Y:S01]  /*3be0*/  IMAD.U32 R74, R39, 0x10000, RZ ;  /* 0x00010000274a7824 */ /* 0x000fe200078e00ff */
        /* <DEDUP_REMOVED lines=44> */
.L_x_1372:
[----:B------:R-:W-:Y:S05]  /*3eb0*/  BSYNC B3 ;  /* 0x0000000000037941 */ /* 0x000fea0003800000 */
.L_x_1371:
[----:B------:R-:W-:Y:S02]  /*3ec0*/  ULDC.64 UR4, c[0x0][0x208] ;  /* 0x0000820000047ab9 */ /* 0x000fe40000000a00 */
[----:B------:R2:W-:Y:S03]  /*3ed0*/  STG.E.128 desc[UR4][R50.64+0x80], R36 ;  /* 0x0000802432007986 */ /* 0x0005e6000c101d04 */
.L_x_1370:
[----:B------:R-:W-:Y:S05]  /*3ee0*/  BSYNC B2 ;  /* 0x0000000000027941 */ /* 0x000fea0003800000 */
.L_x_1369:
[----:B------:R-:W-:Y:S01]  /*3ef0*/  ISETP.NE.AND P0, PT, R93, RZ, PT ;  /* 0x000000ff5d00720c */ /* 0x000fe20003f05270 */
[----:B------:R-:W-:-:S12]  /*3f00*/  BSSY B2, `(.L_x_1373) ;  /* 0x0000037000027945 */ /* 0x000fd80003800000 */
[----:B------:R-:W-:Y:S05]  /*3f10*/  @!P0 BRA `(.L_x_1374) ;  /* 0x0000000000d48947 */ /* 0x000fea0003800000 */
[----:B-12---:R1:W2:Y:S01]  /*3f20*/  LDS.128 R36, [R102+0x24400] ;  /* 0x0244000066247984 */ /* 0x0062a20000000c00 */
        /* <DEDUP_REMOVED lines=49> */
.L_x_1376:
[----:B------:R-:W-:Y:S05]  /*4240*/  BSYNC B3 ;  /* 0x0000000000037941 */ /* 0x000fea0003800000 */
.L_x_1375:
[----:B------:R-:W-:Y:S02]  /*4250*/  ULDC.64 UR4, c[0x0][0x208] ;  /* 0x0000820000047ab9 */ /* 0x000fe40000000a00 */
[----:B--2---:R3:W-:Y:S03]  /*4260*/  STG.E.128 desc[UR4][R50.64+0x100], R36 ;  /* 0x0001002432007986 */ /* 0x0047e6000c101d04 */
.L_x_1374:
[----:B------:R-:W-:Y:S05]  /*4270*/  BSYNC B2 ;  /* 0x0000000000027941 */ /* 0x000fea0003800000 */
.L_x_1373:
[----:B------:R-:W-:-:S13]  /*4280*/  ISETP.NE.AND P0, PT, R94, RZ, PT ;  /* 0x000000ff5e00720c */ /* 0x000fda0003f05270 */
[----:B------:R-:W-:Y:S05]  /*4290*/  @!P0 BRA `(.L_x_1364) ;  /* 0x0000000000d88947 */ /* 0x000fea0003800000 */
[----:B------:R-:W4:Y:S01]  /*42a0*/  LDL R64, [R1+0x14] ;  /* 0x0000140001407983 */ /* 0x000f220000100800 */
[----:B------:R-:W-:Y:S03]  /*42b0*/  BSSY B2, `(.L_x_1377) ;  /* 0x0000032000027945 */ /* 0x000fe60003800000 */
[----:B-123--:R1:W2:Y:S01]  /*42c0*/  LDS.128 R36, [R102+0x26400] ;  /* 0x0264000066247984 */ /* 0x00e2a20000000c00 */
[----:B----4-:R-:W-:-:S13]  /*42d0*/  ISETP.GE.AND P0, PT, R64, R120, PT ;  /* 0x000000784000720c */ /* 0x010fda0003f06270 */
[----:B-12---:R-:W-:Y:S05]  /*42e0*/  @P0 BRA `(.L_x_1378) ;  /* 0x0000000000b80947 */ /* 0x006fea0003800000 */
        /* <DEDUP_REMOVED lines=46> */
.L_x_1378:
[----:B------:R-:W-:Y:S05]  /*45d0*/  BSYNC B2 ;  /* 0x0000000000027941 */ /* 0x000fea0003800000 */
.L_x_1377:
[----:B------:R-:W-:Y:S02]  /*45e0*/  ULDC.64 UR4, c[0x0][0x208] ;  /* 0x0000820000047ab9 */ /* 0x000fe40000000a00 */
[----:B------:R4:W-:Y:S03]  /*45f0*/  STG.E.128 desc[UR4][R50.64+0x180], R36 ;  /* 0x0001802432007986 */ /* 0x0009e6000c101d04 */
.L_x_1364:
[----:B------:R-:W-:Y:S05]  /*4600*/  BSYNC B1 ;  /* 0x0000000000017941 */ /* 0x000fea0003800000 */
.L_x_1363:
        /* <DEDUP_REMOVED lines=54> */
.L_x_1383:
[----:B------:R-:W-:Y:S05]  /*4970*/  BSYNC B2 ;  /* 0x0000000000027941 */ /* 0x000fea0003800000 */
.L_x_1382:
[----:B------:R-:W-:Y:S02]  /*4980*/  ULDC.64 UR4, c[0x0][0x208] ;  /* 0x0000820000047ab9 */ /* 0x000fe40000000a00 */
[----:B--2---:R1:W-:Y:S03]  /*4990*/  STG.E.128 desc[UR4][R48.64], R36 ;  /* 0x0000002430007986 */ /* 0x0043e6000c101d04 */
.L_x_1381:
[----:B------:R-:W-:Y:S05]  /*49a0*/  BSYNC B1 ;  /* 0x0000000000017941 */ /* 0x000fea0003800000 */
.L_x_1380:
[----:B------:R-:W-:Y:S01]  /*49b0*/  ISETP.NE.AND P0, PT, R92, RZ, PT ;  /* 0x000000ff5c00720c */ /* 0x000fe20003f05270 */
[----:B------:R-:W-:-:S12]  /*49c0*/  BSSY B1, `(.L_x_1384) ;  /* 0x0000038000017945 */ /* 0x000fd80003800000 */
[----:B------:R-:W-:Y:S05]  /*49d0*/  @!P0 BRA `(.L_x_1385) ;  /* 0x0000000000d88947 */ /* 0x000fea0003800000 */
[----:B-1234-:R-:W2:Y:S01]  /*49e0*/  LDL R50, [R1+0x10] ;  /* 0x0000100001327983 */ /* 0x01eea20000100800 */
[----:B------:R-:W-:Y:S03]  /*49f0*/  BSSY B2, `(.L_x_1386) ;  /* 0x0000032000027945 */ /* 0x000fe60003800000 */
[----:B------:R1:W3:Y:S01]  /*4a00*/  LDS.128 R36, [R102+0x23400] ;  /* 0x0234000066247984 */ /* 0x0002e20000000c00 */
[----:B--2---:R-:W-:-:S13]  /*4a10*/  ISETP.GE.AND P0, PT, R50, R120, PT ;  /* 0x000000783200720c */ /* 0x004fda0003f06270 */
[----:B-1-3--:R-:W-:Y:S05]  /*4a20*/  @P0 BRA `(.L_x_1387) ;  /* 0x0000000000b80947 */ /* 0x00afea0003800000 */
[--C-:B------:R-:W-:Y:S01]  /*4a30*/  SHF.R.U64 R57, R54, 0x10, R55.reuse ;  /* 0x0000001036397819 */ /* 0x100fe20000001237 */
[----:B------:R-:W-:Y:S01]  /*4a40*/  IMAD.U32 R50, R38, 0x10000, RZ ;  /* 0x0001000026327824 */ /* 0x000fe200078e00ff */
[----:B------:R-:W-:Y:S02]  /*4a50*/  SHF.R.U32.HI R54, RZ, 0x10, R55 ;  /* 0x00000010ff367819 */ /* 0x000fe40000011637 */
[--C-:B------:R-:W-:Y:S02]  /*4a60*/  SHF.R.U32.HI R56, RZ, 0x10, R53.reuse ;  /* 0x00000010ff387819 */ /* 0x100fe40000011635 */
[----:B------:R-:W-:Y:S02]  /*4a70*/  PRMT R119, R119, 0x5410, R54 ;  /* 0x0000541077777816 */ /* 0x000fe40000000036 */
[----:B------:R-:W-:Y:S01]  /*4a80*/  SHF.R.U64 R59, R52, 0x10, R53 ;  /* 0x00000010343b7819 */ /* 0x000fe20000001235 */
[----:B------:R-:W-:Y:S01]  /*4a90*/  IMAD.U32 R52, R39, 0x10000, RZ ;  /* 0x0001000027347824 */ /* 0x000fe200078e00ff */
        /* <DEDUP_REMOVED lines=39> */
.L_x_1387:
[----:B------:R-:W-:Y:S05]  /*4d10*/  BSYNC B2 ;  /* 0x0000000000027941 */ /* 0x000fea0003800000 */
.L_x_1386:
[----:B------:R-:W-:Y:S02]  /*4d20*/  ULDC.64 UR4, c[0x0][0x208] ;  /* 0x0000820000047ab9 */ /* 0x000fe40000000a00 */
[----:B------:R1:W-:Y:S03]  /*4d30*/  STG.E.128 desc[UR4][R48.64+0x80], R36 ;  /* 0x0000802430007986 */ /* 0x0003e6000c101d04 */
.L_x_1385:
[----:B------:R-:W-:Y:S05]  /*4d40*/  BSYNC B1 ;  /* 0x0000000000017941 */ /* 0x000fea0003800000 */
.L_x_1384:
        /* <DEDUP_REMOVED lines=53> */
.L_x_1391:
[----:B------:R-:W-:Y:S05]  /*50a0*/  BSYNC B2 ;  /* 0x0000000000027941 */ /* 0x000fea0003800000 */
.L_x_1390:
[----:B------:R-:W-:Y:S02]  /*50b0*/  ULDC.64 UR4, c[0x0][0x208] ;  /* 0x0000820000047ab9 */ /* 0x000fe40000000a00 */
[----:B--2---:R1:W-:Y:S03]  /*50c0*/  STG.E.128 desc[UR4][R48.64+0x100], R36 ;  /* 0x0001002430007986 */ /* 0x0043e6000c101d04 */
.L_x_1389:
[----:B------:R-:W-:Y:S05]  /*50d0*/  BSYNC B1 ;  /* 0x0000000000017941 */ /* 0x000fea0003800000 */
.L_x_1388:
[----:B------:R-:W-:-:S13]  /*50e0*/  ISETP.NE.AND P0, PT, R94, RZ, PT ;  /* 0x000000ff5e00720c */ /* 0x000fda0003f05270 */
[----:B------:R-:W-:Y:S05]  /*50f0*/  @!P0 BRA `(.L_x_1379) ;  /* 0x0000003000848947 */ /* 0x000fea0003800000 */
[----:B------:R-:W5:Y:S01]  /*5100*/  LDL R44, [R1+0x14] ;  /* 0x00001400012c7983 */ /* 0x000f620000100800 */
[----:B------:R-:W-:Y:S03]  /*5110*/  BSSY B1, `(.L_x_1392) ;  /* 0x0000032000017945 */ /* 0x000fe60003800000 */
[----:B-1234-:R1:W2:Y:S01]  /*5120*/  LDS.128 R36, [R102+0x27400] ;  /* 0x0274000066247984 */ /* 0x01e2a20000000c00 */
[----:B-----5:R-:W-:-:S13]  /*5130*/  ISETP.GE.AND P0, PT, R44, R120, PT ;  /* 0x000000782c00720c */ /* 0x020fda0003f06270 */
[----:B-12---:R-:W-:Y:S05]  /*5140*/  @P0 BRA `(.L_x_1393) ;  /* 0x0000000000b80947 */ /* 0x006fea0003800000 */
[----:B------:R-:W-:Y:S02]  /*5150*/  SHF.R.U32.HI R44, RZ, 0x10, R43 ;  /* 0x00000010ff2c7819 */ /* 0x000fe4000001162b */
[----:B------:R-:W-:Y:S02]  /*5160*/  SHF.R.U32.HI R46, RZ, 0x10, R41 ;  /* 0x00000010ff2e7819 */ /* 0x000fe40000011629 */
[----:B------:R-:W-:Y:S01]  /*5170*/  SHF.R.U64 R45, R42, 0x10, R43 ;  /* 0x000000102a2d7819 */ /* 0x000fe2000000122b */
[----:B------:R-:W-:Y:S01]  /*5180*/  IMAD.U32 R42, R39, 0x10000, RZ ;  /* 0x00010000272a7824 */ /* 0x000fe200078e00ff */
        /* <DEDUP_REMOVED lines=42> */
.L_x_1393:
[----:B------:R-:W-:Y:S05]  /*5430*/  BSYNC B1 ;  /* 0x0000000000017941 */ /* 0x000fea0003800000 */
.L_x_1392:
[----:B------:R-:W-:Y:S02]  /*5440*/  ULDC.64 UR4, c[0x0][0x208] ;  /* 0x0000820000047ab9 */ /* 0x000fe40000000a00 */
[----:B------:R1:W-:Y:S01]  /*5450*/  STG.E.128 desc[UR4][R48.64+0x180], R36 ;  /* 0x0001802430007986 */ /* 0x0003e2000c101d04 */
[----:B------:R-:W-:Y:S05]  /*5460*/  BRA `(.L_x_1379) ;  /* 0x0000002c00a87947 */ /* 0x000fea0003800000 */
.L_x_1355:
        /* <DEDUP_REMOVED lines=18> */
[----:B------:R-:W-:Y:S01]  /*5590*/  LEA R56, P0, R36, UR6, 0x1 ;  /* 0x0000000624387c11 */ /* 0x000fe2000f8008ff */
[----:B------:R-:W-:Y:S01]  /*55a0*/  IMAD.X R37, R109, 0x1, R31, P5 ;  /* 0x000000016d257824 */ /* 0x000fe200028e061f */
[----:B------:R-:W-:Y:S02]  /*55b0*/  ISETP.GE.AND P5, PT, R225, R120, PT ;  /* 0x00000078e100720c */ /* 0x000fe40003fa6270 */
[----:B------:R-:W-:-:S02]  /*55c0*/  CS2R R42, SRZ ;  /* 0x00000000002a7805 */ /* 0x000fc4000001ff00 */
[----:B------:R-:W-:Y:S02]  /*55d0*/  LEA.HI.X R53, R38, UR5, R39, 0x1, P1 ;  /* 0x0000000526357c11 */ /* 0x000fe400088f0c27 */
[----:B------:R-:W-:Y:S02]  /*55e0*/  CS2R R40, SRZ ;  /* 0x0000000000287805 */ /* 0x000fe4000001ff00 */
[----:B------:R-:W-:Y:S02]  /*55f0*/  ISETP.GE.AND P1, PT, R228, R120, PT ;  /* 0x00000078e400720c */ /* 0x000fe40003f26270 */
[----:B------:R-:W-:Y:S02]  /*5600*/  CS2R R38, SRZ ;  /* 0x0000000000267805 */ /* 0x000fe4000001ff00 */
[----:B------:R-:W-:Y:S02]  /*5610*/  LEA.HI.X R57, R36, UR7, R37, 0x1, P0 ;  /* 0x0000000724397c11 */ /* 0x000fe400080f0c25 */
        /* <DEDUP_REMOVED lines=10> */
.L_x_1395:
[----:B------:R-:W-:Y:S05]  /*56c0*/  BSYNC B1 ;  /* 0x0000000000017941 */ /* 0x000fea0003800000 */
.L_x_1394:
[----:B------:R-:W-:Y:S01]  /*56d0*/  ISETP.GE.AND P0, PT, R233, R105, PT ;  /* 0x00000069e900720c */ /* 0x000fe20003f06270 */
[----:B------:R-:W-:Y:S01]  /*56e0*/  BSSY B1, `(.L_x_1396) ;  /* 0x0000024000017945 */ /* 0x000fe20003800000 */
[----:B0-----:R-:W-:Y:S02]  /*56f0*/  CS2R R52, SRZ ;  /* 0x0000000000347805 */ /* 0x001fe4000001ff00 */
        /* <DEDUP_REMOVED lines=34> */
.L_x_1397:
[----:B------:R-:W-:Y:S05]  /*5920*/  BSYNC B1 ;  /* 0x0000000000017941 */ /* 0x000fea0003800000 */
.L_x_1396:
[----:B0-----:R-:W2:Y:S01]  /*5930*/  LDL R68, [R1+0x30] ;  /* 0x0000300001447983 */ /* 0x001ea20000100800 */
        /* <DEDUP_REMOVED lines=67> */
.L_x_1398:
[----:B------:R-:W-:Y:S01]  /*5d70*/  IMAD R98, R17, 0x8, R16 ;  /* 0x0000000811627824 */ /* 0x000fe200078e0210 */
[----:B------:R-:W-:Y:S01]  /*5d80*/  SHF.L.U32 R109, R236, 0x1f, RZ ;  /* 0x0000001fec6d7819 */ /* 0x000fe200000006ff */
[----:B------:R-:W0:Y:S01]  /*5d90*/  LDC R121, c[0x0][0x2e4] ;  /* 0x0000b900ff797b82 */ /* 0x000e220000000800 */
[----:B------:R-:W-:Y:S02]  /*5da0*/  BSSY B1, `(.L_x_1399) ;  /* 0x0000004000017945 */ /* 0x000fe40003800000 */
[----:B------:R-:W1:Y:S05]  /*5db0*/  SYNCS.PHASECHK.TRANS64.TRYWAIT P5, [R98+URZ+0x30890], R109 ;  /* 0x0308906d620075a7 */ /* 0x000e6a00080a017f */
[----:B------:R-:W2:Y:S01]  /*5dc0*/  LDC.64 R110, c[0x0][0x2f0] ;  /* 0x0000bc00ff6e7b82 */ /* 0x000ea20000000a00 */
[----:B-1----:R-:W-:Y:S05]  /*5dd0*/  @!P5 BRA `(.L_x_1400) ;  /* 0x0000023400acd947 */ /* 0x002fea0003800000 */
.L_x_1772:
[----:B------:R-:W-:Y:S05]  /*5de0*/  BSYNC B1 ;  /* 0x0000000000017941 */ /* 0x000fea0003800000 */
.L_x_1399:
        /* <DEDUP_REMOVED lines=8> */
[----:B------:R-:W-:-:S04]  /*5e70*/  IMAD R131, R18, R111, R68 ;  /* 0x0000006f12837224 */ /* 0x000fc800078e0244 */
[----:B------:R-:W-:Y:S02]  /*5e80*/  IMAD.IADD R131, R131, 0x1, R115 ;  /* 0x0000000183837824 */ /* 0x000fe400078e0273 */
[----:B------:R-:W-:Y:S05]  /*5e90*/  @!P4 BRA `(.L_x_1404) ;  /* 0x00000008000cc947 */ /* 0x000fea0003800000 */
[----:B------:R-:W2:Y:S04]  /*5ea0*/  LDL R117, [R1+0x38] ;  /* 0x0000380001757983 */ /* 0x000ea80000100800 */
[----:B------:R-:W3:Y:S04]  /*5eb0*/  LDL R116, [R1+0x44] ;  /* 0x0000440001747983 */ /* 0x000ee80000100800 */
[----:B------:R-:W4:Y:S01]  /*5ec0*/  LDL R75, [R1+0x48] ;  /* 0x00004800014b7983 */ /* 0x000f220000100800 */
[----:B------:R-:W-:Y:S01]  /*5ed0*/  SEL R68, R28, R123, !P3 ;  /* 0x0000007b1c447207 */ /* 0x000fe20005800000 */
[----:B------:R-:W-:Y:S01]  /*5ee0*/  BSSY B3, `(.L_x_1405) ;  /* 0x000007b000037945 */ /* 0x000fe20003800000 */
[----:B------:R-:W-:-:S02]  /*5ef0*/  IADD3 R72, P4, P5, R88, R114, R35 ;  /* 0x0000007258487210 */ /* 0x000fc40007d9e023 */
[----:B------:R-:W-:Y:S02]  /*5f00*/  SHF.R.S32.HI R69, RZ, 0x1f, R68 ;  /* 0x0000001fff457819 */ /* 0x000fe40000011444 */
[----:B------:R-:W-:Y:S02]  /*5f10*/  IADD3.X R74, R0, R131, R95, P4, P5 ;  /* 0x00000083004a7210 */ /* 0x000fe400027ea45f */
[----:B------:R-:W-:-:S04]  /*5f20*/  LEA.HI R69, R69, R68, RZ, 0x4 ;  /* 0x0000004445457211 */ /* 0x000fc800078f20ff */
[----:B------:R-:W-:-:S05]  /*5f30*/  LEA.HI.SX32 R69, R69, R34, 0x1c ;  /* 0x0000002245457211 */ /* 0x000fca00078fe2ff */
[----:B------:R-:W-:-:S05]  /*5f40*/  IMAD.SHL.U32 R71, R69, 0x8, RZ ;  /* 0x0000000845477824 */ /* 0x000fca00078e00ff */
[----:B------:R-:W-:-:S13]  /*5f50*/  ISETP.GE.AND P4, PT, R71, R121, PT ;  /* 0x000000794700720c */ /* 0x000fda0003f86270 */
[--C-:B------:R-:W-:Y:S02]  /*5f60*/  @!P4 SHF.R.S32.HI R68, RZ, 0x1f, R71.reuse ;  /* 0x0000001fff44c819 */ /* 0x100fe40000011447 */
[----:B------:R-:W-:Y:S02]  /*5f70*/  @!P4 IADD3 R70, P5, P6, R88, R114, R71 ;  /* 0x000000725846c210 */ /* 0x000fe40007ebe047 */
[----:B------:R-:W-:Y:S02]  /*5f80*/  LOP3.LUT R71, R71, 0x38, RZ, 0xc0, !PT ;  /* 0x0000003847477812 */ /* 0x000fe400078ec0ff */
[----:B------:R-:W-:Y:S02]  /*5f90*/  @!P4 IADD3.X R73, R0, R131, R68, P5, P6 ;  /* 0x000000830049c210 */ /* 0x000fe40002fec444 */
[----:B------:R-:W-:-:S04]  /*5fa0*/  SHF.R.S32.HI R68, RZ, 0x1f, R69 ;  /* 0x0000001fff447819 */ /* 0x000fc80000011445 */
[----:B------:R-:W-:Y:S01]  /*5fb0*/  LEA.HI R68, R68, R69, RZ, 0x3 ;  /* 0x0000004544447211 */ /* 0x000fe200078f18ff */
[----:B------:R-:W-:-:S04]  /*5fc0*/  IMAD R69, R17, 0x4000, R6 ;  /* 0x0000400011457824 */ /* 0x000fc800078e0206 */
[----:B------:R-:W-:Y:S02]  /*5fd0*/  IMAD.SHL.U32 R68, R68, 0x200, RZ ;  /* 0x0000020044447824 */ /* 0x000fe400078e00ff */
[----:B------:R-:W-:-:S03]  /*5fe0*/  IMAD R69, R69, 0x2, R16 ;  /* 0x0000000245457824 */ /* 0x000fc600078e0210 */
[----:B------:R-:W-:Y:S02]  /*5ff0*/  LOP3.LUT R68, R68, 0x7ffff000, RZ, 0xc0, !PT ;  /* 0x7ffff00044447812 */ /* 0x000fe400078ec0ff */
[----:B--2---:R-:W-:-:S04]  /*6000*/  LOP3.LUT R71, R71, 0x1c0, R117, 0xf8, !PT ;  /* 0x000001c047477812 */ /* 0x004fc800078ef875 */
[----:B---3--:R-:W-:Y:S02]  /*6010*/  LOP3.LUT R71, R71, R116, RZ, 0x3c, !PT ;  /* 0x0000007447477212 */ /* 0x008fe400078e3cff */
[C---:B------:R-:W-:Y:S02]  /*6020*/  LEA R116, P5, R72.reuse, R106, 0x1 ;  /* 0x0000006a48747211 */ /* 0x040fe400078a08ff */
[----:B----4-:R-:W-:Y:S02]  /*6030*/  IADD3 R68, R71, R68, R75 ;  /* 0x0000004447447210 */ /* 0x010fe40007ffe04b */
[----:B------:R-:W-:Y:S02]  /*6040*/  LEA.HI.X R117, R72, R107, R74, 0x1, P5 ;  /* 0x0000006b48757211 */ /* 0x000fe400028f0c4a */
[----:B------:R-:W-:Y:S01]  /*6050*/  @!P4 LEA R118, P5, R70, R106, 0x1 ;  /* 0x0000006a4676c211 */ /* 0x000fe200078a08ff */
[----:B------:R-:W-:-:S03]  /*6060*/  IMAD R71, R17, 0x4000, R68 ;  /* 0x0000400011477824 */ /* 0x000fc600078e0244 */
[----:B------:R-:W-:Y:S01]  /*6070*/  @!P4 LEA.HI.X R119, R70, R107, R73, 0x1, P5 ;  /* 0x0000006b4677c211 */ /* 0x000fe200028f0c49 */
[----:B------:R-:W-:Y:S01]  /*6080*/  IMAD R72, R71, 0x2, R16 ;  /* 0x0000000247487824 */ /* 0x000fe200078e0210 */
[----:B------:R-:W-:Y:S01]  /*6090*/  ISETP.GE.AND P5, PT, R228, R120, PT ;  /* 0x00000078e400720c */ /* 0x000fe20003fa6270 */
[----:B------:R-:W0:Y:S04]  /*60a0*/  LDS.128 R68, [R69+0x20400] ;  /* 0x0204000045447984 */ /* 0x000e280000000c00 */
[----:B------:R-:W2:Y:S08]  /*60b0*/  LDS.128 R72, [R72+0x20400] ;  /* 0x0204000048487984 */ /* 0x000eb00000000c00 */
[----:B------:R-:W-:Y:S05]  /*60c0*/  @P5 BRA `(.L_x_1406) ;  /* 0x0000000400705947 */ /* 0x000fea0003800000 */
[----:B------:R-:W-:Y:S01]  /*60d0*/  SHF.R.U32.HI R156, RZ, 0x10, R49 ;  /* 0x00000010ff9c7819 */ /* 0x000fe20000011631 */
[----:B--2---:R-:W-:Y:S01]  /*60e0*/  IMAD.U32 R153, R75, 0x10000, RZ ;  /* 0x000100004b997824 */ /* 0x004fe200078e00ff */
[--C-:B------:R-:W-:Y:S01]  /*60f0*/  SHF.R.U32.HI R154, RZ, 0x10, R41.reuse ;  /* 0x00000010ff9a7819 */ /* 0x100fe20000011629 */
[----:B0-----:R-:W-:Y:S01]  /*6100*/  IMAD.U32 R150, R71, 0x10000, RZ ;  /* 0x0001000047967824 */ /* 0x001fe200078e00ff */
[----:B------:R-:W-:Y:S01]  /*6110*/  SHF.R.U64 R158, R40, 0x10, R41 ;  /* 0x00000010289e7819 */ /* 0x000fe20000001229 */
[----:B------:R-:W-:Y:S01]  /*6120*/  IMAD.U32 R41, R74, 0x10000, RZ ;  /* 0x000100004a297824 */ /* 0x000fe200078e00ff */
[--C-:B------:R-:W-:Y:S01]  /*6130*/  SHF.R.U64 R161, R42, 0x10, R43.reuse ;  /* 0x000000102aa17819 */ /* 0x100fe2000000122b */
[----:B------:R-:W-:Y:S01]  /*6140*/  IMAD.U32 R42, R68, 0x10000, RZ ;  /* 0x00010000442a7824 */ /* 0x000fe200078e00ff */
[----:B------:R-:W-:Y:S01]  /*6150*/  SHF.R.U32.HI R159, RZ, 0x10, R43 ;  /* 0x00000010ff9f7819 */ /* 0x000fe2000001162b */
[----:B------:R-:W-:Y:S01]  /*6160*/  IMAD.U32 R43, R73, 0x10000, RZ ;  /* 0x00010000492b7824 */ /* 0x000fe200078e00ff */
[----:B------:R-:W-:Y:S01]  /*6170*/  PRMT R156, R127, 0x5432, R156 ;  /* 0x000054327f9c7816 */ /* 0x000fe2000000009c */
[----:B------:R-:W-:Y:S01]  /*6180*/  IMAD.U32 R40, R70, 0x10000, RZ ;  /* 0x0001000046287824 */ /* 0x000fe200078e00ff */
[----:B------:R-:W-:Y:S01]  /*6190*/  SHF.R.U64 R155, R48, 0x10, R49 ;  /* 0x00000010309b7819 */ /* 0x000fe20000001231 */
[----:B------:R-:W-:Y:S01]  /*61a0*/  IMAD.U32 R49, R69, 0x10000, RZ ;  /* 0x0001000045317824 */ /* 0x000fe200078e00ff */
[----:B------:R-:W-:-:S02]  /*61b0*/  LOP3.LUT R152, R73, 0xffff0000, RZ, 0xc0, !PT ;  /* 0xffff000049987812 */ /* 0x000fc400078ec0ff */
[----:B------:R-:W-:Y:S02]  /*61c0*/  LOP3.LUT R149, R69, 0xffff0000, RZ, 0xc0, !PT ;  /* 0xffff000045957812 */ /* 0x000fe400078ec0ff */
[----:B------:R-:W-:Y:S02]  /*61d0*/  LOP3.LUT R73, R75, 0xffff0000, RZ, 0xc0, !PT ;  /* 0xffff00004b497812 */ /* 0x000fe400078ec0ff */
[----:B------:R-:W-:Y:S02]  /*61e0*/  LOP3.LUT R69, R71, 0xffff0000, RZ, 0xc0, !PT ;  /* 0xffff000047457812 */ /* 0x000fe400078ec0ff */
[----:B------:R-:W-:Y:S02]  /*61f0*/  PRMT R75, R126, 0x5432, R154 ;  /* 0x000054327e4b7816 */ /* 0x000fe4000000009a */
[----:B------:R-:W-:Y:S01]  /*6200*/  PRMT R71, R125, 0x5432, R158 ;  /* 0x000054327d477816 */ /* 0x000fe2000000009e */
[----:B------:R-:W-:Y:S01]  /*6210*/  IMAD.U32 R158, R156, 0x10000, RZ ;  /* 0x000100009c9e7824 */ /* 0x000fe200078e00ff */
[--C-:B------:R-:W-:Y:S01]  /*6220*/  SHF.R.U64 R157, R50, 0x10, R51.reuse ;  /* 0x00000010329d7819 */ /* 0x100fe20000001233 */
[----:B------:R-:W-:Y:S01]  /*6230*/  IMAD.U32 R50, R72, 0x10000, RZ ;  /* 0x0001000048327824 */ /* 0x000fe200078e00ff */
[----:B------:R-:W-:-:S02]  /*6240*/  SHF.R.U32.HI R162, RZ, 0x10, R51 ;  /* 0x00000010ffa27819 */ /* 0x000fc40000011633 */
[----:B------:R-:W-:Y:S01]  /*6250*/  PRMT R154, R148, 0x5410, R159 ;  /* 0x00005410949a7816 */ /* 0x000fe2000000009f */
[----:B------:R-:W-:Y:S01]  /*6260*/  IMAD.U32 R148, R75, 0x10000, RZ ;  /* 0x000100004b947824 */ /* 0x000fe200078e00ff */
[----:B------:R-:W-:Y:S01]  /*6270*/  PRMT R155, R160, 0x5410, R155 ;  /* 0x00005410a09b7816 */ /* 0x000fe2000000009b */
[----:B------:R-:W-:Y:S01]  /*6280*/  FMUL.FTZ R160, R43, R158 ;  /* 0x0000009e2ba07220 */ /* 0x000fe20000410000 */
[----:B------:R-:W-:Y:S02]  /*6290*/  PRMT R51, R124, 0x5432, R157 ;  /* 0x000054327c337816 */ /* 0x000fe4000000009d */
[----:B------:R-:W-:Y:S02]  /*62a0*/  LOP3.LUT R156, R156, 0xffff0000, RZ, 0xc0, !PT ;  /* 0xffff00009c9c7812 */ /* 0x000fe400078ec0ff */
[----:B------:R-:W-:Y:S01]  /*62b0*/  PRMT R157, R151, 0x5410, R162 ;  /* 0x00005410979d7816 */ /* 0x000fe200000000a2 */
[-C--:B------:R-:W-:Y:S01]  /*62c0*/  FMUL.FTZ R162, R43, R148.reuse ;  /* 0x000000942ba27220 */ /* 0x080fe20000410000 */
[----:B------:R-:W-:Y:S01]  /*62d0*/  FFMA.FTZ R43, R49, R148, -R160 ;  /* 0x00000094312b7223 */ /* 0x000fe200000108a0 */
[----:B------:R-:W-:Y:S01]  /*62e0*/  LOP3.LUT R75, R75, 0xffff0000, RZ, 0xc0, !PT ;  /* 0xffff00004b4b7812 */ /* 0x000fe200078ec0ff */
[----:B------:R-:W-:Y:S01]  /*62f0*/  FMUL.FTZ R148, R152, R156 ;  /* 0x0000009c98947220 */ /* 0x000fe20000410000 */
[----:B------:R-:W-:-:S02]  /*6300*/  IMAD.U32 R159, R157, 0x10000, RZ ;  /* 0x000100009d9f7824 */ /* 0x000fc400078e00ff */
[----:B------:R-:W-:Y:S01]  /*6310*/  FFMA.FTZ R49, R49, R158, R162 ;  /* 0x0000009e31317223 */ /* 0x000fe200000100a2 */
[----:B------:R-:W-:Y:S02]  /*6320*/  IMAD.U32 R151, R154, 0x10000, RZ ;  /* 0x000100009a977824 */ /* 0x000fe400078e00ff */
[-C--:B------:R-:W-:Y:S01]  /*6330*/  FMUL.FTZ R158, R152, R75.reuse ;  /* 0x0000004b989e7220 */ /* 0x080fe20000410000 */
[----:B------:R-:W-:Y:S01]  /*6340*/  FFMA.FTZ R148, R149, R75, -R148 ;  /* 0x0000004b95947223 */ /* 0x000fe20000010894 */
[----:B------:R-:W-:Y:S01]  /*6350*/  FMUL.FTZ R75, R153, R159 ;  /* 0x0000009f994b7220 */ /* 0x000fe20000410000 */
[----:B------:R-:W-:Y:S01]  /*6360*/  LOP3.LUT R152, R157, 0xffff0000, RZ, 0xc0, !PT ;  /* 0xffff00009d987812 */ /* 0x000fe200078ec0ff */
[-C--:B------:R-:W-:Y:S01]  /*6370*/  FMUL.FTZ R160, R153, R151.reuse ;  /* 0x0000009799a07220 */ /* 0x080fe20000410000 */
[----:B------:R-:W-:Y:S01]  /*6380*/  LOP3.LUT R154, R154, 0xffff0000, RZ, 0xc0, !PT ;  /* 0xffff00009a9a7812 */ /* 0x000fe200078ec0ff */
[----:B------:R-:W-:Y:S01]  /*6390*/  FFMA.FTZ R158, R149, R156, R158 ;  /* 0x0000009c959e7223 */ /* 0x000fe2000001009e */
[C---:B------:R-:W-:Y:S01]  /*63a0*/  FFMA.FTZ R151, R150.reuse, R151, -R75 ;  /* 0x0000009796977223 */ /* 0x040fe2000001084b */
[----:B------:R-:W-:Y:S01]  /*63b0*/  FFMA.FTZ R160, R150, R159, R160 ;  /* 0x0000009f96a07223 */ /* 0x000fe200000100a0 */
[----:B------:R-:W-:Y:S01]  /*63c0*/  IMAD.U32 R149, R155, 0x10000, RZ ;  /* 0x000100009b957824 */ /* 0x000fe200078e00ff */
[----:B------:R-:W-:Y:S01]  /*63d0*/  LOP3.LUT R72, R72, 0xffff0000, RZ, 0xc0, !PT ;  /* 0xffff000048487812 */ /* 0x000fe200078ec0ff */
[----:B------:R-:W-:Y:S01]  /*63e0*/  FMUL.FTZ R150, R73, R152 ;  /* 0x0000009849967220 */ /* 0x000fe20000410000 */
[----:B------:R-:W-:-:S02]  /*63f0*/  IMAD.U32 R75, R71, 0x10000, RZ ;  /* 0x00010000474b7824 */ /* 0x000fc400078e00ff */
[-C--:B------:R-:W-:Y:S01]  /*6400*/  FMUL.FTZ R156, R73, R154.reuse ;  /* 0x0000009a499c7220 */ /* 0x080fe20000410000 */
[----:B------:R-:W-:Y:S01]  /*6410*/  LOP3.LUT R155, R155, 0xffff0000, RZ, 0xc0, !PT ;  /* 0xffff00009b9b7812 */ /* 0x000fe200078ec0ff */
[----:B------:R-:W-:Y:S01]  /*6420*/  FMUL.FTZ R73, R50, R149 ;  /* 0x0000009532497220 */ /* 0x000fe20000410000 */
[----:B------:R-:W-:Y:S01]  /*6430*/  LOP3.LUT R71, R71, 0xffff0000, RZ, 0xc0, !PT ;  /* 0xffff000047477812 */ /* 0x000fe200078ec0ff */
[C---:B------:R-:W-:Y:S01]  /*6440*/  FFMA.FTZ R150, R69.reuse, R154, -R150 ;  /* 0x0000009a45967223 */ /* 0x040fe20000010896 */
[----:B------:R-:W-:Y:S01]  /*6450*/  LOP3.LUT R68, R68, 0xffff0000, RZ, 0xc0, !PT ;  /* 0xffff000044447812 */ /* 0x000fe200078ec0ff */
[----:B------:R-:W-:Y:S01]  /*6460*/  FMUL.FTZ R50, R50, R75 ;  /* 0x0000004b32327220 */ /* 0x000fe20000410000 */
[----:B------:R-:W-:Y:S01]  /*6470*/  FFMA.FTZ R153, R69, R152, R156 ;  /* 0x0000009845997223 */ /* 0x000fe2000001009c */
[----:B------:R-:W-:Y:S01]  /*6480*/  PRMT R48, R122, 0x5432, R161 ;  /* 0x000054327a307816 */ /* 0x000fe200000000a1 */
[----:B------:R-:W-:Y:S01]  /*6490*/  FMUL.FTZ R69, R72, R155 ;  /* 0x0000009b48457220 */ /* 0x000fe20000410000 */
[C---:B------:R-:W-:Y:S01]  /*64a0*/  FFMA.FTZ R73, R42.reuse, R75, -R73 ;  /* 0x0000004b2a497223 */ /* 0x040fe20000010849 */
[----:B------:R-:W-:Y:S01]  /*64b0*/  FFMA.FTZ R149, R42, R149, R50 ;  /* 0x000000952a957223 */ /* 0x000fe20000010032 */
[-C--:B------:R-:W-:Y:S01]  /*64c0*/  FMUL.FTZ R75, R72, R71.reuse ;  /* 0x00000047484b7220 */ /* 0x080fe20000410000 */
[----:B------:R-:W-:Y:S01]  /*64d0*/  FFMA.FTZ R72, R68, R71, -R69 ;  /* 0x0000004744487223 */ /* 0x000fe20000010845 */
[C---:B------:R-:W-:Y:S01]  /*64e0*/  IMAD.U32 R50, R51.reuse, 0x10000, RZ ;  /* 0x0001000033327824 */ /* 0x040fe200078e00ff */
[----:B------:R-:W-:Y:S01]  /*64f0*/  LOP3.LUT R74, R74, 0xffff0000, RZ, 0xc0, !PT ;  /* 0xffff00004a4a7812 */ /* 0x000fe200078ec0ff */
[C---:B------:R-:W-:Y:S01]  /*6500*/  IMAD.U32 R42, R48.reuse, 0x10000, RZ ;  /* 0x00010000302a7824 */ /* 0x040fe200078e00ff */
[----:B------:R-:W-:Y:S01]  /*6510*/  LOP3.LUT R69, R51, 0xffff0000, RZ, 0xc0, !PT ;  /* 0xffff000033457812 */ /* 0x000fe200078ec0ff */
[C---:B------:R-:W-:Y:S01]  /*6520*/  FMUL.FTZ R71, R41.reuse, R50 ;  /* 0x0000003229477220 */ /* 0x040fe20000410000 */
[----:B------:R-:W-:Y:S01]  /*6530*/  LOP3.LUT R51, R48, 0xffff0000, RZ, 0xc0, !PT ;  /* 0xffff000030337812 */ /* 0x000fe200078ec0ff */
[----:B------:R-:W-:Y:S01]  /*6540*/  FFMA.FTZ R68, R68, R155, R75 ;  /* 0x0000009b44447223 */ /* 0x000fe2000001004b */
[----:B------:R-:W-:Y:S01]  /*6550*/  LOP3.LUT R70, R70, 0xffff0000, RZ, 0xc0, !PT ;  /* 0xffff000046467812 */ /* 0x000fe200078ec0ff */
[-C--:B------:R-:W-:Y:S01]  /*6560*/  FMUL.FTZ R41, R41, R42.reuse ;  /* 0x0000002a29297220 */ /* 0x080fe20000410000 */
[C---:B------:R-:W-:Y:S01]  /*6570*/  FMUL.FTZ R75, R74.reuse, R69 ;  /* 0x000000454a4b7220 */ /* 0x040fe20000410000 */
[-C--:B------:R-:W-:Y:S01]  /*6580*/  FMUL.FTZ R74, R74, R51.reuse ;  /* 0x000000334a4a7220 */ /* 0x080fe20000410000 */
[C---:B------:R-:W-:Y:S01]  /*6590*/  FFMA.FTZ R71, R40.reuse, R42, -R71 ;  /* 0x0000002a28477223 */ /* 0x040fe20000010847 */
[----:B------:R-:W-:Y:S01]  /*65a0*/  FFMA.FTZ R41, R40, R50, R41 ;  /* 0x0000003228297223 */ /* 0x000fe20000010029 */
[----:B------:R-:W-:Y:S01]  /*65b0*/  FFMA.FTZ R40, R70, R51, -R75 ;  /* 0x0000003346287223 */ /* 0x000fe2000001084b */
        /* <DEDUP_REMOVED lines=12> */
[----:B------:R-:W-:-:S07]  /*6680*/  F2FP.BF16.F32.PACK_AB R74, R74, R41 ;  /* 0x000000294a4a723e */ /* 0x000fce00000010ff */
.L_x_1406:
[----:B------:R-:W-:Y:S05]  /*6690*/  BSYNC B3 ;  /* 0x0000000000037941 */ /* 0x000fea0003800000 */
.L_x_1405:
[----:B------:R-:W-:Y:S02]  /*66a0*/  ULDC.64 UR4, c[0x0][0x208] ;  /* 0x0000820000047ab9 */ /* 0x000fe40000000a00 */
[----:B0-----:R0:W-:Y:S04]  /*66b0*/  STG.E.128 desc[UR4][R116.64], R68 ;  /* 0x0000004474007986 */ /* 0x0011e8000c101d04 */
[----:B--2---:R0:W-:Y:S02]  /*66c0*/  @!P4 STG.E.128 desc[UR4][R118.64], R72 ;  /* 0x000000487600c986 */ /* 0x0041e4000c101d04 */
.L_x_1404:
[----:B------:R-:W-:Y:S05]  /*66d0*/  BSYNC B2 ;  /* 0x0000000000027941 */ /* 0x000fea0003800000 */
.L_x_1403:
[----:B------:R-:W-:-:S13]  /*66e0*/  ISETP.NE.AND P4, PT, R92, RZ, PT ;  /* 0x000000ff5c00720c */ /* 0x000fda0003f85270 */
        /* <DEDUP_REMOVED lines=17> */
[----:B------:R-:W-:Y:S02]  /*6800*/  SHF.R.S32.HI R40, RZ, 0x1f, R41 ;  /* 0x0000001fff287819 */ /* 0x000fe40000011429 */
[----:B0-----:R-:W-:-:S02]  /*6810*/  LEA R68, P5, R42, R106, 0x1 ;  /* 0x0000006a2a447211 */ /* 0x001fc400078a08ff */
[----:B------:R-:W-:Y:S01]  /*6820*/  LEA.HI R40, R40, R41, RZ, 0x3 ;  /* 0x0000002928287211 */ /* 0x000fe200078f18ff */
[----:B------:R-:W-:Y:S01]  /*6830*/  IMAD R41, R17, 0x4000, R8 ;  /* 0x0000400011297824 */ /* 0x000fe200078e0208 */
[-C--:B------:R-:W-:Y:S02]  /*6840*/  LEA.HI.X R69, R42, R107.reuse, R48, 0x1, P5 ;  /* 0x0000006b2a457211 */ /* 0x080fe400028f0c30 */
[----:B------:R-:W-:Y:S01]  /*6850*/  @!P4 LEA R70, P5, R114, R106, 0x1 ;  /* 0x0000006a7246c211 */ /* 0x000fe200078a08ff */
[----:B------:R-:W-:Y:S02]  /*6860*/  IMAD.SHL.U32 R40, R40, 0x200, RZ ;  /* 0x0000020028287824 */ /* 0x000fe400078e00ff */
[----:B------:R-:W-:Y:S01]  /*6870*/  IMAD R41, R41, 0x2, R16 ;  /* 0x0000000229297824 */ /* 0x000fe200078e0210 */
[----:B------:R-:W-:Y:S02]  /*6880*/  @!P4 LEA.HI.X R71, R114, R107, R131, 0x1, P5 ;  /* 0x0000006b7247c211 */ /* 0x000fe400028f0c83 */
[----:B------:R-:W-:-:S02]  /*6890*/  LOP3.LUT R40, R40, 0x7ffff000, RZ, 0xc0, !PT ;  /* 0x7ffff00028287812 */ /* 0x000fc400078ec0ff */
[----:B------:R-:W-:Y:S02]  /*68a0*/  ISETP.GE.AND P5, PT, R225, R120, PT ;  /* 0x00000078e100720c */ /* 0x000fe40003fa6270 */
[----:B--2---:R-:W-:-:S04]  /*68b0*/  LOP3.LUT R43, R43, 0x1c0, R51, 0xf8, !PT ;  /* 0x000001c02b2b7812 */ /* 0x004fc800078ef833 */
[----:B---3--:R-:W-:-:S04]  /*68c0*/  LOP3.LUT R43, R43, R50, RZ, 0x3c, !PT ;  /* 0x000000322b2b7212 */ /* 0x008fc800078e3cff */
[----:B----4-:R-:W-:-:S05]  /*68d0*/  IADD3 R40, R43, R40, R49 ;  /* 0x000000282b287210 */ /* 0x010fca0007ffe031 */
[----:B------:R-:W-:-:S04]  /*68e0*/  IMAD R43, R17, 0x4000, R40 ;  /* 0x00004000112b7824 */ /* 0x000fc800078e0228 */
[----:B------:R-:W-:Y:S02]  /*68f0*/  IMAD R48, R43, 0x2, R16 ;  /* 0x000000022b307824 */ /* 0x000fe400078e0210 */
[----:B------:R-:W0:Y:S04]  /*6900*/  LDS.128 R40, [R41+0x20400] ;  /* 0x0204000029287984 */ /* 0x000e280000000c00 */
[----:B------:R-:W2:Y:S01]  /*6910*/  LDS.128 R48, [R48+0x20400] ;  /* 0x0204000030307984 */ /* 0x000ea20000000c00 */
[----:B------:R-:W-:Y:S05]  /*6920*/  @P5 BRA `(.L_x_1408) ;  /* 0x00000004006c5947 */ /* 0x000fea0003800000 */
[----:B------:R-:W-:Y:S02]  /*6930*/  SHF.R.U32.HI R72, RZ, 0x10, R45 ;  /* 0x00000010ff487819 */ /* 0x000fe4000001162d */
[----:B------:R-:W-:Y:S02]  /*6940*/  SHF.R.U32.HI R116, RZ, 0x10, R37 ;  /* 0x00000010ff747819 */ /* 0x000fe40000011625 */
[--C-:B------:R-:W-:Y:S01]  /*6950*/  SHF.R.U64 R73, R38, 0x10, R39.reuse ;  /* 0x0000001026497819 */ /* 0x100fe20000001227 */
[----:B0-----:R-:W-:Y:S01]  /*6960*/  IMAD.U32 R38, R40, 0x10000, RZ ;  /* 0x0001000028267824 */ /* 0x001fe200078e00ff */
[----:B------:R-:W-:Y:S02]  /*6970*/  PRMT R147, R147, 0x5410, R72 ;  /* 0x0000541093937816 */ /* 0x000fe40000000048 */
[----:B------:R-:W-:Y:S02]  /*6980*/  PRMT R143, R143, 0x5410, R116 ;  /* 0x000054108f8f7816 */ /* 0x000fe40000000074 */
[----:B------:R-:W-:Y:S01]  /*6990*/  SHF.R.U32.HI R114, RZ, 0x10, R39 ;  /* 0x00000010ff727819 */ /* 0x000fe20000011627 */
[----:B------:R-:W-:Y:S01]  /*69a0*/  IMAD.U32 R39, R41, 0x10000, RZ ;  /* 0x0001000029277824 */ /* 0x000fe200078e00ff */
[----:B------:R-:W-:Y:S01]  /*69b0*/  SHF.R.U64 R75, R46, 0x10, R47 ;  /* 0x000000102e4b7819 */ /* 0x000fe2000000122f */
[----:B--2---:R-:W-:Y:S01]  /*69c0*/  IMAD.U32 R46, R49, 0x10000, RZ ;  /* 0x00010000312e7824 */ /* 0x004fe200078e00ff */
[----:B------:R-:W-:Y:S01]  /*69d0*/  PRMT R140, R140, 0x5410, R73 ;  /* 0x000054108c8c7816 */ /* 0x000fe20000000049 */
[----:B------:R-:W-:Y:S01]  /*69e0*/  IMAD.U32 R73, R147, 0x10000, RZ ;  /* 0x0001000093497824 */ /* 0x000fe200078e00ff */
[----:B------:R-:W-:Y:S01]  /*69f0*/  SHF.R.U32.HI R74, RZ, 0x10, R47 ;  /* 0x00000010ff4a7819 */ /* 0x000fe2000001162f */
[----:B------:R-:W-:Y:S01]  /*6a00*/  IMAD.U32 R72, R143, 0x10000, RZ ;  /* 0x000100008f487824 */ /* 0x000fe200078e00ff */
[----:B------:R-:W-:Y:S01]  /*6a10*/  PRMT R141, R141, 0x5410, R114 ;  /* 0x000054108d8d7816 */ /* 0x000fe20000000072 */
[CC--:B------:R-:W-:Y:S01]  /*6a20*/  FMUL.FTZ R114, R46.reuse, R73.reuse ;  /* 0x000000492e727220 */ /* 0x0c0fe20000410000 */
[----:B------:R-:W-:Y:S01]  /*6a30*/  PRMT R145, R145, 0x5410, R74 ;  /* 0x0000541091917816 */ /* 0x000fe2000000004a */
[-C--:B------:R-:W-:Y:S01]  /*6a40*/  FMUL.FTZ R116, R46, R72.reuse ;  /* 0x000000482e747220 */ /* 0x080fe20000410000 */
[----:B------:R-:W-:Y:S01]  /*6a50*/  LOP3.LUT R47, R49, 0xffff0000, RZ, 0xc0, !PT ;  /* 0xffff0000312f7812 */ /* 0x000fe200078ec0ff */
[----:B------:R-:W-:Y:S01]  /*6a60*/  IMAD.U32 R49, R51, 0x10000, RZ ;  /* 0x0001000033317824 */ /* 0x000fe200078e00ff */
[----:B------:R-:W-:Y:S01]  /*6a70*/  LOP3.LUT R74, R147, 0xffff0000, RZ, 0xc0, !PT ;  /* 0xffff0000934a7812 */ /* 0x000fe200078ec0ff */
[C---:B------:R-:W-:Y:S01]  /*6a80*/  FFMA.FTZ R116, R39.reuse, R73, R116 ;  /* 0x0000004927747223 */ /* 0x040fe20000010074 */
[----:B------:R-:W-:Y:S01]  /*6a90*/  PRMT R144, R144, 0x5410, R75 ;  /* 0x0000541090907816 */ /* 0x000fe2000000004b */
[----:B------:R-:W-:Y:S01]  /*6aa0*/  FFMA.FTZ R75, R39, R72, -R114 ;  /* 0x00000048274b7223 */ /* 0x000fe20000010872 */
[----:B------:R-:W-:Y:S01]  /*6ab0*/  LOP3.LUT R46, R143, 0xffff0000, RZ, 0xc0, !PT ;  /* 0xffff00008f2e7812 */ /* 0x000fe200078ec0ff */
[----:B------:R-:W-:Y:S01]  /*6ac0*/  IMAD.U32 R72, R145, 0x10000, RZ ;  /* 0x0001000091487824 */ /* 0x000fe200078e00ff */
[----:B------:R-:W-:Y:S01]  /*6ad0*/  LOP3.LUT R41, R41, 0xffff0000, RZ, 0xc0, !PT ;  /* 0xffff000029297812 */ /* 0x000fe200078ec0ff */
[----:B------:R-:W-:Y:S01]  /*6ae0*/  FMUL.FTZ R114, R47, R74 ;  /* 0x0000004a2f727220 */ /* 0x000fe20000410000 */
[----:B------:R-:W-:Y:S01]  /*6af0*/  SHF.R.U64 R115, R44, 0x10, R45 ;  /* 0x000000102c737819 */ /* 0x000fe2000000122d */
[----:B------:R-:W-:Y:S01]  /*6b00*/  IMAD.U32 R39, R141, 0x10000, RZ ;  /* 0x000100008d277824 */ /* 0x000fe200078e00ff */
[----:B------:R-:W-:Y:S01]  /*6b10*/  SHF.R.U64 R117, R36, 0x10, R37 ;  /* 0x0000001024757819 */ /* 0x000fe20000001225 */
[----:B------:R-:W-:Y:S01]  /*6b20*/  FMUL.FTZ R148, R47, R46 ;  /* 0x0000002e2f947220 */ /* 0x000fe20000410000 */
[----:B------:R-:W-:Y:S01]  /*6b30*/  FMUL.FTZ R47, R49, R72 ;  /* 0x00000048312f7220 */ /* 0x000fe20000410000 */
[----:B------:R-:W-:Y:S01]  /*6b40*/  IMAD.U32 R44, R43, 0x10000, RZ ;  /* 0x000100002b2c7824 */ /* 0x000fe200078e00ff */
[----:B------:R-:W-:Y:S01]  /*6b50*/  PRMT R146, R146, 0x5410, R115 ;  /* 0x0000541092927816 */ /* 0x000fe20000000073 */
[----:B------:R-:W-:Y:S01]  /*6b60*/  FFMA.FTZ R118, R41, R46, -R114 ;  /* 0x0000002e29767223 */ /* 0x000fe20000010872 */
[-C--:B------:R-:W-:Y:S01]  /*6b70*/  FMUL.FTZ R49, R49, R39.reuse ;  /* 0x0000002731317220 */ /* 0x080fe20000410000 */
[----:B------:R-:W-:Y:S01]  /*6b80*/  LOP3.LUT R51, R51, 0xffff0000, RZ, 0xc0, !PT ;  /* 0xffff000033337812 */ /* 0x000fe200078ec0ff */
[----:B------:R-:W-:Y:S01]  /*6b90*/  FFMA.FTZ R73, R41, R74, R148 ;  /* 0x0000004a29497223 */ /* 0x000fe20000010094 */
[----:B------:R-:W-:Y:S01]  /*6ba0*/  PRMT R142, R142, 0x5410, R117 ;  /* 0x000054108e8e7816 */ /* 0x000fe20000000075 */
[C---:B------:R-:W-:Y:S01]  /*6bb0*/  FFMA.FTZ R74, R44.reuse, R39, -R47 ;  /* 0x000000272c4a7223 */ /* 0x040fe2000001082f */
[----:B------:R-:W-:Y:S01]  /*6bc0*/  LOP3.LUT R114, R145, 0xffff0000, RZ, 0xc0, !PT ;  /* 0xffff000091727812 */ /* 0x000fe200078ec0ff */
[----:B------:R-:W-:Y:S01]  /*6bd0*/  FFMA.FTZ R72, R44, R72, R49 ;  /* 0x000000482c487223 */ /* 0x000fe20000010031 */
[----:B------:R-:W-:Y:S01]  /*6be0*/  LOP3.LUT R46, R141, 0xffff0000, RZ, 0xc0, !PT ;  /* 0xffff00008d2e7812 */ /* 0x000fe200078ec0ff */
[----:B------:R-:W-:Y:S01]  /*6bf0*/  IMAD.U32 R45, R48, 0x10000, RZ ;  /* 0x00010000302d7824 */ /* 0x000fe200078e00ff */
[----:B------:R-:W-:Y:S01]  /*6c00*/  LOP3.LUT R43, R43, 0xffff0000, RZ, 0xc0, !PT ;  /* 0xffff00002b2b7812 */ /* 0x000fe200078ec0ff */
[----:B------:R-:W-:Y:S01]  /*6c10*/  IMAD.U32 R44, R146, 0x10000, RZ ;  /* 0x00010000922c7824 */ /* 0x000fe200078e00ff */
[----:B------:R-:W-:Y:S01]  /*6c20*/  LOP3.LUT R48, R48, 0xffff0000, RZ, 0xc0, !PT ;  /* 0xffff000030307812 */ /* 0x000fe200078ec0ff */
[----:B------:R-:W-:Y:S01]  /*6c30*/  FMUL.FTZ R148, R51, R114 ;  /* 0x0000007233947220 */ /* 0x000fe20000410000 */
[----:B------:R-:W-:-:S02]  /*6c40*/  IMAD.U32 R39, R142, 0x10000, RZ ;  /* 0x000100008e277824 */ /* 0x000fc400078e00ff */
[----:B------:R-:W-:Y:S01]  /*6c50*/  FMUL.FTZ R150, R51, R46 ;  /* 0x0000002e33967220 */ /* 0x000fe20000410000 */
[----:B------:R-:W-:Y:S01]  /*6c60*/  LOP3.LUT R47, R146, 0xffff0000, RZ, 0xc0, !PT ;  /* 0xffff0000922f7812 */ /* 0x000fe200078ec0ff */
[----:B------:R-:W-:Y:S01]  /*6c70*/  FMUL.FTZ R49, R45, R44 ;  /* 0x0000002c2d317220 */ /* 0x000fe20000410000 */
[----:B------:R-:W-:Y:S01]  /*6c80*/  LOP3.LUT R40, R40, 0xffff0000, RZ, 0xc0, !PT ;  /* 0xffff000028287812 */ /* 0x000fe200078ec0ff */
[----:B------:R-:W-:Y:S01]  /*6c90*/  FFMA.FTZ R115, R43, R46, -R148 ;  /* 0x0000002e2b737223 */ /* 0x000fe20000010894 */
[----:B------:R-:W-:Y:S01]  /*6ca0*/  LOP3.LUT R41, R142, 0xffff0000, RZ, 0xc0, !PT ;  /* 0xffff00008e297812 */ /* 0x000fe200078ec0ff */
[----:B------:R-:W-:Y:S01]  /*6cb0*/  FMUL.FTZ R45, R45, R39 ;  /* 0x000000272d2d7220 */ /* 0x000fe20000410000 */
[----:B------:R-:W-:Y:S01]  /*6cc0*/  FFMA.FTZ R117, R43, R114, R150 ;  /* 0x000000722b757223 */ /* 0x000fe20000010096 */
[----:B------:R-:W-:Y:S01]  /*6cd0*/  FMUL.FTZ R43, R48, R47 ;  /* 0x0000002f302b7220 */ /* 0x000fe20000410000 */
[----:B------:R-:W-:Y:S02]  /*6ce0*/  IMAD.U32 R37, R50, 0x10000, RZ ;  /* 0x0001000032257824 */ /* 0x000fe400078e00ff */
[C---:B------:R-:W-:Y:S01]  /*6cf0*/  FFMA.FTZ R45, R38.reuse, R44, R45 ;  /* 0x0000002c262d7223 */ /* 0x040fe2000001002d */
[----:B------:R-:W-:Y:S01]  /*6d00*/  FFMA.FTZ R49, R38, R39, -R49 ;  /* 0x0000002726317223 */ /* 0x000fe20000010831 */
[-C--:B------:R-:W-:Y:S01]  /*6d10*/  FMUL.FTZ R51, R48, R41.reuse ;  /* 0x0000002930337220 */ /* 0x080fe20000410000 */
[----:B------:R-:W-:Y:S01]  /*6d20*/  FFMA.FTZ R44, R40, R41, -R43 ;  /* 0x00000029282c7223 */ /* 0x000fe2000001082b */
[----:B------:R-:W-:Y:S01]  /*6d30*/  LOP3.LUT R50, R50, 0xffff0000, RZ, 0xc0, !PT ;  /* 0xffff000032327812 */ /* 0x000fe200078ec0ff */
[C---:B------:R-:W-:Y:S01]  /*6d40*/  IMAD.U32 R41, R144.reuse, 0x10000, RZ ;  /* 0x0001000090297824 */ /* 0x040fe200078e00ff */
[----:B------:R-:W-:Y:S01]  /*6d50*/  LOP3.LUT R43, R144, 0xffff0000, RZ, 0xc0, !PT ;  /* 0xffff0000902b7812 */ /* 0x000fe200078ec0ff */
[C---:B------:R-:W-:Y:S01]  /*6d60*/  IMAD.U32 R38, R140.reuse, 0x10000, RZ ;  /* 0x000100008c267824 */ /* 0x040fe200078e00ff */
[----:B------:R-:W-:Y:S01]  /*6d70*/  LOP3.LUT R39, R140, 0xffff0000, RZ, 0xc0, !PT ;  /* 0xffff00008c277812 */ /* 0x000fe200078ec0ff */
[----:B------:R-:W-:Y:S01]  /*6d80*/  FFMA.FTZ R40, R40, R47, R51 ;  /* 0x0000002f28287223 */ /* 0x000fe20000010033 */
[----:B------:R-:W-:-:S02]  /*6d90*/  IMAD.U32 R36, R42, 0x10000, RZ ;  /* 0x000100002a247824 */ /* 0x000fc400078e00ff */
[C---:B------:R-:W-:Y:S01]  /*6da0*/  FMUL.FTZ R47, R37.reuse, R41 ;  /* 0x00000029252f7220 */ /* 0x040fe20000410000 */
[-C--:B------:R-:W-:Y:S01]  /*6db0*/  FMUL.FTZ R46, R37, R38.reuse ;  /* 0x00000026252e7220 */ /* 0x080fe20000410000 */
[----:B------:R-:W-:Y:S01]  /*6dc0*/  LOP3.LUT R42, R42, 0xffff0000, RZ, 0xc0, !PT ;  /* 0xffff00002a2a7812 */ /* 0x000fe200078ec0ff */
        /* <DEDUP_REMOVED lines=15> */
[----:B------:R-:W-:Y:S02]  /*6ec0*/  F2FP.BF16.F32.PACK_AB R51, R117, R72 ;  /* 0x000000487533723e */ /* 0x000fe400000010ff */
[----:B------:R-:W-:-:S07]  /*6ed0*/  F2FP.BF16.F32.PACK_AB R42, R36, R47 ;  /* 0x0000002f242a723e */ /* 0x000fce00000010ff */
.L_x_1408:
[----:B------:R-:W-:Y:S05]  /*6ee0*/  BSYNC B2 ;  /* 0x0000000000027941 */ /* 0x000fea0003800000 */
.L_x_1407:
[----:B------:R-:W-:Y:S02]  /*6ef0*/  ULDC.64 UR4, c[0x0][0x208] ;  /* 0x0000820000047ab9 */ /* 0x000fe40000000a00 */
[----:B0-----:R3:W-:Y:S04]  /*6f00*/  STG.E.128 desc[UR4][R68.64], R40 ;  /* 0x0000002844007986 */ /* 0x0017e8000c101d04 */
[----:B--2---:R3:W-:Y:S02]  /*6f10*/  @!P4 STG.E.128 desc[UR4][R70.64], R48 ;  /* 0x000000304600c986 */ /* 0x0047e4000c101d04 */
.L_x_1402:
[----:B------:R-:W-:Y:S05]  /*6f20*/  BSYNC B1 ;  /* 0x0000000000017941 */ /* 0x000fea0003800000 */
.L_x_1401:
[----:B------:R-:W4:Y:S01]  /*6f30*/  LDL R36, [R1+0x5c] ;  /* 0x00005c0001247983 */ /* 0x000f220000100800 */
[----:B--2---:R-:W-:-:S04]  /*6f40*/  IMAD.WIDE.U32 R112, R233, R110, R112 ;  /* 0x0000006ee9707225 */ /* 0x004fc800078e0070 */
[----:B----4-:R-:W-:-:S04]  /*6f50*/  IMAD R36, R36, R110, RZ ;  /* 0x0000006e24247224 */ /* 0x010fc800078e02ff */
[----:B---3--:R-:W-:Y:S01]  /*6f60*/  IMAD R49, R233, R111, R36 ;  /* 0x0000006fe9317224 */ /* 0x008fe200078e0224 */
[----:B------:R-:W-:Y:S06]  /*6f70*/  @P0 BRA `(.L_x_1379) ;  /* 0x0000001000e40947 */ /* 0x000fec0003800000 */
[----:B------:R-:W-:Y:S01]  /*6f80*/  ISETP.NE.AND P0, PT, R29, RZ, PT ;  /* 0x000000ff1d00720c */ /* 0x000fe20003f05270 */
[----:B------:R-:W-:Y:S01]  /*6f90*/  BSSY B1, `(.L_x_1409) ;  /* 0x0000083000017945 */ /* 0x000fe20003800000 */
[----:B------:R-:W-:-:S11]  /*6fa0*/  IMAD.IADD R49, R113, 0x1, R49 ;  /* 0x0000000171317824 */ /* 0x000fd600078e0231 */
[----:B------:R-:W-:Y:S05]  /*6fb0*/  @!P0 BRA `(.L_x_1410) ;  /* 0x0000000800008947 */ /* 0x000fea0003800000 */
[----:B------:R-:W2:Y:S04]  /*6fc0*/  LDL R39, [R1+0x34] ;  /* 0x0000340001277983 */ /* 0x000ea80000100800 */
[----:B------:R-:W3:Y:S04]  /*6fd0*/  LDL R41, [R1+0x3c] ;  /* 0x00003c0001297983 */ /* 0x000ee80000100800 */
[----:B------:R-:W4:Y:S01]  /*6fe0*/  LDL R40, [R1+0x40] ;  /* 0x0000400001287983 */ /* 0x000f220000100800 */
[----:B------:R-:W-:Y:S01]  /*6ff0*/  SEL R36, R28, R123, !P3 ;  /* 0x0000007b1c247207 */ /* 0x000fe20005800000 */
[----:B------:R-:W-:Y:S03]  /*7000*/  BSSY B2, `(.L_x_1411) ;  /* 0x0000078000027945 */ /* 0x000fe60003800000 */
[----:B------:R-:W-:-:S04]  /*7010*/  SHF.R.S32.HI R37, RZ, 0x1f, R36 ;  /* 0x0000001fff257819 */ /* 0x000fc80000011424 */
[----:B------:R-:W-:-:S04]  /*7020*/  LEA.HI R37, R37, R36, RZ, 0x4 ;  /* 0x0000002425257211 */ /* 0x000fc800078f20ff */
[----:B------:R-:W-:-:S04]  /*7030*/  LEA.HI.SX32 R37, R37, R34, 0x1c ;  /* 0x0000002225257211 */ /* 0x000fc800078fe2ff */
[----:B------:R-:W-:Y:S01]  /*7040*/  SHF.R.S32.HI R36, RZ, 0x1f, R37 ;  /* 0x0000001fff247819 */ /* 0x000fe20000011425 */
[----:B------:R-:W-:-:S03]  /*7050*/  IMAD.SHL.U32 R47, R37, 0x8, RZ ;  /* 0x00000008252f7824 */ /* 0x000fc600078e00ff */
[----:B------:R-:W-:Y:S02]  /*7060*/  LEA.HI R38, R36, R37, RZ, 0x3 ;  /* 0x0000002524267211 */ /* 0x000fe400078f18ff */
[----:B------:R-:W-:Y:S02]  /*7070*/  IADD3 R37, P4, P5, R88, R112, R35 ;  /* 0x0000007058257210 */ /* 0x000fe40007d9e023 */
[----:B------:R-:W-:-:S13]  /*7080*/  ISETP.GE.AND P0, PT, R47, R121, PT ;  /* 0x000000792f00720c */ /* 0x000fda0003f06270 */
[--C-:B------:R-:W-:Y:S02]  /*7090*/  @!P0 SHF.R.S32.HI R48, RZ, 0x1f, R47.reuse ;  /* 0x0000001fff308819 */ /* 0x100fe4000001142f */
[----:B--2---:R-:W-:Y:S01]  /*70a0*/  LOP3.LUT R36, R39, 0x38, R47, 0xf8, !PT ;  /* 0x0000003827247812 */ /* 0x004fe200078ef82f */
[----:B------:R-:W-:Y:S01]  /*70b0*/  IMAD.SHL.U32 R39, R38, 0x200, RZ ;  /* 0x0000020026277824 */ /* 0x000fe200078e00ff */
[----:B------:R-:W-:Y:S02]  /*70c0*/  IADD3.X R38, R0, R49, R95, P4, P5 ;  /* 0x0000003100267210 */ /* 0x000fe400027ea45f */
[----:B---3--:R-:W-:Y:S02]  /*70d0*/  LOP3.LUT R36, R36, R41, RZ, 0x3c, !PT ;  /* 0x0000002924247212 */ /* 0x008fe400078e3cff */
[----:B------:R-:W-:Y:S02]  /*70e0*/  LOP3.LUT R39, R39, 0x7ffff000, RZ, 0xc0, !PT ;  /* 0x7ffff00027277812 */ /* 0x000fe400078ec0ff */
[----:B------:R-:W-:-:S02]  /*70f0*/  LEA R44, P4, R37, R106, 0x1 ;  /* 0x0000006a252c7211 */ /* 0x000fc400078808ff */
[----:B----4-:R-:W-:Y:S02]  /*7100*/  IADD3 R36, R36, R39, R40 ;  /* 0x0000002724247210 */ /* 0x010fe40007ffe028 */
[----:B------:R-:W-:Y:S01]  /*7110*/  LEA.HI.X R45, R37, R107, R38, 0x1, P4 ;  /* 0x0000006b252d7211 */ /* 0x000fe200020f0c26 */
[C---:B------:R-:W-:Y:S01]  /*7120*/  IMAD R37, R17.reuse, 0x4000, R5 ;  /* 0x0000400011257824 */ /* 0x040fe200078e0205 */
[----:B------:R-:W-:Y:S01]  /*7130*/  @!P0 IADD3 R47, P4, P5, R88, R112, R47 ;  /* 0x00000070582f8210 */ /* 0x000fe20007d9e02f */
[----:B------:R-:W-:Y:S02]  /*7140*/  IMAD R39, R17, 0x4000, R36 ;  /* 0x0000400011277824 */ /* 0x000fe400078e0224 */
[----:B------:R-:W-:Y:S01]  /*7150*/  IMAD R37, R37, 0x2, R16 ;  /* 0x0000000225257824 */ /* 0x000fe200078e0210 */
[----:B------:R-:W-:Y:S01]  /*7160*/  @!P0 IADD3.X R48, R0, R49, R48, P4, P5 ;  /* 0x0000003100308210 */ /* 0x000fe200027ea430 */
[----:B------:R-:W-:Y:S01]  /*7170*/  IMAD R40, R39, 0x2, R16 ;  /* 0x0000000227287824 */ /* 0x000fe200078e0210 */
[----:B------:R-:W-:-:S02]  /*7180*/  ISETP.GE.AND P5, PT, R228, R120, PT ;  /* 0x00000078e400720c */ /* 0x000fc40003fa6270 */
[C---:B------:R-:W-:Y:S01]  /*7190*/  @!P0 LEA R46, P4, R47.reuse, R106, 0x1 ;  /* 0x0000006a2f2e8211 */ /* 0x040fe200078808ff */
[----:B------:R-:W2:Y:S03]  /*71a0*/  LDS.128 R36, [R37+0x20400] ;  /* 0x0204000025247984 */ /* 0x000ea60000000c00 */
[----:B------:R-:W-:Y:S01]  /*71b0*/  @!P0 LEA.HI.X R47, R47, R107, R48, 0x1, P4 ;  /* 0x0000006b2f2f8211 */ /* 0x000fe200020f0c30 */
[----:B------:R-:W3:Y:S06]  /*71c0*/  LDS.128 R40, [R40+0x20400] ;  /* 0x0204000028287984 */ /* 0x000eec0000000c00 */
[----:B------:R-:W-:Y:S05]  /*71d0*/  @P5 BRA `(.L_x_1412) ;  /* 0x0000000400685947 */ /* 0x000fea0003800000 */
[----:B0-----:R-:W-:Y:S01]  /*71e0*/  SHF.R.U32.HI R70, RZ, 0x10, R65 ;  /* 0x00000010ff467819 */ /* 0x001fe20000011641 */
[----:B--2---:R-:W-:Y:S01]  /*71f0*/  IMAD.U32 R48, R37, 0x10000, RZ ;  /* 0x0001000025307824 */ /* 0x004fe200078e00ff */
[--C-:B------:R-:W-:Y:S01]  /*7200*/  SHF.R.U32.HI R74, RZ, 0x10, R57.reuse ;  /* 0x00000010ff4a7819 */ /* 0x100fe20000011639 */
[----:B---3--:R-:W-:Y:S01]  /*7210*/  IMAD.U32 R51, R40, 0x10000, RZ ;  /* 0x0001000028337824 */ /* 0x008fe200078e00ff */
[----:B------:R-:W-:Y:S02]  /*7220*/  PRMT R139, R139, 0x5410, R70 ;  /* 0x000054108b8b7816 */ /* 0x000fe40000000046 */
[----:B------:R-:W-:Y:S02]  /*7230*/  PRMT R135, R135, 0x5410, R74 ;  /* 0x0000541087877816 */ /* 0x000fe4000000004a */
[----:B------:R-:W-:Y:S01]  /*7240*/  SHF.R.U64 R75, R56, 0x10, R57 ;  /* 0x00000010384b7819 */ /* 0x000fe20000001239 */
[----:B------:R-:W-:Y:S01]  /*7250*/  IMAD.U32 R57, R41, 0x10000, RZ ;  /* 0x0001000029397824 */ /* 0x000fe200078e00ff */
[----:B------:R-:W-:Y:S01]  /*7260*/  SHF.R.U64 R69, R66, 0x10, R67 ;  /* 0x0000001042457819 */ /* 0x000fe20000001243 */
[----:B------:R-:W-:Y:S01]  /*7270*/  IMAD.U32 R66, R139, 0x10000, RZ ;  /* 0x000100008b427824 */ /* 0x000fe200078e00ff */
[----:B------:R-:W-:Y:S01]  /*7280*/  SHF.R.U64 R71, R64, 0x10, R65 ;  /* 0x0000001040477819 */ /* 0x000fe20000001241 */
[----:B------:R-:W-:Y:S01]  /*7290*/  IMAD.U32 R65, R135, 0x10000, RZ ;  /* 0x0001000087417824 */ /* 0x000fe200078e00ff */
[----:B------:R-:W-:Y:S01]  /*72a0*/  SHF.R.U32.HI R68, RZ, 0x10, R67 ;  /* 0x00000010ff447819 */ /* 0x000fe20000011643 */
[----:B------:R-:W-:Y:S01]  /*72b0*/  FMUL.FTZ R67, R57, R66 ;  /* 0x0000004239437220 */ /* 0x000fe20000410000 */
[----:B------:R-:W-:-:S02]  /*72c0*/  SHF.R.U32.HI R72, RZ, 0x10, R59 ;  /* 0x00000010ff487819 */ /* 0x000fc4000001163b */
[----:B------:R-:W-:Y:S01]  /*72d0*/  SHF.R.U64 R73, R58, 0x10, R59 ;  /* 0x000000103a497819 */ /* 0x000fe2000000123b */
[-C--:B------:R-:W-:Y:S01]  /*72e0*/  FFMA.FTZ R67, R48, R65.reuse, -R67 ;  /* 0x0000004130437223 */ /* 0x080fe20000010843 */
[----:B------:R-:W-:Y:S01]  /*72f0*/  LOP3.LUT R58, R41, 0xffff0000, RZ, 0xc0, !PT ;  /* 0xffff0000293a7812 */ /* 0x000fe200078ec0ff */
[----:B------:R-:W-:Y:S01]  /*7300*/  IMAD.U32 R59, R43, 0x10000, RZ ;  /* 0x000100002b3b7824 */ /* 0x000fe200078e00ff */
[----:B------:R-:W-:Y:S02]  /*7310*/  LOP3.LUT R139, R139, 0xffff0000, RZ, 0xc0, !PT ;  /* 0xffff00008b8b7812 */ /* 0x000fe400078ec0ff */
[----:B------:R-:W-:Y:S01]  /*7320*/  PRMT R136, R136, 0x5410, R69 ;  /* 0x0000541088887816 */ /* 0x000fe20000000045 */
[----:B------:R-:W-:Y:S01]  /*7330*/  FMUL.FTZ R69, R57, R65 ;  /* 0x0000004139457220 */ /* 0x000fe20000410000 */
[----:B------:R-:W-:Y:S01]  /*7340*/  PRMT R137, R137, 0x5410, R68 ;  /* 0x0000541089897816 */ /* 0x000fe20000000044 */
[----:B------:R-:W-:Y:S01]  /*7350*/  FMUL.FTZ R65, R58, R139 ;  /* 0x0000008b3a417220 */ /* 0x000fe20000410000 */
[----:B------:R-:W-:Y:S01]  /*7360*/  PRMT R133, R133, 0x5410, R72 ;  /* 0x0000541085857816 */ /* 0x000fe20000000048 */
[----:B------:R-:W-:Y:S01]  /*7370*/  FFMA.FTZ R69, R48, R66, R69 ;  /* 0x0000004230457223 */ /* 0x000fe20000010045 */
[----:B------:R-:W-:Y:S01]  /*7380*/  LOP3.LUT R135, R135, 0xffff0000, RZ, 0xc0, !PT ;  /* 0xffff000087877812 */ /* 0x000fe200078ec0ff */
[----:B------:R-:W-:Y:S01]  /*7390*/  IMAD.U32 R57, R137, 0x10000, RZ ;  /* 0x0001000089397824 */ /* 0x000fe200078e00ff */
[----:B------:R-:W-:Y:S01]  /*73a0*/  LOP3.LUT R50, R37, 0xffff0000, RZ, 0xc0, !PT ;  /* 0xffff000025327812 */ /* 0x000fe200078ec0ff */
[----:B------:R-:W-:Y:S01]  /*73b0*/  IMAD.U32 R48, R133, 0x10000, RZ ;  /* 0x0001000085307824 */ /* 0x000fe200078e00ff */
[----:B------:R-:W-:Y:S01]  /*73c0*/  PRMT R138, R138, 0x5410, R71 ;  /* 0x000054108a8a7816 */ /* 0x000fe20000000047 */
[-C--:B------:R-:W-:Y:S01]  /*73d0*/  FMUL.FTZ R71, R58, R135.reuse ;  /* 0x000000873a477220 */ /* 0x080fe20000410000 */
[----:B------:R-:W-:Y:S01]  /*73e0*/  LOP3.LUT R64, R43, 0xffff0000, RZ, 0xc0, !PT ;  /* 0xffff00002b407812 */ /* 0x000fe200078ec0ff */
[----:B------:R-:W-:Y:S01]  /*73f0*/  FFMA.FTZ R58, R50, R135, -R65 ;  /* 0x00000087323a7223 */ /* 0x000fe20000010841 */
[----:B------:R-:W-:Y:S01]  /*7400*/  LOP3.LUT R137, R137, 0xffff0000, RZ, 0xc0, !PT ;  /* 0xffff000089897812 */ /* 0x000fe200078ec0ff */
[----:B------:R-:W-:Y:S01]  /*7410*/  FMUL.FTZ R65, R59, R57 ;  /* 0x000000393b417220 */ /* 0x000fe20000410000 */
[----:B------:R-:W-:Y:S01]  /*7420*/  LOP3.LUT R56, R40, 0xffff0000, RZ, 0xc0, !PT ;  /* 0xffff000028387812 */ /* 0x000fe200078ec0ff */
[----:B------:R-:W-:Y:S01]  /*7430*/  IMAD.U32 R40, R39, 0x10000, RZ ;  /* 0x0001000027287824 */ /* 0x000fe200078e00ff */
[----:B------:R-:W-:Y:S01]  /*7440*/  LOP3.LUT R133, R133, 0xffff0000, RZ, 0xc0, !PT ;  /* 0xffff000085857812 */ /* 0x000fe200078ec0ff */
[-C--:B------:R-:W-:Y:S01]  /*7450*/  FMUL.FTZ R70, R59, R48.reuse ;  /* 0x000000303b467220 */ /* 0x080fe20000410000 */
[----:B------:R-:W-:Y:S01]  /*7460*/  PRMT R134, R134, 0x5410, R75 ;  /* 0x0000541086867816 */ /* 0x000fe2000000004b */
[----:B------:R-:W-:Y:S01]  /*7470*/  FFMA.FTZ R66, R50, R139, R71 ;  /* 0x0000008b32427223 */ /* 0x000fe20000010047 */
[----:B------:R-:W-:Y:S01]  /*7480*/  LOP3.LUT R41, R39, 0xffff0000, RZ, 0xc0, !PT ;  /* 0xffff000027297812 */ /* 0x000fe200078ec0ff */
[----:B------:R-:W-:Y:S01]  /*7490*/  FMUL.FTZ R50, R64, R137 ;  /* 0x0000008940327220 */ /* 0x000fe20000410000 */
[----:B------:R-:W-:Y:S01]  /*74a0*/  FFMA.FTZ R68, R40, R48, -R65 ;  /* 0x0000003028447223 */ /* 0x000fe20000010841 */
[----:B------:R-:W-:Y:S01]  /*74b0*/  FMUL.FTZ R64, R64, R133 ;  /* 0x0000008540407220 */ /* 0x000fe20000410000 */
[----:B------:R-:W-:Y:S01]  /*74c0*/  LOP3.LUT R59, R138, 0xffff0000, RZ, 0xc0, !PT ;  /* 0xffff00008a3b7812 */ /* 0x000fe200078ec0ff */
[----:B------:R-:W-:Y:S01]  /*74d0*/  FFMA.FTZ R70, R40, R57, R70 ;  /* 0x0000003928467223 */ /* 0x000fe20000010046 */
[----:B------:R-:W-:Y:S01]  /*74e0*/  IMAD.U32 R48, R138, 0x10000, RZ ;  /* 0x000100008a307824 */ /* 0x000fe200078e00ff */
[C---:B------:R-:W-:Y:S01]  /*74f0*/  LOP3.LUT R57, R134.reuse, 0xffff0000, RZ, 0xc0, !PT ;  /* 0xffff000086397812 */ /* 0x040fe200078ec0ff */
[----:B------:R-:W-:-:S02]  /*7500*/  IMAD.U32 R40, R134, 0x10000, RZ ;  /* 0x0001000086287824 */ /* 0x000fc400078e00ff */
[C---:B------:R-:W-:Y:S01]  /*7510*/  FFMA.FTZ R133, R41.reuse, R133, -R50 ;  /* 0x0000008529857223 */ /* 0x040fe20000010832 */
[C---:B------:R-:W-:Y:S01]  /*7520*/  IMAD.U32 R37, R36.reuse, 0x10000, RZ ;  /* 0x0001000024257824 */ /* 0x040fe200078e00ff */
[----:B------:R-:W-:Y:S01]  /*7530*/  LOP3.LUT R36, R36, 0xffff0000, RZ, 0xc0, !PT ;  /* 0xffff000024247812 */ /* 0x000fe200078ec0ff */
[----:B------:R-:W-:Y:S01]  /*7540*/  FFMA.FTZ R137, R41, R137, R64 ;  /* 0x0000008929897223 */ /* 0x000fe20000010040 */
[C---:B------:R-:W-:Y:S01]  /*7550*/  FMUL.FTZ R50, R51.reuse, R48 ;  /* 0x0000003033327220 */ /* 0x040fe20000410000 */
[----:B------:R-:W-:Y:S01]  /*7560*/  FMUL.FTZ R41, R56, R59 ;  /* 0x0000003b38297220 */ /* 0x000fe20000410000 */
[-C--:B------:R-:W-:Y:S01]  /*7570*/  FMUL.FTZ R51, R51, R40.reuse ;  /* 0x0000002833337220 */ /* 0x080fe20000410000 */
[----:B------:R-:W-:Y:S01]  /*7580*/  PRMT R132, R132, 0x5410, R73 ;  /* 0x0000541084847816 */ /* 0x000fe20000000049 */
[-C--:B------:R-:W-:Y:S01]  /*7590*/  FMUL.FTZ R65, R56, R57.reuse ;  /* 0x0000003938417220 */ /* 0x080fe20000410000 */
[----:B------:R-:W-:Y:S02]  /*75a0*/  IMAD.U32 R43, R42, 0x10000, RZ ;  /* 0x000100002a2b7824 */ /* 0x000fe400078e00ff */
[----:B------:R-:W-:Y:S01]  /*75b0*/  FFMA.FTZ R57, R36, R57, -R41 ;  /* 0x0000003924397223 */ /* 0x000fe20000010829 */
[----:B------:R-:W-:Y:S01]  /*75c0*/  LOP3.LUT R42, R42, 0xffff0000, RZ, 0xc0, !PT ;  /* 0xffff00002a2a7812 */ /* 0x000fe200078ec0ff */
[C---:B------:R-:W-:Y:S01]  /*75d0*/  FFMA.FTZ R50, R37.reuse, R40, -R50 ;  /* 0x0000002825327223 */ /* 0x040fe20000010832 */
[----:B------:R-:W-:Y:S01]  /*75e0*/  FFMA.FTZ R51, R37, R48, R51 ;  /* 0x0000003025337223 */ /* 0x000fe20000010033 */
        /* <DEDUP_REMOVED lines=22> */
[----:B------:R-:W-:Y:S02]  /*7750*/  F2FP.BF16.F32.PACK_AB R39, R133, R68 ;  /* 0x000000448527723e */ /* 0x000fe400000010ff */
[----:B------:R-:W-:-:S02]  /*7760*/  F2FP.BF16.F32.PACK_AB R41, R66, R69 ;  /* 0x000000454229723e */ /* 0x000fc400000010ff */
[----:B------:R-:W-:-:S07]  /*7770*/  F2FP.BF16.F32.PACK_AB R38, R59, R56 ;  /* 0x000000383b26723e */ /* 0x000fce00000010ff */
.L_x_1412:
[----:B------:R-:W-:Y:S05]  /*7780*/  BSYNC B2 ;  /* 0x0000000000027941 */ /* 0x000fea0003800000 */
.L_x_1411:
[----:B------:R-:W-:Y:S02]  /*7790*/  ULDC.64 UR4, c[0x0][0x208] ;  /* 0x0000820000047ab9 */ /* 0x000fe40000000a00 */
[----:B--2---:R2:W-:Y:S04]  /*77a0*/  STG.E.128 desc[UR4][R44.64], R36 ;  /* 0x000000242c007986 */ /* 0x0045e8000c101d04 */
[----:B---3--:R2:W-:Y:S02]  /*77b0*/  @!P0 STG.E.128 desc[UR4][R46.64], R40 ;  /* 0x000000282e008986 */ /* 0x0085e4000c101d04 */
.L_x_1410:
[----:B------:R-:W-:Y:S05]  /*77c0*/  BSYNC B1 ;  /* 0x0000000000017941 */ /* 0x000fea0003800000 */
.L_x_1409:
[----:B------:R-:W-:-:S13]  /*77d0*/  ISETP.NE.AND P0, PT, R92, RZ, PT ;  /* 0x000000ff5c00720c */ /* 0x000fda0003f05270 */
[----:B------:R-:W-:Y:S05]  /*77e0*/  @!P0 BRA `(.L_x_1379) ;  /* 0x0000000800c88947 */ /* 0x000fea0003800000 */
[----:B--2---:R-:W2:Y:S04]  /*77f0*/  LDL R39, [R1+0x34] ;  /* 0x0000340001277983 */ /* 0x004ea80000100800 */
[----:B------:R-:W3:Y:S04]  /*7800*/  LDL R38, [R1+0x3c] ;  /* 0x00003c0001267983 */ /* 0x000ee80000100800 */
[----:B------:R-:W4:Y:S01]  /*7810*/  LDL R37, [R1+0x40] ;  /* 0x0000400001257983 */ /* 0x000f220000100800 */
[----:B------:R-:W-:Y:S01]  /*7820*/  SEL R123, R28, R123, !P2 ;  /* 0x0000007b1c7b7207 */ /* 0x000fe20005000000 */
[----:B------:R-:W-:Y:S01]  /*7830*/  BSSY B1, `(.L_x_1413) ;  /* 0x0000073000017945 */ /* 0x000fe20003800000 */
[----:B------:R-:W-:-:S02]  /*7840*/  IADD3 R45, P0, P4, R88, R112, R91 ;  /* 0x00000070582d7210 */ /* 0x000fc40007c1e05b */
[----:B------:R-:W-:Y:S02]  /*7850*/  SHF.R.S32.HI R36, RZ, 0x1f, R123 ;  /* 0x0000001fff247819 */ /* 0x000fe4000001147b */
[----:B------:R-:W-:Y:S02]  /*7860*/  IADD3.X R46, R0, R49, R96, P0, P4 ;  /* 0x00000031002e7210 */ /* 0x000fe400007e8460 */
[----:B------:R-:W-:Y:S02]  /*7870*/  LEA.HI R123, R36, R123, RZ, 0x4 ;  /* 0x0000007b247b7211 */ /* 0x000fe400078f20ff */
[----:B------:R-:W-:Y:S02]  /*7880*/  ISETP.GE.AND P4, PT, R225, R120, PT ;  /* 0x00000078e100720c */ /* 0x000fe40003f86270 */
[----:B------:R-:W-:Y:S02]  /*7890*/  LEA.HI.SX32 R123, R123, R90, 0x1c ;  /* 0x0000005a7b7b7211 */ /* 0x000fe400078fe2ff */
[----:B------:R-:W-:-:S02]  /*78a0*/  LEA R44, P0, R45, R106, 0x1 ;  /* 0x0000006a2d2c7211 */ /* 0x000fc400078008ff */
[----:B------:R-:W-:Y:S01]  /*78b0*/  SHF.R.S32.HI R36, RZ, 0x1f, R123 ;  /* 0x0000001fff247819 */ /* 0x000fe2000001147b */
[----:B------:R-:W-:Y:S01]  /*78c0*/  IMAD.SHL.U32 R47, R123, 0x8, RZ ;  /* 0x000000087b2f7824 */ /* 0x000fe200078e00ff */
[----:B------:R-:W-:Y:S02]  /*78d0*/  LEA.HI.X R45, R45, R107, R46, 0x1, P0 ;  /* 0x0000006b2d2d7211 */ /* 0x000fe400000f0c2e */
[----:B------:R-:W-:-:S05]  /*78e0*/  LEA.HI R123, R36, R123, RZ, 0x3 ;  /* 0x0000007b247b7211 */ /* 0x000fca00078f18ff */
[----:B------:R-:W-:-:S05]  /*78f0*/  IMAD.SHL.U32 R123, R123, 0x200, RZ ;  /* 0x000002007b7b7824 */ /* 0x000fca00078e00ff */
[----:B------:R-:W-:Y:S02]  /*7900*/  LOP3.LUT R123, R123, 0x7ffff000, RZ, 0xc0, !PT ;  /* 0x7ffff0007b7b7812 */ /* 0x000fe400078ec0ff */
[----:B--2---:R-:W-:-:S04]  /*7910*/  LOP3.LUT R36, R39, 0x38, R47, 0xf8, !PT ;  /* 0x0000003827247812 */ /* 0x004fc800078ef82f */
[----:B---3--:R-:W-:-:S04]  /*7920*/  LOP3.LUT R36, R36, R38, RZ, 0x3c, !PT ;  /* 0x0000002624247212 */ /* 0x008fc800078e3cff */
[----:B----4-:R-:W-:Y:S01]  /*7930*/  IADD3 R36, R36, R123, R37 ;  /* 0x0000007b24247210 */ /* 0x010fe20007ffe025 */
[----:B------:R-:W-:-:S04]  /*7940*/  IMAD R37, R17, 0x4000, R7 ;  /* 0x0000400011257824 */ /* 0x000fc800078e0207 */
[----:B------:R-:W-:Y:S02]  /*7950*/  IMAD R39, R17, 0x4000, R36 ;  /* 0x0000400011277824 */ /* 0x000fe400078e0224 */
[--C-:B------:R-:W-:Y:S02]  /*7960*/  IMAD R37, R37, 0x2, R16.reuse ;  /* 0x0000000225257824 */ /* 0x100fe400078e0210 */
[----:B------:R-:W-:-:S04]  /*7970*/  IMAD R40, R39, 0x2, R16 ;  /* 0x0000000227287824 */ /* 0x000fc800078e0210 */
[----:B------:R-:W2:Y:S04]  /*7980*/  LDS.128 R36, [R37+0x20400] ;  /* 0x0204000025247984 */ /* 0x000ea80000000c00 */
[----:B------:R-:W3:Y:S01]  /*7990*/  LDS.128 R40, [R40+0x20400] ;  /* 0x0204000028287984 */ /* 0x000ee20000000c00 */
[----:B------:R-:W-:Y:S05]  /*79a0*/  @P4 BRA `(.L_x_1414) ;  /* 0x00000004006c4947 */ /* 0x000fea0003800000 */
[--C-:B------:R-:W-:Y:S01]  /*79b0*/  SHF.R.U64 R58, R60, 0x10, R61.reuse ;  /* 0x000000103c3a7819 */ /* 0x100fe2000000123d */
[----:B--2---:R-:W-:Y:S01]  /*79c0*/  IMAD.U32 R46, R37, 0x10000, RZ ;  /* 0x00010000252e7824 */ /* 0x004fe200078e00ff */
[----:B------:R-:W-:Y:S01]  /*79d0*/  SHF.R.U32.HI R61, RZ, 0x10, R61 ;  /* 0x00000010ff3d7819 */ /* 0x000fe2000001163d */
[----:B---3--:R-:W-:Y:S01]  /*79e0*/  IMAD.U32 R50, R40, 0x10000, RZ ;  /* 0x0001000028327824 */ /* 0x008fe200078e00ff */
[----:B------:R-:W-:Y:S02]  /*79f0*/  SHF.R.U32.HI R65, RZ, 0x10, R53 ;  /* 0x00000010ff417819 */ /* 0x000fe40000011635 */
[----:B------:R-:W-:Y:S01]  /*7a00*/  SHF.R.U64 R59, R54, 0x10, R55 ;  /* 0x00000010363b7819 */ /* 0x000fe20000001237 */
[----:B------:R-:W-:Y:S01]  /*7a10*/  IMAD.U32 R54, R43, 0x10000, RZ ;  /* 0x000100002b367824 */ /* 0x000fe200078e00ff */
[----:B------:R-:W-:Y:S02]  /*7a20*/  PRMT R130, R130, 0x5410, R61 ;  /* 0x0000541082827816 */ /* 0x000fe4000000003d */
[----:B------:R-:W-:-:S02]  /*7a30*/  SHF.R.U32.HI R57, RZ, 0x10, R55 ;  /* 0x00000010ff397819 */ /* 0x000fc40000011637 */
[----:B------:R-:W-:Y:S02]  /*7a40*/  PRMT R126, R126, 0x5410, R65 ;  /* 0x000054107e7e7816 */ /* 0x000fe40000000041 */
[----:B------:R-:W-:Y:S01]  /*7a50*/  SHF.R.U64 R64, R52, 0x10, R53 ;  /* 0x0000001034407819 */ /* 0x000fe20000001235 */
[----:B------:R-:W-:Y:S01]  /*7a60*/  IMAD.U32 R52, R41, 0x10000, RZ ;  /* 0x0001000029347824 */ /* 0x000fe200078e00ff */
[----:B------:R-:W-:Y:S02]  /*7a70*/  SHF.R.U64 R56, R62, 0x10, R63 ;  /* 0x000000103e387819 */ /* 0x000fe4000000123f */
[----:B------:R-:W-:Y:S01]  /*7a80*/  PRMT R122, R122, 0x5410, R59 ;  /* 0x000054107a7a7816 */ /* 0x000fe2000000003b */
[----:B------:R-:W-:Y:S01]  /*7a90*/  IMAD.U32 R59, R130, 0x10000, RZ ;  /* 0x00010000823b7824 */ /* 0x000fe200078e00ff */
[----:B------:R-:W-:Y:S02]  /*7aa0*/  SHF.R.U32.HI R63, RZ, 0x10, R63 ;  /* 0x00000010ff3f7819 */ /* 0x000fe4000001163f */
[----:B------:R-:W-:Y:S01]  /*7ab0*/  PRMT R124, R124, 0x5410, R57 ;  /* 0x000054107c7c7816 */ /* 0x000fe20000000039 */
[----:B------:R-:W-:-:S02]  /*7ac0*/  IMAD.U32 R57, R126, 0x10000, RZ ;  /* 0x000100007e397824 */ /* 0x000fc400078e00ff */
[----:B------:R-:W-:Y:S01]  /*7ad0*/  FMUL.FTZ R61, R52, R59 ;  /* 0x0000003b343d7220 */ /* 0x000fe20000410000 */
[----:B------:R-:W-:Y:S01]  /*7ae0*/  PRMT R128, R128, 0x5410, R63 ;  /* 0x0000541080807816 */ /* 0x000fe2000000003f */
[-C--:B------:R-:W-:Y:S02]  /*7af0*/  FMUL.FTZ R63, R52, R57.reuse ;  /* 0x00000039343f7220 */ /* 0x080fe40000410000 */
[----:B------:R-:W-:Y:S01]  /*7b00*/  FFMA.FTZ R52, R46, R57, -R61 ;  /* 0x000000392e347223 */ /* 0x000fe2000001083d */
[----:B------:R-:W-:Y:S01]  /*7b10*/  LOP3.LUT R53, R41, 0xffff0000, RZ, 0xc0, !PT ;  /* 0xffff000029357812 */ /* 0x000fe200078ec0ff */
[----:B------:R-:W-:Y:S01]  /*7b20*/  IMAD.U32 R61, R128, 0x10000, RZ ;  /* 0x00010000803d7824 */ /* 0x000fe200078e00ff */
[----:B------:R-:W-:Y:S01]  /*7b30*/  LOP3.LUT R130, R130, 0xffff0000, RZ, 0xc0, !PT ;  /* 0xffff000082827812 */ /* 0x000fe200078ec0ff */
[----:B------:R-:W-:Y:S01]  /*7b40*/  IMAD.U32 R57, R124, 0x10000, RZ ;  /* 0x000100007c397824 */ /* 0x000fe200078e00ff */
[----:B------:R-:W-:Y:S01]  /*7b50*/  LOP3.LUT R126, R126, 0xffff0000, RZ, 0xc0, !PT ;  /* 0xffff00007e7e7812 */ /* 0x000fe200078ec0ff */
[----:B------:R-:W-:Y:S01]  /*7b60*/  FFMA.FTZ R63, R46, R59, R63 ;  /* 0x0000003b2e3f7223 */ /* 0x000fe2000001003f */
[----:B------:R-:W-:Y:S01]  /*7b70*/  LOP3.LUT R51, R40, 0xffff0000, RZ, 0xc0, !PT ;  /* 0xffff000028337812 */ /* 0x000fe200078ec0ff */
[C---:B------:R-:W-:Y:S01]  /*7b80*/  FMUL.FTZ R59, R54.reuse, R61 ;  /* 0x0000003d363b7220 */ /* 0x040fe20000410000 */
[----:B------:R-:W-:Y:S01]  /*7b90*/  LOP3.LUT R48, R37, 0xffff0000, RZ, 0xc0, !PT ;  /* 0xffff000025307812 */ /* 0x000fe200078ec0ff */
[----:B------:R-:W-:Y:S01]  /*7ba0*/  IMAD.U32 R40, R39, 0x10000, RZ ;  /* 0x0001000027287824 */ /* 0x000fe200078e00ff */
[----:B------:R-:W-:Y:S01]  /*7bb0*/  PRMT R125, R125, 0x5410, R64 ;  /* 0x000054107d7d7816 */ /* 0x000fe20000000040 */
[----:B------:R-:W-:Y:S01]  /*7bc0*/  FMUL.FTZ R65, R53, R130 ;  /* 0x0000008235417220 */ /* 0x000fe20000410000 */
[-C--:B------:R-:W-:Y:S01]  /*7bd0*/  FMUL.FTZ R54, R54, R57.reuse ;  /* 0x0000003936367220 */ /* 0x080fe20000410000 */
[----:B------:R-:W-:Y:S01]  /*7be0*/  LOP3.LUT R55, R43, 0xffff0000, RZ, 0xc0, !PT ;  /* 0xffff00002b377812 */ /* 0x000fe200078ec0ff */
[-C--:B------:R-:W-:Y:S01]  /*7bf0*/  FMUL.FTZ R53, R53, R126.reuse ;  /* 0x0000007e35357220 */ /* 0x080fe20000410000 */
[----:B------:R-:W-:Y:S01]  /*7c00*/  LOP3.LUT R128, R128, 0xffff0000, RZ, 0xc0, !PT ;  /* 0xffff000080807812 */ /* 0x000fe200078ec0ff */
[C---:B------:R-:W-:Y:S01]  /*7c10*/  FFMA.FTZ R59, R40.reuse, R57, -R59 ;  /* 0x00000039283b7223 */ /* 0x040fe2000001083b */
[----:B------:R-:W-:Y:S01]  /*7c20*/  PRMT R129, R129, 0x5410, R58 ;  /* 0x0000541081817816 */ /* 0x000fe2000000003a */
[----:B------:R-:W-:Y:S01]  /*7c30*/  FFMA.FTZ R54, R40, R61, R54 ;  /* 0x0000003d28367223 */ /* 0x000fe20000010036 */
[----:B------:R-:W-:Y:S01]  /*7c40*/  LOP3.LUT R124, R124, 0xffff0000, RZ, 0xc0, !PT ;  /* 0xffff00007c7c7812 */ /* 0x000fe200078ec0ff */
[C---:B------:R-:W-:Y:S01]  /*7c50*/  FFMA.FTZ R65, R48.reuse, R126, -R65 ;  /* 0x0000007e30417223 */ /* 0x040fe20000010841 */
[----:B------:R-:W-:Y:S01]  /*7c60*/  LOP3.LUT R41, R39, 0xffff0000, RZ, 0xc0, !PT ;  /* 0xffff000027297812 */ /* 0x000fe200078ec0ff */
[----:B------:R-:W-:Y:S01]  /*7c70*/  FFMA.FTZ R130, R48, R130, R53 ;  /* 0x0000008230827223 */ /* 0x000fe20000010035 */
[----:B------:R-:W-:-:S02]  /*7c80*/  IMAD.U32 R40, R125, 0x10000, RZ ;  /* 0x000100007d287824 */ /* 0x000fc400078e00ff */
[----:B------:R-:W-:Y:S01]  /*7c90*/  FMUL.FTZ R48, R55, R128 ;  /* 0x0000008037307220 */ /* 0x000fe20000410000 */
[----:B------:R-:W-:Y:S01]  /*7ca0*/  IMAD.U32 R46, R129, 0x10000, RZ ;  /* 0x00010000812e7824 */ /* 0x000fe200078e00ff */
[----:B------:R-:W-:Y:S01]  /*7cb0*/  PRMT R127, R127, 0x5410, R56 ;  /* 0x000054107f7f7816 */ /* 0x000fe20000000038 */
[----:B------:R-:W-:Y:S02]  /*7cc0*/  IMAD.U32 R37, R36, 0x10000, RZ ;  /* 0x0001000024257824 */ /* 0x000fe400078e00ff */
[----:B------:R-:W-:Y:S01]  /*7cd0*/  FMUL.FTZ R56, R55, R124 ;  /* 0x0000007c37387220 */ /* 0x000fe20000410000 */
[----:B------:R-:W-:Y:S01]  /*7ce0*/  LOP3.LUT R129, R129, 0xffff0000, RZ, 0xc0, !PT ;  /* 0xffff000081817812 */ /* 0x000fe200078ec0ff */
[C---:B------:R-:W-:Y:S01]  /*7cf0*/  FMUL.FTZ R53, R50.reuse, R40 ;  /* 0x0000002832357220 */ /* 0x040fe20000410000 */
[----:B------:R-:W-:Y:S01]  /*7d00*/  FFMA.FTZ R124, R41, R124, -R48 ;  /* 0x0000007c297c7223 */ /* 0x000fe20000010830 */
[----:B------:R-:W-:Y:S01]  /*7d10*/  LOP3.LUT R125, R125, 0xffff0000, RZ, 0xc0, !PT ;  /* 0xffff00007d7d7812 */ /* 0x000fe200078ec0ff */
[----:B------:R-:W-:Y:S01]  /*7d20*/  FMUL.FTZ R48, R50, R46 ;  /* 0x0000002e32307220 */ /* 0x000fe20000410000 */
[----:B------:R-:W-:Y:S01]  /*7d30*/  LOP3.LUT R36, R36, 0xffff0000, RZ, 0xc0, !PT ;  /* 0xffff000024247812 */ /* 0x000fe200078ec0ff */
[----:B------:R-:W-:Y:S01]  /*7d40*/  FFMA.FTZ R55, R41, R128, R56 ;  /* 0x0000008029377223 */ /* 0x000fe20000010038 */
[----:B------:R-:W-:Y:S01]  /*7d50*/  FFMA.FTZ R53, R37, R46, R53 ;  /* 0x0000002e25357223 */ /* 0x000fe20000010035 */
[----:B------:R-:W-:-:S02]  /*7d60*/  IMAD.U32 R43, R42, 0x10000, RZ ;  /* 0x000100002a2b7824 */ /* 0x000fc400078e00ff */
[----:B------:R-:W-:Y:S01]  /*7d70*/  FMUL.FTZ R41, R51, R129 ;  /* 0x0000008133297220 */ /* 0x000fe20000410000 */
[----:B------:R-:W-:Y:S01]  /*7d80*/  IMAD.U32 R46, R127, 0x10000, RZ ;  /* 0x000100007f2e7824 */ /* 0x000fe200078e00ff */
[----:B------:R-:W-:Y:S01]  /*7d90*/  LOP3.LUT R42, R42, 0xffff0000, RZ, 0xc0, !PT ;  /* 0xffff00002a2a7812 */ /* 0x000fe200078ec0ff */
[----:B------:R-:W-:Y:S01]  /*7da0*/  FFMA.FTZ R48, R37, R40, -R48 ;  /* 0x0000002825307223 */ /* 0x000fe20000010830 */
[-C--:B------:R-:W-:Y:S01]  /*7db0*/  FMUL.FTZ R51, R51, R125.reuse ;  /* 0x0000007d33337220 */ /* 0x080fe20000410000 */
[----:B------:R-:W-:Y:S01]  /*7dc0*/  LOP3.LUT R127, R127, 0xffff0000, RZ, 0xc0, !PT ;  /* 0xffff00007f7f7812 */ /* 0x000fe200078ec0ff */
[C---:B------:R-:W-:Y:S01]  /*7dd0*/  IMAD.U32 R40, R122.reuse, 0x10000, RZ ;  /* 0x000100007a287824 */ /* 0x040fe200078e00ff */
[----:B------:R-:W-:Y:S01]  /*7de0*/  LOP3.LUT R37, R122, 0xffff0000, RZ, 0xc0, !PT ;  /* 0xffff00007a257812 */ /* 0x000fe200078ec0ff */
[----:B------:R-:W-:Y:S01]  /*7df0*/  FFMA.FTZ R41, R36, R125, -R41 ;  /* 0x0000007d24297223 */ /* 0x000fe20000010829 */
[----:B------:R-:W-:Y:S02]  /*7e00*/  IMAD.U32 R39, R38, 0x10000, RZ ;  /* 0x0001000026277824 */ /* 0x000fe400078e00ff */
[----:B------:R-:W-:Y:S01]  /*7e10*/  FFMA.FTZ R36, R36, R129, R51 ;  /* 0x0000008124247223 */ /* 0x000fe20000010033 */
        /* <DEDUP_REMOVED lines=13> */
[----:B------:R-:W-:Y:S02]  /*7ef0*/  F2FP.BF16.F32.PACK_AB R40, R36, R53 ;  /* 0x000000352428723e */ /* 0x000fe400000010ff */
[----:B------:R-:W-:Y:S01]  /*7f00*/  F2FP.BF16.F32.PACK_AB R42, R42, R43 ;  /* 0x0000002b2a2a723e */ /* 0x000fe200000010ff */
[----:B------:R-:W-:Y:S01]  /*7f10*/  IMAD.MOV.U32 R36, RZ, RZ, R48 ;  /* 0x000000ffff247224 */ /* 0x000fe200078e0030 */
[----:B------:R-:W-:Y:S01]  /*7f20*/  F2FP.BF16.F32.PACK_AB R37, R65, R52 ;  /* 0x000000344125723e */ /* 0x000fe200000010ff */
[----:B------:R-:W-:Y:S01]  /*7f30*/  IMAD.MOV.U32 R43, RZ, RZ, R54 ;  /* 0x000000ffff2b7224 */ /* 0x000fe200078e0036 */
[----:B------:R-:W-:-:S02]  /*7f40*/  F2FP.BF16.F32.PACK_AB R39, R124, R59 ;  /* 0x0000003b7c27723e */ /* 0x000fc400000010ff */
[----:B------:R-:W-:-:S07]  /*7f50*/  F2FP.BF16.F32.PACK_AB R38, R51, R50 ;  /* 0x000000323326723e */ /* 0x000fce00000010ff */
.L_x_1414:
[----:B------:R-:W-:Y:S05]  /*7f60*/  BSYNC B1 ;  /* 0x0000000000017941 */ /* 0x000fea0003800000 */
.L_x_1413:
        /* <DEDUP_REMOVED lines=12> */
.L_x_1354:
[----:B------:R-:W2:Y:S02]  /*8030*/  LDL R36, [R1+0x30] ;  /* 0x0000300001247983 */ /* 0x000ea40000100800 */
[----:B--2---:R-:W-:-:S13]  /*8040*/  R2UR UR4, R36 ;  /* 0x00000000240472ca */ /* 0x004fda00000e0000 */
[----:B------:R-:W-:-:S06]  /*8050*/  UISETP.NE.AND UP0, UPT, UR4, 0x3, UPT ;  /* 0x000000030400788c */ /* 0x000fcc000bf05270 */
[----:B------:R-:W-:-:S13]  /*8060*/  PLOP3.LUT P1, PT, PT, PT, UP0, 0x80, 0x0 ;  /* 0x000000000000781c */ /* 0x000fda0003f2f008 */
[----:B------:R-:W-:Y:S05]  /*8070*/  @!P1 BRA `(.L_x_1415) ;  /* 0x0000000000049947 */ /* 0x000fea0003800000 */
[----:B------:R-:W-:Y:S01]  /*8080*/  BPT.TRAP 0x1 ;  /* 0x000000040000795c */ /* 0x000fe20000300000 */
.L_x_1415:
        /* <DEDUP_REMOVED lines=8> */
.L_x_1773:
[----:B------:R-:W-:Y:S05]  /*8110*/  BSYNC B1 ;  /* 0x0000000000017941 */ /* 0x000fea0003800000 */
.L_x_1416:
        /* <DEDUP_REMOVED lines=15> */
.L_x_1419:
[----:B------:R-:W-:Y:S05]  /*8210*/  BSYNC B1 ;  /* 0x0000000000017941 */ /* 0x000fea0003800000 */
.L_x_1418:
[----:B------:R-:W-:-:S13]  /*8220*/  ISETP.GE.AND P0, PT, R233, R105, PT ;  /* 0x00000069e900720c */ /* 0x000fda0003f06270 */
        /* <DEDUP_REMOVED lines=14> */
.L_x_1379:
[----:B------:R-:W-:Y:S05]  /*8310*/  BSYNC B0 ;  /* 0x0000000000007941 */ /* 0x000fea0003800000 */
.L_x_1353:
        /* <DEDUP_REMOVED lines=17> */
.L_x_1421:
[----:B------:R-:W-:Y:S05]  /*8430*/  BSYNC B0 ;  /* 0x0000000000007941 */ /* 0x000fea0003800000 */
.L_x_1420:
[----:B------:R-:W2:Y:S01]  /*8440*/  SYNCS.PHASECHK.TRANS64.TRYWAIT P1, [R98+URZ+0x308b0], R109 ;  /* 0x0308b06d620075a7 */ /* 0x000ea2000802017f */
[----:B------:R-:W-:Y:S01]  /*8450*/  ULDC.64 UR4, c[0x0][0x308] ;  /* 0x0000c20000047ab9 */ /* 0x000fe20000000a00 */
[----:B------:R-:W-:Y:S01]  /*8460*/  ULDC.64 UR60, c[0x0][0x318] ;  /* 0x0000c600003c7ab9 */ /* 0x000fe20000000a00 */
[----:B-1----:R-:W-:Y:S01]  /*8470*/  IMAD.U32 R36, RZ, RZ, UR5 ;  /* 0x00000005ff247e24 */ /* 0x002fe2000f8e00ff */
[----:B------:R-:W-:Y:S01]  /*8480*/  BSSY B0, `(.L_x_1422) ;  /* 0x0000007000007945 */ /* 0x000fe20003800000 */
[----:B------:R-:W-:Y:S01]  /*8490*/  IMAD.U32 R37, RZ, RZ, UR4 ;  /* 0x00000004ff257e24 */ /* 0x000fe2000f8e00ff */
[----:B------:R-:W-:Y:S01]  /*84a0*/  ISETP.GE.AND P4, PT, R18, R105, PT ;  /* 0x000000691200720c */ /* 0x000fe20003f86270 */
[----:B------:R-:W-:Y:S01]  /*84b0*/  IMAD.WIDE R48, R24, 0x40, R76 ;  /* 0x0000004018307825 */ /* 0x000fe200078e024c */
[----:B------:R1:W-:Y:S04]  /*84c0*/  STL [R1+0x18], R36 ;  /* 0x0000182401007387 */ /* 0x0003e80000100800 */
[----:B------:R1:W-:Y:S02]  /*84d0*/  STL [R1+0x1c], R37 ;  /* 0x00001c2501007387 */ /* 0x0003e40000100800 */
[----:B-12---:R-:W-:Y:S05]  /*84e0*/  @!P1 BRA `(.L_x_1423) ;  /* 0x0000021000109947 */ /* 0x006fea0003800000 */
.L_x_1774:
[----:B------:R-:W-:Y:S05]  /*84f0*/  BSYNC B0 ;  /* 0x0000000000007941 */ /* 0x000fea0003800000 */
.L_x_1422:
[----:B------:R-:W-:Y:S04]  /*8500*/  BSSY B0, `(.L_x_1424) ;  /* 0x000001e000007945 */ /* 0x000fe80003800000 */
[----:B------:R-:W-:Y:S05]  /*8510*/  @P4 BRA `(.L_x_1425) ;  /* 0x0000000000704947 */ /* 0x000fea0003800000 */
[----:B------:R-:W2:Y:S01]  /*8520*/  LDL R37, [R1+0x1c] ;  /* 0x00001c0001257983 */ /* 0x000ea20000100800 */
[----:B------:R-:W-:-:S03]  /*8530*/  ULDC UR6, c[0x0][0x2e4] ;  /* 0x0000b90000067ab9 */ /* 0x000fc60000000800 */
[----:B------:R-:W3:Y:S01]  /*8540*/  LDL R36, [R1+0x18] ;  /* 0x0000180001247983 */ /* 0x000ee20000100800 */
[----:B------:R-:W-:Y:S01]  /*8550*/  ISETP.GE.AND P5, PT, R228, UR6, PT ;  /* 0x00000006e4007c0c */ /* 0x000fe2000bfa6270 */
[----:B------:R-:W-:Y:S01]  /*8560*/  IMAD R43, R49, UR60, RZ ;  /* 0x0000003c312b7c24 */ /* 0x000fe2000f8e02ff */
[----:B------:R-:W-:Y:S01]  /*8570*/  ISETP.GE.AND P4, PT, R225, UR6, PT ;  /* 0x00000006e1007c0c */ /* 0x000fe2000bf86270 */
[----:B------:R-:W-:Y:S02]  /*8580*/  IMAD.MOV.U32 R40, RZ, RZ, R86 ;  /* 0x000000ffff287224 */ /* 0x000fe400078e0056 */
[----:B------:R-:W-:Y:S02]  /*8590*/  IMAD.MOV.U32 R41, RZ, RZ, R97 ;  /* 0x000000ffff297224 */ /* 0x000fe400078e0061 */
[C---:B------:R-:W-:Y:S02]  /*85a0*/  IMAD R43, R48.reuse, UR61, R43 ;  /* 0x0000003d302b7c24 */ /* 0x040fe4000f8e022b */
[----:B------:R-:W-:-:S04]  /*85b0*/  IMAD.WIDE.U32 R40, R48, UR60, R40 ;  /* 0x0000003c30287c25 */ /* 0x000fc8000f8e0028 */
[----:B------:R-:W-:Y:S02]  /*85c0*/  IMAD.IADD R41, R41, 0x1, R43 ;  /* 0x0000000129297824 */ /* 0x000fe400078e022b */
[C---:B------:R-:W-:Y:S02]  /*85d0*/  VIADD R44, R228.reuse, 0x80 ;  /* 0x00000080e42c7836 */ /* 0x040fe40000000000 */
[----:B------:R-:W-:Y:S01]  /*85e0*/  VIADD R42, R228, 0xc0 ;  /* 0x000000c0e42a7836 */ /* 0x000fe20000000000 */
[----:B--2---:R-:W-:Y:S02]  /*85f0*/  R2UR UR4, R37 ;  /* 0x00000000250472ca */ /* 0x004fe400000e0000 */
[----:B---3--:R-:W-:Y:S02]  /*8600*/  R2UR UR7, R36 ;  /* 0x00000000240772ca */ /* 0x008fe400000e0000 */
[----:B------:R-:W2:Y:S09]  /*8610*/  @!P5 LDS.128 R36, [R102+0x400] ;  /* 0x000400006624d984 */ /* 0x000eb20000000c00 */
[----:B------:R-:W-:Y:S01]  /*8620*/  LEA R50, P1, R40, UR4, 0x1 ;  /* 0x0000000428327c11 */ /* 0x000fe2000f8208ff */
[----:B------:R-:W-:-:S03]  /*8630*/  ULDC.64 UR4, c[0x0][0x208] ;  /* 0x0000820000047ab9 */ /* 0x000fc60000000a00 */
[----:B------:R-:W-:Y:S02]  /*8640*/  LEA.HI.X R51, R40, UR7, R41, 0x1, P1 ;  /* 0x0000000728337c11 */ /* 0x000fe400088f0c29 */
[----:B------:R-:W-:-:S03]  /*8650*/  ISETP.GE.AND P1, PT, R44, UR6, PT ;  /* 0x000000062c007c0c */ /* 0x000fc6000bf26270 */
[----:B--2---:R-:W-:Y:S01]  /*8660*/  @!P5 STG.E.128 desc[UR4][R50.64], R36 ;  /* 0x000000243200d986 */ /* 0x004fe2000c101d04 */
[----:B------:R-:W-:-:S03]  /*8670*/  ISETP.GE.AND P5, PT, R42, UR6, PT ;  /* 0x000000062a007c0c */ /* 0x000fc6000bfa6270 */
[----:B------:R-:W2:Y:S06]  /*8680*/  @!P4 LDS.128 R36, [R102+0x2400] ;  /* 0x002400006624c984 */ /* 0x000eac0000000c00 */
[----:B------:R-:W3:Y:S04]  /*8690*/  @!P1 LDS.128 R40, [R102+0x4400] ;  /* 0x0044000066289984 */ /* 0x000ee80000000c00 */
[----:B------:R-:W4:Y:S04]  /*86a0*/  @!P5 LDS.128 R44, [R102+0x6400] ;  /* 0x00640000662cd984 */ /* 0x000f280000000c00 */
[----:B--2---:R2:W-:Y:S04]  /*86b0*/  @!P4 STG.E.128 desc[UR4][R50.64+0x80], R36 ;  /* 0x000080243200c986 */ /* 0x0045e8000c101d04 */
[----:B---3--:R2:W-:Y:S04]  /*86c0*/  @!P1 STG.E.128 desc[UR4][R50.64+0x100], R40 ;  /* 0x0001002832009986 */ /* 0x0085e8000c101d04 */
[----:B----4-:R2:W-:Y:S02]  /*86d0*/  @!P5 STG.E.128 desc[UR4][R50.64+0x180], R44 ;  /* 0x0001802c3200d986 */ /* 0x0105e4000c101d04 */
.L_x_1425:
[----:B------:R-:W-:Y:S05]  /*86e0*/  BSYNC B0 ;  /* 0x0000000000007941 */ /* 0x000fea0003800000 */
.L_x_1424:
[----:B------:R-:W-:Y:S01]  /*86f0*/  ISETP.GE.AND P1, PT, R233, R105, PT ;  /* 0x00000069e900720c */ /* 0x000fe20003f26270 */
[----:B------:R-:W-:-:S12]  /*8700*/  BSSY B0, `(.L_x_1426) ;  /* 0x0000020000007945 */ /* 0x000fd80003800000 */
[----:B------:R-:W-:Y:S05]  /*8710*/  @P1 BRA `(.L_x_1427) ;  /* 0x0000000000781947 */ /* 0x000fea0003800000 */
[----:B--2---:R-:W2:Y:S01]  /*8720*/  LDL R36, [R1+0x18] ;  /* 0x0000180001247983 */ /* 0x004ea20000100800 */
[----:B------:R-:W-:-:S03]  /*8730*/  ULDC UR6, c[0x0][0x2e4] ;  /* 0x0000b90000067ab9 */ /* 0x000fc60000000800 */
[----:B------:R-:W3:Y:S01]  /*8740*/  LDL R37, [R1+0x1c] ;  /* 0x00001c0001257983 */ /* 0x000ee20000100800 */
[----:B------:R-:W-:Y:S01]  /*8750*/  ISETP.GE.AND P1, PT, R228, UR6, PT ;  /* 0x00000006e4007c0c */ /* 0x000fe2000bf26270 */
[----:B------:R-:W-:Y:S01]  /*8760*/  IMAD.MOV.U32 R40, RZ, RZ, R86 ;  /* 0x000000ffff287224 */ /* 0x000fe200078e0056 */
[----:B------:R-:W-:Y:S01]  /*8770*/  IADD3 R43, P4, R48, 0x20, RZ ;  /* 0x00000020302b7810 */ /* 0x000fe20007f9e0ff */
[----:B------:R-:W-:Y:S01]  /*8780*/  IMAD.MOV.U32 R41, RZ, RZ, R97 ;  /* 0x000000ffff297224 */ /* 0x000fe200078e0061 */
[----:B------:R-:W-:Y:S01]  /*8790*/  ISETP.GE.AND P5, PT, R225, UR6, PT ;  /* 0x00000006e1007c0c */ /* 0x000fe2000bfa6270 */
[----:B------:R-:W-:Y:S02]  /*87a0*/  VIADD R44, R228, 0x80 ;  /* 0x00000080e42c7836 */ /* 0x000fe40000000000 */
[----:B------:R-:W-:Y:S02]  /*87b0*/  IMAD.X R48, RZ, RZ, R49, P4 ;  /* 0x000000ffff307224 */ /* 0x000fe400020e0631 */
[----:B------:R-:W-:-:S04]  /*87c0*/  IMAD.WIDE.U32 R40, R43, UR60, R40 ;  /* 0x0000003c2b287c25 */ /* 0x000fc8000f8e0028 */
[----:B------:R-:W-:Y:S02]  /*87d0*/  IMAD R48, R48, UR60, RZ ;  /* 0x0000003c30307c24 */ /* 0x000fe4000f8e02ff */
[----:B------:R-:W-:Y:S02]  /*87e0*/  VIADD R42, R228, 0xc0 ;  /* 0x000000c0e42a7836 */ /* 0x000fe40000000000 */
[----:B------:R-:W-:-:S04]  /*87f0*/  IMAD R43, R43, UR61, R48 ;  /* 0x0000003d2b2b7c24 */ /* 0x000fc8000f8e0230 */
[----:B------:R-:W-:Y:S01]  /*8800*/  IMAD.IADD R41, R41, 0x1, R43 ;  /* 0x0000000129297824 */ /* 0x000fe200078e022b */
[----:B--2---:R-:W-:Y:S02]  /*8810*/  R2UR UR7, R36 ;  /* 0x00000000240772ca */ /* 0x004fe400000e0000 */
[----:B---3--:R-:W-:Y:S02]  /*8820*/  R2UR UR4, R37 ;  /* 0x00000000250472ca */ /* 0x008fe400000e0000 */
[----:B------:R-:W2:Y:S11]  /*8830*/  @!P1 LDS.128 R36, [R102+0x1400] ;  /* 0x0014000066249984 */ /* 0x000eb60000000c00 */
        /* <DEDUP_REMOVED lines=12> */
.L_x_1427:
[----:B------:R-:W-:Y:S05]  /*8900*/  BSYNC B0 ;  /* 0x0000000000007941 */ /* 0x000fea0003800000 */
.L_x_1426:
[----:B------:R-:W-:Y:S01]  /*8910*/  @!PT LDS RZ, [RZ] ;  /* 0x00000000fffff984 */ /* 0x000fe20000000800 */
[----:B------:R-:W-:Y:S01]  /*8920*/  @!PT LDS RZ, [RZ] ;  /* 0x00000000fffff984 */ /* 0x000fe20000000800 */
[----:B------:R-:W-:Y:S01]  /*8930*/  @!PT LDS RZ, [RZ] ;  /* 0x00000000fffff984 */ /* 0x000fe20000000800 */
[----:B------:R-:W-:Y:S01]  /*8940*/  @!PT LDS RZ, [RZ] ;  /* 0x00000000fffff984 */ /* 0x000fe20000000800 */
[----:B------:R3:W-:Y:S06]  /*8950*/  MEMBAR.ALL.CTA ;  /* 0x0000000000007992 */ /* 0x0007ec0000008000 */
[----:B---3--:R-:W3:Y:S02]  /*8960*/  FENCE.VIEW.ASYNC.S ;  /* 0x00000000000073c6 */ /* 0x008ee40000000000 */
[----:B---3--:R3:W-:Y:S01]  /*8970*/  BAR.SYNC.DEFER_BLOCKING R108, 0x80 ;  /* 0x0002006c0000751d */ /* 0x0087e20000010000 */
[----:B------:R-:W-:Y:S01]  /*8980*/  ISETP.NE.AND P4, PT, R99, RZ, PT ;  /* 0x000000ff6300720c */ /* 0x000fe20003f85270 */
[----:B------:R-:W-:-:S02]  /*8990*/  VIADD R17, R17, 0x1 ;  /* 0x0000000111117836 */ /* 0x000fc40000000000 */
[----:B01----:R-:W-:-:S03]  /*89a0*/  @!P0 VIADD R98, R98, 0x308c0 ;  /* 0x000308c062628836 */ /* 0x003fc60000000000 */
[C---:B------:R-:W-:Y:S02]  /*89b0*/  ISETP.NE.AND P1, PT, R17.reuse, 0x2, PT ;  /* 0x000000021100780c */ /* 0x040fe40003f25270 */
[----:B------:R-:W-:Y:S02]  /*89c0*/  @!P0 PRMT R98, RZ, 0x654, R98 ;  /* 0x00000654ff628816 */ /* 0x000fe40000000062 */
[----:B--2---:R-:W-:Y:S02]  /*89d0*/  SEL R37, RZ, 0x1, P1 ;  /* 0x00000001ff257807 */ /* 0x004fe40000800000 */
[----:B------:R-:W-:Y:S02]  /*89e0*/  SEL R17, R17, RZ, P1 ;  /* 0x000000ff11117207 */ /* 0x000fe40000800000 */
[----:B------:R-:W-:Y:S01]  /*89f0*/  LOP3.LUT R236, R236, R37, RZ, 0x3c, !PT ;  /* 0x00000025ecec7212 */ /* 0x000fe200078e3cff */
[----:B------:R3:W-:Y:S01]  /*8a00*/  @!P0 SYNCS.ARRIVE.TRANS64.RED.A1T0 RZ, [R98+URZ], RZ ;  /* 0x000000ff62ff89a7 */ /* 0x0007e2000810043f */
[----:B------:R-:W-:Y:S01]  /*8a10*/  PLOP3.LUT P0, PT, PT, PT, PT, 0x8, 0x0 ;  /* 0x000000000000781c */ /* 0x000fe20003f0e170 */
[----:B------:R-:W-:-:S12]  /*8a20*/  @P4 BRA `(.L_x_1428) ;  /* 0xffffffa000304947 */ /* 0x000fd8000383ffff */
.L_x_1348:
[----:B------:R-:W0:Y:S01]  /*8a30*/  LDC.64 R4, c[0x0][0x9e0] ;  /* 0x00027800ff047b82 */ /* 0x000e220000000a00 */
[----:B------:R-:W-:Y:S01]  /*8a40*/  BSSY B0, `(.L_x_1429) ;  /* 0x0000005000007945 */ /* 0x000fe20003800000 */
[----:B0-----:R-:W-:-:S03]  /*8a50*/  ISETP.GE.AND P1, PT, R5, 0x1, PT ;  /* 0x000000010500780c */ /* 0x001fc60003f26270 */
[----:B------:R-:W-:Y:S10]  /*8a60*/  @P0 BRA `(.L_x_1430) ;  /* 0x0000000000080947 */ /* 0x000ff40003800000 */
[----:B------:R-:W0:Y:S02]  /*8a70*/  FENCE.VIEW.ASYNC.G ;  /* 0x00000000000073c6 */ /* 0x000e240000000100 */
[----:B0-----:R-:W-:Y:S06]  /*8a80*/  BAR.ARV 0xc, 0x120 ;  /* 0x0304800000007b1d */ /* 0x001fec0000002000 */
.L_x_1430:
[----:B------:R-:W-:Y:S05]  /*8a90*/  BSYNC B0 ;  /* 0x0000000000007941 */ /* 0x000fea0003800000 */
.L_x_1429:
[----:B------:R-:W-:Y:S01]  /*8aa0*/  IMAD.IADD R0, R103, 0x1, R4 ;  /* 0x0000000167007824 */ /* 0x000fe200078e0204 */
[----:B------:R-:W-:Y:S06]  /*8ab0*/  @!P1 BRA `(.L_x_1431) ;  /* 0x0000000000489947 */ /* 0x000fec0003800000 */
        /* <DEDUP_REMOVED lines=11> */
.L_x_1433:
[----:B------:R-:W-:-:S13]  /*8b70*/  ISETP.NE.AND P0, PT, R5, 0x1, PT ;  /* 0x000000010500780c */ /* 0x000fda0003f05270 */
[----:B------:R-:W0:Y:S02]  /*8b80*/  @P0 LDC.64 R6, c[0x0][0x9e8] ;  /* 0x00027a00ff060b82 */ /* 0x000e240000000a00 */
[----:B0-----:R-:W-:-:S05]  /*8b90*/  @P0 IMAD.HI.U32 R4, R2, R6, RZ ;  /* 0x0000000602040227 */ /* 0x001fca00078e00ff */
[----:B------:R-:W-:-:S07]  /*8ba0*/  @P0 SHF.R.U32.HI R2, RZ, R7, R4 ;  /* 0x00000007ff020219 */ /* 0x000fce0000011604 */
.L_x_1434:
[----:B------:R-:W-:Y:S05]  /*8bb0*/  BSYNC B0 ;  /* 0x0000000000007941 */ /* 0x000fea0003800000 */
.L_x_1432:
[----:B------:R-:W-:-:S05]  /*8bc0*/  IMAD R3, R2, R5, R5 ;  /* 0x0000000502037224 */ /* 0x000fca00078e0205 */
[----:B------:R-:W-:-:S07]  /*8bd0*/  VIMNMX R0, R0, R3, PT ;  /* 0x0000000300007248 */ /* 0x000fce0003fe0100 */
.L_x_1431:
[----:B------:R-:W-:Y:S01]  /*8be0*/  VIADD R0, R0, 0x3f ;  /* 0x0000003f00007836 */ /* 0x000fe20000000000 */
[----:B------:R-:W-:Y:S02]  /*8bf0*/  ULDC UR4, c[0x0][0x9dc] ;  /* 0x0002770000047ab9 */ /* 0x000fe40000000800 */
[----:B------:R-:W-:Y:S02]  /*8c00*/  VIADD R2, R101, -UR4 ;  /* 0x8000000465027c36 */ /* 0x000fe40008000000 */
[----:B------:R-:W-:-:S04]  /*8c10*/  SHF.R.S32.HI R3, RZ, 0x1f, R0 ;  /* 0x0000001fff037819 */ /* 0x000fc80000011400 */
[----:B------:R-:W-:-:S04]  /*8c20*/  LEA.HI R3, R3, R0, RZ, 0x6 ;  /* 0x0000000003037211 */ /* 0x000fc800078f30ff */
[----:B------:R-:W-:-:S04]  /*8c30*/  SHF.R.S32.HI R3, RZ, 0x6, R3 ;  /* 0x00000006ff037819 */ /* 0x000fc80000011403 */
[----:B------:R-:W-:Y:S01]  /*8c40*/  VIMNMX R104, R104, R3, PT ;  /* 0x0000000368687248 */ /* 0x000fe20003fe0100 */
        /* <DEDUP_REMOVED lines=11> */
.L_x_1437:
[----:B------:R-:W-:-:S13]  /*8d00*/  ISETP.NE.AND P0, PT, R5, 0x1, PT ;  /* 0x000000010500780c */ /* 0x000fda0003f05270 */
[----:B------:R-:W0:Y:S02]  /*8d10*/  @P0 LDC.64 R6, c[0x0][0x9e8] ;  /* 0x00027a00ff060b82 */ /* 0x000e240000000a00 */
[----:B0-----:R-:W-:-:S05]  /*8d20*/  @P0 IMAD.HI.U32 R6, R101, R6, RZ ;  /* 0x0000000665060227 */ /* 0x001fca00078e00ff */
[----:B------:R-:W-:-:S07]  /*8d30*/  @P0 SHF.R.U32.HI R101, RZ, R7, R6 ;  /* 0x00000007ff650219 */ /* 0x000fce0000011606 */
.L_x_1438:
[----:B------:R-:W-:Y:S05]  /*8d40*/  BSYNC B0 ;  /* 0x0000000000007941 */ /* 0x000fea0003800000 */
.L_x_1436:
[----:B------:R-:W-:-:S05]  /*8d50*/  IMAD R101, R101, R5, RZ ;  /* 0x0000000565657224 */ /* 0x000fca00078e02ff */
[----:B------:R-:W-:-:S07]  /*8d60*/  VIMNMX R2, R2, R101, !PT ;  /* 0x0000006502027248 */ /* 0x000fce0007fe0100 */
.L_x_1435:
[----:B------:R-:W-:Y:S01]  /*8d70*/  SHF.R.S32.HI R3, RZ, 0x1f, R2 ;  /* 0x0000001fff037819 */ /* 0x000fe20000011402 */
[----:B------:R-:W-:Y:S01]  /*8d80*/  IMAD.MOV.U32 R0, RZ, RZ, RZ ;  /* 0x000000ffff007224 */ /* 0x000fe200078e00ff */
[----:B------:R-:W-:Y:S02]  /*8d90*/  PLOP3.LUT P0, PT, PT, PT, PT, 0x80, 0x0 ;  /* 0x000000000000781c */ /* 0x000fe40003f0f070 */
[----:B------:R-:W-:Y:S02]  /*8da0*/  CS2R R4, SRZ ;  /* 0x0000000000047805 */ /* 0x000fe4000001ff00 */
[----:B------:R-:W-:Y:S02]  /*8db0*/  LEA.HI R3, R3, R2, RZ, 0x6 ;  /* 0x0000000203037211 */ /* 0x000fe400078f30ff */
[----:B------:R-:W-:Y:S02]  /*8dc0*/  CS2R R150, SRZ ;  /* 0x0000000000967805 */ /* 0x000fe4000001ff00 */
[----:B------:R-:W-:-:S02]  /*8dd0*/  CS2R R148, SRZ ;  /* 0x0000000000947805 */ /* 0x000fc4000001ff00 */
[----:B------:R-:W-:Y:S02]  /*8de0*/  CS2R R146, SRZ ;  /* 0x0000000000927805 */ /* 0x000fe4000001ff00 */
[----:B------:R-:W-:Y:S02]  /*8df0*/  SHF.R.S32.HI R3, RZ, 0x6, R3 ;  /* 0x00000006ff037819 */ /* 0x000fe40000011403 */
[----:B------:R-:W-:Y:S02]  /*8e00*/  CS2R R144, SRZ ;  /* 0x0000000000907805 */ /* 0x000fe4000001ff00 */
[----:B------:R-:W-:Y:S02]  /*8e10*/  CS2R R142, SRZ ;  /* 0x00000000008e7805 */ /* 0x000fe4000001ff00 */
[----:B------:R-:W-:Y:S02]  /*8e20*/  CS2R R140, SRZ ;  /* 0x00000000008c7805 */ /* 0x000fe4000001ff00 */
[----:B------:R-:W-:-:S02]  /*8e30*/  VIMNMX R6, RZ, R3, !PT ;  /* 0x00000003ff067248 */ /* 0x000fc40007fe0100 */
[----:B------:R-:W-:Y:S02]  /*8e40*/  CS2R R138, SRZ ;  /* 0x00000000008a7805 */ /* 0x000fe4000001ff00 */
[----:B------:R-:W-:Y:S02]  /*8e50*/  CS2R R136, SRZ ;  /* 0x0000000000887805 */ /* 0x000fe4000001ff00 */
[----:B------:R-:W-:Y:S02]  /*8e60*/  CS2R R134, SRZ ;  /* 0x0000000000867805 */ /* 0x000fe4000001ff00 */
[----:B------:R-:W-:Y:S01]  /*8e70*/  ISETP.GT.AND P1, PT, R104, R6, PT ;  /* 0x000000066800720c */ /* 0x000fe20003f24270 */
[----:B------:R0:W-:Y:S01]  /*8e80*/  STL [R1+0x50], R6 ;  /* 0x0000500601007387 */ /* 0x0001e20000100800 */
[----:B------:R-:W-:Y:S02]  /*8e90*/  CS2R R132, SRZ ;  /* 0x0000000000847805 */ /* 0x000fe4000001ff00 */
[----:B------:R-:W-:-:S02]  /*8ea0*/  CS2R R120, SRZ ;  /* 0x0000000000787805 */ /* 0x000fc4000001ff00 */
[----:B------:R-:W-:Y:S02]  /*8eb0*/  CS2R R116, SRZ ;  /* 0x0000000000747805 */ /* 0x000fe4000001ff00 */
[----:B------:R-:W-:Y:S02]  /*8ec0*/  CS2R R128, SRZ ;  /* 0x0000000000807805 */ /* 0x000fe4000001ff00 */
[----:B------:R-:W-:Y:S02]  /*8ed0*/  CS2R R112, SRZ ;  /* 0x0000000000707805 */ /* 0x000fe4000001ff00 */
[----:B---3--:R-:W-:Y:S02]  /*8ee0*/  CS2R R108, SRZ ;  /* 0x00000000006c7805 */ /* 0x008fe4000001ff00 */
        /* <DEDUP_REMOVED lines=12> */
[----:B------:R-:W-:Y:S01]  /*8fb0*/  CS2R R64, SRZ ;  /* 0x0000000000407805 */ /* 0x000fe2000001ff00 */
[----:B------:R-:W-:Y:S01]  /*8fc0*/  IMAD.MOV.U32 R105, RZ, RZ, RZ ;  /* 0x000000ffff697224 */ /* 0x000fe200078e00ff */
[----:B------:R-:W-:-:S02]  /*8fd0*/  CS2R R166, SRZ ;  /* 0x0000000000a67805 */ /* 0x000fc4000001ff00 */
[----:B------:R-:W-:Y:S02]  /*8fe0*/  CS2R R60, SRZ ;  /* 0x00000000003c7805 */ /* 0x000fe4000001ff00 */
[----:B------:R-:W-:Y:S01]  /*8ff0*/  CS2R R56, SRZ ;  /* 0x0000000000387805 */ /* 0x000fe2000001ff00 */
[----:B------:R-:W-:Y:S01]  /*9000*/  IMAD.MOV.U32 R101, RZ, RZ, RZ ;  /* 0x000000ffff657224 */ /* 0x000fe200078e00ff */
        /* <DEDUP_REMOVED lines=31> */
[----:B------:R-:W-:Y:S01]  /*9200*/  CS2R R24, SRZ ;  /* 0x0000000000187805 */ /* 0x000fe2000001ff00 */
[----:B0-----:R-:W-:Y:S06]  /*9210*/  @!P1 BRA `(.L_x_1439) ;  /* 0x00000168007c9947 */ /* 0x001fec0003800000 */
[----:B------:R-:W0:Y:S01]  /*9220*/  S2R R6, SR_TID.X ;  /* 0x0000000000067919 */ /* 0x000e220000002100 */
[----:B------:R-:W-:Y:S01]  /*9230*/  BSSY B6, `(.L_x_1440) ;  /* 0x0000020000067945 */ /* 0x000fe20003800000 */
[----:B0-----:R-:W-:-:S05]  /*9240*/  VIADD R0, R6, 0xffffff80 ;  /* 0xffffff8006007836 */ /* 0x001fca0000000000 */
[----:B------:R-:W-:-:S04]  /*9250*/  SHF.R.S32.HI R3, RZ, 0x1f, R0 ;  /* 0x0000001fff037819 */ /* 0x000fc80000011400 */
[----:B------:R-:W-:-:S04]  /*9260*/  LEA.HI R3, R3, R0, RZ, 0x7 ;  /* 0x0000000003037211 */ /* 0x000fc800078f38ff */
[----:B------:R-:W-:-:S06]  /*9270*/  SHF.R.S32.HI R0, RZ, 0x7, R3 ;  /* 0x00000007ff007819 */ /* 0x000fcc0000011403 */
[----:B------:R-:W0:Y:S02]  /*9280*/  SHFL.IDX PT, R0, R0, RZ, 0x1f ;  /* 0x00001fff00007589 */ /* 0x000e2400000e0000 */
[----:B0-----:R-:W-:-:S04]  /*9290*/  LEA.HI R2, R0, R0, RZ, 0x1 ;  /* 0x0000000000027211 */ /* 0x001fc800078f08ff */
[----:B------:R-:W-:Y:S01]  /*92a0*/  LOP3.LUT R3, R2, 0x1e, RZ, 0xc0, !PT ;  /* 0x0000001e02037812 */ /* 0x000fe200078ec0ff */
[----:B------:R-:W-:-:S04]  /*92b0*/  VIADD R2, R16, 0x10400 ;  /* 0x0001040010027836 */ /* 0x000fc80000000000 */
[----:B------:R-:W-:Y:S01]  /*92c0*/  IMAD.IADD R3, R0, 0x1, -R3 ;  /* 0x0000000100037824 */ /* 0x000fe200078e0a03 */
[----:B------:R-:W-:-:S03]  /*92d0*/  LOP3.LUT P0, RZ, R2, 0x3ff, RZ, 0xc0, !PT ;  /* 0x000003ff02ff7812 */ /* 0x000fc6000780c0ff */
[----:B------:R-:W-:Y:S01]  /*92e0*/  IMAD R3, R3, 0x2000, R2 ;  /* 0x0000200003037824 */ /* 0x000fe200078e0202 */
[----:B------:R-:W-:-:S04]  /*92f0*/  P2R R23, PR, RZ, 0x1 ;  /* 0x00000001ff177803 */ /* 0x000fc80000000000 */
        /* <DEDUP_REMOVED lines=19> */
.L_x_1441:
[----:B------:R-:W-:Y:S05]  /*9430*/  BSYNC B6 ;  /* 0x0000000000067941 */ /* 0x000fea0003800000 */
.L_x_1440:
        /* <DEDUP_REMOVED lines=13> */
.L_x_1445:
[----:B-1----:R1:W2:Y:S02]  /*9510*/  SYNCS.PHASECHK.TRANS64.TRYWAIT P0, [R16+URZ+0x30800], R3 ;  /* 0x03080003100075a7 */ /* 0x0022a4000800017f */
[----:B--2---:R-:W-:Y:S05]  /*9520*/  @!P0 NANOSLEEP.SYNCS 0x989680 ;  /* 0x009896800000895d */ /* 0x004fea0003900000 */
[----:B------:R-:W2:Y:S02]  /*9530*/  @!P0 SYNCS.PHASECHK.TRANS64 P0, [R16+URZ+0x30800], R3 ;  /* 0x03080003100085a7 */ /* 0x000ea4000800007f */
[----:B--2---:R-:W-:Y:S05]  /*9540*/  @!P0 BRA `(.L_x_1445) ;  /* 0xfffffffc00f08947 */ /* 0x004fea000383ffff */
.L_x_1444:
[----:B------:R-:W-:Y:S05]  /*9550*/  BSYNC B0 ;  /* 0x0000000000007941 */ /* 0x000fea0003800000 */
.L_x_1443:
[----:B------:R-:W-:Y:S05]  /*9560*/  BRA `(.L_x_1446) ;  /* 0x0000009c00a87947 */ /* 0x000fea0003800000 */
.L_x_1442:
[----:B------:R-:W0:Y:S01]  /*9570*/  LDC.64 R12, c[0x0][0x3d8] ;  /* 0x0000f600ff0c7b82 */ /* 0x000e220000000a00 */
[----:B-----5:R-:W-:Y:S01]  /*9580*/  SHF.R.S32.HI R3, RZ, 0x1f, R100 ;  /* 0x0000001fff037819 */ /* 0x020fe20000011464 */
[--C-:B------:R-:W-:Y:S01]  /*9590*/  IMAD.MOV.U32 R4, RZ, RZ, R208.reuse ;  /* 0x000000ffff047224 */ /* 0x100fe200078e00d0 */
[----:B------:R-:W-:Y:S01]  /*95a0*/  SHF.R.S32.HI R5, RZ, 0x1f, R208 ;  /* 0x0000001fff057819 */ /* 0x000fe200000114d0 */
[----:B------:R-:W-:Y:S01]  /*95b0*/  BSSY B6, `(.L_x_1447) ;  /* 0x0000031000067945 */ /* 0x000fe20003800000 */
[----:B------:R-:W-:Y:S02]  /*95c0*/  ISETP.NE.AND P4, PT, R23, RZ, PT ;  /* 0x000000ff1700720c */ /* 0x000fe40003f85270 */
[----:B------:R-:W-:Y:S01]  /*95d0*/  SHF.R.S32.HI R229, RZ, 0x1f, R228 ;  /* 0x0000001fffe57819 */ /* 0x000fe200000114e4 */
[----:B------:R-:W1:Y:S01]  /*95e0*/  LDC.64 R14, c[0x0][0x3e8] ;  /* 0x0000fa00ff0e7b82 */ /* 0x000e620000000a00 */
[-C--:B0-----:R-:W-:Y:S01]  /*95f0*/  IMAD R6, R19, R12.reuse, RZ ;  /* 0x0000000c13067224 */ /* 0x081fe200078e02ff */
[----:B------:R-:W-:Y:S01]  /*9600*/  SHF.L.U64.HI R88, R12, 0x5, R13 ;  /* 0x000000050c587819 */ /* 0x000fe2000001020d */
[----:B------:R-:W-:-:S02]  /*9610*/  IMAD R0, R3, R12, RZ ;  /* 0x0000000c03007224 */ /* 0x000fc400078e02ff */
[C---:B------:R-:W-:Y:S02]  /*9620*/  IMAD R97, R18.reuse, R13, R6 ;  /* 0x0000000d12617224 */ /* 0x040fe400078e0206 */
[----:B------:R-:W-:Y:S01]  /*9630*/  IMAD.WIDE.U32 R6, R18, R12, R4 ;  /* 0x0000000c12067225 */ /* 0x000fe200078e0004 */
[----:B-1----:R-:W-:-:S03]  /*9640*/  SHF.L.U64.HI R92, R14, 0x5, R15 ;  /* 0x000000050e5c7819 */ /* 0x002fc6000001020f */
[-C--:B------:R-:W-:Y:S02]  /*9650*/  IMAD R3, R3, R14.reuse, RZ ;  /* 0x0000000e03037224 */ /* 0x080fe400078e02ff */
[----:B------:R-:W-:Y:S02]  /*9660*/  IMAD R10, R19, R14, RZ ;  /* 0x0000000e130a7224 */ /* 0x000fe400078e02ff */
[----:B------:R-:W-:-:S04]  /*9670*/  IMAD.WIDE.U32 R82, R100, R12, RZ ;  /* 0x0000000c64527225 */ /* 0x000fc800078e00ff */
[----:B------:R-:W-:Y:S01]  /*9680*/  IMAD R25, R100, R13, R0 ;  /* 0x0000000d64197224 */ /* 0x000fe200078e0200 */
[----:B------:R-:W-:Y:S01]  /*9690*/  IADD3 R89, P0, R6, R82, RZ ;  /* 0x0000005206597210 */ /* 0x000fe20007f1e0ff */
[C---:B------:R-:W-:Y:S02]  /*96a0*/  IMAD R3, R100.reuse, R15, R3 ;  /* 0x0000000f64037224 */ /* 0x040fe400078e0203 */
[----:B------:R-:W-:-:S04]  /*96b0*/  IMAD.WIDE.U32 R80, R100, R14, RZ ;  /* 0x0000000e64507225 */ /* 0x000fc800078e00ff */
[----:B------:R-:W-:-:S04]  /*96c0*/  IMAD.WIDE.U32 R4, R18, R14, R4 ;  /* 0x0000000e12047225 */ /* 0x000fc800078e0004 */
[----:B------:R-:W-:Y:S01]  /*96d0*/  IMAD R99, R18, R15, R10 ;  /* 0x0000000f12637224 */ /* 0x000fe200078e020a */
[----:B------:R-:W-:Y:S01]  /*96e0*/  IADD3 R23, P1, R4, R80, RZ ;  /* 0x0000005004177210 */ /* 0x000fe20007f3e0ff */
[----:B------:R-:W-:-:S04]  /*96f0*/  IMAD.WIDE.U32 R8, R18, R12, R228 ;  /* 0x0000000c12087225 */ /* 0x000fc800078e00e4 */
[----:B------:R-:W-:Y:S01]  /*9700*/  IMAD.WIDE.U32 R10, R18, R14, R228 ;  /* 0x0000000e120a7225 */ /* 0x000fe200078e00e4 */
[----:B------:R-:W-:-:S03]  /*9710*/  IADD3 R95, P2, R8, R82, RZ ;  /* 0x00000052085f7210 */ /* 0x000fc60007f5e0ff */
[----:B------:R-:W-:Y:S01]  /*9720*/  IMAD.IADD R25, R25, 0x1, R83 ;  /* 0x0000000119197824 */ /* 0x000fe200078e0253 */
[----:B------:R-:W-:Y:S01]  /*9730*/  IADD3 R93, P3, R10, R80, RZ ;  /* 0x000000500a5d7210 */ /* 0x000fe20007f7e0ff */
[----:B------:R-:W-:Y:S02]  /*9740*/  IMAD.IADD R27, R3, 0x1, R81 ;  /* 0x00000001031b7824 */ /* 0x000fe400078e0251 */
[----:B------:R-:W-:Y:S01]  /*9750*/  IMAD.SHL.U32 R90, R12, 0x20, RZ ;  /* 0x000000200c5a7824 */ /* 0x000fe200078e00ff */
[----:B------:R-:W-:Y:S01]  /*9760*/  IADD3.X R87, R25, R7, R97, P0, !PT ;  /* 0x0000000719577210 */ /* 0x000fe200007fe461 */
[----:B------:R-:W-:Y:S01]  /*9770*/  IMAD.SHL.U32 R94, R14, 0x20, RZ ;  /* 0x000000200e5e7824 */ /* 0x000fe200078e00ff */
[----:B------:R-:W-:Y:S02]  /*9780*/  IADD3.X R91, R27, R5, R99, P1, !PT ;  /* 0x000000051b5b7210 */ /* 0x000fe40000ffe463 */
[----:B------:R-:W-:Y:S02]  /*9790*/  IADD3.X R97, R25, R97, R9, P2, !PT ;  /* 0x0000006119617210 */ /* 0x000fe400017fe409 */
[----:B------:R-:W-:Y:S01]  /*97a0*/  IADD3.X R99, R27, R99, R11, P3, !PT ;  /* 0x000000631b637210 */ /* 0x000fe20001ffe40b */
        /* <DEDUP_REMOVED lines=17> */
.L_x_1448:
[----:B------:R-:W-:Y:S05]  /*98c0*/  BSYNC B6 ;  /* 0x0000000000067941 */ /* 0x000fea0003800000 */
.L_x_1447:
[----:B------:R-:W2:Y:S01]  /*98d0*/  LDL R96, [R1+0x4] ;  /* 0x0000040001607983 */ /* 0x000ea20000100800 */
[----:B------:R-:W0:Y:S01]  /*98e0*/  LDC.64 R84, c[0x0][0x3d8] ;  /* 0x0000f600ff547b82 */ /* 0x000e220000000a00 */
[----:B------:R-:W-:Y:S01]  /*98f0*/  ULDC.U8 UR4, c[0x0][0x3f0] ;  /* 0x0000fc0000047ab9 */ /* 0x000fe20000000000 */
[----:B------:R-:W-:Y:S01]  /*9900*/  BSSY B0, `(.L_x_1449) ;  /* 0x00009a8000007945 */ /* 0x000fe20003800000 */
[----:B------:R-:W-:Y:S01]  /*9910*/  ISETP.NE.AND P0, PT, RZ, UR4, PT ;  /* 0x00000004ff007c0c */ /* 0x000fe2000bf05270 */
[----:B------:R-:W-:-:S04]  /*9920*/  VIADD R20, R18, 0x40 ;  /* 0x0000004012147836 */ /* 0x000fc80000000000 */
[----:B------:R-:W1:Y:S01]  /*9930*/  LDC.64 R14, c[0x0][0x3e8] ;  /* 0x0000fa00ff0e7b82 */ /* 0x000e620000000a00 */
[----:B--2---:R-:W-:Y:S01]  /*9940*/  SHF.R.S32.HI R3, RZ, 0x1f, R96 ;  /* 0x0000001fff037819 */ /* 0x004fe20000011460 */
[----:B0-----:R-:W-:-:S04]  /*9950*/  IMAD.WIDE.U32 R4, R96, R84, RZ ;  /* 0x0000005460047225 */ /* 0x001fc800078e00ff */
[C---:B------:R-:W-:Y:S02]  /*9960*/  IMAD R0, R3.reuse, R84, RZ ;  /* 0x0000005403007224 */ /* 0x040fe400078e02ff */
[-C--:B-1----:R-:W-:Y:S02]  /*9970*/  IMAD R8, R3, R14.reuse, RZ ;  /* 0x0000000e03087224 */ /* 0x082fe400078e02ff */
[C---:B------:R-:W-:Y:S02]  /*9980*/  IMAD R3, R96.reuse, R85, R0 ;  /* 0x0000005560037224 */ /* 0x040fe400078e0200 */
[----:B------:R-:W-:-:S04]  /*9990*/  IMAD.WIDE.U32 R6, R96, R14, RZ ;  /* 0x0000000e60067225 */ /* 0x000fc800078e00ff */
[C---:B------:R-:W-:Y:S02]  /*99a0*/  IMAD R9, R96.reuse, R15, R8 ;  /* 0x0000000f60097224 */ /* 0x040fe400078e0208 */
[----:B------:R-:W-:Y:S02]  /*99b0*/  IMAD.IADD R5, R5, 0x1, R3 ;  /* 0x0000000105057824 */ /* 0x000fe400078e0203 */
[----:B------:R-:W-:Y:S02]  /*99c0*/  IMAD R0, R96, -0x80, R224 ;  /* 0xffffff8060007824 */ /* 0x000fe400078e02e0 */
[----:B------:R-:W-:Y:S01]  /*99d0*/  IMAD.IADD R3, R7, 0x1, R9 ;  /* 0x0000000107037824 */ /* 0x000fe200078e0209 */
[C---:B------:R-:W-:Y:S01]  /*99e0*/  SHF.L.U64.HI R13, R4.reuse, 0x7, R5 ;  /* 0x00000007040d7819 */ /* 0x040fe20000010205 */
[----:B------:R-:W-:Y:S01]  /*99f0*/  IMAD.SHL.U32 R12, R4, 0x80, RZ ;  /* 0x00000080040c7824 */ /* 0x000fe200078e00ff */
[----:B------:R-:W-:Y:S01]  /*9a00*/  VIMNMX R21, R0, 0x80, PT ;  /* 0x0000008000157848 */ /* 0x000fe20003fe0100 */
[C---:B------:R-:W-:Y:S01]  /*9a10*/  IMAD.SHL.U32 R10, R6.reuse, 0x80, RZ ;  /* 0x00000080060a7824 */ /* 0x040fe200078e00ff */
[----:B------:R-:W-:Y:S01]  /*9a20*/  SHF.L.U64.HI R11, R6, 0x7, R3 ;  /* 0x00000007060b7819 */ /* 0x000fe20000010203 */
[----:B------:R-:W-:Y:S06]  /*9a30*/  @!P0 BRA `(.L_x_1450) ;  /* 0x0000004800c48947 */ /* 0x000fec0003800000 */
[----:B------:R0:W5:Y:S04]  /*9a40*/  LDL R100, [R1+0x10] ;  /* 0x0000100001647983 */ /* 0x0001680000100800 */
[----:B------:R0:W5:Y:S01]  /*9a50*/  LDL R98, [R1+0x14] ;  /* 0x0000140001627983 */ /* 0x0001620000100800 */
[-C--:B------:R-:W-:Y:S01]  /*9a60*/  ISETP.GE.AND P1, PT, R18, R21.reuse, PT ;  /* 0x000000151200720c */ /* 0x080fe20003f26270 */
[----:B------:R-:W-:Y:S01]  /*9a70*/  BSSY B1, `(.L_x_1451) ;  /* 0x0000035000017945 */ /* 0x000fe20003800000 */
[-C--:B------:R-:W-:Y:S02]  /*9a80*/  ISETP.GE.AND P0, PT, R20, R21.reuse, PT ;  /* 0x000000151400720c */ /* 0x080fe40003f06270 */
[----:B------:R-:W-:Y:S02]  /*9a90*/  CS2R R50, SRZ ;  /* 0x0000000000327805 */ /* 0x000fe4000001ff00 */
[----:B------:R-:W-:-:S02]  /*9aa0*/  ISETP.GE.AND P2, PT, R233, R21, PT ;  /* 0x00000015e900720c */ /* 0x000fc40003f46270 */
        /* <DEDUP_REMOVED lines=16> */
[----:B0-----:R-:W-:Y:S06]  /*9bb0*/  @P1 BRA `(.L_x_1452) ;  /* 0x0000000000801947 */ /* 0x001fec0003800000 */
[----:B------:R-:W-:Y:S01]  /*9bc0*/  IADD3 R7, P3, R12, R89, RZ ;  /* 0x000000590c077210 */ /* 0x000fe20007f7e0ff */
[----:B------:R-:W-:Y:S01]  /*9bd0*/  ULDC.64 UR4, c[0x0][0x3c8] ;  /* 0x0000f20000047ab9 */ /* 0x000fe20000000a00 */
[----:B------:R-:W-:Y:S01]  /*9be0*/  IADD3 R0, P4, R10, R23, RZ ;  /* 0x000000170a007210 */ /* 0x000fe20007f9e0ff */
[----:B------:R-:W-:Y:S01]  /*9bf0*/  ULDC.64 UR6, c[0x0][0x3e0] ;  /* 0x0000f80000067ab9 */ /* 0x000fe20000000a00 */
[----:B------:R-:W-:Y:S01]  /*9c00*/  CS2R R78, SRZ ;  /* 0x00000000004e7805 */ /* 0x000fe2000001ff00 */
[----:B------:R-:W-:Y:S01]  /*9c10*/  IMAD.X R20, R13, 0x1, R87, P3 ;  /* 0x000000010d147824 */ /* 0x000fe200018e0657 */
[----:B------:R-:W-:Y:S01]  /*9c20*/  LEA R6, P3, R7, UR4, 0x1 ;  /* 0x0000000407067c11 */ /* 0x000fe2000f8608ff */
[----:B------:R-:W-:Y:S01]  /*9c30*/  IMAD.X R3, R11, 0x1, R91, P4 ;  /* 0x000000010b037824 */ /* 0x000fe200020e065b */
[----:B------:R-:W-:Y:S01]  /*9c40*/  LEA R8, P4, R0, UR6, 0x1 ;  /* 0x0000000600087c11 */ /* 0x000fe2000f8808ff */
[----:B------:R-:W-:Y:S01]  /*9c50*/  ULDC UR4, c[0x0][0x3d4] ;  /* 0x0000f50000047ab9 */ /* 0x000fe20000000800 */
[----:B------:R-:W-:-:S02]  /*9c60*/  LEA.HI.X R7, R7, UR5, R20, 0x1, P3 ;  /* 0x0000000507077c11 */ /* 0x000fc400098f0c14 */
[----:B------:R-:W-:Y:S02]  /*9c70*/  CS2R R74, SRZ ;  /* 0x00000000004a7805 */ /* 0x000fe4000001ff00 */
[----:B------:R-:W-:Y:S02]  /*9c80*/  LEA.HI.X R9, R0, UR7, R3, 0x1, P4 ;  /* 0x0000000700097c11 */ /* 0x000fe4000a0f0c03 */
[----:B------:R-:W-:Y:S02]  /*9c90*/  CS2R R70, SRZ ;  /* 0x0000000000467805 */ /* 0x000fe4000001ff00 */
[----:B------:R-:W-:Y:S02]  /*9ca0*/  ISETP.GE.AND P3, PT, R208, UR4, PT ;  /* 0x00000004d0007c0c */ /* 0x000fe4000bf66270 */
[----:B------:R-:W-:Y:S02]  /*9cb0*/  CS2R R64, SRZ ;  /* 0x0000000000407805 */ /* 0x000fe4000001ff00 */
[----:B-----5:R-:W-:Y:S01]  /*9cc0*/  ISETP.GE.AND P4, PT, R100, UR4, PT ;  /* 0x0000000464007c0c */ /* 0x020fe2000bf86270 */
[----:B------:R-:W-:Y:S01]  /*9cd0*/  ULDC.64 UR8, c[0x0][0x208] ;  /* 0x0000820000087ab9 */ /* 0x000fe20000000a00 */
[----:B------:R-:W-:-:S02]  /*9ce0*/  ISETP.GE.AND P5, PT, R237, UR4, PT ;  /* 0x00000004ed007c0c */ /* 0x000fc4000bfa6270 */
[----:B------:R-:W-:Y:S02]  /*9cf0*/  ISETP.GE.AND P6, PT, R98, UR4, PT ;  /* 0x0000000462007c0c */ /* 0x000fe4000bfc6270 */
[----:B------:R-:W-:Y:S02]  /*9d00*/  CS2R R76, SRZ ;  /* 0x00000000004c7805 */ /* 0x000fe4000001ff00 */
[----:B------:R-:W-:Y:S02]  /*9d10*/  CS2R R72, SRZ ;  /* 0x0000000000487805 */ /* 0x000fe4000001ff00 */
[----:B------:R-:W-:Y:S02]  /*9d20*/  CS2R R68, SRZ ;  /* 0x0000000000447805 */ /* 0x000fe4000001ff00 */
[----:B------:R-:W-:Y:S01]  /*9d30*/  CS2R R66, SRZ ;  /* 0x0000000000427805 */ /* 0x000fe2000001ff00 */
        /* <DEDUP_REMOVED lines=8> */
.L_x_1452:
[----:B------:R-:W-:Y:S05]  /*9dc0*/  BSYNC B1 ;  /* 0x0000000000017941 */ /* 0x000fea0003800000 */
.L_x_1451:
[----:B------:R-:W-:Y:S04]  /*9dd0*/  BSSY B1, `(.L_x_1453) ;  /* 0x0000022000017945 */ /* 0x000fe80003800000 */
[----:B------:R-:W-:Y:S05]  /*9de0*/  @P2 BRA `(.L_x_1454) ;  /* 0x0000000000802947 */ /* 0x000fea0003800000 */
[----:B0-----:R-:W-:Y:S01]  /*9df0*/  IADD3 R7, P5, P6, R89, R90, R12 ;  /* 0x0000005a59077210 */ /* 0x001fe20007ebe00c */
[----:B------:R-:W-:Y:S01]  /*9e00*/  ULDC.64 UR4, c[0x0][0x3c8] ;  /* 0x0000f20000047ab9 */ /* 0x000fe20000000a00 */
[----:B------:R-:W-:Y:S01]  /*9e10*/  IADD3 R0, P3, P4, R23, R94, R10 ;  /* 0x0000005e17007210 */ /* 0x000fe20007c7e00a */
[----:B------:R-:W-:Y:S01]  /*9e20*/  ULDC.64 UR6, c[0x0][0x3e0] ;  /* 0x0000f80000067ab9 */ /* 0x000fe20000000a00 */
[----:B------:R-:W-:Y:S02]  /*9e30*/  IADD3.X R20, R87, R88, R13, P5, P6 ;  /* 0x0000005857147210 */ /* 0x000fe40002fec40d */
[----:B------:R-:W-:Y:S02]  /*9e40*/  CS2R R62, SRZ ;  /* 0x00000000003e7805 */ /* 0x000fe4000001ff00 */
[----:B------:R-:W-:Y:S02]  /*9e50*/  IADD3.X R3, R91, R92, R11, P3, P4 ;  /* 0x0000005c5b037210 */ /* 0x000fe40001fe840b */
[----:B------:R-:W-:-:S02]  /*9e60*/  CS2R R56, SRZ ;  /* 0x0000000000387805 */ /* 0x000fc4000001ff00 */
[C---:B------:R-:W-:Y:S01]  /*9e70*/  LEA R6, P5, R7.reuse, UR4, 0x1 ;  /* 0x0000000407067c11 */ /* 0x040fe2000f8a08ff */
[----:B------:R-:W-:Y:S01]  /*9e80*/  ULDC UR4, c[0x0][0x3d4] ;  /* 0x0000f50000047ab9 */ /* 0x000fe20000000800 */
[C---:B------:R-:W-:Y:S02]  /*9e90*/  LEA R8, P4, R0.reuse, UR6, 0x1 ;  /* 0x0000000600087c11 */ /* 0x040fe4000f8808ff */
[----:B------:R-:W-:Y:S02]  /*9ea0*/  CS2R R52, SRZ ;  /* 0x0000000000347805 */ /* 0x000fe4000001ff00 */
[----:B------:R-:W-:Y:S02]  /*9eb0*/  LEA.HI.X R7, R7, UR5, R20, 0x1, P5 ;  /* 0x0000000507077c11 */ /* 0x000fe4000a8f0c14 */
[----:B------:R-:W-:Y:S02]  /*9ec0*/  CS2R R50, SRZ ;  /* 0x0000000000327805 */ /* 0x000fe4000001ff00 */
[----:B------:R-:W-:Y:S01]  /*9ed0*/  LEA.HI.X R9, R0, UR7, R3, 0x1, P4 ;  /* 0x0000000700097c11 */ /* 0x000fe2000a0f0c03 */
[----:B------:R-:W-:Y:S01]  /*9ee0*/  ULDC.64 UR8, c[0x0][0x208] ;  /* 0x0000820000087ab9 */ /* 0x000fe20000000a00 */
[----:B------:R-:W-:-:S02]  /*9ef0*/  ISETP.GE.AND P3, PT, R208, UR4, PT ;  /* 0x00000004d0007c0c */ /* 0x000fc4000bf66270 */
[----:B-----5:R-:W-:Y:S02]  /*9f00*/  ISETP.GE.AND P4, PT, R100, UR4, PT ;  /* 0x0000000464007c0c */ /* 0x020fe4000bf86270 */
[----:B------:R-:W-:Y:S02]  /*9f10*/  ISETP.GE.AND P5, PT, R237, UR4, PT ;  /* 0x00000004ed007c0c */ /* 0x000fe4000bfa6270 */
[----:B------:R-:W-:Y:S02]  /*9f20*/  ISETP.GE.AND P6, PT, R98, UR4, PT ;  /* 0x0000000462007c0c */ /* 0x000fe4000bfc6270 */
        /* <DEDUP_REMOVED lines=12> */
.L_x_1454:
[----:B------:R-:W-:Y:S05]  /*9ff0*/  BSYNC B1 ;  /* 0x0000000000017941 */ /* 0x000fea0003800000 */
.L_x_1453:
[----:B------:R-:W-:Y:S01]  /*a000*/  BSSY B1, `(.L_x_1455) ;  /* 0x000002e000017945 */ /* 0x000fe20003800000 */
        /* <DEDUP_REMOVED lines=8> */
[----:B------:R-:W-:Y:S06]  /*a090*/  @P0 BRA `(.L_x_1456) ;  /* 0x0000000000900947 */ /* 0x000fec0003800000 */
[----:B01----:R-:W-:Y:S01]  /*a0a0*/  LEA R6, P3, R84, R12, 0x6 ;  /* 0x0000000c54067211 */ /* 0x003fe200078630ff */
[----:B------:R-:W-:Y:S01]  /*a0b0*/  ULDC.64 UR4, c[0x0][0x3c8] ;  /* 0x0000f20000047ab9 */ /* 0x000fe20000000a00 */
[----:B------:R-:W-:Y:S01]  /*a0c0*/  LEA R0, P4, R14, R10, 0x6 ;  /* 0x0000000a0e007211 */ /* 0x000fe200078830ff */
[----:B------:R-:W-:Y:S01]  /*a0d0*/  ULDC.64 UR6, c[0x0][0x3e0] ;  /* 0x0000f80000067ab9 */ /* 0x000fe20000000a00 */
[----:B------:R-:W-:Y:S02]  /*a0e0*/  IADD3 R7, P5, R6, R89, RZ ;  /* 0x0000005906077210 */ /* 0x000fe40007fbe0ff */
[----:B------:R-:W-:Y:S02]  /*a0f0*/  CS2R R44, SRZ ;  /* 0x00000000002c7805 */ /* 0x000fe4000001ff00 */
[----:B------:R-:W-:Y:S02]  /*a100*/  LEA.HI.X R20, R84, R13, R85, 0x6, P3 ;  /* 0x0000000d54147211 */ /* 0x000fe400018f3455 */
[----:B------:R-:W-:-:S02]  /*a110*/  CS2R R40, SRZ ;  /* 0x0000000000287805 */ /* 0x000fc4000001ff00 */
[----:B------:R-:W-:Y:S02]  /*a120*/  IADD3 R0, P6, R0, R23, RZ ;  /* 0x0000001700007210 */ /* 0x000fe40007fde0ff */
[----:B------:R-:W-:Y:S02]  /*a130*/  CS2R R38, SRZ ;  /* 0x0000000000267805 */ /* 0x000fe4000001ff00 */
[----:B------:R-:W-:Y:S01]  /*a140*/  LEA.HI.X R8, R14, R11, R15, 0x6, P4 ;  /* 0x0000000b0e087211 */ /* 0x000fe200020f340f */
[----:B------:R-:W-:Y:S01]  /*a150*/  IMAD.X R20, R20, 0x1, R87, P5 ;  /* 0x0000000114147824 */ /* 0x000fe200028e0657 */
[C---:B------:R-:W-:Y:S01]  /*a160*/  LEA R6, P3, R7.reuse, UR4, 0x1 ;  /* 0x0000000407067c11 */ /* 0x040fe2000f8608ff */
[----:B------:R-:W-:Y:S01]  /*a170*/  ULDC UR4, c[0x0][0x3d4] ;  /* 0x0000f50000047ab9 */ /* 0x000fe20000000800 */
[----:B------:R-:W-:Y:S01]  /*a180*/  CS2R R34, SRZ ;  /* 0x0000000000227805 */ /* 0x000fe2000001ff00 */
[----:B------:R-:W-:Y:S01]  /*a190*/  IMAD.X R3, R8, 0x1, R91, P6 ;  /* 0x0000000108037824 */ /* 0x000fe200030e065b */
[----:B------:R-:W-:Y:S01]  /*a1a0*/  LEA R8, P4, R0, UR6, 0x1 ;  /* 0x0000000600087c11 */ /* 0x000fe2000f8808ff */
[----:B------:R-:W-:Y:S01]  /*a1b0*/  ULDC.64 UR8, c[0x0][0x208] ;  /* 0x0000820000087ab9 */ /* 0x000fe20000000a00 */
[----:B------:R-:W-:-:S02]  /*a1c0*/  LEA.HI.X R7, R7, UR5, R20, 0x1, P3 ;  /* 0x0000000507077c11 */ /* 0x000fc400098f0c14 */
[----:B------:R-:W-:Y:S02]  /*a1d0*/  LEA.HI.X R9, R0, UR7, R3, 0x1, P4 ;  /* 0x0000000700097c11 */ /* 0x000fe4000a0f0c03 */
[----:B------:R-:W-:Y:S02]  /*a1e0*/  ISETP.GE.AND P3, PT, R208, UR4, PT ;  /* 0x00000004d0007c0c */ /* 0x000fe4000bf66270 */
[----:B-----5:R-:W-:Y:S02]  /*a1f0*/  ISETP.GE.AND P4, PT, R100, UR4, PT ;  /* 0x0000000464007c0c */ /* 0x020fe4000bf86270 */
[----:B------:R-:W-:Y:S02]  /*a200*/  ISETP.GE.AND P5, PT, R237, UR4, PT ;  /* 0x00000004ed007c0c */ /* 0x000fe4000bfa6270 */
[----:B------:R-:W-:Y:S02]  /*a210*/  ISETP.GE.AND P6, PT, R98, UR4, PT ;  /* 0x0000000462007c0c */ /* 0x000fe4000bfc6270 */
[----:B------:R-:W-:-:S02]  /*a220*/  CS2R R46, SRZ ;  /* 0x00000000002e7805 */ /* 0x000fc4000001ff00 */
        /* <DEDUP_REMOVED lines=11> */
.L_x_1456:
[----:B------:R-:W-:Y:S05]  /*a2e0*/  BSYNC B1 ;  /* 0x0000000000017941 */ /* 0x000fea0003800000 */
.L_x_1455:
[----:B------:R-:W3:Y:S01]  /*a2f0*/  LDL R0, [R1+0x6c] ;  /* 0x00006c0001007983 */ /* 0x000ee20000100800 */
[----:B-----5:R-:W-:Y:S01]  /*a300*/  IMAD.MOV.U32 R3, RZ, RZ, R65 ;  /* 0x000000ffff037224 */ /* 0x020fe200078e0041 */
[----:B------:R-:W4:Y:S01]  /*a310*/  LDC R86, c[0x0][0x428] ;  /* 0x00010a00ff567b82 */ /* 0x000f220000000800 */
[----:B012---:R-:W-:Y:S01]  /*a320*/  IMAD.MOV.U32 R6, RZ, RZ, R74 ;  /* 0x000000ffff067224 */ /* 0x007fe200078e004a */
        /* <DEDUP_REMOVED lines=24> */
[----:B------:R-:W-:-:S02]  /*a4b0*/  CS2R R6, SRZ ;  /* 0x0000000000067805 */ /* 0x000fc4000001ff00 */
[----:B------:R-:W-:Y:S02]  /*a4c0*/  CS2R R24, SRZ ;  /* 0x0000000000187805 */ /* 0x000fe4000001ff00 */
[----:B------:R-:W-:Y:S02]  /*a4d0*/  PRMT R138, R3, 0x7610, R138 ;  /* 0x00007610038a7816 */ /* 0x000fe4000000008a */
[----:B------:R-:W-:Y:S02]  /*a4e0*/  CS2R R30, SRZ ;  /* 0x00000000001e7805 */ /* 0x000fe4000001ff00 */
[----:B------:R-:W-:Y:S02]  /*a4f0*/  CS2R R8, SRZ ;  /* 0x0000000000087805 */ /* 0x000fe4000001ff00 */
[----:B------:R-:W-:Y:S02]  /*a500*/  CS2R R26, SRZ ;  /* 0x00000000001a7805 */ /* 0x000fe4000001ff00 */
[----:B------:R-:W-:-:S02]  /*a510*/  CS2R R28, SRZ ;  /* 0x00000000001c7805 */ /* 0x000fc4000001ff00 */
[----:B---3--:R-:W-:Y:S01]  /*a520*/  ISETP.GE.AND P3, PT, R0, R21, PT ;  /* 0x000000150000720c */ /* 0x008fe20003f66270 */
[----:B------:R-:W-:Y:S01]  /*a530*/  IMAD.MOV.U32 R0, RZ, RZ, R64 ;  /* 0x000000ffff007224 */ /* 0x000fe200078e0040 */
[----:B------:R-:W-:-:S04]  /*a540*/  CS2R R20, SRZ ;  /* 0x0000000000147805 */ /* 0x000fc8000001ff00 */
        /* <DEDUP_REMOVED lines=9> */
[----:B----4-:R-:W-:Y:S06]  /*a5e0*/  @P3 BRA `(.L_x_1458) ;  /* 0x0000000000903947 */ /* 0x010fec0003800000 */
[----:B------:R-:W-:Y:S01]  /*a5f0*/  IMAD.WIDE.U32 R12, R84, 0x60, R12 ;  /* 0x00000060540c7825 */ /* 0x000fe200078e000c */
[----:B------:R-:W-:Y:S01]  /*a600*/  ULDC UR4, c[0x0][0x3d4] ;  /* 0x0000f50000047ab9 */ /* 0x000fe20000000800 */
[----:B------:R-:W-:Y:S01]  /*a610*/  ULDC.64 UR6, c[0x0][0x3c8] ;  /* 0x0000f20000067ab9 */ /* 0x000fe20000000a00 */
[----:B------:R-:W-:Y:S01]  /*a620*/  ULDC.64 UR8, c[0x0][0x3e0] ;  /* 0x0000f80000087ab9 */ /* 0x000fe20000000a00 */
[----:B------:R-:W-:Y:S01]  /*a630*/  IMAD.WIDE.U32 R10, R14, 0x60, R10 ;  /* 0x000000600e0a7825 */ /* 0x000fe200078e000a */
[----:B------:R-:W-:Y:S02]  /*a640*/  IADD3 R89, P4, R89, R12, RZ ;  /* 0x0000000c59597210 */ /* 0x000fe40007f9e0ff */
[----:B------:R-:W-:Y:S02]  /*a650*/  CS2R R30, SRZ ;  /* 0x00000000001e7805 */ /* 0x000fe4000001ff00 */
[----:B------:R-:W-:Y:S01]  /*a660*/  CS2R R28, SRZ ;  /* 0x00000000001c7805 */ /* 0x000fe2000001ff00 */
[----:B------:R-:W-:Y:S01]  /*a670*/  IMAD R4, R85, 0x60, RZ ;  /* 0x0000006055047824 */ /* 0x000fe200078e02ff */
[----:B------:R-:W-:Y:S01]  /*a680*/  IADD3 R23, P5, R23, R10, RZ ;  /* 0x0000000a17177210 */ /* 0x000fe20007fbe0ff */
[----:B------:R-:W-:Y:S01]  /*a690*/  IMAD R0, R15, 0x60, RZ ;  /* 0x000000600f007824 */ /* 0x000fe200078e02ff */
[----:B------:R-:W-:-:S02]  /*a6a0*/  ULDC.64 UR10, c[0x0][0x208] ;  /* 0x00008200000a7ab9 */ /* 0x000fc40000000a00 */
[----:B------:R-:W-:Y:S02]  /*a6b0*/  IADD3.X R4, R87, R13, R4, P4, !PT ;  /* 0x0000000d57047210 */ /* 0x000fe400027fe404 */
[----:B------:R-:W-:Y:S02]  /*a6c0*/  ISETP.GE.AND P4, PT, R208, UR4, PT ;  /* 0x00000004d0007c0c */ /* 0x000fe4000bf86270 */
[----:B------:R-:W-:Y:S02]  /*a6d0*/  IADD3.X R0, R91, R11, R0, P5, !PT ;  /* 0x0000000b5b007210 */ /* 0x000fe40002ffe400 */
[----:B------:R-:W-:Y:S02]  /*a6e0*/  LEA R10, P5, R89, UR6, 0x1 ;  /* 0x00000006590a7c11 */ /* 0x000fe4000f8a08ff */
[----:B------:R-:W-:Y:S02]  /*a6f0*/  LEA R12, P6, R23, UR8, 0x1 ;  /* 0x00000008170c7c11 */ /* 0x000fe4000f8c08ff */
[----:B------:R-:W-:-:S02]  /*a700*/  LEA.HI.X R11, R89, UR7, R4, 0x1, P5 ;  /* 0x00000007590b7c11 */ /* 0x000fc4000a8f0c04 */
[----:B------:R-:W-:Y:S02]  /*a710*/  LEA.HI.X R13, R23, UR9, R0, 0x1, P6 ;  /* 0x00000009170d7c11 */ /* 0x000fe4000b0f0c00 */
[----:B------:R-:W-:Y:S01]  /*a720*/  ISETP.GE.AND P6, PT, R100, UR4, PT ;  /* 0x0000000464007c0c */ /* 0x000fe2000bfc6270 */
[----:B------:R0:W5:Y:S01]  /*a730*/  @!P4 LDG.E.64 R30, desc[UR10][R10.64] ;  /* 0x0000000a0a1ec981 */ /* 0x000162000c1e1b00 */
[----:B------:R-:W-:-:S03]  /*a740*/  ISETP.GE.AND P5, PT, R237, UR4, PT ;  /* 0x00000004ed007c0c */ /* 0x000fc6000bfa6270 */
[----:B------:R0:W5:Y:S01]  /*a750*/  @!P4 LDG.E.64 R28, desc[UR10][R12.64] ;  /* 0x0000000a0c1cc981 */ /* 0x000162000c1e1b00 */
[----:B------:R-:W-:Y:S02]  /*a760*/  ISETP.GE.AND P4, PT, R98, UR4, PT ;  /* 0x0000000462007c0c */ /* 0x000fe4000bf86270 */
        /* <DEDUP_REMOVED lines=12> */
.L_x_1458:
[----:B------:R-:W-:Y:S05]  /*a830*/  BSYNC B1 ;  /* 0x0000000000017941 */ /* 0x000fea0003800000 */
.L_x_1457:
[----:B------:R-:W2:Y:S01]  /*a840*/  LDL R23, [R1+0x20] ;  /* 0x0000200001177983 */ /* 0x000ea20000100800 */
[----:B------:R-:W-:Y:S01]  /*a850*/  ISETP.NE.AND P4, PT, R86, 0x1, PT ;  /* 0x000000015600780c */ /* 0x000fe20003f85270 */
[----:B0-----:R-:W-:Y:S01]  /*a860*/  IMAD.MOV.U32 R11, RZ, RZ, R56 ;  /* 0x000000ffff0b7224 */ /* 0x001fe200078e0038 */
[----:B------:R-:W-:Y:S01]  /*a870*/  ULDC.64 UR4, c[0x0][0x3c8] ;  /* 0x0000f20000047ab9 */ /* 0x000fe20000000a00 */
[----:B------:R-:W3:Y:S01]  /*a880*/  LDL R90, [R1+0x68] ;  /* 0x00006800015a7983 */ /* 0x000ee20000100800 */
[----:B------:R-:W-:Y:S01]  /*a890*/  IMAD.MOV.U32 R10, RZ, RZ, R53 ;  /* 0x000000ffff0a7224 */ /* 0x000fe200078e0035 */
[----:B------:R-:W-:Y:S01]  /*a8a0*/  ULDC.64 UR6, c[0x0][0x3e0] ;  /* 0x0000f80000067ab9 */ /* 0x000fe20000000a00 */
[----:B------:R-:W-:Y:S01]  /*a8b0*/  PRMT R118, R11, 0x7610, R118 ;  /* 0x000076100b767816 */ /* 0x000fe20000000076 */
[----:B------:R-:W-:Y:S02]  /*a8c0*/  IMAD.MOV.U32 R3, RZ, RZ, R52 ;  /* 0x000000ffff037224 */ /* 0x000fe400078e0034 */
[----:B------:R-:W-:Y:S01]  /*a8d0*/  PRMT R111, R10, 0x7610, R111 ;  /* 0x000076100a6f7816 */ /* 0x000fe2000000006f */
[----:B------:R-:W-:-:S02]  /*a8e0*/  IMAD.MOV.U32 R11, RZ, RZ, R48 ;  /* 0x000000ffff0b7224 */ /* 0x000fc400078e0030 */
        /* <DEDUP_REMOVED lines=8> */
[----:B------:R-:W0:Y:S01]  /*a970*/  @P4 LDC R10, c[0x0][0x42c] ;  /* 0x00010b00ff0a4b82 */ /* 0x000e220000000800 */
[----:B------:R-:W-:Y:S01]  /*a980*/  IMAD.MOV.U32 R0, RZ, RZ, R57 ;  /* 0x000000ffff007224 */ /* 0x000fe200078e0039 */
[----:B------:R-:W-:Y:S01]  /*a990*/  PRMT R128, R3, 0x7610, R128 ;  /* 0x0000761003807816 */ /* 0x000fe20000000080 */
[----:B------:R-:W-:Y:S01]  /*a9a0*/  IMAD.MOV.U32 R3, RZ, RZ, R54 ;  /* 0x000000ffff037224 */ /* 0x000fe200078e0036 */
[----:B------:R-:W-:Y:S01]  /*a9b0*/  PRMT R113, R11, 0x7610, R113 ;  /* 0x000076100b717816 */ /* 0x000fe20000000071 */
[----:B------:R-:W-:Y:S01]  /*a9c0*/  IMAD.MOV.U32 R12, RZ, RZ, R58 ;  /* 0x000000ffff0c7224 */ /* 0x000fe200078e003a */
[----:B------:R-:W-:Y:S01]  /*a9d0*/  PRMT R119, R0, 0x7610, R119 ;  /* 0x0000761000777816 */ /* 0x000fe20000000077 */
[----:B------:R-:W-:Y:S01]  /*a9e0*/  IMAD.MOV.U32 R0, RZ, RZ, R49 ;  /* 0x000000ffff007224 */ /* 0x000fe200078e0031 */
[----:B------:R-:W1:Y:S01]  /*a9f0*/  @P4 LDC R11, c[0x0][0x430] ;  /* 0x00010c00ff0b4b82 */ /* 0x000e620000000800 */
[----:B------:R-:W-:Y:S01]  /*aa00*/  PRMT R112, R3, 0x7610, R112 ;  /* 0x0000761003707816 */ /* 0x000fe20000000070 */
[----:B------:R-:W-:Y:S01]  /*aa10*/  IMAD.MOV.U32 R3, RZ, RZ, R59 ;  /* 0x000000ffff037224 */ /* 0x000fe200078e003b */
[----:B------:R-:W-:Y:S01]  /*aa20*/  PRMT R120, R12, 0x7610, R120 ;  /* 0x000076100c787816 */ /* 0x000fe20000000078 */
[----:B------:R-:W-:Y:S01]  /*aa30*/  IMAD.MOV.U32 R12, RZ, RZ, R60 ;  /* 0x000000ffff0c7224 */ /* 0x000fe200078e003c */
[----:B------:R-:W-:Y:S01]  /*aa40*/  PRMT R109, R0, 0x7610, R109 ;  /* 0x00007610006d7816 */ /* 0x000fe2000000006d */
[----:B------:R-:W-:Y:S01]  /*aa50*/  IMAD R0, R96, 0x80, R18 ;  /* 0x0000008060007824 */ /* 0x000fe200078e0212 */
[----:B------:R-:W-:Y:S01]  /*aa60*/  PRMT R121, R3, 0x7610, R121 ;  /* 0x0000761003797816 */ /* 0x000fe20000000079 */
[----:B------:R-:W-:Y:S01]  /*aa70*/  IMAD.MOV.U32 R13, RZ, RZ, R61 ;  /* 0x000000ffff0d7224 */ /* 0x000fe200078e003d */
[----:B------:R-:W-:Y:S01]  /*aa80*/  PRMT R130, R12, 0x7610, R130 ;  /* 0x000076100c827816 */ /* 0x000fe20000000082 */
[----:B------:R-:W-:-:S03]  /*aa90*/  IMAD.MOV.U32 R12, RZ, RZ, R35 ;  /* 0x000000ffff0c7224 */ /* 0x000fc600078e0023 */
        /* <DEDUP_REMOVED lines=8> */
[----:B------:R-:W-:Y:S02]  /*ab20*/  PRMT R102, R13, 0x7610, R102 ;  /* 0x000076100d667816 */ /* 0x000fe40000000066 */
[----:B------:R-:W-:Y:S01]  /*ab30*/  PRMT R93, R12, 0x7610, R93 ;  /* 0x000076100c5d7816 */ /* 0x000fe2000000005d */
[----:B--2---:R-:W-:Y:S02]  /*ab40*/  IMAD R3, R23, 0x20, R0 ;  /* 0x0000002017037824 */ /* 0x004fe400078e0200 */
[----:B------:R-:W-:-:S05]  /*ab50*/  IMAD.MOV.U32 R0, RZ, RZ, R34 ;  /* 0x000000ffff007224 */ /* 0x000fca00078e0022 */
[----:B------:R-:W-:Y:S01]  /*ab60*/  PRMT R89, R0, 0x7610, R89 ;  /* 0x0000761000597816 */ /* 0x000fe20000000059 */
[----:B0-----:R-:W-:-:S04]  /*ab70*/  @P4 IMAD.HI.U32 R0, R3, R10, RZ ;  /* 0x0000000a03004227 */ /* 0x001fc800078e00ff */
[----:B------:R-:W-:Y:S01]  /*ab80*/  IMAD.MOV.U32 R23, RZ, RZ, R39 ;  /* 0x000000ffff177224 */ /* 0x000fe200078e0027 */
[----:B-1----:R-:W-:Y:S01]  /*ab90*/  @P4 SHF.R.U32.HI R3, RZ, R11, R0 ;  /* 0x0000000bff034219 */ /* 0x002fe20000011600 */
[----:B------:R-:W-:Y:S02]  /*aba0*/  IMAD.MOV.U32 R10, RZ, RZ, R40 ;  /* 0x000000ffff0a7224 */ /* 0x000fe400078e0028 */
[----:B------:R-:W-:Y:S01]  /*abb0*/  IMAD.MOV.U32 R0, RZ, RZ, R32 ;  /* 0x000000ffff007224 */ /* 0x000fe200078e0020 */
[----:B------:R-:W-:Y:S02]  /*abc0*/  SHF.R.S32.HI R11, RZ, 0x1f, R3 ;  /* 0x0000001fff0b7819 */ /* 0x000fe40000011403 */
[----:B------:R-:W-:Y:S01]  /*abd0*/  PRMT R92, R23, 0x7610, R92 ;  /* 0x00007610175c7816 */ /* 0x000fe2000000005c */
[----:B------:R-:W-:Y:S01]  /*abe0*/  IMAD.MOV.U32 R23, RZ, RZ, R45 ;  /* 0x000000ffff177224 */ /* 0x000fe200078e002d */
[----:B------:R-:W-:Y:S01]  /*abf0*/  PRMT R98, R10, 0x7610, R98 ;  /* 0x000076100a627816 */ /* 0x000fe20000000062 */
[----:B------:R-:W-:Y:S01]  /*ac00*/  IMAD.MOV.U32 R10, RZ, RZ, R33 ;  /* 0x000000ffff0a7224 */ /* 0x000fe200078e0021 */
[----:B------:R-:W-:Y:S01]  /*ac10*/  PRMT R87, R0, 0x7610, R87 ;  /* 0x0000761000577816 */ /* 0x000fe20000000057 */
[----:B------:R-:W-:Y:S01]  /*ac20*/  IMAD.WIDE.U32 R12, R3, R84, R82 ;  /* 0x00000054030c7225 */ /* 0x000fe200078e0052 */
[----:B------:R-:W-:-:S03]  /*ac30*/  PRMT R103, R23, 0x7610, R103 ;  /* 0x0000761017677816 */ /* 0x000fc60000000067 */
[C---:B------:R-:W-:Y:S02]  /*ac40*/  IMAD R84, R11.reuse, R84, RZ ;  /* 0x000000540b547224 */ /* 0x040fe400078e02ff */
[-C--:B------:R-:W-:Y:S01]  /*ac50*/  IMAD R0, R11, R14.reuse, RZ ;  /* 0x0000000e0b007224 */ /* 0x080fe200078e02ff */
[----:B------:R-:W-:Y:S01]  /*ac60*/  PRMT R86, R10, 0x7610, R86 ;  /* 0x000076100a567816 */ /* 0x000fe20000000056 */
[----:B------:R-:W-:Y:S02]  /*ac70*/  IMAD.MOV.U32 R10, RZ, RZ, R37 ;  /* 0x000000ffff0a7224 */ /* 0x000fe400078e0025 */
[----:B------:R-:W-:-:S04]  /*ac80*/  IMAD.WIDE.U32 R80, R3, R14, R80 ;  /* 0x0000000e03507225 */ /* 0x000fc800078e0050 */
[C---:B------:R-:W-:Y:S02]  /*ac90*/  IMAD R23, R3.reuse, R85, R84 ;  /* 0x0000005503177224 */ /* 0x040fe400078e0254 */
[----:B------:R-:W-:Y:S01]  /*aca0*/  IMAD R3, R3, R15, R0 ;  /* 0x0000000f03037224 */ /* 0x000fe200078e0200 */
[----:B------:R-:W-:Y:S01]  /*acb0*/  PRMT R100, R10, 0x7610, R100 ;  /* 0x000076100a647816 */ /* 0x000fe20000000064 */
[----:B------:R-:W-:Y:S01]  /*acc0*/  IMAD.IADD R23, R13, 0x1, R23 ;  /* 0x000000010d177824 */ /* 0x000fe200078e0217 */
[----:B------:R-:W-:Y:S01]  /*acd0*/  LEA R10, P4, R12, UR4, 0x1 ;  /* 0x000000040c0a7c11 */ /* 0x000fe2000f8808ff */
[----:B------:R-:W-:Y:S01]  /*ace0*/  IMAD.IADD R3, R81, 0x1, R3 ;  /* 0x0000000151037824 */ /* 0x000fe200078e0203 */
[----:B------:R-:W-:Y:S01]  /*acf0*/  LEA R0, P5, R80, UR6, 0x1 ;  /* 0x0000000650007c11 */ /* 0x000fe2000f8a08ff */
[----:B------:R-:W-:Y:S01]  /*ad00*/  IMAD.MOV.U32 R11, RZ, RZ, R42 ;  /* 0x000000ffff0b7224 */ /* 0x000fe200078e002a */
[----:B------:R-:W-:Y:S01]  /*ad10*/  UMOV UR4, 0xffffffff ;  /* 0xffffffff00047882 */ /* 0x000fe20000000000 */
[----:B------:R-:W-:Y:S01]  /*ad20*/  IMAD.MOV.U32 R14, RZ, RZ, R43 ;  /* 0x000000ffff0e7224 */ /* 0x000fe200078e002b */
[----:B------:R-:W-:-:S02]  /*ad30*/  LEA.HI.X R23, R12, UR5, R23, 0x1, P4 ;  /* 0x000000050c177c11 */ /* 0x000fc4000a0f0c17 */
[----:B------:R-:W-:Y:S02]  /*ad40*/  LEA.HI.X R3, R80, UR7, R3, 0x1, P5 ;  /* 0x0000000750037c11 */ /* 0x000fe4000a8f0c03 */
[----:B------:R-:W-:Y:S02]  /*ad50*/  PRMT R105, R11, 0x7610, R105 ;  /* 0x000076100b697816 */ /* 0x000fe40000000069 */
[----:B------:R-:W-:Y:S02]  /*ad60*/  PRMT R106, R14, 0x7610, R106 ;  /* 0x000076100e6a7816 */ /* 0x000fe4000000006a */
[----:B---3--:R-:W-:Y:S01]  /*ad70*/  LEA.HI R80, R90, R90, RZ, 0x1 ;  /* 0x0000005a5a507211 */ /* 0x008fe200078f08ff */
[----:B------:R-:W-:Y:S06]  /*ad80*/  BRA.DIV UR4, `(.L_x_1459) ;  /* 0x000001e604fc7947 */ /* 0x000fec000b800000 */
.L_x_1777:
[----:B------:R-:W-:-:S03]  /*ad90*/  UMOV UR4, 0xffffffff ;  /* 0xffffffff00047882 */ /* 0x000fc60000000000 */
[----:B------:R-:W-:Y:S05]  /*ada0*/  BRA.DIV UR4, `(.L_x_1460) ;  /* 0x000001ea041c7947 */ /* 0x000fea000b800000 */
.L_x_1780:
[----:B------:R-:W-:-:S03]  /*adb0*/  UMOV UR4, 0xffffffff ;  /* 0xffffffff00047882 */ /* 0x000fc60000000000 */
[----:B------:R-:W-:Y:S05]  /*adc0*/  BRA.DIV UR4, `(.L_x_1461) ;  /* 0x000001ea043c7947 */ /* 0x000fea000b800000 */
.L_x_1783:
[----:B------:R-:W-:-:S03]  /*add0*/  UMOV UR4, 0xffffffff ;  /* 0xffffffff00047882 */ /* 0x000fc60000000000 */
[----:B------:R-:W-:Y:S05]  /*ade0*/  BRA.DIV UR4, `(.L_x_1462) ;  /* 0x000001ea045c7947 */ /* 0x000fea000b800000 */
.L_x_1786:
[----:B------:R-:W-:-:S03]  /*adf0*/  UMOV UR4, 0xffffffff ;  /* 0xffffffff00047882 */ /* 0x000fc60000000000 */
[----:B------:R-:W-:Y:S05]  /*ae00*/  BRA.DIV UR4, `(.L_x_1463) ;  /* 0x000001ea047c7947 */ /* 0x000fea000b800000 */
.L_x_1789:
[----:B------:R-:W-:-:S03]  /*ae10*/  UMOV UR4, 0xffffffff ;  /* 0xffffffff00047882 */ /* 0x000fc60000000000 */
[----:B------:R-:W-:Y:S05]  /*ae20*/  BRA.DIV UR4, `(.L_x_1464) ;  /* 0x000001ea049c7947 */ /* 0x000fea000b800000 */
.L_x_1792:
[----:B------:R-:W-:-:S03]  /*ae30*/  UMOV UR4, 0xffffffff ;  /* 0xffffffff00047882 */ /* 0x000fc60000000000 */
[----:B------:R-:W-:Y:S05]  /*ae40*/  BRA.DIV UR4, `(.L_x_1465) ;  /* 0x000001ea04bc7947 */ /* 0x000fea000b800000 */
.L_x_1795:
[----:B------:R-:W-:-:S03]  /*ae50*/  UMOV UR4, 0xffffffff ;  /* 0xffffffff00047882 */ /* 0x000fc60000000000 */
[----:B------:R-:W-:Y:S05]  /*ae60*/  BRA.DIV UR4, `(.L_x_1466) ;  /* 0x000001ea04dc7947 */ /* 0x000fea000b800000 */
.L_x_1798:
[----:B------:R-:W-:-:S03]  /*ae70*/  UMOV UR4, 0xffffffff ;  /* 0xffffffff00047882 */ /* 0x000fc60000000000 */
[----:B------:R-:W-:Y:S05]  /*ae80*/  BRA.DIV UR4, `(.L_x_1467) ;  /* 0x000001ea04fc7947 */ /* 0x000fea000b800000 */
.L_x_1801:
[----:B------:R-:W-:-:S03]  /*ae90*/  UMOV UR4, 0xffffffff ;  /* 0xffffffff00047882 */ /* 0x000fc60000000000 */
[----:B------:R-:W-:Y:S05]  /*aea0*/  BRA.DIV UR4, `(.L_x_1468) ;  /* 0x000001ee041c7947 */ /* 0x000fea000b800000 */
.L_x_1804:
[----:B------:R-:W-:-:S03]  /*aeb0*/  UMOV UR4, 0xffffffff ;  /* 0xffffffff00047882 */ /* 0x000fc60000000000 */
[----:B------:R-:W-:Y:S05]  /*aec0*/  BRA.DIV UR4, `(.L_x_1469) ;  /* 0x000001ee043c7947 */ /* 0x000fea000b800000 */
.L_x_1807:
[----:B------:R-:W-:-:S03]  /*aed0*/  UMOV UR4, 0xffffffff ;  /* 0xffffffff00047882 */ /* 0x000fc60000000000 */
[----:B------:R-:W-:Y:S05]  /*aee0*/  BRA.DIV UR4, `(.L_x_1470) ;  /* 0x000001ee045c7947 */ /* 0x000fea000b800000 */
.L_x_1810:
[----:B------:R-:W-:-:S03]  /*aef0*/  UMOV UR4, 0xffffffff ;  /* 0xffffffff00047882 */ /* 0x000fc60000000000 */
[----:B------:R-:W-:Y:S05]  /*af00*/  BRA.DIV UR4, `(.L_x_1471) ;  /* 0x000001ee047c7947 */ /* 0x000fea000b800000 */
.L_x_1813:
[----:B------:R-:W-:Y:S01]  /*af10*/  UMOV UR4, 0xffffffff ;  /* 0xffffffff00047882 */ /* 0x000fe20000000000 */
[----:B------:R-:W-:Y:S02]  /*af20*/  LOP3.LUT R80, R80, 0xfffffffe, RZ, 0xc0, !PT ;  /* 0xfffffffe50507812 */ /* 0x000fe400078ec0ff */
[----:B------:R-:W-:Y:S05]  /*af30*/  BRA.DIV UR4, `(.L_x_1472) ;  /* 0x000001ee04987947 */ /* 0x000fea000b800000 */
.L_x_1816:
[----:B------:R-:W-:Y:S01]  /*af40*/  UMOV UR4, 0xffffffff ;  /* 0xffffffff00047882 */ /* 0x000fe20000000000 */
[----:B------:R-:W-:Y:S02]  /*af50*/  IMAD.IADD R80, R90, 0x1, -R80 ;  /* 0x000000015a507824 */ /* 0x000fe400078e0a50 */
[----:B------:R-:W-:Y:S05]  /*af60*/  BRA.DIV UR4, `(.L_x_1473) ;  /* 0x000001ee04b47947 */ /* 0x000fea000b800000 */
.L_x_1819:
[----:B------:R-:W-:Y:S01]  /*af70*/  UMOV UR4, 0xffffffff ;  /* 0xffffffff00047882 */ /* 0x000fe20000000000 */
[----:B------:R-:W-:Y:S02]  /*af80*/  SHF.L.U32 R97, R80, 0x1f, RZ ;  /* 0x0000001f50617819 */ /* 0x000fe400000006ff */
[----:B------:R-:W-:Y:S05]  /*af90*/  BRA.DIV UR4, `(.L_x_1474) ;  /* 0x000001ee04d07947 */ /* 0x000fea000b800000 */
.L_x_1822:
[----:B------:R-:W0:Y:S01]  /*afa0*/  SYNCS.PHASECHK.TRANS64.TRYWAIT P4, [R16+URZ+0x30800], R97 ;  /* 0x03080061100075a7 */ /* 0x000e22000808017f */
[----:B------:R-:W-:Y:S01]  /*afb0*/  IMAD.MOV.U32 R0, RZ, RZ, R46 ;  /* 0x000000ffff007224 */ /* 0x000fe200078e002e */
[----:B------:R-:W-:Y:S01]  /*afc0*/  BSSY B1, `(.L_x_1475) ;  /* 0x0000023000017945 */ /* 0x000fe20003800000 */
[----:B------:R-:W-:Y:S02]  /*afd0*/  IMAD.MOV.U32 R3, RZ, RZ, R47 ;  /* 0x000000ffff037224 */ /* 0x000fe400078e002f */
        /* <DEDUP_REMOVED lines=32> */
[----:B0-----:R-:W-:Y:S06]  /*b1e0*/  @!P4 BRA `(.L_x_1476) ;  /* 0x000001ec0064c947 */ /* 0x001fec0003800000 */
.L_x_1823:
[----:B------:R-:W-:Y:S05]  /*b1f0*/  BSYNC B1 ;  /* 0x0000000000017941 */ /* 0x000fea0003800000 */
.L_x_1475:
[----:B------:R-:W-:Y:S01]  /*b200*/  BSSY B1, `(.L_x_1477) ;  /* 0x00000ce000017945 */ /* 0x000fe20003800000 */
[----:B------:R-:W-:Y:S02]  /*b210*/  PRMT R96, R12, 0x7610, R96 ;  /* 0x000076100c607816 */ /* 0x000fe40000000060 */
[----:B0-----:R-:W-:Y:S01]  /*b220*/  PRMT R97, R13, 0x7610, R97 ;  /* 0x000076100d617816 */ /* 0x001fe20000000061 */
[----:B------:R-:W-:Y:S06]  /*b230*/  @P1 BRA `(.L_x_1478) ;  /* 0x0000000c00281947 */ /* 0x000fec0003800000 */
[----:B------:R-:W2:Y:S01]  /*b240*/  LDL R15, [R1+0x10] ;  /* 0x00001000010f7983 */ /* 0x000ea20000100800 */
[----:B------:R-:W0:Y:S03]  /*b250*/  LDC R12, c[0x0][0x3d4] ;  /* 0x0000f500ff0c7b82 */ /* 0x000e260000000800 */
[----:B------:R-:W3:Y:S04]  /*b260*/  LDL R14, [R1+0x14] ;  /* 0x00001400010e7983 */ /* 0x000ee80000100800 */
[----:B------:R1:W5:Y:S01]  /*b270*/  LDL R144, [R1+0x4c] ;  /* 0x00004c0001907983 */ /* 0x0003620000100800 */
[----:B------:R-:W-:Y:S01]  /*b280*/  BSSY B2, `(.L_x_1479) ;  /* 0x0000034000027945 */ /* 0x000fe20003800000 */
[----:B0-----:R-:W-:-:S02]  /*b290*/  ISETP.GE.AND P1, PT, R208, R12, PT ;  /* 0x0000000cd000720c */ /* 0x001fc40003f26270 */
[-C--:B------:R-:W-:Y:S02]  /*b2a0*/  ISETP.GE.AND P5, PT, R237, R12.reuse, PT ;  /* 0x0000000ced00720c */ /* 0x080fe40003fa6270 */
[-C--:B--2---:R-:W-:Y:S02]  /*b2b0*/  ISETP.GE.AND P4, PT, R15, R12.reuse, PT ;  /* 0x0000000c0f00720c */ /* 0x084fe40003f86270 */
[----:B---3--:R-:W-:-:S07]  /*b2c0*/  ISETP.GE.AND P6, PT, R14, R12, PT ;  /* 0x0000000c0e00720c */ /* 0x008fce0003fc6270 */
[----:B-1----:R-:W-:Y:S06]  /*b2d0*/  @P1 BRA `(.L_x_1480) ;  /* 0x0000000000b81947 */ /* 0x002fec0003800000 */
[----:B-----5:R-:W0:Y:S01]  /*b2e0*/  LDS.128 R12, [R144] ;  /* 0x00000000900c7984 */ /* 0x020e220000000c00 */
[--C-:B------:R-:W-:Y:S02]  /*b2f0*/  SHF.R.U64 R141, R78, 0x10, R79.reuse ;  /* 0x000000104e8d7819 */ /* 0x100fe4000000124f */
[----:B------:R-:W-:Y:S02]  /*b300*/  SHF.R.U32.HI R78, RZ, 0x10, R79 ;  /* 0x00000010ff4e7819 */ /* 0x000fe4000001164f */
[--C-:B------:R-:W-:Y:S02]  /*b310*/  SHF.R.U64 R79, R76, 0x10, R77.reuse ;  /* 0x000000104c4f7819 */ /* 0x100fe4000000124d */
[----:B------:R-:W-:Y:S02]  /*b320*/  SHF.R.U32.HI R76, RZ, 0x10, R77 ;  /* 0x00000010ff4c7819 */ /* 0x000fe4000001164d */
[----:B------:R-:W-:Y:S02]  /*b330*/  PRMT R137, R137, 0x5410, R78 ;  /* 0x0000541089897816 */ /* 0x000fe4000000004e */
[----:B------:R-:W-:-:S02]  /*b340*/  PRMT R139, R139, 0x5410, R76 ;  /* 0x000054108b8b7816 */ /* 0x000fc4000000004c */
[----:B------:R-:W-:Y:S02]  /*b350*/  PRMT R136, R136, 0x5410, R141 ;  /* 0x0000541088887816 */ /* 0x000fe4000000008d */
[----:B------:R-:W-:Y:S01]  /*b360*/  PRMT R140, R138, 0x5410, R79 ;  /* 0x000054108a8c7816 */ /* 0x000fe2000000004f */
[C---:B------:R-:W-:Y:S01]  /*b370*/  IMAD.U32 R141, R139.reuse, 0x10000, RZ ;  /* 0x000100008b8d7824 */ /* 0x040fe200078e00ff */
[----:B------:R-:W-:Y:S01]  /*b380*/  LOP3.LUT R139, R139, 0xffff0000, RZ, 0xc0, !PT ;  /* 0xffff00008b8b7812 */ /* 0x000fe200078ec0ff */
[C---:B------:R-:W-:Y:S01]  /*b390*/  IMAD.U32 R138, R137.reuse, 0x10000, RZ ;  /* 0x00010000898a7824 */ /* 0x040fe200078e00ff */
[----:B------:R-:W-:Y:S02]  /*b3a0*/  LOP3.LUT R137, R137, 0xffff0000, RZ, 0xc0, !PT ;  /* 0xffff000089897812 */ /* 0x000fe400078ec0ff */
[C---:B0-----:R-:W-:Y:S01]  /*b3b0*/  LOP3.LUT R77, R14.reuse, 0xffff0000, RZ, 0xc0, !PT ;  /* 0xffff00000e4d7812 */ /* 0x041fe200078ec0ff */
[----:B------:R-:W-:Y:S01]  /*b3c0*/  IMAD.U32 R76, R14, 0x10000, RZ ;  /* 0x000100000e4c7824 */ /* 0x000fe200078e00ff */
[C---:B------:R-:W-:Y:S01]  /*b3d0*/  LOP3.LUT R79, R15.reuse, 0xffff0000, RZ, 0xc0, !PT ;  /* 0xffff00000f4f7812 */ /* 0x040fe200078ec0ff */
[----:B------:R-:W-:-:S02]  /*b3e0*/  IMAD.U32 R78, R15, 0x10000, RZ ;  /* 0x000100000f4e7824 */ /* 0x000fc400078e00ff */
[C---:B------:R-:W-:Y:S01]  /*b3f0*/  FMUL.FTZ R143, R77.reuse, R141 ;  /* 0x0000008d4d8f7220 */ /* 0x040fe20000410000 */
[-C--:B------:R-:W-:Y:S01]  /*b400*/  FMUL.FTZ R142, R77, R138.reuse ;  /* 0x0000008a4d8e7220 */ /* 0x080fe20000410000 */
[C---:B------:R-:W-:Y:S01]  /*b410*/  FMUL.FTZ R77, R79.reuse, R139 ;  /* 0x0000008b4f4d7220 */ /* 0x040fe20000410000 */
[----:B------:R-:W-:Y:S02]  /*b420*/  IMAD.U32 R14, R12, 0x10000, RZ ;  /* 0x000100000c0e7824 */ /* 0x000fe400078e00ff */
[C---:B------:R-:W-:Y:S01]  /*b430*/  FFMA.FTZ R143, R76.reuse, R138, -R143 ;  /* 0x0000008a4c8f7223 */ /* 0x040fe2000001088f */
[----:B------:R-:W-:Y:S01]  /*b440*/  FFMA.FTZ R142, R76, R141, R142 ;  /* 0x0000008d4c8e7223 */ /* 0x000fe2000001008e */
[-C--:B------:R-:W-:Y:S01]  /*b450*/  FMUL.FTZ R141, R79, R137.reuse ;  /* 0x000000894f8d7220 */ /* 0x080fe20000410000 */
[----:B------:R-:W-:Y:S01]  /*b460*/  FFMA.FTZ R138, R78, R137, -R77 ;  /* 0x000000894e8a7223 */ /* 0x000fe2000001084d */
[C---:B------:R-:W-:Y:S01]  /*b470*/  IMAD.U32 R15, R13.reuse, 0x10000, RZ ;  /* 0x000100000d0f7824 */ /* 0x040fe200078e00ff */
        /* <DEDUP_REMOVED lines=8> */
[----:B------:R-:W-:Y:S01]  /*b500*/  FMUL.FTZ R76, R12, R77 ;  /* 0x0000004d0c4c7220 */ /* 0x000fe20000410000 */
[----:B------:R-:W-:-:S02]  /*b510*/  FMUL.FTZ R78, R13, R140 ;  /* 0x0000008c0d4e7220 */ /* 0x000fc40000410000 */
[-C--:B------:R-:W-:Y:S01]  /*b520*/  FMUL.FTZ R139, R13, R136.reuse ;  /* 0x000000880d8b7220 */ /* 0x080fe20000410000 */
[C---:B------:R-:W-:Y:S01]  /*b530*/  FFMA.FTZ R12, R14.reuse, R77, -R137 ;  /* 0x0000004d0e0c7223 */ /* 0x040fe20000010889 */
[----:B------:R-:W-:Y:S01]  /*b540*/  FFMA.FTZ R79, R14, R79, R76 ;  /* 0x0000004f0e4f7223 */ /* 0x000fe2000001004c */
[C---:B------:R-:W-:Y:S01]  /*b550*/  FFMA.FTZ R13, R15.reuse, R136, -R78 ;  /* 0x000000880f0d7223 */ /* 0x040fe2000001084e */
[----:B------:R-:W-:Y:S01]  /*b560*/  FFMA.FTZ R140, R15, R140, R139 ;  /* 0x0000008c0f8c7223 */ /* 0x000fe2000001008b */
[----:B------:R-:W-:Y:S02]  /*b570*/  F2FP.BF16.F32.PACK_AB R14, R142, R143 ;  /* 0x0000008f8e0e723e */ /* 0x000fe400000010ff */
[----:B------:R-:W-:Y:S02]  /*b580*/  F2FP.BF16.F32.PACK_AB R15, R141, R138 ;  /* 0x0000008a8d0f723e */ /* 0x000fe400000010ff */
[----:B------:R-:W-:Y:S02]  /*b590*/  F2FP.BF16.F32.PACK_AB R12, R79, R12 ;  /* 0x0000000c4f0c723e */ /* 0x000fe400000010ff */
[----:B------:R-:W-:-:S05]  /*b5a0*/  F2FP.BF16.F32.PACK_AB R13, R140, R13 ;  /* 0x0000000d8c0d723e */ /* 0x000fca00000010ff */
[----:B------:R0:W-:Y:S02]  /*b5b0*/  STS.128 [R144], R12 ;  /* 0x0000000c90007388 */ /* 0x0001e40000000c00 */
.L_x_1480:
[----:B------:R-:W-:Y:S05]  /*b5c0*/  BSYNC B2 ;  /* 0x0000000000027941 */ /* 0x000fea0003800000 */
.L_x_1479:
[----:B------:R-:W-:Y:S04]  /*b5d0*/  BSSY B2, `(.L_x_1481) ;  /* 0x0000030000027945 */ /* 0x000fe80003800000 */
[----:B------:R-:W-:Y:S05]  /*b5e0*/  @P4 BRA `(.L_x_1482) ;  /* 0x0000000000b84947 */ /* 0x000fea0003800000 */
[----:B0----5:R-:W0:Y:S01]  /*b5f0*/  LDS.128 R12, [R144+0x4000] ;  /* 0x00400000900c7984 */ /* 0x021e220000000c00 */
[----:B------:R-:W-:Y:S02]  /*b600*/  SHF.R.U64 R74, R74, 0x10, R75 ;  /* 0x000000104a4a7819 */ /* 0x000fe4000000124b */
[----:B------:R-:W-:Y:S02]  /*b610*/  SHF.R.U64 R72, R72, 0x10, R73 ;  /* 0x0000001048487819 */ /* 0x000fe40000001249 */
[----:B------:R-:W-:Y:S02]  /*b620*/  SHF.R.U32.HI R75, RZ, 0x10, R75 ;  /* 0x00000010ff4b7819 */ /* 0x000fe4000001164b */
[----:B------:R-:W-:Y:S02]  /*b630*/  SHF.R.U32.HI R73, RZ, 0x10, R73 ;  /* 0x00000010ff497819 */ /* 0x000fe40000011649 */
[----:B------:R-:W-:Y:S02]  /*b640*/  PRMT R134, R134, 0x5410, R75 ;  /* 0x0000541086867816 */ /* 0x000fe4000000004b */
[----:B------:R-:W-:-:S02]  /*b650*/  PRMT R132, R132, 0x5410, R73 ;  /* 0x0000541084847816 */ /* 0x000fc40000000049 */
[----:B------:R-:W-:Y:S01]  /*b660*/  PRMT R133, R133, 0x5410, R72 ;  /* 0x0000541085857816 */ /* 0x000fe20000000048 */
[C---:B------:R-:W-:Y:S01]  /*b670*/  IMAD.U32 R76, R134.reuse, 0x10000, RZ ;  /* 0x00010000864c7824 */ /* 0x040fe200078e00ff */
[----:B------:R-:W-:Y:S01]  /*b680*/  LOP3.LUT R134, R134, 0xffff0000, RZ, 0xc0, !PT ;  /* 0xffff000086867812 */ /* 0x000fe200078ec0ff */
[C---:B------:R-:W-:Y:S01]  /*b690*/  IMAD.U32 R77, R132.reuse, 0x10000, RZ ;  /* 0x00010000844d7824 */ /* 0x040fe200078e00ff */
[----:B------:R-:W-:Y:S02]  /*b6a0*/  LOP3.LUT R132, R132, 0xffff0000, RZ, 0xc0, !PT ;  /* 0xffff000084847812 */ /* 0x000fe400078ec0ff */
[----:B------:R-:W-:Y:S02]  /*b6b0*/  PRMT R135, R135, 0x5410, R74 ;  /* 0x0000541087877816 */ /* 0x000fe4000000004a */
[C---:B0-----:R-:W-:Y:S01]  /*b6c0*/  LOP3.LUT R73, R14.reuse, 0xffff0000, RZ, 0xc0, !PT ;  /* 0xffff00000e497812 */ /* 0x041fe200078ec0ff */
[----:B------:R-:W-:Y:S01]  /*b6d0*/  IMAD.U32 R72, R14, 0x10000, RZ ;  /* 0x000100000e487824 */ /* 0x000fe200078e00ff */
[C---:B------:R-:W-:Y:S01]  /*b6e0*/  LOP3.LUT R75, R15.reuse, 0xffff0000, RZ, 0xc0, !PT ;  /* 0xffff00000f4b7812 */ /* 0x040fe200078ec0ff */
[----:B------:R-:W-:-:S02]  /*b6f0*/  IMAD.U32 R74, R15, 0x10000, RZ ;  /* 0x000100000f4a7824 */ /* 0x000fc400078e00ff */
[C---:B------:R-:W-:Y:S01]  /*b700*/  FMUL.FTZ R78, R73.reuse, R76 ;  /* 0x0000004c494e7220 */ /* 0x040fe20000410000 */
[-C--:B------:R-:W-:Y:S01]  /*b710*/  FMUL.FTZ R79, R73, R77.reuse ;  /* 0x0000004d494f7220 */ /* 0x080fe20000410000 */
[----:B------:R-:W-:Y:S01]  /*b720*/  FMUL.FTZ R73, R75, R132 ;  /* 0x000000844b497220 */ /* 0x000fe20000410000 */
[----:B------:R-:W-:Y:S02]  /*b730*/  IMAD.U32 R14, R12, 0x10000, RZ ;  /* 0x000100000c0e7824 */ /* 0x000fe400078e00ff */
[C---:B------:R-:W-:Y:S01]  /*b740*/  FFMA.FTZ R137, R72.reuse, R77, R78 ;  /* 0x0000004d48897223 */ /* 0x040fe2000001004e */
[----:B------:R-:W-:Y:S02]  /*b750*/  IMAD.U32 R15, R13, 0x10000, RZ ;  /* 0x000100000d0f7824 */ /* 0x000fe400078e00ff */
[----:B------:R-:W-:Y:S01]  /*b760*/  FFMA.FTZ R136, R72, R76, -R79 ;  /* 0x0000004c48887223 */ /* 0x000fe2000001084f */
[-C--:B------:R-:W-:Y:S01]  /*b770*/  FMUL.FTZ R77, R75, R134.reuse ;  /* 0x000000864b4d7220 */ /* 0x080fe20000410000 */
[----:B------:R-:W-:Y:S01]  /*b780*/  LOP3.LUT R12, R12, 0xffff0000, RZ, 0xc0, !PT ;  /* 0xffff00000c0c7812 */ /* 0x000fe200078ec0ff */
[C---:B------:R-:W-:Y:S01]  /*b790*/  FFMA.FTZ R134, R74.reuse, R134, -R73 ;  /* 0x000000864a867223 */ /* 0x040fe20000010849 */
[----:B------:R-:W-:Y:S01]  /*b7a0*/  LOP3.LUT R13, R13, 0xffff0000, RZ, 0xc0, !PT ;  /* 0xffff00000d0d7812 */ /* 0x000fe200078ec0ff */
[C---:B------:R-:W-:Y:S01]  /*b7b0*/  IMAD.U32 R75, R133.reuse, 0x10000, RZ ;  /* 0x00010000854b7824 */ /* 0x040fe200078e00ff */
[----:B------:R-:W-:Y:S01]  /*b7c0*/  LOP3.LUT R76, R133, 0xffff0000, RZ, 0xc0, !PT ;  /* 0xffff0000854c7812 */ /* 0x000fe200078ec0ff */
[C---:B------:R-:W-:Y:S01]  /*b7d0*/  IMAD.U32 R73, R135.reuse, 0x10000, RZ ;  /* 0x0001000087497824 */ /* 0x040fe200078e00ff */
[----:B------:R-:W-:Y:S01]  /*b7e0*/  LOP3.LUT R72, R135, 0xffff0000, RZ, 0xc0, !PT ;  /* 0xffff000087487812 */ /* 0x000fe200078ec0ff */
        /* <DEDUP_REMOVED lines=14> */
.L_x_1482:
[----:B------:R-:W-:Y:S05]  /*b8d0*/  BSYNC B2 ;  /* 0x0000000000027941 */ /* 0x000fea0003800000 */
.L_x_1481:
[----:B------:R-:W-:Y:S04]  /*b8e0*/  BSSY B2, `(.L_x_1483) ;  /* 0x0000030000027945 */ /* 0x000fe80003800000 */
[----:B------:R-:W-:Y:S05]  /*b8f0*/  @P5 BRA `(.L_x_1484) ;  /* 0x0000000000b85947 */ /* 0x000fea0003800000 */
[----:B01---5:R-:W0:Y:S01]  /*b900*/  LDS.128 R12, [R144+0x8000] ;  /* 0x00800000900c7984 */ /* 0x023e220000000c00 */
[--C-:B------:R-:W-:Y:S02]  /*b910*/  SHF.R.U64 R73, R70, 0x10, R71.reuse ;  /* 0x0000001046497819 */ /* 0x100fe40000001247 */
[----:B------:R-:W-:Y:S02]  /*b920*/  SHF.R.U32.HI R70, RZ, 0x10, R71 ;  /* 0x00000010ff467819 */ /* 0x000fe40000011647 */
[--C-:B------:R-:W-:Y:S02]  /*b930*/  SHF.R.U64 R71, R68, 0x10, R69.reuse ;  /* 0x0000001044477819 */ /* 0x100fe40000001245 */
[----:B------:R-:W-:Y:S02]  /*b940*/  SHF.R.U32.HI R68, RZ, 0x10, R69 ;  /* 0x00000010ff447819 */ /* 0x000fe40000011645 */
[----:B------:R-:W-:Y:S02]  /*b950*/  PRMT R125, R125, 0x5410, R70 ;  /* 0x000054107d7d7816 */ /* 0x000fe40000000046 */
[----:B------:R-:W-:-:S02]  /*b960*/  PRMT R127, R127, 0x5410, R68 ;  /* 0x000054107f7f7816 */ /* 0x000fc40000000044 */
[----:B------:R-:W-:Y:S01]  /*b970*/  PRMT R124, R124, 0x5410, R73 ;  /* 0x000054107c7c7816 */ /* 0x000fe20000000049 */
[----:B------:R-:W-:Y:S01]  /*b980*/  IMAD.U32 R72, R125, 0x10000, RZ ;  /* 0x000100007d487824 */ /* 0x000fe200078e00ff */
[----:B------:R-:W-:Y:S01]  /*b990*/  PRMT R126, R126, 0x5410, R71 ;  /* 0x000054107e7e7816 */ /* 0x000fe20000000047 */
[C---:B------:R-:W-:Y:S01]  /*b9a0*/  IMAD.U32 R73, R127.reuse, 0x10000, RZ ;  /* 0x000100007f497824 */ /* 0x040fe200078e00ff */
[----:B------:R-:W-:Y:S02]  /*b9b0*/  LOP3.LUT R127, R127, 0xffff0000, RZ, 0xc0, !PT ;  /* 0xffff00007f7f7812 */ /* 0x000fe400078ec0ff */
[----:B------:R-:W-:Y:S02]  /*b9c0*/  LOP3.LUT R125, R125, 0xffff0000, RZ, 0xc0, !PT ;  /* 0xffff00007d7d7812 */ /* 0x000fe400078ec0ff */
[C---:B0-----:R-:W-:Y:S01]  /*b9d0*/  LOP3.LUT R69, R14.reuse, 0xffff0000, RZ, 0xc0, !PT ;  /* 0xffff00000e457812 */ /* 0x041fe200078ec0ff */
[----:B------:R-:W-:Y:S01]  /*b9e0*/  IMAD.U32 R68, R14, 0x10000, RZ ;  /* 0x000100000e447824 */ /* 0x000fe200078e00ff */
[C---:B------:R-:W-:Y:S01]  /*b9f0*/  LOP3.LUT R71, R15.reuse, 0xffff0000, RZ, 0xc0, !PT ;  /* 0xffff00000f477812 */ /* 0x040fe200078ec0ff */
[----:B------:R-:W-:-:S02]  /*ba00*/  IMAD.U32 R70, R15, 0x10000, RZ ;  /* 0x000100000f467824 */ /* 0x000fc400078e00ff */
[CC--:B------:R-:W-:Y:S01]  /*ba10*/  FMUL.FTZ R74, R69.reuse, R72.reuse ;  /* 0x00000048454a7220 */ /* 0x0c0fe20000410000 */
[----:B------:R-:W-:Y:S01]  /*ba20*/  FMUL.FTZ R75, R69, R73 ;  /* 0x00000049454b7220 */ /* 0x000fe20000410000 */
[C---:B------:R-:W-:Y:S01]  /*ba30*/  FMUL.FTZ R69, R71.reuse, R127 ;  /* 0x0000007f47457220 */ /* 0x040fe20000410000 */
[----:B------:R-:W-:Y:S02]  /*ba40*/  IMAD.U32 R14, R12, 0x10000, RZ ;  /* 0x000100000c0e7824 */ /* 0x000fe400078e00ff */
        /* <DEDUP_REMOVED lines=9> */
[----:B------:R-:W-:Y:S01]  /*bae0*/  FFMA.FTZ R72, R68, R72, -R75 ;  /* 0x0000004844487223 */ /* 0x000fe2000001084b */
        /* <DEDUP_REMOVED lines=15> */
.L_x_1484:
[----:B------:R-:W-:Y:S05]  /*bbe0*/  BSYNC B2 ;  /* 0x0000000000027941 */ /* 0x000fea0003800000 */
.L_x_1483:
[----:B------:R-:W-:Y:S05]  /*bbf0*/  @P6 BRA `(.L_x_1478) ;  /* 0x0000000000b86947 */ /* 0x000fea0003800000 */
[----:B012--5:R-:W0:Y:S01]  /*bc00*/  LDS.128 R12, [R144+0xc000] ;  /* 0x00c00000900c7984 */ /* 0x027e220000000c00 */
        /* <DEDUP_REMOVED lines=45> */
.L_x_1478:
[----:B------:R-:W-:Y:S05]  /*bee0*/  BSYNC B1 ;  /* 0x0000000000017941 */ /* 0x000fea0003800000 */
.L_x_1477:
[----:B------:R-:W-:Y:S04]  /*bef0*/  BSSY B1, `(.L_x_1485) ;  /* 0x00000cc000017945 */ /* 0x000fe80003800000 */
[----:B------:R-:W-:Y:S05]  /*bf00*/  @P2 BRA `(.L_x_1486) ;  /* 0x0000000c00282947 */ /* 0x000fea0003800000 */
[----:B0123--:R-:W2:Y:S01]  /*bf10*/  LDL R14, [R1+0x10] ;  /* 0x00001000010e7983 */ /* 0x00fea20000100800 */
        /* <DEDUP_REMOVED lines=9> */
[----:B-----5:R-:W0:Y:S01]  /*bfb0*/  LDS.128 R12, [R68+0x1000] ;  /* 0x00100000440c7984 */ /* 0x020e220000000c00 */
        /* <DEDUP_REMOVED lines=45> */
.L_x_1488:
[----:B------:R-:W-:Y:S05]  /*c290*/  BSYNC B2 ;  /* 0x0000000000027941 */ /* 0x000fea0003800000 */
.L_x_1487:
[----:B------:R-:W-:Y:S04]  /*c2a0*/  BSSY B2, `(.L_x_1489) ;  /* 0x0000030000027945 */ /* 0x000fe80003800000 */
[----:B------:R-:W-:Y:S05]  /*c2b0*/  @P2 BRA `(.L_x_1490) ;  /* 0x0000000000b82947 */ /* 0x000fea0003800000 */
[----:B0----5:R-:W0:Y:S01]  /*c2c0*/  LDS.128 R12, [R68+0x5000] ;  /* 0x00500000440c7984 */ /* 0x021e220000000c00 */
        /* <DEDUP_REMOVED lines=45> */
.L_x_1490:
[----:B------:R-:W-:Y:S05]  /*c5a0*/  BSYNC B2 ;  /* 0x0000000000027941 */ /* 0x000fea0003800000 */
.L_x_1489:
        /* <DEDUP_REMOVED lines=48> */
.L_x_1492:
[----:B------:R-:W-:Y:S05]  /*c8b0*/  BSYNC B2 ;  /* 0x0000000000027941 */ /* 0x000fea0003800000 */
.L_x_1491:
        /* <DEDUP_REMOVED lines=22> */
[C---:B------:R-:W-:Y:S01]  /*ca20*/  FFMA.FTZ R57, R48.reuse, R53, R56 ;  /* 0x0000003530397223 */ /* 0x040fe20000010038 */
[-C--:B------:R-:W-:Y:S01]  /*ca30*/  FMUL.FTZ R53, R51, R107.reuse ;  /* 0x0000006b33357220 */ /* 0x080fe20000410000 */
[C---:B------:R-:W-:Y:S02]  /*ca40*/  IMAD.U32 R15, R13.reuse, 0x10000, RZ ;  /* 0x000100000d0f7824 */ /* 0x040fe400078e00ff */
[----:B------:R-:W-:Y:S01]  /*ca50*/  FFMA.FTZ R54, R48, R52, -R55 ;  /* 0x0000003430367223 */ /* 0x000fe20000010837 */
[----:B------:R-:W-:Y:S01]  /*ca60*/  IMAD.U32 R51, R108, 0x10000, RZ ;  /* 0x000100006c337824 */ /* 0x000fe200078e00ff */
[----:B------:R-:W-:Y:S01]  /*ca70*/  LOP3.LUT R12, R12, 0xffff0000, RZ, 0xc0, !PT ;  /* 0xffff00000c0c7812 */ /* 0x000fe200078ec0ff */
[----:B------:R-:W-:Y:S01]  /*ca80*/  FFMA.FTZ R107, R50, R107, -R49 ;  /* 0x0000006b326b7223 */ /* 0x000fe20000010831 */
[----:B------:R-:W-:Y:S01]  /*ca90*/  LOP3.LUT R13, R13, 0xffff0000, RZ, 0xc0, !PT ;  /* 0xffff00000d0d7812 */ /* 0x000fe200078ec0ff */
[C---:B------:R-:W-:Y:S01]  /*caa0*/  IMAD.U32 R49, R101.reuse, 0x10000, RZ ;  /* 0x0001000065317824 */ /* 0x040fe200078e00ff */
        /* <DEDUP_REMOVED lines=15> */
[----:B------:R4:W-:Y:S02]  /*cba0*/  STS.128 [R68+0xd000], R12 ;  /* 0x00d0000c44007388 */ /* 0x0009e40000000c00 */
.L_x_1486:
[----:B------:R-:W-:Y:S05]  /*cbb0*/  BSYNC B1 ;  /* 0x0000000000017941 */ /* 0x000fea0003800000 */
.L_x_1485:
[----:B------:R-:W-:Y:S04]  /*cbc0*/  BSSY B1, `(.L_x_1493) ;  /* 0x00000cc000017945 */ /* 0x000fe80003800000 */
[----:B------:R-:W-:Y:S05]  /*cbd0*/  @P0 BRA `(.L_x_1494) ;  /* 0x0000000c00280947 */ /* 0x000fea0003800000 */
[----:B01234-:R-:W2:Y:S01]  /*cbe0*/  LDL R14, [R1+0x10] ;  /* 0x00001000010e7983 */ /* 0x01fea20000100800 */
        /* <DEDUP_REMOVED lines=55> */
.L_x_1496:
[----:B------:R-:W-:Y:S05]  /*cf60*/  BSYNC B2 ;  /* 0x0000000000027941 */ /* 0x000fea0003800000 */
.L_x_1495:
        /* <DEDUP_REMOVED lines=23> */
[----:B------:R-:W-:Y:S01]  /*d0e0*/  FFMA.FTZ R49, R40, R45, R48 ;  /* 0x0000002d28317223 */ /* 0x000fe20000010030 */
[-C--:B------:R-:W-:Y:S01]  /*d0f0*/  FMUL.FTZ R45, R43, R99.reuse ;  /* 0x000000632b2d7220 */ /* 0x080fe20000410000 */
[----:B------:R-:W-:Y:S01]  /*d100*/  FFMA.FTZ R99, R42, R99, -R41 ;  /* 0x000000632a637223 */ /* 0x000fe20000010829 */
[----:B------:R-:W-:Y:S02]  /*d110*/  IMAD.U32 R15, R13, 0x10000, RZ ;  /* 0x000100000d0f7824 */ /* 0x000fe400078e00ff */
[----:B------:R-:W-:Y:S01]  /*d120*/  FFMA.FTZ R46, R40, R44, -R47 ;  /* 0x0000002c282e7223 */ /* 0x000fe2000001082f */
[----:B------:R-:W-:Y:S01]  /*d130*/  IMAD.U32 R41, R98, 0x10000, RZ ;  /* 0x0001000062297824 */ /* 0x000fe200078e00ff */
[----:B------:R-:W-:Y:S01]  /*d140*/  LOP3.LUT R12, R12, 0xffff0000, RZ, 0xc0, !PT ;  /* 0xffff00000c0c7812 */ /* 0x000fe200078ec0ff */
[----:B------:R-:W-:Y:S01]  /*d150*/  IMAD.U32 R43, R105, 0x10000, RZ ;  /* 0x00010000692b7824 */ /* 0x000fe200078e00ff */
[----:B------:R-:W-:Y:S01]  /*d160*/  LOP3.LUT R13, R13, 0xffff0000, RZ, 0xc0, !PT ;  /* 0xffff00000d0d7812 */ /* 0x000fe200078ec0ff */
[----:B------:R-:W-:Y:S01]  /*d170*/  FFMA.FTZ R106, R42, R106, R45 ;  /* 0x0000006a2a6a7223 */ /* 0x000fe2000001002d */
[----:B------:R-:W-:Y:S01]  /*d180*/  LOP3.LUT R40, R105, 0xffff0000, RZ, 0xc0, !PT ;  /* 0xffff000069287812 */ /* 0x000fe200078ec0ff */
[----:B------:R-:W-:Y:S01]  /*d190*/  FMUL.FTZ R45, R12, R43 ;  /* 0x0000002b0c2d7220 */ /* 0x000fe20000410000 */
[----:B------:R-:W-:Y:S01]  /*d1a0*/  LOP3.LUT R98, R98, 0xffff0000, RZ, 0xc0, !PT ;  /* 0xffff000062627812 */ /* 0x000fe200078ec0ff */
[----:B------:R-:W-:-:S02]  /*d1b0*/  FMUL.FTZ R42, R12, R41 ;  /* 0x000000290c2a7220 */ /* 0x000fc40000410000 */
[C---:B------:R-:W-:Y:S01]  /*d1c0*/  FMUL.FTZ R44, R13.reuse, R40 ;  /* 0x000000280d2c7220 */ /* 0x040fe20000410000 */
[C---:B------:R-:W-:Y:S01]  /*d1d0*/  FFMA.FTZ R12, R14.reuse, R41, -R45 ;  /* 0x000000290e0c7223 */ /* 0x040fe2000001082d */
[-C--:B------:R-:W-:Y:S01]  /*d1e0*/  FMUL.FTZ R47, R13, R98.reuse ;  /* 0x000000620d2f7220 */ /* 0x080fe20000410000 */
[----:B------:R-:W-:Y:S01]  /*d1f0*/  FFMA.FTZ R43, R14, R43, R42 ;  /* 0x0000002b0e2b7223 */ /* 0x000fe2000001002a */
[----:B------:R-:W-:Y:S01]  /*d200*/  FFMA.FTZ R13, R15, R98, -R44 ;  /* 0x000000620f0d7223 */ /* 0x000fe2000001082c */
[----:B------:R-:W-:Y:S01]  /*d210*/  F2FP.BF16.F32.PACK_AB R14, R49, R46 ;  /* 0x0000002e310e723e */ /* 0x000fe200000010ff */
[----:B------:R-:W-:Y:S01]  /*d220*/  FFMA.FTZ R40, R15, R40, R47 ;  /* 0x000000280f287223 */ /* 0x000fe2000001002f */
[----:B------:R-:W-:Y:S02]  /*d230*/  F2FP.BF16.F32.PACK_AB R15, R106, R99 ;  /* 0x000000636a0f723e */ /* 0x000fe400000010ff */
[----:B------:R-:W-:Y:S02]  /*d240*/  F2FP.BF16.F32.PACK_AB R12, R43, R12 ;  /* 0x0000000c2b0c723e */ /* 0x000fe400000010ff */
[----:B------:R-:W-:-:S05]  /*d250*/  F2FP.BF16.F32.PACK_AB R13, R40, R13 ;  /* 0x0000000d280d723e */ /* 0x000fca00000010ff */
[----:B------:R1:W-:Y:S02]  /*d260*/  STS.128 [R52+0x6000], R12 ;  /* 0x0060000c34007388 */ /* 0x0003e40000000c00 */
.L_x_1498:
[----:B------:R-:W-:Y:S05]  /*d270*/  BSYNC B2 ;  /* 0x0000000000027941 */ /* 0x000fea0003800000 */
.L_x_1497:
[----:B------:R-:W-:Y:S04]  /*d280*/  BSSY B2, `(.L_x_1499) ;  /* 0x0000030000027945 */ /* 0x000fe80003800000 */
[----:B------:R-:W-:Y:S05]  /*d290*/  @P2 BRA `(.L_x_1500) ;  /* 0x0000000000b82947 */ /* 0x000fea0003800000 */
[----:B01---5:R-:W0:Y:S01]  /*d2a0*/  LDS.128 R12, [R52+0xa000] ;  /* 0x00a00000340c7984 */ /* 0x023e220000000c00 */
        /* <DEDUP_REMOVED lines=45> */
.L_x_1500:
[----:B------:R-:W-:Y:S05]  /*d580*/  BSYNC B2 ;  /* 0x0000000000027941 */ /* 0x000fea0003800000 */
.L_x_1499:
[----:B------:R-:W-:Y:S05]  /*d590*/  @P4 BRA `(.L_x_1494) ;  /* 0x0000000000b84947 */ /* 0x000fea0003800000 */
[----:B012--5:R-:W0:Y:S01]  /*d5a0*/  LDS.128 R12, [R52+0xe000] ;  /* 0x00e00000340c7984 */ /* 0x027e220000000c00 */
        /* <DEDUP_REMOVED lines=45> */
.L_x_1494:
[----:B------:R-:W-:Y:S05]  /*d880*/  BSYNC B1 ;  /* 0x0000000000017941 */ /* 0x000fea0003800000 */
.L_x_1493:
        /* <DEDUP_REMOVED lines=57> */
.L_x_1503:
[----:B------:R-:W-:Y:S05]  /*dc20*/  BSYNC B1 ;  /* 0x0000000000017941 */ /* 0x000fea0003800000 */
.L_x_1502:
        /* <DEDUP_REMOVED lines=48> */
.L_x_1505:
[----:B------:R-:W-:Y:S05]  /*df30*/  BSYNC B1 ;  /* 0x0000000000017941 */ /* 0x000fea0003800000 */
.L_x_1504:
[----:B------:R-:W-:Y:S04]  /*df40*/  BSSY B1, `(.L_x_1506) ;  /* 0x0000030000017945 */ /* 0x000fe80003800000 */
[----:B------:R-:W-:Y:S05]  /*df50*/  @P2 BRA `(.L_x_1507) ;  /* 0x0000000000b82947 */ /* 0x000fea0003800000 */
[----:B01---5:R-:W0:Y:S01]  /*df60*/  LDS.128 R12, [R36+0xb000] ;  /* 0x00b00000240c7984 */ /* 0x023e220000000c00 */
[----:B------:R-:W-:Y:S02]  /*df70*/  SHF.R.U64 R24, R6, 0x10, R7 ;  /* 0x0000001006187819 */ /* 0x000fe40000001207 */
[--C-:B------:R-:W-:Y:S02]  /*df80*/  SHF.R.U64 R6, R20, 0x10, R21.reuse ;  /* 0x0000001014067819 */ /* 0x100fe40000001215 */
        /* <DEDUP_REMOVED lines=9> */
[----:B------:R-:W-:Y:S01]  /*e020*/  PRMT R81, R81, 0x5410, R6 ;  /* 0x0000541051517816 */ /* 0x000fe20000000006 */
        /* <DEDUP_REMOVED lines=11> */
[----:B------:R-:W-:Y:S01]  /*e0e0*/  FFMA.FTZ R26, R20, R27, R14 ;  /* 0x0000001b141a7223 */ /* 0x000fe2000001000e */
[-C--:B------:R-:W-:Y:S01]  /*e0f0*/  FMUL.FTZ R20, R15, R80.reuse ;  /* 0x000000500f147220 */ /* 0x080fe20000410000 */
        /* <DEDUP_REMOVED lines=20> */
.L_x_1507:
[----:B------:R-:W-:Y:S05]  /*e240*/  BSYNC B1 ;  /* 0x0000000000017941 */ /* 0x000fea0003800000 */
.L_x_1506:
[----:B------:R-:W-:Y:S05]  /*e250*/  @P3 BRA `(.L_x_1501) ;  /* 0x0000005000483947 */ /* 0x000fea0003800000 */
[----:B012--5:R-:W0:Y:S01]  /*e260*/  LDS.128 R12, [R36+0xf000] ;  /* 0x00f00000240c7984 */ /* 0x027e220000000c00 */
[----:B------:R-:W-:Y:S02]  /*e270*/  SHF.R.U64 R7, R4, 0x10, R5 ;  /* 0x0000001004077819 */ /* 0x000fe40000001205 */
[----:B------:R-:W-:Y:S02]  /*e280*/  SHF.R.U32.HI R4, RZ, 0x10, R9 ;  /* 0x00000010ff047819 */ /* 0x000fe40000011609 */
[----:B------:R-:W-:Y:S02]  /*e290*/  SHF.R.U32.HI R6, RZ, 0x10, R5 ;  /* 0x00000010ff067819 */ /* 0x000fe40000011605 */
[----:B------:R-:W-:Y:S02]  /*e2a0*/  SHF.R.U64 R5, R8, 0x10, R9 ;  /* 0x0000001008057819 */ /* 0x000fe40000001209 */
[----:B------:R-:W-:Y:S02]  /*e2b0*/  PRMT R11, R11, 0x5410, R4 ;  /* 0x000054100b0b7816 */ /* 0x000fe40000000004 */
[----:B------:R-:W-:-:S02]  /*e2c0*/  PRMT R9, R3, 0x5410, R6 ;  /* 0x0000541003097816 */ /* 0x000fc40000000006 */
[----:B------:R-:W-:Y:S02]  /*e2d0*/  PRMT R20, R10, 0x5410, R5 ;  /* 0x000054100a147816 */ /* 0x000fe40000000005 */
[----:B------:R-:W-:Y:S01]  /*e2e0*/  PRMT R8, R0, 0x5410, R7 ;  /* 0x0000541000087816 */ /* 0x000fe20000000007 */
[----:B------:R-:W-:Y:S01]  /*e2f0*/  IMAD.U32 R10, R9, 0x10000, RZ ;  /* 0x00010000090a7824 */ /* 0x000fe200078e00ff */
[----:B------:R-:W-:Y:S02]  /*e300*/  LOP3.LUT R21, R11, 0xffff0000, RZ, 0xc0, !PT ;  /* 0xffff00000b157812 */ /* 0x000fe400078ec0ff */
[----:B------:R-:W-:Y:S01]  /*e310*/  LOP3.LUT R9, R9, 0xffff0000, RZ, 0xc0, !PT ;  /* 0xffff000009097812 */ /* 0x000fe200078ec0ff */
[C---:B0-----:R-:W-:Y:S01]  /*e320*/  IMAD.U32 R5, R14.reuse, 0x10000, RZ ;  /* 0x000100000e057824 */ /* 0x041fe200078e00ff */
[----:B------:R-:W-:Y:S01]  /*e330*/  LOP3.LUT R6, R14, 0xffff0000, RZ, 0xc0, !PT ;  /* 0xffff00000e067812 */ /* 0x000fe200078ec0ff */
[C---:B------:R-:W-:Y:S01]  /*e340*/  IMAD.U32 R7, R15.reuse, 0x10000, RZ ;  /* 0x000100000f077824 */ /* 0x040fe200078e00ff */
[----:B------:R-:W-:Y:S01]  /*e350*/  LOP3.LUT R14, R15, 0xffff0000, RZ, 0xc0, !PT ;  /* 0xffff00000f0e7812 */ /* 0x000fe200078ec0ff */
[----:B------:R-:W-:Y:S01]  /*e360*/  IMAD.U32 R15, R11, 0x10000, RZ ;  /* 0x000100000b0f7824 */ /* 0x000fe200078e00ff */
[C---:B------:R-:W-:Y:S01]  /*e370*/  LOP3.LUT R3, R12.reuse, 0xffff0000, RZ, 0xc0, !PT ;  /* 0xffff00000c037812 */ /* 0x040fe200078ec0ff */
[----:B------:R-:W-:Y:S01]  /*e380*/  IMAD.U32 R0, R12, 0x10000, RZ ;  /* 0x000100000c007824 */ /* 0x000fe200078e00ff */
[----:B------:R-:W-:Y:S01]  /*e390*/  LOP3.LUT R12, R13, 0xffff0000, RZ, 0xc0, !PT ;  /* 0xffff00000d0c7812 */ /* 0x000fe200078ec0ff */
[C---:B------:R-:W-:Y:S01]  /*e3a0*/  FMUL.FTZ R24, R6.reuse, R15 ;  /* 0x0000000f06187220 */ /* 0x040fe20000410000 */
[-C--:B------:R-:W-:Y:S01]  /*e3b0*/  FMUL.FTZ R6, R6, R10.reuse ;  /* 0x0000000a06067220 */ /* 0x080fe20000410000 */
[C---:B------:R-:W-:Y:S01]  /*e3c0*/  FMUL.FTZ R26, R14.reuse, R21 ;  /* 0x000000150e1a7220 */ /* 0x040fe20000410000 */
[----:B------:R-:W-:Y:S01]  /*e3d0*/  FMUL.FTZ R14, R14, R9 ;  /* 0x000000090e0e7220 */ /* 0x000fe20000410000 */
[C---:B------:R-:W-:Y:S01]  /*e3e0*/  FFMA.FTZ R24, R5.reuse, R10, -R24 ;  /* 0x0000000a05187223 */ /* 0x040fe20000010818 */
[----:B------:R-:W-:Y:S01]  /*e3f0*/  FFMA.FTZ R15, R5, R15, R6 ;  /* 0x0000000f050f7223 */ /* 0x000fe20000010006 */
[C---:B------:R-:W-:Y:S01]  /*e400*/  FFMA.FTZ R26, R7.reuse, R9, -R26 ;  /* 0x00000009071a7223 */ /* 0x040fe2000001081a */
[C---:B------:R-:W-:Y:S01]  /*e410*/  IMAD.U32 R6, R20.reuse, 0x10000, RZ ;  /* 0x0001000014067824 */ /* 0x040fe200078e00ff */
[----:B------:R-:W-:Y:S01]  /*e420*/  LOP3.LUT R11, R20, 0xffff0000, RZ, 0xc0, !PT ;  /* 0xffff0000140b7812 */ /* 0x000fe200078ec0ff */
[C---:B------:R-:W-:Y:S01]  /*e430*/  IMAD.U32 R5, R8.reuse, 0x10000, RZ ;  /* 0x0001000008057824 */ /* 0x040fe200078e00ff */
[----:B------:R-:W-:Y:S01]  /*e440*/  LOP3.LUT R9, R8, 0xffff0000, RZ, 0xc0, !PT ;  /* 0xffff000008097812 */ /* 0x000fe200078ec0ff */
[----:B------:R-:W-:Y:S01]  /*e450*/  FFMA.FTZ R21, R7, R21, R14 ;  /* 0x0000001507157223 */ /* 0x000fe2000001000e */
[----:B------:R-:W-:-:S02]  /*e460*/  IMAD.U32 R4, R13, 0x10000, RZ ;  /* 0x000100000d047824 */ /* 0x000fc400078e00ff */
[CC--:B------:R-:W-:Y:S01]  /*e470*/  FMUL.FTZ R7, R3.reuse, R6.reuse ;  /* 0x0000000603077220 */ /* 0x0c0fe20000410000 */
[----:B------:R-:W-:Y:S01]  /*e480*/  FMUL.FTZ R3, R3, R5 ;  /* 0x0000000503037220 */ /* 0x000fe20000410000 */
        /* <DEDUP_REMOVED lines=9> */
[----:B------:R-:W-:-:S05]  /*e520*/  F2FP.BF16.F32.PACK_AB R5, R12, R13 ;  /* 0x0000000d0c05723e */ /* 0x000fca00000010ff */
[----:B------:R0:W-:Y:S01]  /*e530*/  STS.128 [R36+0xf000], R4 ;  /* 0x00f0000424007388 */ /* 0x0001e20000000c00 */
[----:B------:R-:W-:Y:S05]  /*e540*/  BRA `(.L_x_1501) ;  /* 0x0000004c008c7947 */ /* 0x000fea0003800000 */
.L_x_1450:
[----:B------:R-:W2:Y:S01]  /*e550*/  LDL R0, [R1+0x6c] ;  /* 0x00006c0001007983 */ /* 0x000ea20000100800 */
[-C--:B------:R-:W-:Y:S01]  /*e560*/  ISETP.GE.AND P0, PT, R18, R21.reuse, PT ;  /* 0x000000151200720c */ /* 0x080fe20003f06270 */
[----:B------:R-:W-:Y:S01]  /*e570*/  BSSY B1, `(.L_x_1508) ;  /* 0x0000032000017945 */ /* 0x000fe20003800000 */
[----:B------:R-:W-:Y:S01]  /*e580*/  IMAD.MOV.U32 R87, RZ, RZ, R25 ;  /* 0x000000ffff577224 */ /* 0x000fe200078e0019 */
[-C--:B------:R-:W-:Y:S01]  /*e590*/  ISETP.GE.AND P1, PT, R233, R21.reuse, PT ;  /* 0x00000015e900720c */ /* 0x080fe20003f26270 */
[----:B------:R-:W-:Y:S01]  /*e5a0*/  IMAD.MOV.U32 R9, RZ, RZ, R27 ;  /* 0x000000ffff097224 */ /* 0x000fe200078e001b */
[----:B------:R-:W-:Y:S01]  /*e5b0*/  ISETP.GE.AND P2, PT, R20, R21, PT ;  /* 0x000000151400720c */ /* 0x000fe20003f46270 */
[----:B------:R-:W-:Y:S01]  /*e5c0*/  IMAD.MOV.U32 R86, RZ, RZ, R82 ;  /* 0x000000ffff567224 */ /* 0x000fe200078e0052 */
[----:B------:R-:W-:Y:S01]  /*e5d0*/  CS2R R32, SRZ ;  /* 0x0000000000207805 */ /* 0x000fe2000001ff00 */
[----:B------:R-:W-:Y:S01]  /*e5e0*/  IMAD.MOV.U32 R8, RZ, RZ, R80 ;  /* 0x000000ffff087224 */ /* 0x000fe200078e0050 */
        /* <DEDUP_REMOVED lines=14> */
[----:B--2---:R-:W-:Y:S01]  /*e6d0*/  ISETP.GE.AND P3, PT, R0, R21, PT ;  /* 0x000000150000720c */ /* 0x004fe20003f66270 */
[----:B------:R-:W-:-:S12]  /*e6e0*/  @P0 BRA `(.L_x_1509) ;  /* 0x0000000000680947 */ /* 0x000fd80003800000 */
[----:B------:R-:W-:Y:S01]  /*e6f0*/  IADD3 R3, P4, R12, R95, RZ ;  /* 0x0000005f0c037210 */ /* 0x000fe20007f9e0ff */
[----:B------:R-:W-:Y:S01]  /*e700*/  ULDC.64 UR4, c[0x0][0x3c8] ;  /* 0x0000f20000047ab9 */ /* 0x000fe20000000a00 */
[----:B------:R-:W-:Y:S01]  /*e710*/  IADD3 R0, P5, R10, R93, RZ ;  /* 0x0000005d0a007210 */ /* 0x000fe20007fbe0ff */
[----:B------:R-:W-:Y:S01]  /*e720*/  ULDC.64 UR6, c[0x0][0x3e0] ;  /* 0x0000f80000067ab9 */ /* 0x000fe20000000a00 */
[----:B------:R-:W-:Y:S01]  /*e730*/  CS2R R28, SRZ ;  /* 0x00000000001c7805 */ /* 0x000fe2000001ff00 */
[----:B------:R-:W-:Y:S01]  /*e740*/  IMAD.X R4, R13, 0x1, R97, P4 ;  /* 0x000000010d047824 */ /* 0x000fe200020e0661 */
[----:B------:R-:W-:Y:S01]  /*e750*/  LEA R50, P4, R3, UR4, 0x1 ;  /* 0x0000000403327c11 */ /* 0x000fe2000f8808ff */
[----:B------:R-:W-:Y:S01]  /*e760*/  ULDC UR4, c[0x0][0x3d4] ;  /* 0x0000f50000047ab9 */ /* 0x000fe20000000800 */
[----:B------:R-:W-:Y:S02]  /*e770*/  CS2R R30, SRZ ;  /* 0x00000000001e7805 */ /* 0x000fe4000001ff00 */
[----:B------:R-:W-:-:S02]  /*e780*/  ISETP.GE.AND P6, PT, R225, UR4, PT ;  /* 0x00000004e1007c0c */ /* 0x000fc4000bfc6270 */
[----:B------:R-:W-:Y:S02]  /*e790*/  CS2R R44, SRZ ;  /* 0x00000000002c7805 */ /* 0x000fe4000001ff00 */
[----:B------:R-:W-:Y:S01]  /*e7a0*/  LEA.HI.X R51, R3, UR5, R4, 0x1, P4 ;  /* 0x0000000503337c11 */ /* 0x000fe2000a0f0c04 */
[----:B------:R-:W-:Y:S01]  /*e7b0*/  IMAD.X R3, R11, 0x1, R99, P5 ;  /* 0x000000010b037824 */ /* 0x000fe200028e0663 */
[----:B------:R-:W-:Y:S02]  /*e7c0*/  ISETP.GE.AND P5, PT, R228, UR4, PT ;  /* 0x00000004e4007c0c */ /* 0x000fe4000bfa6270 */
[----:B------:R-:W-:Y:S02]  /*e7d0*/  CS2R R46, SRZ ;  /* 0x00000000002e7805 */ /* 0x000fe4000001ff00 */
[----:B------:R-:W-:Y:S02]  /*e7e0*/  LEA R52, P4, R0, UR6, 0x1 ;  /* 0x0000000600347c11 */ /* 0x000fe4000f8808ff */
[----:B------:R-:W-:-:S02]  /*e7f0*/  CS2R R26, SRZ ;  /* 0x00000000001a7805 */ /* 0x000fc4000001ff00 */
[----:B------:R-:W-:Y:S02]  /*e800*/  CS2R R24, SRZ ;  /* 0x0000000000187805 */ /* 0x000fe4000001ff00 */
[----:B------:R-:W-:Y:S02]  /*e810*/  CS2R R6, SRZ ;  /* 0x0000000000067805 */ /* 0x000fe4000001ff00 */
[----:B------:R-:W-:Y:S02]  /*e820*/  CS2R R4, SRZ ;  /* 0x0000000000047805 */ /* 0x000fe4000001ff00 */
[----:B------:R-:W-:Y:S01]  /*e830*/  LEA.HI.X R53, R0, UR7, R3, 0x1, P4 ;  /* 0x0000000700357c11 */ /* 0x000fe2000a0f0c03 */
[----:B------:R-:W-:Y:S02]  /*e840*/  ULDC.64 UR8, c[0x0][0x208] ;  /* 0x0000820000087ab9 */ /* 0x000fe40000000a00 */
[----:B------:R0:W5:Y:S04]  /*e850*/  @!P6 LDG.E.128 R44, desc[UR8][R50.64+0x80] ;  /* 0x00008008322ce981 */ /* 0x000168000c1e1d00 */
[----:B------:R0:W5:Y:S04]  /*e860*/  @!P5 LDG.E.128 R28, desc[UR8][R50.64] ;  /* 0x00000008321cd981 */ /* 0x000168000c1e1d00 */
[----:B------:R0:W5:Y:S04]  /*e870*/  @!P5 LDG.E.128 R24, desc[UR8][R52.64] ;  /* 0x000000083418d981 */ /* 0x000168000c1e1d00 */
[----:B------:R0:W5:Y:S02]  /*e880*/  @!P6 LDG.E.128 R4, desc[UR8][R52.64+0x80] ;  /* 0x000080083404e981 */ /* 0x000164000c1e1d00 */
.L_x_1509:
[----:B------:R-:W-:Y:S05]  /*e890*/  BSYNC B1 ;  /* 0x0000000000017941 */ /* 0x000fea0003800000 */
.L_x_1508:
[----:B------:R-:W-:Y:S01]  /*e8a0*/  BSSY B1, `(.L_x_1510) ;  /* 0x000001f000017945 */ /* 0x000fe20003800000 */
[----:B-----5:R-:W-:Y:S01]  /*e8b0*/  IMAD.MOV.U32 R21, RZ, RZ, R6 ;  /* 0x000000ffff157224 */ /* 0x020fe200078e0006 */
[----:B0-----:R-:W-:Y:S01]  /*e8c0*/  CS2R R50, SRZ ;  /* 0x0000000000327805 */ /* 0x001fe2000001ff00 */
        /* <DEDUP_REMOVED lines=8> */
[----:B------:R-:W-:Y:S01]  /*e950*/  LEA R52, P4, R3, UR4, 0x1 ;  /* 0x0000000403347c11 */ /* 0x000fe2000f8808ff */
[----:B------:R-:W-:Y:S01]  /*e960*/  ULDC UR4, c[0x0][0x3d4] ;  /* 0x0000f50000047ab9 */ /* 0x000fe20000000800 */
[----:B------:R-:W-:-:S02]  /*e970*/  IADD3 R0, P5, P6, R93, R94, R10 ;  /* 0x0000005e5d007210 */ /* 0x000fc40007ebe00a */
[----:B------:R-:W-:Y:S02]  /*e980*/  CS2R R48, SRZ ;  /* 0x0000000000307805 */ /* 0x000fe4000001ff00 */
[----:B------:R-:W-:Y:S02]  /*e990*/  LEA.HI.X R53, R3, UR5, R32, 0x1, P4 ;  /* 0x0000000503357c11 */ /* 0x000fe4000a0f0c20 */
[----:B------:R-:W-:Y:S02]  /*e9a0*/  CS2R R50, SRZ ;  /* 0x0000000000327805 */ /* 0x000fe4000001ff00 */
[----:B------:R-:W-:Y:S02]  /*e9b0*/  IADD3.X R3, R99, R92, R11, P5, P6 ;  /* 0x0000005c63037210 */ /* 0x000fe40002fec40b */
[----:B------:R-:W-:Y:S02]  /*e9c0*/  CS2R R32, SRZ ;  /* 0x0000000000207805 */ /* 0x000fe4000001ff00 */
[----:B------:R-:W-:-:S02]  /*e9d0*/  ISETP.GE.AND P5, PT, R228, UR4, PT ;  /* 0x00000004e4007c0c */ /* 0x000fc4000bfa6270 */
[----:B------:R-:W-:Y:S02]  /*e9e0*/  CS2R R34, SRZ ;  /* 0x0000000000227805 */ /* 0x000fe4000001ff00 */
[----:B------:R-:W-:Y:S02]  /*e9f0*/  ISETP.GE.AND P6, PT, R225, UR4, PT ;  /* 0x00000004e1007c0c */ /* 0x000fe4000bfc6270 */
[----:B------:R-:W-:Y:S02]  /*ea00*/  CS2R R36, SRZ ;  /* 0x0000000000247805 */ /* 0x000fe4000001ff00 */
[C---:B------:R-:W-:Y:S02]  /*ea10*/  LEA R54, P4, R0.reuse, UR6, 0x1 ;  /* 0x0000000600367c11 */ /* 0x040fe4000f8808ff */
[----:B------:R-:W-:Y:S01]  /*ea20*/  CS2R R38, SRZ ;  /* 0x0000000000267805 */ /* 0x000fe2000001ff00 */
[----:B------:R-:W-:Y:S01]  /*ea30*/  ULDC.64 UR8, c[0x0][0x208] ;  /* 0x0000820000087ab9 */ /* 0x000fe20000000a00 */
[----:B------:R-:W-:Y:S01]  /*ea40*/  LEA.HI.X R55, R0, UR7, R3, 0x1, P4 ;  /* 0x0000000700377c11 */ /* 0x000fe2000a0f0c03 */
[----:B------:R0:W5:Y:S04]  /*ea50*/  @!P5 LDG.E.128 R40, desc[UR8][R52.64] ;  /* 0x000000083428d981 */ /* 0x000168000c1e1d00 */
[----:B------:R0:W5:Y:S04]  /*ea60*/  @!P6 LDG.E.128 R48, desc[UR8][R52.64+0x80] ;  /* 0x000080083430e981 */ /* 0x000168000c1e1d00 */
[----:B------:R0:W5:Y:S04]  /*ea70*/  @!P5 LDG.E.128 R32, desc[UR8][R54.64] ;  /* 0x000000083620d981 */ /* 0x000168000c1e1d00 */
[----:B------:R0:W5:Y:S02]  /*ea80*/  @!P6 LDG.E.128 R36, desc[UR8][R54.64+0x80] ;  /* 0x000080083624e981 */ /* 0x000164000c1e1d00 */
.L_x_1511:
[----:B------:R-:W-:Y:S05]  /*ea90*/  BSYNC B1 ;  /* 0x0000000000017941 */ /* 0x000fea0003800000 */
.L_x_1510:
[----:B------:R-:W-:Y:S01]  /*eaa0*/  IMAD.MOV.U32 R0, RZ, RZ, R4 ;  /* 0x000000ffff007224 */ /* 0x000fe200078e0004 */
[----:B------:R-:W-:Y:S01]  /*eab0*/  PRMT R125, R23, 0x7610, R125 ;  /* 0x00007610177d7816 */ /* 0x000fe2000000007d */
[----:B------:R-:W-:Y:S01]  /*eac0*/  IMAD.MOV.U32 R3, RZ, RZ, R5 ;  /* 0x000000ffff037224 */ /* 0x000fe200078e0005 */
[----:B------:R-:W1:Y:S01]  /*ead0*/  LDC R96, c[0x0][0x428] ;  /* 0x00010a00ff607b82 */ /* 0x000e620000000800 */
[----:B0-----:R-:W-:Y:S01]  /*eae0*/  IMAD.MOV.U32 R52, RZ, RZ, R29 ;  /* 0x000000ffff347224 */ /* 0x001fe200078e001d */
        /* <DEDUP_REMOVED lines=22> */
[----:B------:R-:W-:Y:S01]  /*ec50*/  BSSY B1, `(.L_x_1512) ;  /* 0x0000038000017945 */ /* 0x000fe20003800000 */
[----:B------:R-:W-:-:S02]  /*ec60*/  PRMT R115, R52, 0x7610, R115 ;  /* 0x0000761034737816 */ /* 0x000fc40000000073 */
[----:B------:R-:W-:Y:S02]  /*ec70*/  CS2R R64, SRZ ;  /* 0x0000000000407805 */ /* 0x000fe4000001ff00 */
[----:B------:R-:W-:Y:S01]  /*ec80*/  PRMT R128, R0, 0x7610, R128 ;  /* 0x0000761000807816 */ /* 0x000fe20000000080 */
[----:B------:R-:W-:Y:S01]  /*ec90*/  IMAD.MOV.U32 R0, RZ, RZ, R47 ;  /* 0x000000ffff007224 */ /* 0x000fe200078e002f */
[----:B------:R-:W-:Y:S01]  /*eca0*/  PRMT R130, R3, 0x7610, R130 ;  /* 0x0000761003827816 */ /* 0x000fe20000000082 */
[----:B------:R-:W-:Y:S01]  /*ecb0*/  IMAD.MOV.U32 R3, RZ, RZ, R32 ;  /* 0x000000ffff037224 */ /* 0x000fe200078e0020 */
[----:B------:R-:W-:Y:S02]  /*ecc0*/  PRMT R21, R21, 0x5410, R21 ;  /* 0x0000541015157816 */ /* 0x000fe40000000015 */
[----:B------:R-:W-:Y:S02]  /*ecd0*/  CS2R R52, SRZ ;  /* 0x0000000000347805 */ /* 0x000fe4000001ff00 */
[----:B------:R-:W-:-:S02]  /*ece0*/  PRMT R131, R0, 0x7610, R131 ;  /* 0x0000761000837816 */ /* 0x000fc40000000083 */
[----:B------:R-:W-:Y:S02]  /*ecf0*/  CS2R R54, SRZ ;  /* 0x0000000000367805 */ /* 0x000fe4000001ff00 */
[----:B------:R-:W-:Y:S02]  /*ed00*/  PRMT R114, R3, 0x7610, R114 ;  /* 0x0000761003727816 */ /* 0x000fe40000000072 */
        /* <DEDUP_REMOVED lines=13> */
[----:B-1----:R-:W-:Y:S06]  /*ede0*/  @P2 BRA `(.L_x_1513) ;  /* 0x0000000000782947 */ /* 0x002fec0003800000 */
[----:B------:R-:W-:Y:S01]  /*edf0*/  LEA R0, P4, R84, R12, 0x6 ;  /* 0x0000000c54007211 */ /* 0x000fe200078830ff */
[----:B------:R-:W-:Y:S01]  /*ee00*/  ULDC.64 UR4, c[0x0][0x3c8] ;  /* 0x0000f20000047ab9 */ /* 0x000fe20000000a00 */
[----:B------:R-:W-:Y:S01]  /*ee10*/  ULDC.64 UR6, c[0x0][0x3e0] ;  /* 0x0000f80000067ab9 */ /* 0x000fe20000000a00 */
[----:B------:R-:W-:Y:S02]  /*ee20*/  CS2R R60, SRZ ;  /* 0x00000000003c7805 */ /* 0x000fe4000001ff00 */
[----:B------:R-:W-:Y:S02]  /*ee30*/  IADD3 R3, P5, R0, R95, RZ ;  /* 0x0000005f00037210 */ /* 0x000fe40007fbe0ff */
[----:B------:R-:W-:Y:S02]  /*ee40*/  CS2R R62, SRZ ;  /* 0x00000000003e7805 */ /* 0x000fe4000001ff00 */
[----:B------:R-:W-:Y:S02]  /*ee50*/  LEA.HI.X R52, R84, R13, R85, 0x6, P4 ;  /* 0x0000000d54347211 */ /* 0x000fe400020f3455 */
[----:B------:R-:W-:-:S02]  /*ee60*/  CS2R R80, SRZ ;  /* 0x0000000000507805 */ /* 0x000fc4000001ff00 */
[----:B------:R-:W-:Y:S02]  /*ee70*/  LEA R0, P4, R14, R10, 0x6 ;  /* 0x0000000a0e007211 */ /* 0x000fe400078830ff */
[----:B------:R-:W-:Y:S02]  /*ee80*/  CS2R R82, SRZ ;  /* 0x0000000000527805 */ /* 0x000fe4000001ff00 */
[----:B------:R-:W-:Y:S01]  /*ee90*/  CS2R R56, SRZ ;  /* 0x0000000000387805 */ /* 0x000fe2000001ff00 */
[----:B------:R-:W-:Y:S01]  /*eea0*/  IMAD.X R52, R52, 0x1, R97, P5 ;  /* 0x0000000134347824 */ /* 0x000fe200028e0661 */
[----:B------:R-:W-:Y:S01]  /*eeb0*/  LEA R88, P5, R3, UR4, 0x1 ;  /* 0x0000000403587c11 */ /* 0x000fe2000f8a08ff */
[----:B------:R-:W-:Y:S01]  /*eec0*/  ULDC UR4, c[0x0][0x3d4] ;  /* 0x0000f50000047ab9 */ /* 0x000fe20000000800 */
[----:B------:R-:W-:Y:S02]  /*eed0*/  IADD3 R0, P6, R0, R93, RZ ;  /* 0x0000005d00007210 */ /* 0x000fe40007fde0ff */
[----:B------:R-:W-:-:S02]  /*eee0*/  CS2R R58, SRZ ;  /* 0x00000000003a7805 */ /* 0x000fc4000001ff00 */
[----:B------:R-:W-:Y:S01]  /*eef0*/  LEA.HI.X R54, R14, R11, R15, 0x6, P4 ;  /* 0x0000000b0e367211 */ /* 0x000fe200020f340f */
[----:B------:R-:W-:Y:S01]  /*ef00*/  ULDC.64 UR8, c[0x0][0x208] ;  /* 0x0000820000087ab9 */ /* 0x000fe20000000a00 */
[----:B------:R-:W-:Y:S02]  /*ef10*/  LEA.HI.X R89, R3, UR5, R52, 0x1, P5 ;  /* 0x0000000503597c11 */ /* 0x000fe4000a8f0c34 */
[----:B------:R-:W-:Y:S02]  /*ef20*/  CS2R R52, SRZ ;  /* 0x0000000000347805 */ /* 0x000fe4000001ff00 */
[----:B------:R-:W-:Y:S01]  /*ef30*/  ISETP.GE.AND P5, PT, R228, UR4, PT ;  /* 0x00000004e4007c0c */ /* 0x000fe2000bfa6270 */
[----:B------:R-:W-:Y:S01]  /*ef40*/  IMAD.X R3, R54, 0x1, R99, P6 ;  /* 0x0000000136037824 */ /* 0x000fe200030e0663 */
[----:B------:R-:W-:Y:S02]  /*ef50*/  ISETP.GE.AND P6, PT, R225, UR4, PT ;  /* 0x00000004e1007c0c */ /* 0x000fe4000bfc6270 */
[----:B------:R-:W-:-:S02]  /*ef60*/  CS2R R54, SRZ ;  /* 0x0000000000367805 */ /* 0x000fc4000001ff00 */
[----:B------:R-:W-:-:S04]  /*ef70*/  LEA R90, P4, R0, UR6, 0x1 ;  /* 0x00000006005a7c11 */ /* 0x000fc8000f8808ff */
[----:B------:R-:W-:-:S03]  /*ef80*/  LEA.HI.X R91, R0, UR7, R3, 0x1, P4 ;  /* 0x00000007005b7c11 */ /* 0x000fc6000a0f0c03 */
[----:B------:R0:W5:Y:S04]  /*ef90*/  @!P5 LDG.E.128 R60, desc[UR8][R88.64] ;  /* 0x00000008583cd981 */ /* 0x000168000c1e1d00 */
[----:B------:R0:W5:Y:S04]  /*efa0*/  @!P6 LDG.E.128 R80, desc[UR8][R88.64+0x80] ;  /* 0x000080085850e981 */ /* 0x000168000c1e1d00 */
[----:B------:R0:W5:Y:S04]  /*efb0*/  @!P5 LDG.E.128 R52, desc[UR8][R90.64] ;  /* 0x000000085a34d981 */ /* 0x000168000c1e1d00 */
[----:B------:R0:W5:Y:S02]  /*efc0*/  @!P6 LDG.E.128 R56, desc[UR8][R90.64+0x80] ;  /* 0x000080085a38e981 */ /* 0x000164000c1e1d00 */
.L_x_1513:
[----:B------:R-:W-:Y:S05]  /*efd0*/  BSYNC B1 ;  /* 0x0000000000017941 */ /* 0x000fea0003800000 */
.L_x_1512:
[----:B------:R-:W-:Y:S04]  /*efe0*/  BSSY B1, `(.L_x_1514) ;  /* 0x0000020000017945 */ /* 0x000fe80003800000 */
[----:B------:R-:W-:Y:S05]  /*eff0*/  @P3 BRA `(.L_x_1515) ;  /* 0x0000000000783947 */ /* 0x000fea0003800000 */
[----:B------:R-:W-:Y:S01]  /*f000*/  IMAD.WIDE.U32 R12, R84, 0x60, R12 ;  /* 0x00000060540c7825 */ /* 0x000fe200078e000c */
[----:B------:R-:W-:Y:S01]  /*f010*/  ULDC.64 UR4, c[0x0][0x3c8] ;  /* 0x0000f20000047ab9 */ /* 0x000fe20000000a00 */
[----:B------:R-:W-:Y:S01]  /*f020*/  ULDC.64 UR6, c[0x0][0x3e0] ;  /* 0x0000f80000067ab9 */ /* 0x000fe20000000a00 */
[----:B------:R-:W-:Y:S01]  /*f030*/  CS2R R72, SRZ ;  /* 0x0000000000487805 */ /* 0x000fe2000001ff00 */
[----:B------:R-:W-:Y:S01]  /*f040*/  IMAD.WIDE.U32 R10, R14, 0x60, R10 ;  /* 0x000000600e0a7825 */ /* 0x000fe200078e000a */
[----:B------:R-:W-:Y:S02]  /*f050*/  IADD3 R95, P4, R95, R12, RZ ;  /* 0x0000000c5f5f7210 */ /* 0x000fe40007f9e0ff */
[----:B------:R-:W-:Y:S02]  /*f060*/  CS2R R74, SRZ ;  /* 0x00000000004a7805 */ /* 0x000fe4000001ff00 */
[----:B------:R-:W-:Y:S01]  /*f070*/  CS2R R76, SRZ ;  /* 0x00000000004c7805 */ /* 0x000fe2000001ff00 */
[----:B------:R-:W-:Y:S01]  /*f080*/  IMAD R0, R85, 0x60, RZ ;  /* 0x0000006055007824 */ /* 0x000fe200078e02ff */
[----:B------:R-:W-:Y:S01]  /*f090*/  IADD3 R93, P5, R93, R10, RZ ;  /* 0x0000000a5d5d7210 */ /* 0x000fe20007fbe0ff */
[----:B------:R-:W-:Y:S01]  /*f0a0*/  IMAD R3, R15, 0x60, RZ ;  /* 0x000000600f037824 */ /* 0x000fe200078e02ff */
[----:B------:R-:W-:-:S02]  /*f0b0*/  CS2R R78, SRZ ;  /* 0x00000000004e7805 */ /* 0x000fc4000001ff00 */
[----:B------:R-:W-:Y:S02]  /*f0c0*/  CS2R R64, SRZ ;  /* 0x0000000000407805 */ /* 0x000fe4000001ff00 */
[----:B------:R-:W-:Y:S02]  /*f0d0*/  IADD3.X R12, R97, R13, R0, P4, !PT ;  /* 0x0000000d610c7210 */ /* 0x000fe400027fe400 */
[----:B------:R-:W-:Y:S02]  /*f0e0*/  CS2R R66, SRZ ;  /* 0x0000000000427805 */ /* 0x000fe4000001ff00 */
[----:B------:R-:W-:Y:S01]  /*f0f0*/  LEA R10, P4, R95, UR4, 0x1 ;  /* 0x000000045f0a7c11 */ /* 0x000fe2000f8808ff */
[----:B------:R-:W-:Y:S01]  /*f100*/  ULDC UR4, c[0x0][0x3d4] ;  /* 0x0000f50000047ab9 */ /* 0x000fe20000000800 */
[----:B------:R-:W-:Y:S02]  /*f110*/  IADD3.X R0, R99, R11, R3, P5, !PT ;  /* 0x0000000b63007210 */ /* 0x000fe40002ffe403 */
[----:B------:R-:W-:-:S02]  /*f120*/  CS2R R68, SRZ ;  /* 0x0000000000447805 */ /* 0x000fc4000001ff00 */
[----:B------:R-:W-:Y:S02]  /*f130*/  ISETP.GE.AND P5, PT, R228, UR4, PT ;  /* 0x00000004e4007c0c */ /* 0x000fe4000bfa6270 */
[----:B------:R-:W-:Y:S02]  /*f140*/  CS2R R70, SRZ ;  /* 0x0000000000467805 */ /* 0x000fe4000001ff00 */
[----:B------:R-:W-:Y:S01]  /*f150*/  ISETP.GE.AND P6, PT, R225, UR4, PT ;  /* 0x00000004e1007c0c */ /* 0x000fe2000bfc6270 */
[----:B------:R-:W-:Y:S01]  /*f160*/  ULDC.64 UR8, c[0x0][0x208] ;  /* 0x0000820000087ab9 */ /* 0x000fe20000000a00 */
[----:B------:R-:W-:Y:S02]  /*f170*/  LEA.HI.X R11, R95, UR5, R12, 0x1, P4 ;  /* 0x000000055f0b7c11 */ /* 0x000fe4000a0f0c0c */
[----:B------:R-:W-:-:S04]  /*f180*/  LEA R12, P4, R93, UR6, 0x1 ;  /* 0x000000065d0c7c11 */ /* 0x000fc8000f8808ff */
[----:B------:R-:W-:Y:S01]  /*f190*/  LEA.HI.X R13, R93, UR7, R0, 0x1, P4 ;  /* 0x000000075d0d7c11 */ /* 0x000fe2000a0f0c00 */
[----:B------:R1:W5:Y:S04]  /*f1a0*/  @!P5 LDG.E.128 R72, desc[UR8][R10.64] ;  /* 0x000000080a48d981 */ /* 0x000368000c1e1d00 */
[----:B------:R1:W5:Y:S04]  /*f1b0*/  @!P6 LDG.E.128 R76, desc[UR8][R10.64+0x80] ;  /* 0x000080080a4ce981 */ /* 0x000368000c1e1d00 */
[----:B------:R1:W5:Y:S04]  /*f1c0*/  @!P5 LDG.E.128 R64, desc[UR8][R12.64] ;  /* 0x000000080c40d981 */ /* 0x000368000c1e1d00 */
[----:B------:R1:W5:Y:S02]  /*f1d0*/  @!P6 LDG.E.128 R68, desc[UR8][R12.64+0x80] ;  /* 0x000080080c44e981 */ /* 0x000364000c1e1d00 */
.L_x_1515:
[----:B------:R-:W-:Y:S05]  /*f1e0*/  BSYNC B1 ;  /* 0x0000000000017941 */ /* 0x000fea0003800000 */
.L_x_1514:
[----:B------:R-:W2:Y:S04]  /*f1f0*/  LDL R93, [R1+0x4] ;  /* 0x00000400015d7983 */ /* 0x000ea80000100800 */
[----:B0-----:R-:W3:Y:S01]  /*f200*/  LDL R88, [R1+0x20] ;  /* 0x0000200001587983 */ /* 0x001ee20000100800 */
[----:B------:R-:W-:Y:S01]  /*f210*/  IMAD.MOV.U32 R3, RZ, RZ, R35 ;  /* 0x000000ffff037224 */ /* 0x000fe200078e0023 */
[----:B------:R-:W-:Y:S01]  /*f220*/  ISETP.NE.AND P4, PT, R96, 0x1, PT ;  /* 0x000000016000780c */ /* 0x000fe20003f85270 */
[----:B-1----:R-:W-:Y:S01]  /*f230*/  IMAD.MOV.U32 R11, RZ, RZ, R37 ;  /* 0x000000ffff0b7224 */ /* 0x002fe200078e0025 */
[----:B------:R-:W-:Y:S01]  /*f240*/  ULDC.64 UR4, c[0x0][0x3c8] ;  /* 0x0000f20000047ab9 */ /* 0x000fe20000000a00 */
        /* <DEDUP_REMOVED lines=15> */
[----:B------:R-:W-:Y:S01]  /*f340*/  PRMT R116, R10, 0x7610, R116 ;  /* 0x000076100a747816 */ /* 0x000fe20000000074 */
[----:B------:R-:W-:Y:S01]  /*f350*/  IMAD.MOV.U32 R10, RZ, RZ, R40 ;  /* 0x000000ffff0a7224 */ /* 0x000fe200078e0028 */
[----:B------:R-:W-:Y:S01]  /*f360*/  PRMT R120, R11, 0x7610, R120 ;  /* 0x000076100b787816 */ /* 0x000fe20000000078 */
[----:B-----5:R-:W-:Y:S01]  /*f370*/  IMAD.MOV.U32 R13, RZ, RZ, R52 ;  /* 0x000000ffff0d7224 */ /* 0x020fe200078e0034 */
[----:B------:R-:W-:Y:S01]  /*f380*/  ULDC.64 UR6, c[0x0][0x3e0] ;  /* 0x0000f80000067ab9 */ /* 0x000fe20000000a00 */
[----:B------:R-:W-:Y:S01]  /*f390*/  IMAD.MOV.U32 R12, RZ, RZ, R49 ;  /* 0x000000ffff0c7224 */ /* 0x000fe200078e0031 */
[----:B------:R-:W-:Y:S01]  /*f3a0*/  PRMT R134, R10, 0x7610, R134 ;  /* 0x000076100a867816 */ /* 0x000fe20000000086 */
[----:B------:R-:W1:Y:S01]  /*f3b0*/  @P4 LDC R11, c[0x0][0x430] ;  /* 0x00010c00ff0b4b82 */ /* 0x000e620000000800 */
[----:B------:R-:W-:Y:S01]  /*f3c0*/  IMAD.MOV.U32 R10, RZ, RZ, R43 ;  /* 0x000000ffff0a7224 */ /* 0x000fe200078e002b */
[----:B------:R-:W-:-:S02]  /*f3d0*/  PRMT R105, R13, 0x7610, R105 ;  /* 0x000076100d697816 */ /* 0x000fc40000000069 */
[----:B------:R-:W-:Y:S02]  /*f3e0*/  PRMT R121, R12, 0x7610, R121 ;  /* 0x000076100c797816 */ /* 0x000fe40000000079 */
[----:B------:R-:W-:Y:S01]  /*f3f0*/  PRMT R137, R10, 0x7610, R137 ;  /* 0x000076100a897816 */ /* 0x000fe20000000089 */
[----:B------:R-:W-:Y:S02]  /*f400*/  IMAD.MOV.U32 R10, RZ, RZ, R50 ;  /* 0x000000ffff0a7224 */ /* 0x000fe400078e0032 */
[----:B--2---:R-:W-:-:S03]  /*f410*/  IMAD R3, R93, 0x80, R18 ;  /* 0x000000805d037824 */ /* 0x004fc600078e0212 */
[----:B------:R-:W-:Y:S01]  /*f420*/  PRMT R122, R10, 0x7610, R122 ;  /* 0x000076100a7a7816 */ /* 0x000fe2000000007a */
[----:B------:R-:W2:Y:S01]  /*f430*/  LDL R93, [R1+0x68] ;  /* 0x00006800015d7983 */ /* 0x000ea20000100800 */
[----:B------:R-:W-:Y:S02]  /*f440*/  IMAD.MOV.U32 R10, RZ, RZ, R53 ;  /* 0x000000ffff0a7224 */ /* 0x000fe400078e0035 */
[----:B---3--:R-:W-:Y:S02]  /*f450*/  IMAD R3, R88, 0x20, R3 ;  /* 0x0000002058037824 */ /* 0x008fe400078e0203 */
[----:B------:R-:W-:Y:S01]  /*f460*/  IMAD.MOV.U32 R13, RZ, RZ, R55 ;  /* 0x000000ffff0d7224 */ /* 0x000fe200078e0037 */
[----:B------:R-:W-:Y:S01]  /*f470*/  PRMT R106, R10, 0x7610, R106 ;  /* 0x000076100a6a7816 */ /* 0x000fe2000000006a */
[----:B------:R-:W-:Y:S02]  /*f480*/  IMAD.MOV.U32 R12, RZ, RZ, R51 ;  /* 0x000000ffff0c7224 */ /* 0x000fe400078e0033 */
[----:B0-----:R-:W-:Y:S01]  /*f490*/  @P4 IMAD.HI.U32 R0, R3, R0, RZ ;  /* 0x0000000003004227 */ /* 0x001fe200078e00ff */
[----:B------:R-:W-:-:S02]  /*f4a0*/  PRMT R108, R13, 0x7610, R108 ;  /* 0x000076100d6c7816 */ /* 0x000fc4000000006c */
[----:B------:R-:W-:Y:S01]  /*f4b0*/  PRMT R123, R12, 0x7610, R123 ;  /* 0x000076100c7b7816 */ /* 0x000fe2000000007b */
[----:B------:R-:W-:Y:S02]  /*f4c0*/  IMAD.MOV.U32 R10, RZ, RZ, R57 ;  /* 0x000000ffff0a7224 */ /* 0x000fe400078e0039 */
[----:B------:R-:W-:Y:S01]  /*f4d0*/  IMAD.MOV.U32 R13, RZ, RZ, R59 ;  /* 0x000000ffff0d7224 */ /* 0x000fe200078e003b */
[----:B-1----:R-:W-:Y:S01]  /*f4e0*/  @P4 SHF.R.U32.HI R3, RZ, R11, R0 ;  /* 0x0000000bff034219 */ /* 0x002fe20000011600 */
[----:B------:R-:W-:Y:S01]  /*f4f0*/  IMAD.MOV.U32 R12, RZ, RZ, R54 ;  /* 0x000000ffff0c7224 */ /* 0x000fe200078e0036 */
[----:B------:R-:W-:Y:S01]  /*f500*/  PRMT R90, R10, 0x7610, R90 ;  /* 0x000076100a5a7816 */ /* 0x000fe2000000005a */
[----:B------:R-:W-:Y:S01]  /*f510*/  IMAD.MOV.U32 R10, RZ, RZ, R62 ;  /* 0x000000ffff0a7224 */ /* 0x000fe200078e003e */
[----:B------:R-:W-:Y:S01]  /*f520*/  PRMT R92, R13, 0x7610, R92 ;  /* 0x000076100d5c7816 */ /* 0x000fe2000000005c */
[----:B------:R-:W-:Y:S01]  /*f530*/  IMAD.MOV.U32 R11, RZ, RZ, R63 ;  /* 0x000000ffff0b7224 */ /* 0x000fe200078e003f */
[----:B------:R-:W-:Y:S01]  /*f540*/  SHF.R.S32.HI R13, RZ, 0x1f, R3 ;  /* 0x0000001fff0d7819 */ /* 0x000fe20000011403 */
[----:B------:R-:W-:Y:S01]  /*f550*/  IMAD.MOV.U32 R0, RZ, RZ, R61 ;  /* 0x000000ffff007224 */ /* 0x000fe200078e003d */
[----:B------:R-:W-:Y:S01]  /*f560*/  PRMT R107, R12, 0x7610, R107 ;  /* 0x000076100c6b7816 */ /* 0x000fe2000000006b */
[----:B------:R-:W-:Y:S01]  /*f570*/  IMAD.MOV.U32 R12, RZ, RZ, R58 ;  /* 0x000000ffff0c7224 */ /* 0x000fe200078e003a */
[----:B------:R-:W-:-:S02]  /*f580*/  PRMT R111, R10, 0x7610, R111 ;  /* 0x000076100a6f7816 */ /* 0x000fc4000000006f */
[----:B------:R-:W-:Y:S01]  /*f590*/  PRMT R112, R11, 0x7610, R112 ;  /* 0x000076100b707816 */ /* 0x000fe20000000070 */
[----:B------:R-:W-:Y:S01]  /*f5a0*/  IMAD.WIDE.U32 R10, R3, R84, R86 ;  /* 0x00000054030a7225 */ /* 0x000fe200078e0056 */
[----:B------:R-:W-:-:S03]  /*f5b0*/  PRMT R110, R0, 0x7610, R110 ;  /* 0x00007610006e7816 */ /* 0x000fc6000000006e */
[C---:B------:R-:W-:Y:S01]  /*f5c0*/  IMAD R84, R13.reuse, R84, RZ ;  /* 0x000000540d547224 */ /* 0x040fe200078e02ff */
[----:B------:R-:W-:Y:S01]  /*f5d0*/  PRMT R91, R12, 0x7610, R91 ;  /* 0x000076100c5b7816 */ /* 0x000fe2000000005b */
[-C--:B------:R-:W-:Y:S02]  /*f5e0*/  IMAD R0, R13, R14.reuse, RZ ;  /* 0x0000000e0d007224 */ /* 0x080fe400078e02ff */
[----:B------:R-:W-:-:S04]  /*f5f0*/  IMAD.WIDE.U32 R12, R3, R14, R8 ;  /* 0x0000000e030c7225 */ /* 0x000fc800078e0008 */
[C---:B------:R-:W-:Y:S02]  /*f600*/  IMAD R9, R3.reuse, R85, R84 ;  /* 0x0000005503097224 */ /* 0x040fe400078e0254 */
[----:B------:R-:W-:Y:S02]  /*f610*/  IMAD R3, R3, R15, R0 ;  /* 0x0000000f03037224 */ /* 0x000fe400078e0200 */
[----:B------:R-:W-:Y:S01]  /*f620*/  IMAD.MOV.U32 R88, RZ, RZ, R56 ;  /* 0x000000ffff587224 */ /* 0x000fe200078e0038 */
[----:B------:R-:W-:Y:S01]  /*f630*/  LEA R8, P4, R10, UR4, 0x1 ;  /* 0x000000040a087c11 */ /* 0x000fe2000f8808ff */
[----:B------:R-:W-:Y:S01]  /*f640*/  IMAD.IADD R9, R11, 0x1, R9 ;  /* 0x000000010b097824 */ /* 0x000fe200078e0209 */
[----:B------:R-:W-:Y:S01]  /*f650*/  LEA R0, P5, R12, UR6, 0x1 ;  /* 0x000000060c007c11 */ /* 0x000fe2000f8a08ff */
[----:B------:R-:W-:Y:S01]  /*f660*/  IMAD.IADD R3, R13, 0x1, R3 ;  /* 0x000000010d037824 */ /* 0x000fe200078e0203 */
[----:B------:R-:W-:Y:S01]  /*f670*/  PRMT R89, R88, 0x7610, R89 ;  /* 0x0000761058597816 */ /* 0x000fe20000000059 */
[----:B------:R-:W-:Y:S01]  /*f680*/  IMAD.MOV.U32 R88, RZ, RZ, R60 ;  /* 0x000000ffff587224 */ /* 0x000fe200078e003c */
[----:B------:R-:W-:Y:S01]  /*f690*/  UMOV UR4, 0xffffffff ;  /* 0xffffffff00047882 */ /* 0x000fe20000000000 */
[----:B------:R-:W-:-:S02]  /*f6a0*/  IMAD.MOV.U32 R86, RZ, RZ, R80 ;  /* 0x000000ffff567224 */ /* 0x000fc400078e0050 */
[----:B------:R-:W-:Y:S02]  /*f6b0*/  IMAD.MOV.U32 R14, RZ, RZ, R81 ;  /* 0x000000ffff0e7224 */ /* 0x000fe400078e0051 */
[----:B------:R-:W-:Y:S01]  /*f6c0*/  IMAD.MOV.U32 R15, RZ, RZ, R82 ;  /* 0x000000ffff0f7224 */ /* 0x000fe200078e0052 */
[----:B------:R-:W-:Y:S02]  /*f6d0*/  LEA.HI.X R9, R10, UR5, R9, 0x1, P4 ;  /* 0x000000050a097c11 */ /* 0x000fe4000a0f0c09 */
[----:B------:R-:W-:Y:S02]  /*f6e0*/  LEA.HI.X R3, R12, UR7, R3, 0x1, P5 ;  /* 0x000000070c037c11 */ /* 0x000fe4000a8f0c03 */
[----:B------:R-:W-:Y:S02]  /*f6f0*/  PRMT R109, R88, 0x7610, R109 ;  /* 0x00007610586d7816 */ /* 0x000fe4000000006d */
[----:B------:R-:W-:Y:S02]  /*f700*/  PRMT R103, R86, 0x7610, R103 ;  /* 0x0000761056677816 */ /* 0x000fe40000000067 */
[----:B------:R-:W-:-:S02]  /*f710*/  PRMT R102, R14, 0x7610, R102 ;  /* 0x000076100e667816 */ /* 0x000fc40000000066 */
[----:B------:R-:W-:Y:S02]  /*f720*/  PRMT R101, R15, 0x7610, R101 ;  /* 0x000076100f657816 */ /* 0x000fe40000000065 */
[----:B--2---:R-:W-:Y:S01]  /*f730*/  LEA.HI R10, R93, R93, RZ, 0x1 ;  /* 0x0000005d5d0a7211 */ /* 0x004fe200078f08ff */
[----:B------:R-:W-:Y:S06]  /*f740*/  BRA.DIV UR4, `(.L_x_1516) ;  /* 0x000001aa04207947 */ /* 0x000fec000b800000 */
.L_x_1826:
[----:B------:R-:W-:-:S03]  /*f750*/  UMOV UR4, 0xffffffff ;  /* 0xffffffff00047882 */ /* 0x000fc60000000000 */
[----:B------:R-:W-:Y:S05]  /*f760*/  BRA.DIV UR4, `(.L_x_1517) ;  /* 0x000001aa04407947 */ /* 0x000fea000b800000 */
.L_x_1829:
[----:B------:R-:W-:-:S03]  /*f770*/  UMOV UR4, 0xffffffff ;  /* 0xffffffff00047882 */ /* 0x000fc60000000000 */
[----:B------:R-:W-:Y:S05]  /*f780*/  BRA.DIV UR4, `(.L_x_1518) ;  /* 0x000001aa04607947 */ /* 0x000fea000b800000 */
.L_x_1832:
[----:B------:R-:W-:-:S03]  /*f790*/  UMOV UR4, 0xffffffff ;  /* 0xffffffff00047882 */ /* 0x000fc60000000000 */
[----:B------:R-:W-:Y:S05]  /*f7a0*/  BRA.DIV UR4, `(.L_x_1519) ;  /* 0x000001aa04807947 */ /* 0x000fea000b800000 */
.L_x_1835:
[----:B------:R-:W-:-:S03]  /*f7b0*/  UMOV UR4, 0xffffffff ;  /* 0xffffffff00047882 */ /* 0x000fc60000000000 */
[----:B------:R-:W-:Y:S05]  /*f7c0*/  BRA.DIV UR4, `(.L_x_1520) ;  /* 0x000001aa04a07947 */ /* 0x000fea000b800000 */
.L_x_1838:
[----:B------:R-:W-:-:S03]  /*f7d0*/  UMOV UR4, 0xffffffff ;  /* 0xffffffff00047882 */ /* 0x000fc60000000000 */
[----:B------:R-:W-:Y:S05]  /*f7e0*/  BRA.DIV UR4, `(.L_x_1521) ;  /* 0x000001aa04c07947 */ /* 0x000fea000b800000 */
.L_x_1841:
[----:B------:R-:W-:-:S03]  /*f7f0*/  UMOV UR4, 0xffffffff ;  /* 0xffffffff00047882 */ /* 0x000fc60000000000 */
[----:B------:R-:W-:Y:S05]  /*f800*/  BRA.DIV UR4, `(.L_x_1522) ;  /* 0x000001aa04e07947 */ /* 0x000fea000b800000 */
.L_x_1844:
[----:B------:R-:W-:-:S03]  /*f810*/  UMOV UR4, 0xffffffff ;  /* 0xffffffff00047882 */ /* 0x000fc60000000000 */
[----:B------:R-:W-:Y:S05]  /*f820*/  BRA.DIV UR4, `(.L_x_1523) ;  /* 0x000001ae04007947 */ /* 0x000fea000b800000 */
.L_x_1847:
[----:B------:R-:W-:-:S03]  /*f830*/  UMOV UR4, 0xffffffff ;  /* 0xffffffff00047882 */ /* 0x000fc60000000000 */
[----:B------:R-:W-:Y:S05]  /*f840*/  BRA.DIV UR4, `(.L_x_1524) ;  /* 0x000001ae04207947 */ /* 0x000fea000b800000 */
.L_x_1850:
[----:B------:R-:W-:-:S03]  /*f850*/  UMOV UR4, 0xffffffff ;  /* 0xffffffff00047882 */ /* 0x000fc60000000000 */
[----:B------:R-:W-:Y:S05]  /*f860*/  BRA.DIV UR4, `(.L_x_1525) ;  /* 0x000001ae04407947 */ /* 0x000fea000b800000 */
.L_x_1853:
[----:B------:R-:W-:-:S03]  /*f870*/  UMOV UR4, 0xffffffff ;  /* 0xffffffff00047882 */ /* 0x000fc60000000000 */
[----:B------:R-:W-:Y:S05]  /*f880*/  BRA.DIV UR4, `(.L_x_1526) ;  /* 0x000001ae04607947 */ /* 0x000fea000b800000 */
.L_x_1856:
[----:B------:R-:W-:-:S03]  /*f890*/  UMOV UR4, 0xffffffff ;  /* 0xffffffff00047882 */ /* 0x000fc60000000000 */
[----:B------:R-:W-:Y:S05]  /*f8a0*/  BRA.DIV UR4, `(.L_x_1527) ;  /* 0x000001ae04807947 */ /* 0x000fea000b800000 */
.L_x_1859:
[----:B------:R-:W-:-:S03]  /*f8b0*/  UMOV UR4, 0xffffffff ;  /* 0xffffffff00047882 */ /* 0x000fc60000000000 */
[----:B------:R-:W-:Y:S05]  /*f8c0*/  BRA.DIV UR4, `(.L_x_1528) ;  /* 0x000001ae04a07947 */ /* 0x000fea000b800000 */
.L_x_1862:
[----:B------:R-:W-:Y:S01]  /*f8d0*/  UMOV UR4, 0xffffffff ;  /* 0xffffffff00047882 */ /* 0x000fe20000000000 */
[----:B------:R-:W-:Y:S02]  /*f8e0*/  LOP3.LUT R10, R10, 0xfffffffe, RZ, 0xc0, !PT ;  /* 0xfffffffe0a0a7812 */ /* 0x000fe400078ec0ff */
[----:B------:R-:W-:Y:S05]  /*f8f0*/  BRA.DIV UR4, `(.L_x_1529) ;  /* 0x000001ae04bc7947 */ /* 0x000fea000b800000 */
.L_x_1865:
[----:B------:R-:W-:Y:S01]  /*f900*/  UMOV UR4, 0xffffffff ;  /* 0xffffffff00047882 */ /* 0x000fe20000000000 */
[----:B------:R-:W-:Y:S02]  /*f910*/  IMAD.IADD R9, R93, 0x1, -R10 ;  /* 0x000000015d097824 */ /* 0x000fe400078e0a0a */
[----:B------:R-:W-:Y:S05]  /*f920*/  BRA.DIV UR4, `(.L_x_1530) ;  /* 0x000001ae04d87947 */ /* 0x000fea000b800000 */
.L_x_1868:
[----:B------:R-:W-:Y:S01]  /*f930*/  UMOV UR4, 0xffffffff ;  /* 0xffffffff00047882 */ /* 0x000fe20000000000 */
[----:B------:R-:W-:Y:S01]  /*f940*/  SHF.L.U32 R9, R9, 0x1f, RZ ;  /* 0x0000001f09097819 */ /* 0x000fe200000006ff */
[----:B------:R-:W-:Y:S01]  /*f950*/  IMAD.MOV.U32 R3, RZ, RZ, R83 ;  /* 0x000000ffff037224 */ /* 0x000fe200078e0053 */
[----:B------:R-:W-:Y:S06]  /*f960*/  BRA.DIV UR4, `(.L_x_1531) ;  /* 0x000001ae04f07947 */ /* 0x000fec000b800000 */
.L_x_1871:
[----:B------:R-:W0:Y:S01]  /*f970*/  SYNCS.PHASECHK.TRANS64.TRYWAIT P4, [R16+URZ+0x30800], R9 ;  /* 0x03080009100075a7 */ /* 0x000e22000808017f */
[----:B------:R-:W-:Y:S01]  /*f980*/  IMAD.MOV.U32 R8, RZ, RZ, R66 ;  /* 0x000000ffff087224 */ /* 0x000fe200078e0042 */
[----:B------:R-:W-:Y:S01]  /*f990*/  PRMT R113, R3, 0x7610, R113 ;  /* 0x0000761003717816 */ /* 0x000fe20000000071 */
        /* <DEDUP_REMOVED lines=27> */
[----:B------:R-:W-:-:S02]  /*fb50*/  SHF.R.S32.HI R0, RZ, 0x1f, R225 ;  /* 0x0000001fff007819 */ /* 0x000fc400000114e1 */
[----:B------:R-:W-:Y:S01]  /*fb60*/  PRMT R85, R8, 0x7610, R85 ;  /* 0x0000761008557816 */ /* 0x000fe20000000055 */
[----:B------:R-:W-:Y:S01]  /*fb70*/  IMAD.MOV.U32 R8, RZ, RZ, R79 ;  /* 0x000000ffff087224 */ /* 0x000fe200078e004f */
[----:B------:R-:W-:Y:S02]  /*fb80*/  PRMT R86, R10, 0x7610, R86 ;  /* 0x000076100a567816 */ /* 0x000fe40000000056 */
[----:B------:R-:W-:Y:S02]  /*fb90*/  PRMT R87, R11, 0x7610, R87 ;  /* 0x000076100b577816 */ /* 0x000fe40000000057 */
[----:B------:R-:W-:Y:S01]  /*fba0*/  LEA.HI R0, R0, R225, RZ, 0x3 ;  /* 0x000000e100007211 */ /* 0x000fe200078f18ff */
[----:B0-----:R-:W-:Y:S06]  /*fbb0*/  @!P4 BRA `(.L_x_1533) ;  /* 0x000001ac0084c947 */ /* 0x001fec0003800000 */
.L_x_1872:
[----:B------:R-:W-:Y:S05]  /*fbc0*/  BSYNC B1 ;  /* 0x0000000000017941 */ /* 0x000fea0003800000 */
.L_x_1532:
[----:B------:R-:W-:Y:S01]  /*fbd0*/  BSSY B1, `(.L_x_1534) ;  /* 0x00000df000017945 */ /* 0x000fe20003800000 */
[----:B------:R-:W-:Y:S02]  /*fbe0*/  PRMT R88, R8, 0x7610, R88 ;  /* 0x0000761008587816 */ /* 0x000fe40000000058 */
[----:B------:R-:W-:Y:S01]  /*fbf0*/  SHF.R.S32.HI R0, RZ, 0x3, R0 ;  /* 0x00000003ff007819 */ /* 0x000fe20000011400 */
[----:B------:R-:W-:Y:S06]  /*fc00*/  @P0 BRA `(.L_x_1535) ;  /* 0x0000000c006c0947 */ /* 0x000fec0003800000 */
[----:B------:R1:W5:Y:S01]  /*fc10*/  LDL R156, [R1+0x38] ;  /* 0x00003800019c7983 */ /* 0x0003620000100800 */
[----:B------:R-:W2:Y:S03]  /*fc20*/  LDC R139, c[0x0][0x3d4] ;  /* 0x0000f500ff8b7b82 */ /* 0x000ea60000000800 */
[----:B------:R1:W5:Y:S04]  /*fc30*/  LDL R154, [R1+0x44] ;  /* 0x00004400019a7983 */ /* 0x0003680000100800 */
[----:B------:R1:W5:Y:S01]  /*fc40*/  LDL R152, [R1+0x48] ;  /* 0x0000480001987983 */ /* 0x0003620000100800 */
[----:B------:R-:W-:Y:S01]  /*fc50*/  BSSY B2, `(.L_x_1536) ;  /* 0x000006d000027945 */ /* 0x000fe20003800000 */
[----:B--2---:R-:W-:-:S02]  /*fc60*/  ISETP.GE.AND P0, PT, R228, R139, PT ;  /* 0x0000008be400720c */ /* 0x004fc40003f06270 */
[----:B------:R-:W-:-:S11]  /*fc70*/  ISETP.GE.AND P4, PT, R225, R139, PT ;  /* 0x0000008be100720c */ /* 0x000fd60003f86270 */
[----:B-1----:R-:W-:Y:S05]  /*fc80*/  @P0 BRA `(.L_x_1537) ;  /* 0x0000000400a40947 */ /* 0x002fea0003800000 */
[----:B------:R-:W2:Y:S04]  /*fc90*/  LDL R10, [R1+0x20] ;  /* 0x00002000010a7983 */ /* 0x000ea80000100800 */
[----:B------:R-:W3:Y:S01]  /*fca0*/  LDL R157, [R1+0x4c] ;  /* 0x00004c00019d7983 */ /* 0x000ee20000100800 */
[----:B------:R-:W-:Y:S02]  /*fcb0*/  SHF.R.U32.HI R149, RZ, 0x10, R29 ;  /* 0x00000010ff957819 */ /* 0x000fe4000001161d */
[----:B------:R-:W-:Y:S02]  /*fcc0*/  SHF.R.U64 R145, R30, 0x10, R31 ;  /* 0x000000101e917819 */ /* 0x000fe4000000121f */
[----:B------:R-:W-:Y:S02]  /*fcd0*/  SHF.R.U64 R30, R24, 0x10, R25 ;  /* 0x00000010181e7819 */ /* 0x000fe40000001219 */
[----:B------:R-:W-:-:S02]  /*fce0*/  SHF.R.U64 R144, R28, 0x10, R29 ;  /* 0x000000101c907819 */ /* 0x000fc4000000121d */
[----:B------:R-:W-:Y:S02]  /*fcf0*/  PRMT R148, R142, 0x5410, R149 ;  /* 0x000054108e947816 */ /* 0x000fe40000000095 */
[----:B------:R-:W-:Y:S02]  /*fd00*/  SHF.R.U32.HI R29, RZ, 0x10, R25 ;  /* 0x00000010ff1d7819 */ /* 0x000fe40000011619 */
[----:B------:R-:W-:Y:S02]  /*fd10*/  PRMT R149, R141, 0x5410, R30 ;  /* 0x000054108d957816 */ /* 0x000fe4000000001e */
[----:B------:R-:W-:Y:S02]  /*fd20*/  PRMT R147, R143, 0x5410, R144 ;  /* 0x000054108f937816 */ /* 0x000fe40000000090 */
[----:B------:R-:W-:Y:S02]  /*fd30*/  SHF.R.U32.HI R31, RZ, 0x10, R31 ;  /* 0x00000010ff1f7819 */ /* 0x000fe4000001161f */
[----:B------:R-:W-:-:S02]  /*fd40*/  SHF.R.U64 R28, R26, 0x10, R27 ;  /* 0x000000101a1c7819 */ /* 0x000fc4000000121b */
[----:B------:R-:W-:Y:S02]  /*fd50*/  PRMT R150, R140, 0x5410, R29 ;  /* 0x000054108c967816 */ /* 0x000fe4000000001d */
[----:B------:R-:W-:Y:S02]  /*fd60*/  SHF.R.U32.HI R26, RZ, 0x10, R27 ;  /* 0x00000010ff1a7819 */ /* 0x000fe4000001161b */
[----:B------:R-:W-:Y:S01]  /*fd70*/  PRMT R24, R92, 0x5432, R31 ;  /* 0x000054325c187816 */ /* 0x000fe2000000001f */
[----:B------:R-:W-:Y:S01]  /*fd80*/  IMAD.U32 R151, R150, 0x10000, RZ ;  /* 0x0001000096977824 */ /* 0x000fe200078e00ff */
[----:B------:R-:W-:Y:S02]  /*fd90*/  PRMT R27, R23, 0x5432, R28 ;  /* 0x00005432171b7816 */ /* 0x000fe4000000001c */
[----:B------:R-:W-:Y:S02]  /*fda0*/  PRMT R26, R21, 0x5432, R26 ;  /* 0x00005432151a7816 */ /* 0x000fe4000000001a */
[----:B------:R-:W-:-:S02]  /*fdb0*/  PRMT R25, R94, 0x5432, R145 ;  /* 0x000054325e197816 */ /* 0x000fc40000000091 */
[----:B------:R-:W-:Y:S02]  /*fdc0*/  LOP3.LUT R150, R150, 0xffff0000, RZ, 0xc0, !PT ;  /* 0xffff000096967812 */ /* 0x000fe400078ec0ff */
[----:B--2---:R-:W-:-:S04]  /*fdd0*/  LEA.HI R8, R139, R10, RZ, 0x1d ;  /* 0x0000000a8b087211 */ /* 0x004fc800078fe8ff */
[----:B------:R-:W-:Y:S01]  /*fde0*/  SHF.R.S32.HI R11, RZ, 0x1f, R8 ;  /* 0x0000001fff0b7819 */ /* 0x000fe20000011408 */
[----:B0-----:R-:W-:-:S03]  /*fdf0*/  IMAD.SHL.U32 R9, R8, 0x8, RZ ;  /* 0x0000000808097824 */ /* 0x001fc600078e00ff */
[----:B------:R-:W-:Y:S02]  /*fe00*/  LEA.HI R11, R11, R8, RZ, 0x3 ;  /* 0x000000080b0b7211 */ /* 0x000fe400078f18ff */
[----:B------:R-:W-:-:S03]  /*fe10*/  LOP3.LUT R9, R9, 0x38, RZ, 0xc0, !PT ;  /* 0x0000003809097812 */ /* 0x000fc600078ec0ff */
[----:B------:R-:W-:Y:S01]  /*fe20*/  IMAD.SHL.U32 R11, R11, 0x400, RZ ;  /* 0x000004000b0b7824 */ /* 0x000fe200078e00ff */
[----:B-----5:R-:W-:-:S04]  /*fe30*/  LOP3.LUT R9, R9, 0x1c0, R156, 0xf8, !PT ;  /* 0x000001c009097812 */ /* 0x020fc800078ef89c */
[----:B------:R-:W-:Y:S02]  /*fe40*/  LOP3.LUT R8, R9, R154, RZ, 0x3c, !PT ;  /* 0x0000009a09087212 */ /* 0x000fe400078e3cff */
[----:B------:R-:W-:-:S04]  /*fe50*/  LOP3.LUT R11, R11, 0x7fffe000, RZ, 0xc0, !PT ;  /* 0x7fffe0000b0b7812 */ /* 0x000fc800078ec0ff */
[----:B------:R-:W-:Y:S02]  /*fe60*/  IADD3 R13, R8, R11, R152 ;  /* 0x0000000b080d7210 */ /* 0x000fe40007ffe098 */
[----:B---3--:R-:W0:Y:S03]  /*fe70*/  LDS.128 R8, [R157] ;  /* 0x000000009d087984 */ /* 0x008e260000000c00 */
        /* <DEDUP_REMOVED lines=14> */
[----:B------:R-:W-:Y:S01]  /*ff60*/  IMAD.U32 R13, R149, 0x10000, RZ ;  /* 0x00010000950d7824 */ /* 0x000fe200078e00ff */
[C---:B------:R-:W-:Y:S01]  /*ff70*/  LOP3.LUT R11, R14.reuse, 0xffff0000, RZ, 0xc0, !PT ;  /* 0xffff00000e0b7812 */ /* 0x040fe200078ec0ff */
[----:B------:R-:W-:Y:S01]  /*ff80*/  IMAD.U32 R12, R147, 0x10000, RZ ;  /* 0x00010000930c7824 */ /* 0x000fe200078e00ff */
[----:B------:R-:W-:Y:S01]  /*ff90*/  LOP3.LUT R149, R149, 0xffff0000, RZ, 0xc0, !PT ;  /* 0xffff000095957812 */ /* 0x000fe200078ec0ff */
[----:B------:R-:W-:Y:S01]  /*ffa0*/  FMUL.FTZ R153, R141, R13 ;  /* 0x0000000d8d997220 */ /* 0x000fe20000410000 */
[----:B------:R-:W-:-:S02]  /*ffb0*/  IMAD.U32 R145, R14, 0x10000, RZ ;  /* 0x000100000e917824 */ /* 0x000fc400078e00ff */
[-C--:B------:R-:W-:Y:S01]  /*ffc0*/  FMUL.FTZ R141, R141, R12.reuse ;  /* 0x0000000c8d8d7220 */ /* 0x080fe20000410000 */
[C---:B------:R-:W-:Y:S01]  /*ffd0*/  IMAD.U32 R146, R15.reuse, 0x10000, RZ ;  /* 0x000100000f927824 */ /* 0x040fe200078e00ff */
[----:B------:R-:W-:Y:S01]  /*ffe0*/  LOP3.LUT R14, R15, 0xffff0000, RZ, 0xc0, !PT ;  /* 0xffff00000f0e7812 */ /* 0x000fe200078ec0ff */
[----:B------:R-:W-:Y:S01]  /*fff0*/  FFMA.FTZ R12, R28, R12, -R153 ;  /* 0x0000000c1c0c7223 */ /* 0x000fe20000010899 */
[----:B------:R-:W-:Y:S02]  /*10000*/  IMAD.U32 R15, R148, 0x10000, RZ ;  /* 0x00010000940f7824 */ /* 0x000fe400078e00ff */
[----:B------:R-:W-:Y:S01]  /*10010*/  FMUL.FTZ R155, R143, R151 ;  /* 0x000000978f9b7220 */ /* 0x000fe20000410000 */
[----:B------:R-:W-:Y:S02]  /*10020*/  IMAD.U32 R153, R26, 0x10000, RZ ;  /* 0x000100001a997824 */ /* 0x000fe400078e00ff */
[----:B------:R-:W-:Y:S01]  /*10030*/  FFMA.FTZ R13, R28, R13, R141 ;  /* 0x0000000d1c0d7223 */ /* 0x000fe2000001008d */
[----:B------:R-:W-:Y:S01]  /*10040*/  LOP3.LUT R147, R147, 0xffff0000, RZ, 0xc0, !PT ;  /* 0xffff000093937812 */ /* 0x000fe200078ec0ff */
[----:B------:R-:W-:-:S02]  /*10050*/  IMAD.U32 R141, R24, 0x10000, RZ ;  /* 0x00010000188d7824 */ /* 0x000fc400078e00ff */
[-C--:B------:R-:W-:Y:S01]  /*10060*/  FMUL.FTZ R143, R143, R15.reuse ;  /* 0x0000000f8f8f7220 */ /* 0x080fe20000410000 */
[----:B------:R-:W-:Y:S01]  /*10070*/  FFMA.FTZ R155, R30, R15, -R155 ;  /* 0x0000000f1e9b7223 */ /* 0x000fe2000001089b */
[----:B------:R-:W-:Y:S01]  /*10080*/  FMUL.FTZ R28, R142, R149 ;  /* 0x000000958e1c7220 */ /* 0x000fe20000410000 */
[----:B------:R-:W-:Y:S01]  /*10090*/  FMUL.FTZ R15, R146, R153 ;  /* 0x00000099920f7220 */ /* 0x000fe20000410000 */
[----:B------:R-:W-:Y:S01]  /*100a0*/  LOP3.LUT R148, R148, 0xffff0000, RZ, 0xc0, !PT ;  /* 0xffff000094947812 */ /* 0x000fe200078ec0ff */
[----:B------:R-:W-:Y:S01]  /*100b0*/  FMUL.FTZ R146, R146, R141 ;  /* 0x0000008d92927220 */ /* 0x000fe20000410000 */
[----:B------:R-:W-:Y:S01]  /*100c0*/  FMUL.FTZ R142, R142, R147 ;  /* 0x000000938e8e7220 */ /* 0x000fe20000410000 */
[----:B------:R-:W-:Y:S01]  /*100d0*/  FFMA.FTZ R143, R30, R151, R143 ;  /* 0x000000971e8f7223 */ /* 0x000fe2000001008f */
[----:B------:R-:W-:Y:S01]  /*100e0*/  FFMA.FTZ R147, R29, R147, -R28 ;  /* 0x000000931d937223 */ /* 0x000fe2000001081c */
[----:B------:R-:W-:Y:S01]  /*100f0*/  FFMA.FTZ R141, R140, R141, -R15 ;  /* 0x0000008d8c8d7223 */ /* 0x000fe2000001080f */
[----:B------:R-:W-:-:S02]  /*10100*/  IMAD.U32 R30, R27, 0x10000, RZ ;  /* 0x000100001b1e7824 */ /* 0x000fc400078e00ff */
[----:B------:R-:W-:Y:S01]  /*10110*/  FMUL.FTZ R15, R144, R148 ;  /* 0x00000094900f7220 */ /* 0x000fe20000410000 */
[----:B------:R-:W-:Y:S02]  /*10120*/  IMAD.U32 R28, R25, 0x10000, RZ ;  /* 0x00010000191c7824 */ /* 0x000fe400078e00ff */
[----:B------:R-:W-:Y:S01]  /*10130*/  FFMA.FTZ R153, R140, R153, R146 ;  /* 0x000000998c997223 */ /* 0x000fe20000010092 */
[----:B------:R-:W-:Y:S01]  /*10140*/  FMUL.FTZ R140, R144, R150 ;  /* 0x00000096908c7220 */ /* 0x000fe20000410000 */
[----:B------:R-:W-:Y:S01]  /*10150*/  FFMA.FTZ R142, R29, R149, R142 ;  /* 0x000000951d8e7223 */ /* 0x000fe2000001008e */
[C---:B------:R-:W-:Y:S01]  /*10160*/  FMUL.FTZ R144, R145.reuse, R30 ;  /* 0x0000001e91907220 */ /* 0x040fe20000410000 */
[----:B------:R-:W-:Y:S01]  /*10170*/  FMUL.FTZ R146, R145, R28 ;  /* 0x0000001c91927220 */ /* 0x000fe20000410000 */
[----:B------:R-:W-:Y:S01]  /*10180*/  LOP3.LUT R27, R27, 0xffff0000, RZ, 0xc0, !PT ;  /* 0xffff00001b1b7812 */ /* 0x000fe200078ec0ff */
[----:B------:R-:W-:Y:S01]  /*10190*/  FFMA.FTZ R150, R31, R150, R15 ;  /* 0x000000961f967223 */ /* 0x000fe2000001000f */
[----:B------:R-:W-:Y:S01]  /*101a0*/  LOP3.LUT R25, R25, 0xffff0000, RZ, 0xc0, !PT ;  /* 0xffff000019197812 */ /* 0x000fe200078ec0ff */
[C---:B------:R-:W-:Y:S01]  /*101b0*/  FFMA.FTZ R144, R9.reuse, R28, -R144 ;  /* 0x0000001c09907223 */ /* 0x040fe20000010890 */
[----:B------:R-:W-:Y:S01]  /*101c0*/  LOP3.LUT R29, R26, 0xffff0000, RZ, 0xc0, !PT ;  /* 0xffff00001a1d7812 */ /* 0x000fe200078ec0ff */
[----:B------:R-:W-:Y:S01]  /*101d0*/  FFMA.FTZ R146, R9, R30, R146 ;  /* 0x0000001e09927223 */ /* 0x000fe20000010092 */
[----:B------:R-:W-:Y:S01]  /*101e0*/  LOP3.LUT R15, R24, 0xffff0000, RZ, 0xc0, !PT ;  /* 0xffff0000180f7812 */ /* 0x000fe200078ec0ff */
[C---:B------:R-:W-:Y:S01]  /*101f0*/  FMUL.FTZ R9, R11.reuse, R27 ;  /* 0x0000001b0b097220 */ /* 0x040fe20000410000 */
[----:B------:R-:W-:Y:S01]  /*10200*/  FMUL.FTZ R24, R11, R25 ;  /* 0x000000190b187220 */ /* 0x000fe20000410000 */
[C---:B------:R-:W-:Y:S01]  /*10210*/  FMUL.FTZ R11, R14.reuse, R29 ;  /* 0x0000001d0e0b7220 */ /* 0x040fe20000410000 */
[----:B------:R-:W-:Y:S01]  /*10220*/  FFMA.FTZ R140, R31, R148, -R140 ;  /* 0x000000941f8c7223 */ /* 0x000fe2000001088c */
[----:B------:R-:W-:Y:S01]  /*10230*/  FMUL.FTZ R14, R14, R15 ;  /* 0x0000000f0e0e7220 */ /* 0x000fe20000410000 */
[C---:B------:R-:W-:Y:S01]  /*10240*/  FFMA.FTZ R27, R8.reuse, R27, R24 ;  /* 0x0000001b081b7223 */ /* 0x040fe20000010018 */
[----:B------:R-:W-:Y:S01]  /*10250*/  FFMA.FTZ R25, R8, R25, -R9 ;  /* 0x0000001908197223 */ /* 0x000fe20000010809 */
[C---:B------:R-:W-:Y:S01]  /*10260*/  FFMA.FTZ R24, R10.reuse, R15, -R11 ;  /* 0x0000000f0a187223 */ /* 0x040fe2000001080b */
[----:B------:R-:W-:Y:S01]  /*10270*/  FFMA.FTZ R26, R10, R29, R14 ;  /* 0x0000001d0a1a7223 */ /* 0x000fe2000001000e */
[----:B------:R-:W-:-:S02]  /*10280*/  F2FP.BF16.F32.PACK_AB R8, R147, R12 ;  /* 0x0000000c9308723e */ /* 0x000fc400000010ff */
[----:B------:R-:W-:Y:S02]  /*10290*/  F2FP.BF16.F32.PACK_AB R12, R142, R13 ;  /* 0x0000000d8e0c723e */ /* 0x000fe400000010ff */
        /* <DEDUP_REMOVED lines=8> */
.L_x_1537:
[----:B------:R-:W-:Y:S05]  /*10320*/  BSYNC B2 ;  /* 0x0000000000027941 */ /* 0x000fea0003800000 */
.L_x_1536:
[----:B------:R-:W-:Y:S05]  /*10330*/  @P4 BRA `(.L_x_1535) ;  /* 0x0000000400a04947 */ /* 0x000fea0003800000 */
[----:B-1----:R-:W2:Y:S01]  /*10340*/  LDL R138, [R1+0x90] ;  /* 0x00009000018a7983 */ /* 0x002ea20000100800 */
[----:B------:R-:W-:Y:S02]  /*10350*/  LEA.HI R139, R139, R0, RZ, 0x1d ;  /* 0x000000008b8b7211 */ /* 0x000fe400078fe8ff */
[----:B------:R-:W-:Y:S02]  /*10360*/  SHF.R.U64 R25, R4, 0x10, R5 ;  /* 0x0000001004197819 */ /* 0x000fe40000001205 */
[----:B------:R-:W-:Y:S01]  /*10370*/  SHF.R.S32.HI R10, RZ, 0x1f, R139 ;  /* 0x0000001fff0a7819 */ /* 0x000fe2000001148b */
[----:B------:R-:W-:Y:S01]  /*10380*/  IMAD.SHL.U32 R8, R139, 0x8, RZ ;  /* 0x000000088b087824 */ /* 0x000fe200078e00ff */
[----:B------:R-:W-:Y:S02]  /*10390*/  SHF.R.U32.HI R4, RZ, 0x10, R5 ;  /* 0x00000010ff047819 */ /* 0x000fe40000011605 */
[----:B------:R-:W-:Y:S02]  /*103a0*/  LEA.HI R10, R10, R139, RZ, 0x3 ;  /* 0x0000008b0a0a7211 */ /* 0x000fe400078f18ff */
[----:B------:R-:W-:-:S02]  /*103b0*/  LOP3.LUT R8, R8, 0x38, RZ, 0xc0, !PT ;  /* 0x0000003808087812 */ /* 0x000fc400078ec0ff */
[--C-:B------:R-:W-:Y:S01]  /*103c0*/  SHF.R.U64 R5, R6, 0x10, R7.reuse ;  /* 0x0000001006057819 */ /* 0x100fe20000001207 */
[----:B------:R-:W-:Y:S01]  /*103d0*/  IMAD.SHL.U32 R10, R10, 0x400, RZ ;  /* 0x000004000a0a7824 */ /* 0x000fe200078e00ff */
[----:B-----5:R-:W-:Y:S02]  /*103e0*/  LOP3.LUT R8, R8, 0x1c0, R156, 0xf8, !PT ;  /* 0x000001c008087812 */ /* 0x020fe400078ef89c */
[----:B------:R-:W-:Y:S02]  /*103f0*/  SHF.R.U32.HI R6, RZ, 0x10, R7 ;  /* 0x00000010ff067819 */ /* 0x000fe40000011607 */
[----:B0-----:R-:W-:Y:S02]  /*10400*/  LOP3.LUT R9, R8, R154, RZ, 0x3c, !PT ;  /* 0x0000009a08097212 */ /* 0x001fe400078e3cff */
[----:B------:R-:W-:Y:S02]  /*10410*/  LOP3.LUT R10, R10, 0x7fffe000, RZ, 0xc0, !PT ;  /* 0x7fffe0000a0a7812 */ /* 0x000fe400078ec0ff */
[----:B------:R-:W-:-:S02]  /*10420*/  SHF.R.U64 R29, R44, 0x10, R45 ;  /* 0x000000102c1d7819 */ /* 0x000fc4000000122d */
[----:B------:R-:W-:Y:S02]  /*10430*/  IADD3 R13, R9, R10, R152 ;  /* 0x0000000a090d7210 */ /* 0x000fe40007ffe098 */
[----:B------:R-:W-:Y:S02]  /*10440*/  PRMT R126, R126, 0x5410, R25 ;  /* 0x000054107e7e7816 */ /* 0x000fe40000000019 */
[----:B------:R-:W-:Y:S01]  /*10450*/  PRMT R127, R127, 0x5410, R4 ;  /* 0x000054107f7f7816 */ /* 0x000fe20000000004 */
[----:B------:R-:W-:Y:S01]  /*10460*/  IMAD R24, R13, 0x2, R16 ;  /* 0x000000020d187824 */ /* 0x000fe200078e0210 */
[----:B------:R-:W-:Y:S01]  /*10470*/  PRMT R124, R124, 0x5410, R5 ;  /* 0x000054107c7c7816 */ /* 0x000fe20000000005 */
[----:B------:R-:W-:Y:S01]  /*10480*/  IMAD.U32 R30, R126, 0x10000, RZ ;  /* 0x000100007e1e7824 */ /* 0x000fe200078e00ff */
[----:B------:R-:W-:Y:S01]  /*10490*/  PRMT R125, R125, 0x5410, R6 ;  /* 0x000054107d7d7816 */ /* 0x000fe20000000006 */
[----:B------:R-:W-:Y:S01]  /*104a0*/  IMAD.U32 R31, R127, 0x10000, RZ ;  /* 0x000100007f1f7824 */ /* 0x000fe200078e00ff */
[----:B------:R-:W0:Y:S01]  /*104b0*/  LDS.128 R12, [R24+0x10400] ;  /* 0x01040000180c7984 */ /* 0x000e220000000c00 */
[----:B------:R-:W-:-:S02]  /*104c0*/  PRMT R128, R128, 0x5410, R29 ;  /* 0x0000541080807816 */ /* 0x000fc4000000001d */
[----:B------:R-:W-:Y:S02]  /*104d0*/  SHF.R.U32.HI R44, RZ, 0x10, R45 ;  /* 0x00000010ff2c7819 */ /* 0x000fe4000001162d */
[--C-:B------:R-:W-:Y:S01]  /*104e0*/  SHF.R.U64 R27, R46, 0x10, R47.reuse ;  /* 0x000000102e1b7819 */ /* 0x100fe2000000122f */
[----:B------:R-:W-:Y:S01]  /*104f0*/  IMAD.U32 R29, R128, 0x10000, RZ ;  /* 0x00010000801d7824 */ /* 0x000fe200078e00ff */
[----:B------:R-:W-:Y:S02]  /*10500*/  PRMT R129, R129, 0x5410, R44 ;  /* 0x0000541081817816 */ /* 0x000fe4000000002c */
[----:B------:R-:W-:Y:S02]  /*10510*/  SHF.R.U32.HI R46, RZ, 0x10, R47 ;  /* 0x00000010ff2e7819 */ /* 0x000fe4000001162f */
[----:B------:R-:W-:Y:S02]  /*10520*/  LOP3.LUT R126, R126, 0xffff0000, RZ, 0xc0, !PT ;  /* 0xffff00007e7e7812 */ /* 0x000fe400078ec0ff */
[----:B------:R-:W-:-:S02]  /*10530*/  PRMT R131, R131, 0x5410, R46 ;  /* 0x0000541083837816 */ /* 0x000fc4000000002e */
[----:B------:R-:W-:Y:S02]  /*10540*/  LOP3.LUT R128, R128, 0xffff0000, RZ, 0xc0, !PT ;  /* 0xffff000080807812 */ /* 0x000fe400078ec0ff */
[----:B------:R-:W-:Y:S02]  /*10550*/  LOP3.LUT R127, R127, 0xffff0000, RZ, 0xc0, !PT ;  /* 0xffff00007f7f7812 */ /* 0x000fe400078ec0ff */
[----:B------:R-:W-:Y:S01]  /*10560*/  PRMT R130, R130, 0x5410, R27 ;  /* 0x0000541082827816 */ /* 0x000fe2000000001b */
[C---:B0-----:R-:W-:Y:S01]  /*10570*/  IMAD.U32 R26, R13.reuse, 0x10000, RZ ;  /* 0x000100000d1a7824 */ /* 0x041fe200078e00ff */
[----:B------:R-:W-:Y:S01]  /*10580*/  LOP3.LUT R13, R13, 0xffff0000, RZ, 0xc0, !PT ;  /* 0xffff00000d0d7812 */ /* 0x000fe200078ec0ff */
[C---:B------:R-:W-:Y:S01]  /*10590*/  IMAD.U32 R28, R15.reuse, 0x10000, RZ ;  /* 0x000100000f1c7824 */ /* 0x040fe200078e00ff */
[----:B------:R-:W-:Y:S01]  /*105a0*/  LOP3.LUT R15, R15, 0xffff0000, RZ, 0xc0, !PT ;  /* 0xffff00000f0f7812 */ /* 0x000fe200078ec0ff */
[----:B------:R-:W-:Y:S01]  /*105b0*/  FMUL.FTZ R139, R26, R31 ;  /* 0x0000001f1a8b7220 */ /* 0x000fe20000410000 */
[C---:B------:R-:W-:Y:S01]  /*105c0*/  IMAD.U32 R27, R14.reuse, 0x10000, RZ ;  /* 0x000100000e1b7824 */ /* 0x040fe200078e00ff */
[----:B------:R-:W-:Y:S01]  /*105d0*/  LOP3.LUT R14, R14, 0xffff0000, RZ, 0xc0, !PT ;  /* 0xffff00000e0e7812 */ /* 0x000fe200078ec0ff */
[----:B--2---:R-:W0:Y:S02]  /*105e0*/  LDS.128 R8, [R138] ;  /* 0x000000008a087984 */ /* 0x004e240000000c00 */
        /* <DEDUP_REMOVED lines=8> */
[C---:B------:R-:W-:Y:S01]  /*10670*/  IMAD.U32 R11, R12.reuse, 0x10000, RZ ;  /* 0x000100000c0b7824 */ /* 0x040fe200078e00ff */
[----:B------:R-:W-:-:S03]  /*10680*/  LOP3.LUT R12, R12, 0xffff0000, RZ, 0xc0, !PT ;  /* 0xffff00000c0c7812 */ /* 0x000fc600078ec0ff */
[CC--:B------:R-:W-:Y:S01]  /*10690*/  FMUL.FTZ R45, R11.reuse, R30.reuse ;  /* 0x0000001e0b2d7220 */ /* 0x0c0fe20000410000 */
[-C--:B------:R-:W-:Y:S01]  /*106a0*/  FMUL.FTZ R47, R11, R29.reuse ;  /* 0x0000001d0b2f7220 */ /* 0x080fe20000410000 */
[C---:B------:R-:W-:Y:S01]  /*106b0*/  IMAD.U32 R11, R129.reuse, 0x10000, RZ ;  /* 0x00010000810b7824 */ /* 0x040fe200078e00ff */
[----:B------:R-:W-:Y:S01]  /*106c0*/  LOP3.LUT R129, R129, 0xffff0000, RZ, 0xc0, !PT ;  /* 0xffff000081817812 */ /* 0x000fe200078ec0ff */
[C---:B------:R-:W-:Y:S01]  /*106d0*/  FFMA.FTZ R45, R4.reuse, R29, -R45 ;  /* 0x0000001d042d7223 */ /* 0x040fe2000001082d */
[----:B------:R-:W-:Y:S02]  /*106e0*/  IMAD.U32 R29, R125, 0x10000, RZ ;  /* 0x000100007d1d7824 */ /* 0x000fe400078e00ff */
[----:B------:R-:W-:Y:S01]  /*106f0*/  FFMA.FTZ R47, R4, R30, R47 ;  /* 0x0000001e042f7223 */ /* 0x000fe2000001002f */
[----:B------:R-:W-:Y:S01]  /*10700*/  FMUL.FTZ R141, R26, R11 ;  /* 0x0000000b1a8d7220 */ /* 0x000fe20000410000 */
[----:B------:R-:W-:Y:S02]  /*10710*/  IMAD.U32 R4, R131, 0x10000, RZ ;  /* 0x0001000083047824 */ /* 0x000fe400078e00ff */
[----:B------:R-:W-:Y:S01]  /*10720*/  FMUL.FTZ R26, R28, R29 ;  /* 0x0000001d1c1a7220 */ /* 0x000fe20000410000 */
[C---:B------:R-:W-:Y:S01]  /*10730*/  FFMA.FTZ R139, R6.reuse, R11, -R139 ;  /* 0x0000000b068b7223 */ /* 0x040fe2000001088b */
[----:B------:R-:W-:Y:S01]  /*10740*/  FFMA.FTZ R141, R6, R31, R141 ;  /* 0x0000001f068d7223 */ /* 0x000fe2000001008d */
[-C--:B------:R-:W-:Y:S01]  /*10750*/  FMUL.FTZ R28, R28, R4.reuse ;  /* 0x000000041c1c7220 */ /* 0x080fe20000410000 */
[C---:B------:R-:W-:Y:S01]  /*10760*/  FFMA.FTZ R31, R25.reuse, R4, -R26 ;  /* 0x00000004191f7223 */ /* 0x040fe2000001081a */
[C---:B------:R-:W-:Y:S01]  /*10770*/  FMUL.FTZ R4, R12.reuse, R126 ;  /* 0x0000007e0c047220 */ /* 0x040fe20000410000 */
[----:B------:R-:W-:Y:S01]  /*10780*/  FMUL.FTZ R12, R12, R128 ;  /* 0x000000800c0c7220 */ /* 0x000fe20000410000 */
[----:B------:R-:W-:Y:S01]  /*10790*/  FFMA.FTZ R25, R25, R29, R28 ;  /* 0x0000001d19197223 */ /* 0x000fe2000001001c */
[----:B------:R-:W-:-:S02]  /*107a0*/  IMAD.U32 R6, R124, 0x10000, RZ ;  /* 0x000100007c067824 */ /* 0x000fc400078e00ff */
[----:B------:R-:W-:Y:S01]  /*107b0*/  FFMA.FTZ R128, R5, R128, -R4 ;  /* 0x0000008005807223 */ /* 0x000fe20000010804 */
[C---:B------:R-:W-:Y:S01]  /*107c0*/  FMUL.FTZ R11, R13.reuse, R127 ;  /* 0x0000007f0d0b7220 */ /* 0x040fe20000410000 */
[-C--:B------:R-:W-:Y:S01]  /*107d0*/  FMUL.FTZ R28, R13, R129.reuse ;  /* 0x000000810d1c7220 */ /* 0x080fe20000410000 */
[C---:B------:R-:W-:Y:S01]  /*107e0*/  IMAD.U32 R4, R130.reuse, 0x10000, RZ ;  /* 0x0001000082047824 */ /* 0x040fe200078e00ff */
[----:B------:R-:W-:Y:S01]  /*107f0*/  LOP3.LUT R130, R130, 0xffff0000, RZ, 0xc0, !PT ;  /* 0xffff000082827812 */ /* 0x000fe200078ec0ff */
[C---:B------:R-:W-:Y:S01]  /*10800*/  FMUL.FTZ R30, R27.reuse, R6 ;  /* 0x000000061b1e7220 */ /* 0x040fe20000410000 */
[C---:B------:R-:W-:Y:S01]  /*10810*/  FFMA.FTZ R26, R8.reuse, R129, -R11 ;  /* 0x00000081081a7223 */ /* 0x040fe2000001080b */
[----:B------:R-:W-:Y:S01]  /*10820*/  FFMA.FTZ R28, R8, R127, R28 ;  /* 0x0000007f081c7223 */ /* 0x000fe2000001001c */
[----:B------:R-:W-:Y:S01]  /*10830*/  LOP3.LUT R124, R124, 0xffff0000, RZ, 0xc0, !PT ;  /* 0xffff00007c7c7812 */ /* 0x000fe200078ec0ff */
[----:B------:R-:W-:Y:S01]  /*10840*/  FMUL.FTZ R8, R27, R4 ;  /* 0x000000041b087220 */ /* 0x000fe20000410000 */
[----:B------:R-:W-:Y:S01]  /*10850*/  LOP3.LUT R125, R125, 0xffff0000, RZ, 0xc0, !PT ;  /* 0xffff00007d7d7812 */ /* 0x000fe200078ec0ff */
[----:B------:R-:W-:Y:S01]  /*10860*/  FFMA.FTZ R12, R5, R126, R12 ;  /* 0x0000007e050c7223 */ /* 0x000fe2000001000c */
[----:B------:R-:W-:Y:S01]  /*10870*/  LOP3.LUT R131, R131, 0xffff0000, RZ, 0xc0, !PT ;  /* 0xffff000083837812 */ /* 0x000fe200078ec0ff */
[C---:B------:R-:W-:Y:S01]  /*10880*/  FFMA.FTZ R30, R7.reuse, R4, -R30 ;  /* 0x00000004071e7223 */ /* 0x040fe2000001081e */
[C---:B------:R-:W-:Y:S01]  /*10890*/  FMUL.FTZ R5, R14.reuse, R130 ;  /* 0x000000820e057220 */ /* 0x040fe20000410000 */
[----:B------:R-:W-:Y:S01]  /*108a0*/  FFMA.FTZ R7, R7, R6, R8 ;  /* 0x0000000607077223 */ /* 0x000fe20000010008 */
[-C--:B------:R-:W-:Y:S01]  /*108b0*/  FMUL.FTZ R4, R14, R124.reuse ;  /* 0x0000007c0e047220 */ /* 0x080fe20000410000 */
[C---:B------:R-:W-:Y:S01]  /*108c0*/  FMUL.FTZ R13, R15.reuse, R125 ;  /* 0x0000007d0f0d7220 */ /* 0x040fe20000410000 */
[-C--:B------:R-:W-:Y:S01]  /*108d0*/  FMUL.FTZ R6, R15, R131.reuse ;  /* 0x000000830f067220 */ /* 0x080fe20000410000 */
        /* <DEDUP_REMOVED lines=14> */
.L_x_1535:
[----:B------:R-:W-:Y:S05]  /*109c0*/  BSYNC B1 ;  /* 0x0000000000017941 */ /* 0x000fea0003800000 */
.L_x_1534:
[----:B------:R-:W-:Y:S04]  /*109d0*/  BSSY B1, `(.L_x_1538) ;  /* 0x00000db000017945 */ /* 0x000fe80003800000 */
[----:B------:R-:W-:Y:S05]  /*109e0*/  @P1 BRA `(.L_x_1539) ;  /* 0x0000000c00641947 */ /* 0x000fea0003800000 */
[----:B------:R3:W5:Y:S01]  /*109f0*/  LDL R46, [R1+0x34] ;  /* 0x00003400012e7983 */ /* 0x0007620000100800 */
[----:B-1----:R-:W1:Y:S03]  /*10a00*/  LDC R13, c[0x0][0x3d4] ;  /* 0x0000f500ff0d7b82 */ /* 0x002e660000000800 */
[----:B------:R3:W5:Y:S04]  /*10a10*/  LDL R45, [R1+0x3c] ;  /* 0x00003c00012d7983 */ /* 0x0007680000100800 */
[----:B------:R3:W5:Y:S01]  /*10a20*/  LDL R44, [R1+0x40] ;  /* 0x00004000012c7983 */ /* 0x0007620000100800 */
[----:B------:R-:W-:Y:S01]  /*10a30*/  BSSY B2, `(.L_x_1540) ;  /* 0x000006c000027945 */ /* 0x000fe20003800000 */
[----:B-1----:R-:W-:-:S02]  /*10a40*/  ISETP.GE.AND P0, PT, R228, R13, PT ;  /* 0x0000000de400720c */ /* 0x002fc40003f06270 */
[----:B------:R-:W-:-:S11]  /*10a50*/  ISETP.GE.AND P1, PT, R225, R13, PT ;  /* 0x0000000de100720c */ /* 0x000fd60003f26270 */
[----:B---3--:R-:W-:Y:S05]  /*10a60*/  @P0 BRA `(.L_x_1541) ;  /* 0x0000000400a00947 */ /* 0x008fea0003800000 */
[----:B--2---:R-:W2:Y:S04]  /*10a70*/  LDL R4, [R1+0x20] ;  /* 0x0000200001047983 */ /* 0x004ea80000100800 */
[----:B------:R-:W3:Y:S01]  /*10a80*/  LDL R47, [R1+0x8c] ;  /* 0x00008c00012f7983 */ /* 0x000ee20000100800 */
[----:B------:R-:W-:Y:S02]  /*10a90*/  SHF.R.U64 R29, R40, 0x10, R41 ;  /* 0x00000010281d7819 */ /* 0x000fe40000001229 */
[--C-:B------:R-:W-:Y:S02]  /*10aa0*/  SHF.R.U64 R25, R32, 0x10, R33.reuse ;  /* 0x0000001020197819 */ /* 0x100fe40000001221 */
[----:B------:R-:W-:Y:S02]  /*10ab0*/  SHF.R.U32.HI R32, RZ, 0x10, R33 ;  /* 0x00000010ff207819 */ /* 0x000fe40000011621 */
[----:B------:R-:W-:-:S02]  /*10ac0*/  PRMT R134, R134, 0x5410, R29 ;  /* 0x0000541086867816 */ /* 0x000fc4000000001d */
[----:B------:R-:W-:Y:S02]  /*10ad0*/  PRMT R114, R114, 0x5410, R25 ;  /* 0x0000541072727816 */ /* 0x000fe40000000019 */
[----:B------:R-:W-:Y:S01]  /*10ae0*/  SHF.R.U32.HI R40, RZ, 0x10, R41 ;  /* 0x00000010ff287819 */ /* 0x000fe20000011629 */
[----:B------:R-:W-:Y:S01]  /*10af0*/  IMAD.U32 R31, R134, 0x10000, RZ ;  /* 0x00010000861f7824 */ /* 0x000fe200078e00ff */
[----:B------:R-:W-:Y:S01]  /*10b00*/  SHF.R.U64 R27, R42, 0x10, R43 ;  /* 0x000000102a1b7819 */ /* 0x000fe2000000122b */
[----:B------:R-:W-:Y:S01]  /*10b10*/  IMAD.U32 R33, R114, 0x10000, RZ ;  /* 0x0001000072217824 */ /* 0x000fe200078e00ff */
[--C-:B------:R-:W-:Y:S02]  /*10b20*/  SHF.R.U64 R15, R34, 0x10, R35.reuse ;  /* 0x00000010220f7819 */ /* 0x100fe40000001223 */
[----:B------:R-:W-:Y:S02]  /*10b30*/  PRMT R115, R115, 0x5410, R32 ;  /* 0x0000541073737816 */ /* 0x000fe40000000020 */
[----:B------:R-:W-:-:S02]  /*10b40*/  SHF.R.U32.HI R34, RZ, 0x10, R35 ;  /* 0x00000010ff227819 */ /* 0x000fc40000011623 */
[----:B------:R-:W-:Y:S01]  /*10b50*/  SHF.R.U32.HI R42, RZ, 0x10, R43 ;  /* 0x00000010ff2a7819 */ /* 0x000fe2000001162b */
[----:B------:R-:W-:Y:S01]  /*10b60*/  IMAD.U32 R30, R115, 0x10000, RZ ;  /* 0x00010000731e7824 */ /* 0x000fe200078e00ff */
[----:B------:R-:W-:Y:S02]  /*10b70*/  PRMT R135, R135, 0x5410, R40 ;  /* 0x0000541087877816 */ /* 0x000fe40000000028 */
[----:B------:R-:W-:Y:S02]  /*10b80*/  PRMT R136, R136, 0x5410, R27 ;  /* 0x0000541088887816 */ /* 0x000fe4000000001b */
[----:B------:R-:W-:Y:S02]  /*10b90*/  PRMT R133, R133, 0x5410, R34 ;  /* 0x0000541085857816 */ /* 0x000fe40000000022 */
[----:B------:R-:W-:Y:S02]  /*10ba0*/  PRMT R137, R137, 0x5410, R42 ;  /* 0x0000541089897816 */ /* 0x000fe4000000002a */
[----:B------:R-:W-:Y:S01]  /*10bb0*/  PRMT R132, R132, 0x5410, R15 ;  /* 0x0000541084847816 */ /* 0x000fe2000000000f */
[----:B------:R-:W-:Y:S01]  /*10bc0*/  IMAD.U32 R32, R133, 0x10000, RZ ;  /* 0x0001000085207824 */ /* 0x000fe200078e00ff */
[----:B--2---:R-:W-:-:S04]  /*10bd0*/  LEA.HI R4, R13, R4, RZ, 0x1d ;  /* 0x000000040d047211 */ /* 0x004fc800078fe8ff */
[----:B------:R-:W-:Y:S01]  /*10be0*/  SHF.R.S32.HI R7, RZ, 0x1f, R4 ;  /* 0x0000001fff077819 */ /* 0x000fe20000011404 */
[----:B------:R-:W-:-:S03]  /*10bf0*/  IMAD.SHL.U32 R5, R4, 0x8, RZ ;  /* 0x0000000804057824 */ /* 0x000fc600078e00ff */
[----:B------:R-:W-:Y:S02]  /*10c00*/  LEA.HI R7, R7, R4, RZ, 0x3 ;  /* 0x0000000407077211 */ /* 0x000fe400078f18ff */
[----:B-----5:R-:W-:-:S03]  /*10c10*/  LOP3.LUT R4, R46, 0x38, R5, 0xf8, !PT ;  /* 0x000000382e047812 */ /* 0x020fc600078ef805 */
[----:B------:R-:W-:Y:S01]  /*10c20*/  IMAD.SHL.U32 R7, R7, 0x400, RZ ;  /* 0x0000040007077824 */ /* 0x000fe200078e00ff */
[----:B------:R-:W-:-:S04]  /*10c30*/  LOP3.LUT R4, R4, R45, RZ, 0x3c, !PT ;  /* 0x0000002d04047212 */ /* 0x000fc800078e3cff */
[----:B------:R-:W-:-:S04]  /*10c40*/  LOP3.LUT R7, R7, 0x7fffe000, RZ, 0xc0, !PT ;  /* 0x7fffe00007077812 */ /* 0x000fc800078ec0ff */
[----:B0-----:R-:W-:Y:S02]  /*10c50*/  IADD3 R9, R4, R7, R44 ;  /* 0x0000000704097210 */ /* 0x001fe40007ffe02c */
        /* <DEDUP_REMOVED lines=17> */
[----:B------:R-:W-:-:S02]  /*10d70*/  IMAD.U32 R26, R135, 0x10000, RZ ;  /* 0x00010000871a7824 */ /* 0x000fc400078e00ff */
[----:B------:R-:W-:Y:S01]  /*10d80*/  FMUL.FTZ R34, R27, R30 ;  /* 0x0000001e1b227220 */ /* 0x000fe20000410000 */
[----:B------:R-:W-:Y:S02]  /*10d90*/  IMAD.U32 R29, R11, 0x10000, RZ ;  /* 0x000100000b1d7824 */ /* 0x000fe400078e00ff */
[C---:B------:R-:W-:Y:S01]  /*10da0*/  FFMA.FTZ R35, R14.reuse, R31, -R35 ;  /* 0x0000001f0e237223 */ /* 0x040fe20000010823 */
[----:B------:R-:W-:Y:S01]  /*10db0*/  FFMA.FTZ R41, R14, R33, R41 ;  /* 0x000000210e297223 */ /* 0x000fe20000010029 */
[----:B------:R-:W-:Y:S02]  /*10dc0*/  IMAD.U32 R14, R137, 0x10000, RZ ;  /* 0x00010000890e7824 */ /* 0x000fe400078e00ff */
[-C--:B------:R-:W-:Y:S01]  /*10dd0*/  FMUL.FTZ R40, R27, R26.reuse ;  /* 0x0000001a1b287220 */ /* 0x080fe20000410000 */
[----:B------:R-:W-:Y:S01]  /*10de0*/  FFMA.FTZ R34, R15, R26, -R34 ;  /* 0x0000001a0f227223 */ /* 0x000fe20000010822 */
[C---:B------:R-:W-:Y:S01]  /*10df0*/  FMUL.FTZ R26, R29.reuse, R32 ;  /* 0x000000201d1a7220 */ /* 0x040fe20000410000 */
[----:B------:R-:W-:Y:S01]  /*10e00*/  LOP3.LUT R27, R114, 0xffff0000, RZ, 0xc0, !PT ;  /* 0xffff0000721b7812 */ /* 0x000fe200078ec0ff */
[----:B------:R-:W-:Y:S01]  /*10e10*/  FMUL.FTZ R29, R29, R14 ;  /* 0x0000000e1d1d7220 */ /* 0x000fe20000410000 */
[----:B------:R-:W-:Y:S01]  /*10e20*/  FFMA.FTZ R40, R15, R30, R40 ;  /* 0x0000001e0f287223 */ /* 0x000fe20000010028 */
[C---:B------:R-:W-:Y:S01]  /*10e30*/  FFMA.FTZ R42, R25.reuse, R14, -R26 ;  /* 0x0000000e192a7223 */ /* 0x040fe2000001081a */
[----:B------:R-:W-:Y:S01]  /*10e40*/  LOP3.LUT R15, R134, 0xffff0000, RZ, 0xc0, !PT ;  /* 0xffff0000860f7812 */ /* 0x000fe200078ec0ff */
[----:B------:R-:W-:Y:S01]  /*10e50*/  FFMA.FTZ R43, R25, R32, R29 ;  /* 0x00000020192b7223 */ /* 0x000fe2000001001d */
[----:B------:R-:W-:Y:S01]  /*10e60*/  LOP3.LUT R26, R115, 0xffff0000, RZ, 0xc0, !PT ;  /* 0xffff0000731a7812 */ /* 0x000fe200078ec0ff */
[C---:B------:R-:W-:Y:S01]  /*10e70*/  FMUL.FTZ R25, R8.reuse, R27 ;  /* 0x0000001b08197220 */ /* 0x040fe20000410000 */
[----:B------:R-:W-:Y:S01]  /*10e80*/  LOP3.LUT R14, R135, 0xffff0000, RZ, 0xc0, !PT ;  /* 0xffff0000870e7812 */ /* 0x000fe200078ec0ff */
[----:B------:R-:W-:Y:S01]  /*10e90*/  FMUL.FTZ R29, R8, R15 ;  /* 0x0000000f081d7220 */ /* 0x000fe20000410000 */
[----:B------:R-:W-:-:S02]  /*10ea0*/  IMAD.U32 R28, R10, 0x10000, RZ ;  /* 0x000100000a1c7824 */ /* 0x000fc400078e00ff */
[C---:B------:R-:W-:Y:S01]  /*10eb0*/  FMUL.FTZ R8, R9.reuse, R26 ;  /* 0x0000001a09087220 */ /* 0x040fe20000410000 */
[----:B------:R-:W-:Y:S01]  /*10ec0*/  FFMA.FTZ R30, R4, R15, -R25 ;  /* 0x0000000f041e7223 */ /* 0x000fe20000010819 */
[-C--:B------:R-:W-:Y:S01]  /*10ed0*/  FMUL.FTZ R9, R9, R14.reuse ;  /* 0x0000000e09097220 */ /* 0x080fe20000410000 */
[----:B------:R-:W-:Y:S02]  /*10ee0*/  IMAD.U32 R25, R132, 0x10000, RZ ;  /* 0x0001000084197824 */ /* 0x000fe400078e00ff */
[----:B------:R-:W-:Y:S01]  /*10ef0*/  FFMA.FTZ R32, R4, R27, R29 ;  /* 0x0000001b04207223 */ /* 0x000fe2000001001d */
[----:B------:R-:W-:Y:S02]  /*10f00*/  IMAD.U32 R15, R136, 0x10000, RZ ;  /* 0x00010000880f7824 */ /* 0x000fe400078e00ff */
[C---:B------:R-:W-:Y:S01]  /*10f10*/  FFMA.FTZ R27, R5.reuse, R14, -R8 ;  /* 0x0000000e051b7223 */ /* 0x040fe20000010808 */
[----:B------:R-:W-:Y:S01]  /*10f20*/  FFMA.FTZ R29, R5, R26, R9 ;  /* 0x0000001a051d7223 */ /* 0x000fe20000010009 */
[----:B------:R-:W-:Y:S01]  /*10f30*/  LOP3.LUT R10, R10, 0xffff0000, RZ, 0xc0, !PT ;  /* 0xffff00000a0a7812 */ /* 0x000fe200078ec0ff */
[C---:B------:R-:W-:Y:S01]  /*10f40*/  FMUL.FTZ R31, R28.reuse, R25 ;  /* 0x000000191c1f7220 */ /* 0x040fe20000410000 */
        /* <DEDUP_REMOVED lines=9> */
[----:B------:R-:W-:-:S02]  /*10fe0*/  FMUL.FTZ R24, R11, R8 ;  /* 0x000000080b187220 */ /* 0x000fc40000410000 */
[-C--:B------:R-:W-:Y:S01]  /*10ff0*/  FMUL.FTZ R14, R10, R5.reuse ;  /* 0x000000050a0e7220 */ /* 0x080fe20000410000 */
[C---:B------:R-:W-:Y:S01]  /*11000*/  FFMA.FTZ R10, R6.reuse, R5, -R15 ;  /* 0x00000005060a7223 */ /* 0x040fe2000001080f */
[-C--:B------:R-:W-:Y:S01]  /*11010*/  FMUL.FTZ R25, R11, R4.reuse ;  /* 0x000000040b197220 */ /* 0x080fe20000410000 */
[C---:B------:R-:W-:Y:S01]  /*11020*/  FFMA.FTZ R11, R7.reuse, R4, -R24 ;  /* 0x00000004070b7223 */ /* 0x040fe20000010818 */
        /* <DEDUP_REMOVED lines=12> */
.L_x_1541:
[----:B------:R-:W-:Y:S05]  /*110f0*/  BSYNC B2 ;  /* 0x0000000000027941 */ /* 0x000fea0003800000 */
.L_x_1540:
[----:B------:R-:W-:Y:S05]  /*11100*/  @P1 BRA `(.L_x_1539) ;  /* 0x00000004009c1947 */ /* 0x000fea0003800000 */
[----:B------:R-:W3:Y:S01]  /*11110*/  LDL R40, [R1+0x88] ;  /* 0x0000880001287983 */ /* 0x000ee20000100800 */
[----:B------:R-:W-:Y:S02]  /*11120*/  LEA.HI R13, R13, R0, RZ, 0x1d ;  /* 0x000000000d0d7211 */ /* 0x000fe400078fe8ff */
[----:B------:R-:W-:Y:S02]  /*11130*/  SHF.R.U64 R27, R48, 0x10, R49 ;  /* 0x00000010301b7819 */ /* 0x000fe40000001231 */
[----:B-12---:R-:W-:Y:S01]  /*11140*/  SHF.R.S32.HI R6, RZ, 0x1f, R13 ;  /* 0x0000001fff067819 */ /* 0x006fe2000001140d */
[----:B------:R-:W-:Y:S01]  /*11150*/  IMAD.SHL.U32 R4, R13, 0x8, RZ ;  /* 0x000000080d047824 */ /* 0x000fe200078e00ff */
[----:B------:R-:W-:Y:S02]  /*11160*/  SHF.R.U64 R15, R36, 0x10, R37 ;  /* 0x00000010240f7819 */ /* 0x000fe40000001225 */
[----:B------:R-:W-:Y:S02]  /*11170*/  LEA.HI R6, R6, R13, RZ, 0x3 ;  /* 0x0000000d06067211 */ /* 0x000fe400078f18ff */
[----:B-----5:R-:W-:-:S02]  /*11180*/  LOP3.LUT R4, R46, 0x38, R4, 0xf8, !PT ;  /* 0x000000382e047812 */ /* 0x020fc400078ef804 */
[----:B------:R-:W-:Y:S01]  /*11190*/  SHF.R.U64 R25, R50, 0x10, R51 ;  /* 0x0000001032197819 */ /* 0x000fe20000001233 */
[----:B------:R-:W-:Y:S01]  /*111a0*/  IMAD.SHL.U32 R6, R6, 0x400, RZ ;  /* 0x0000040006067824 */ /* 0x000fe200078e00ff */
[----:B------:R-:W-:Y:S02]  /*111b0*/  LOP3.LUT R4, R4, R45, RZ, 0x3c, !PT ;  /* 0x0000002d04047212 */ /* 0x000fe400078e3cff */
[----:B------:R-:W-:Y:S02]  /*111c0*/  PRMT R120, R120, 0x5410, R27 ;  /* 0x0000541078787816 */ /* 0x000fe4000000001b */
[----:B0-----:R-:W-:Y:S02]  /*111d0*/  LOP3.LUT R9, R6, 0x7fffe000, RZ, 0xc0, !PT ;  /* 0x7fffe00006097812 */ /* 0x001fe400078ec0ff */
[----:B------:R-:W-:Y:S01]  /*111e0*/  PRMT R116, R116, 0x5410, R15 ;  /* 0x0000541074747816 */ /* 0x000fe2000000000f */
[----:B------:R-:W-:Y:S01]  /*111f0*/  IMAD.U32 R30, R120, 0x10000, RZ ;  /* 0x00010000781e7824 */ /* 0x000fe200078e00ff */
[----:B------:R-:W-:-:S02]  /*11200*/  IADD3 R9, R4, R9, R44 ;  /* 0x0000000904097210 */ /* 0x000fc40007ffe02c */
[----:B------:R-:W-:Y:S01]  /*11210*/  SHF.R.U64 R13, R38, 0x10, R39 ;  /* 0x00000010260d7819 */ /* 0x000fe20000001227 */
[----:B------:R-:W-:Y:S01]  /*11220*/  IMAD.U32 R32, R116, 0x10000, RZ ;  /* 0x0001000074207824 */ /* 0x000fe200078e00ff */
[----:B------:R-:W-:Y:S01]  /*11230*/  SHF.R.U32.HI R36, RZ, 0x10, R37 ;  /* 0x00000010ff247819 */ /* 0x000fe20000011625 */
[----:B------:R-:W-:Y:S01]  /*11240*/  IMAD R12, R9, 0x2, R16 ;  /* 0x00000002090c7824 */ /* 0x000fe200078e0210 */
[----:B------:R-:W-:Y:S02]  /*11250*/  SHF.R.U32.HI R38, RZ, 0x10, R39 ;  /* 0x00000010ff267819 */ /* 0x000fe40000011627 */
[----:B------:R-:W-:Y:S02]  /*11260*/  PRMT R122, R122, 0x5410, R25 ;  /* 0x000054107a7a7816 */ /* 0x000fe40000000019 */
[----:B------:R-:W0:Y:S01]  /*11270*/  LDS.128 R8, [R12+0x10400] ;  /* 0x010400000c087984 */ /* 0x000e220000000c00 */
[----:B------:R-:W-:Y:S02]  /*11280*/  SHF.R.U32.HI R50, RZ, 0x10, R51 ;  /* 0x00000010ff327819 */ /* 0x000fe40000011633 */
[----:B------:R-:W-:-:S02]  /*11290*/  SHF.R.U32.HI R48, RZ, 0x10, R49 ;  /* 0x00000010ff307819 */ /* 0x000fc40000011631 */
[----:B------:R-:W-:Y:S02]  /*112a0*/  PRMT R117, R117, 0x5410, R36 ;  /* 0x0000541075757816 */ /* 0x000fe40000000024 */
[----:B------:R-:W-:Y:S02]  /*112b0*/  PRMT R119, R119, 0x5410, R38 ;  /* 0x0000541077777816 */ /* 0x000fe40000000026 */
[----:B------:R-:W-:Y:S01]  /*112c0*/  PRMT R118, R118, 0x5410, R13 ;  /* 0x0000541076767816 */ /* 0x000fe2000000000d */
[----:B------:R-:W-:Y:S01]  /*112d0*/  IMAD.U32 R29, R117, 0x10000, RZ ;  /* 0x00010000751d7824 */ /* 0x000fe200078e00ff */
[----:B------:R-:W-:Y:S01]  /*112e0*/  PRMT R123, R123, 0x5410, R50 ;  /* 0x000054107b7b7816 */ /* 0x000fe20000000032 */
[----:B------:R-:W-:Y:S01]  /*112f0*/  IMAD.U32 R31, R119, 0x10000, RZ ;  /* 0x00010000771f7824 */ /* 0x000fe200078e00ff */
[----:B------:R-:W-:Y:S01]  /*11300*/  PRMT R121, R121, 0x5410, R48 ;  /* 0x0000541079797816 */ /* 0x000fe20000000030 */
[C---:B0-----:R-:W-:Y:S01]  /*11310*/  IMAD.U32 R25, R8.reuse, 0x10000, RZ ;  /* 0x0001000008197824 */ /* 0x041fe200078e00ff */
[----:B------:R-:W-:Y:S01]  /*11320*/  LOP3.LUT R8, R8, 0xffff0000, RZ, 0xc0, !PT ;  /* 0xffff000008087812 */ /* 0x000fe200078ec0ff */
[C---:B------:R-:W-:Y:S01]  /*11330*/  IMAD.U32 R26, R9.reuse, 0x10000, RZ ;  /* 0x00010000091a7824 */ /* 0x040fe200078e00ff */
[----:B------:R-:W-:Y:S01]  /*11340*/  LOP3.LUT R9, R9, 0xffff0000, RZ, 0xc0, !PT ;  /* 0xffff000009097812 */ /* 0x000fe200078ec0ff */
[C---:B------:R-:W-:Y:S01]  /*11350*/  FMUL.FTZ R34, R25.reuse, R32 ;  /* 0x0000002019227220 */ /* 0x040fe20000410000 */
[----:B------:R-:W-:Y:S01]  /*11360*/  FMUL.FTZ R36, R25, R30 ;  /* 0x0000001e19247220 */ /* 0x000fe20000410000 */
[----:B------:R-:W-:-:S02]  /*11370*/  IMAD.U32 R28, R11, 0x10000, RZ ;  /* 0x000100000b1c7824 */ /* 0x000fc400078e00ff */
[----:B------:R-:W-:Y:S01]  /*11380*/  FMUL.FTZ R33, R26, R29 ;  /* 0x0000001d1a217220 */ /* 0x000fe20000410000 */
[----:B------:R-:W-:Y:S01]  /*11390*/  IMAD.U32 R25, R121, 0x10000, RZ ;  /* 0x0001000079197824 */ /* 0x000fe200078e00ff */
[----:B------:R-:W-:Y:S01]  /*113a0*/  LOP3.LUT R11, R11, 0xffff0000, RZ, 0xc0, !PT ;  /* 0xffff00000b0b7812 */ /* 0x000fe200078ec0ff */
[----:B------:R-:W-:Y:S01]  /*113b0*/  FMUL.FTZ R37, R28, R31 ;  /* 0x0000001f1c257220 */ /* 0x000fe20000410000 */
[----:B------:R-:W-:Y:S02]  /*113c0*/  IMAD.U32 R27, R10, 0x10000, RZ ;  /* 0x000100000a1b7824 */ /* 0x000fe400078e00ff */
[----:B------:R-:W-:Y:S01]  /*113d0*/  FMUL.FTZ R35, R26, R25 ;  /* 0x000000191a237220 */ /* 0x000fe20000410000 */
[----:B------:R-:W-:Y:S01]  /*113e0*/  IMAD.U32 R26, R118, 0x10000, RZ ;  /* 0x00010000761a7824 */ /* 0x000fe200078e00ff */
[----:B------:R-:W-:Y:S01]  /*113f0*/  LOP3.LUT R10, R10, 0xffff0000, RZ, 0xc0, !PT ;  /* 0xffff00000a0a7812 */ /* 0x000fe200078ec0ff */
[----:B---3--:R-:W0:Y:S02]  /*11400*/  LDS.128 R4, [R40] ;  /* 0x0000000028047984 */ /* 0x008e240000000c00 */
[C---:B0-----:R-:W-:Y:S01]  /*11410*/  IMAD.U32 R13, R4.reuse, 0x10000, RZ ;  /* 0x00010000040d7824 */ /* 0x041fe200078e00ff */
[----:B------:R-:W-:Y:S01]  /*11420*/  LOP3.LUT R4, R4, 0xffff0000, RZ, 0xc0, !PT ;  /* 0xffff000004047812 */ /* 0x000fe200078ec0ff */
[C---:B------:R-:W-:Y:S01]  /*11430*/  IMAD.U32 R14, R5.reuse, 0x10000, RZ ;  /* 0x00010000050e7824 */ /* 0x040fe200078e00ff */
[----:B------:R-:W-:Y:S01]  /*11440*/  LOP3.LUT R5, R5, 0xffff0000, RZ, 0xc0, !PT ;  /* 0xffff000005057812 */ /* 0x000fe200078ec0ff */
[C---:B------:R-:W-:Y:S01]  /*11450*/  FFMA.FTZ R34, R13.reuse, R30, -R34 ;  /* 0x0000001e0d227223 */ /* 0x040fe20000010822 */
[----:B------:R-:W-:Y:S01]  /*11460*/  FFMA.FTZ R36, R13, R32, R36 ;  /* 0x000000200d247223 */ /* 0x000fe20000010024 */
[----:B------:R-:W-:-:S02]  /*11470*/  IMAD.U32 R13, R123, 0x10000, RZ ;  /* 0x000100007b0d7824 */ /* 0x000fc400078e00ff */
[----:B------:R-:W-:Y:S01]  /*11480*/  FFMA.FTZ R33, R14, R25, -R33 ;  /* 0x000000190e217223 */ /* 0x000fe20000010821 */
[----:B------:R-:W-:Y:S01]  /*11490*/  IMAD.U32 R24, R7, 0x10000, RZ ;  /* 0x0001000007187824 */ /* 0x000fe200078e00ff */
[----:B------:R-:W-:Y:S01]  /*114a0*/  LOP3.LUT R25, R116, 0xffff0000, RZ, 0xc0, !PT ;  /* 0xffff000074197812 */ /* 0x000fe200078ec0ff */
[----:B------:R-:W-:Y:S01]  /*114b0*/  FMUL.FTZ R28, R28, R13 ;  /* 0x0000000d1c1c7220 */ /* 0x000fe20000410000 */
[----:B------:R-:W-:Y:S01]  /*114c0*/  FFMA.FTZ R35, R14, R29, R35 ;  /* 0x0000001d0e237223 */ /* 0x000fe20000010023 */
[----:B------:R-:W-:Y:S01]  /*114d0*/  FFMA.FTZ R37, R24, R13, -R37 ;  /* 0x0000000d18257223 */ /* 0x000fe20000010825 */
        /* <DEDUP_REMOVED lines=8> */
[C---:B------:R-:W-:Y:S01]  /*11560*/  FFMA.FTZ R29, R4.reuse, R13, -R29 ;  /* 0x0000000d041d7223 */ /* 0x040fe2000001081d */
[----:B------:R-:W-:Y:S01]  /*11570*/  FMUL.FTZ R9, R9, R14 ;  /* 0x0000000e09097220 */ /* 0x000fe20000410000 */
[----:B------:R-:W-:Y:S01]  /*11580*/  FFMA.FTZ R31, R4, R25, R31 ;  /* 0x00000019041f7223 */ /* 0x000fe2000001001f */
[----:B------:R-:W-:Y:S02]  /*11590*/  IMAD.U32 R8, R122, 0x10000, RZ ;  /* 0x000100007a087824 */ /* 0x000fe400078e00ff */
[----:B------:R-:W-:Y:S01]  /*115a0*/  FMUL.FTZ R4, R27, R26 ;  /* 0x0000001a1b047220 */ /* 0x000fe20000410000 */
[C---:B------:R-:W-:Y:S01]  /*115b0*/  FFMA.FTZ R28, R5.reuse, R14, -R28 ;  /* 0x0000000e051c7223 */ /* 0x040fe2000001081c */
[----:B------:R-:W-:Y:S01]  /*115c0*/  FFMA.FTZ R24, R5, R24, R9 ;  /* 0x0000001805187223 */ /* 0x000fe20000010009 */
[-C--:B------:R-:W-:Y:S01]  /*115d0*/  FMUL.FTZ R14, R27, R8.reuse ;  /* 0x000000081b0e7220 */ /* 0x080fe20000410000 */
[----:B------:R-:W-:Y:S01]  /*115e0*/  FFMA.FTZ R13, R15, R8, -R4 ;  /* 0x000000080f0d7223 */ /* 0x000fe20000010804 */
[----:B------:R-:W-:-:S02]  /*115f0*/  LOP3.LUT R9, R118, 0xffff0000, RZ, 0xc0, !PT ;  /* 0xffff000076097812 */ /* 0x000fc400078ec0ff */
[----:B------:R-:W-:Y:S01]  /*11600*/  LOP3.LUT R5, R122, 0xffff0000, RZ, 0xc0, !PT ;  /* 0xffff00007a057812 */ /* 0x000fe200078ec0ff */
[----:B------:R-:W-:Y:S01]  /*11610*/  FFMA.FTZ R14, R15, R26, R14 ;  /* 0x0000001a0f0e7223 */ /* 0x000fe2000001000e */
[----:B------:R-:W-:Y:S01]  /*11620*/  LOP3.LUT R8, R119, 0xffff0000, RZ, 0xc0, !PT ;  /* 0xffff000077087812 */ /* 0x000fe200078ec0ff */
[C---:B------:R-:W-:Y:S01]  /*11630*/  FMUL.FTZ R15, R10.reuse, R9 ;  /* 0x000000090a0f7220 */ /* 0x040fe20000410000 */
[----:B------:R-:W-:Y:S01]  /*11640*/  LOP3.LUT R4, R123, 0xffff0000, RZ, 0xc0, !PT ;  /* 0xffff00007b047812 */ /* 0x000fe200078ec0ff */
[-C--:B------:R-:W-:Y:S01]  /*11650*/  FMUL.FTZ R26, R10, R5.reuse ;  /* 0x000000050a1a7220 */ /* 0x080fe20000410000 */
[----:B------:R-:W-:Y:S01]  /*11660*/  LOP3.LUT R6, R6, 0xffff0000, RZ, 0xc0, !PT ;  /* 0xffff000006067812 */ /* 0x000fe200078ec0ff */
[----:B------:R-:W-:Y:S01]  /*11670*/  FMUL.FTZ R32, R11, R8 ;  /* 0x000000080b207220 */ /* 0x000fe20000410000 */
[----:B------:R-:W-:Y:S01]  /*11680*/  LOP3.LUT R7, R7, 0xffff0000, RZ, 0xc0, !PT ;  /* 0xffff000007077812 */ /* 0x000fe200078ec0ff */
[-C--:B------:R-:W-:Y:S02]  /*11690*/  FMUL.FTZ R25, R11, R4.reuse ;  /* 0x000000040b197220 */ /* 0x080fe40000410000 */
[C---:B------:R-:W-:Y:S01]  /*116a0*/  FFMA.FTZ R10, R6.reuse, R5, -R15 ;  /* 0x00000005060a7223 */ /* 0x040fe2000001080f */
[----:B------:R-:W-:Y:S01]  /*116b0*/  FFMA.FTZ R11, R6, R9, R26 ;  /* 0x00000009060b7223 */ /* 0x000fe2000001001a */
        /* <DEDUP_REMOVED lines=12> */
.L_x_1539:
[----:B------:R-:W-:Y:S05]  /*11780*/  BSYNC B1 ;  /* 0x0000000000017941 */ /* 0x000fea0003800000 */
.L_x_1538:
[----:B------:R-:W-:Y:S04]  /*11790*/  BSSY B1, `(.L_x_1542) ;  /* 0x00000df000017945 */ /* 0x000fe80003800000 */
[----:B------:R-:W-:Y:S05]  /*117a0*/  @P2 BRA `(.L_x_1543) ;  /* 0x0000000c00742947 */ /* 0x000fea0003800000 */
[----:B------:R-:W4:Y:S01]  /*117b0*/  LDC R37, c[0x0][0x3d4] ;  /* 0x0000f500ff257b82 */ /* 0x000f220000000800 */
[----:B-123--:R-:W-:Y:S01]  /*117c0*/  SHF.R.S32.HI R5, RZ, 0x1f, R20 ;  /* 0x0000001fff057819 */ /* 0x00efe20000011414 */
[----:B------:R-:W-:Y:S01]  /*117d0*/  IMAD.SHL.U32 R4, R20, 0x40, RZ ;  /* 0x0000004014047824 */ /* 0x000fe200078e00ff */
[----:B------:R-:W-:Y:S02]  /*117e0*/  BSSY B2, `(.L_x_1544) ;  /* 0x0000071000027945 */ /* 0x000fe40003800000 */
[----:B------:R-:W-:Y:S02]  /*117f0*/  LEA.HI R5, R5, R20, RZ, 0x3 ;  /* 0x0000001405057211 */ /* 0x000fe400078f18ff */
[----:B------:R-:W-:-:S03]  /*11800*/  LOP3.LUT R38, R4, 0x1c0, RZ, 0xc0, !PT ;  /* 0x000001c004267812 */ /* 0x000fc600078ec0ff */
[----:B------:R-:W-:Y:S01]  /*11810*/  IMAD.SHL.U32 R5, R5, 0x40, RZ ;  /* 0x0000004005057824 */ /* 0x000fe200078e00ff */
[----:B------:R-:W-:-:S04]  /*11820*/  SHF.R.U32.HI R13, RZ, 0x3, R38 ;  /* 0x00000003ff0d7819 */ /* 0x000fc80000011626 */
[----:B------:R-:W-:Y:S02]  /*11830*/  LOP3.LUT R12, R5, 0xfffffe00, RZ, 0xc0, !PT ;  /* 0xfffffe00050c7812 */ /* 0x000fe400078ec0ff */
[-C--:B----4-:R-:W-:Y:S02]  /*11840*/  ISETP.GE.AND P0, PT, R228, R37.reuse, PT ;  /* 0x00000025e400720c */ /* 0x090fe40003f06270 */
[----:B------:R-:W-:-:S11]  /*11850*/  ISETP.GE.AND P1, PT, R225, R37, PT ;  /* 0x00000025e100720c */ /* 0x000fd60003f26270 */
[----:B------:R-:W-:Y:S05]  /*11860*/  @P0 BRA `(.L_x_1545) ;  /* 0x0000000400a00947 */ /* 0x000fea0003800000 */
[----:B------:R-:W2:Y:S04]  /*11870*/  LDL R6, [R1+0x20] ;  /* 0x0000200001067983 */ /* 0x000ea80000100800 */
[----:B------:R-:W3:Y:S01]  /*11880*/  LDL R39, [R1+0x84] ;  /* 0x0000840001277983 */ /* 0x000ee20000100800 */
[----:B------:R-:W-:Y:S02]  /*11890*/  SHF.R.U64 R24, R52, 0x10, R53 ;  /* 0x0000001034187819 */ /* 0x000fe40000001235 */
[----:B------:R-:W-:Y:S02]  /*118a0*/  SHF.R.U64 R28, R60, 0x10, R61 ;  /* 0x000000103c1c7819 */ /* 0x000fe4000000123d */
[----:B------:R-:W-:Y:S02]  /*118b0*/  SHF.R.U64 R26, R62, 0x10, R63 ;  /* 0x000000103e1a7819 */ /* 0x000fe4000000123f */
[----:B------:R-:W-:-:S02]  /*118c0*/  SHF.R.U32.HI R53, RZ, 0x10, R53 ;  /* 0x00000010ff357819 */ /* 0x000fc40000011635 */
[----:B------:R-:W-:Y:S02]  /*118d0*/  PRMT R105, R105, 0x5410, R24 ;  /* 0x0000541069697816 */ /* 0x000fe40000000018 */
[----:B------:R-:W-:Y:S02]  /*118e0*/  PRMT R109, R109, 0x5410, R28 ;  /* 0x000054106d6d7816 */ /* 0x000fe4000000001c */
[----:B------:R-:W-:Y:S01]  /*118f0*/  SHF.R.U32.HI R61, RZ, 0x10, R61 ;  /* 0x00000010ff3d7819 */ /* 0x000fe2000001163d */
[----:B------:R-:W-:Y:S01]  /*11900*/  IMAD.U32 R31, R105, 0x10000, RZ ;  /* 0x00010000691f7824 */ /* 0x000fe200078e00ff */
[----:B------:R-:W-:Y:S01]  /*11910*/  SHF.R.U64 R20, R54, 0x10, R55 ;  /* 0x0000001036147819 */ /* 0x000fe20000001237 */
[----:B------:R-:W-:Y:S01]  /*11920*/  IMAD.U32 R30, R109, 0x10000, RZ ;  /* 0x000100006d1e7824 */ /* 0x000fe200078e00ff */
[----:B------:R-:W-:Y:S02]  /*11930*/  PRMT R111, R111, 0x5410, R26 ;  /* 0x000054106f6f7816 */ /* 0x000fe4000000001a */
[----:B------:R-:W-:-:S02]  /*11940*/  PRMT R106, R106, 0x5410, R53 ;  /* 0x000054106a6a7816 */ /* 0x000fc40000000035 */
[----:B------:R-:W-:Y:S02]  /*11950*/  SHF.R.U32.HI R55, RZ, 0x10, R55 ;  /* 0x00000010ff377819 */ /* 0x000fe40000011637 */
[----:B------:R-:W-:Y:S01]  /*11960*/  SHF.R.U32.HI R63, RZ, 0x10, R63 ;  /* 0x00000010ff3f7819 */ /* 0x000fe2000001163f */
[----:B------:R-:W-:Y:S01]  /*11970*/  IMAD.U32 R32, R106, 0x10000, RZ ;  /* 0x000100006a207824 */ /* 0x000fe200078e00ff */
[----:B------:R-:W-:Y:S02]  /*11980*/  PRMT R110, R110, 0x5410, R61 ;  /* 0x000054106e6e7816 */ /* 0x000fe4000000003d */
[----:B------:R-:W-:Y:S02]  /*11990*/  PRMT R108, R108, 0x5410, R55 ;  /* 0x000054106c6c7816 */ /* 0x000fe40000000037 */
[----:B------:R-:W-:Y:S02]  /*119a0*/  PRMT R112, R112, 0x5410, R63 ;  /* 0x0000541070707816 */ /* 0x000fe4000000003f */
[----:B------:R-:W-:-:S02]  /*119b0*/  PRMT R107, R107, 0x5410, R20 ;  /* 0x000054106b6b7816 */ /* 0x000fc40000000014 */
[----:B------:R-:W-:Y:S02]  /*119c0*/  LOP3.LUT R105, R105, 0xffff0000, RZ, 0xc0, !PT ;  /* 0xffff000069697812 */ /* 0x000fe400078ec0ff */
[----:B------:R-:W-:Y:S02]  /*119d0*/  LOP3.LUT R109, R109, 0xffff0000, RZ, 0xc0, !PT ;  /* 0xffff00006d6d7812 */ /* 0x000fe400078ec0ff */
[----:B------:R-:W-:Y:S02]  /*119e0*/  LOP3.LUT R106, R106, 0xffff0000, RZ, 0xc0, !PT ;  /* 0xffff00006a6a7812 */ /* 0x000fe400078ec0ff */
[----:B--2---:R-:W-:-:S04]  /*119f0*/  LEA.HI R4, R37, R6, RZ, 0x1d ;  /* 0x0000000625047211 */ /* 0x004fc800078fe8ff */
[----:B------:R-:W-:Y:S01]  /*11a00*/  SHF.R.S32.HI R7, RZ, 0x1f, R4 ;  /* 0x0000001fff077819 */ /* 0x000fe20000011404 */
[----:B------:R-:W-:-:S03]  /*11a10*/  IMAD.SHL.U32 R5, R4, 0x8, RZ ;  /* 0x0000000804057824 */ /* 0x000fc600078e00ff */
[----:B------:R-:W-:Y:S02]  /*11a20*/  LEA.HI R7, R7, R4, RZ, 0x3 ;  /* 0x0000000407077211 */ /* 0x000fe400078f18ff */
[----:B------:R-:W-:-:S03]  /*11a30*/  LOP3.LUT R4, R38, 0x38, R5, 0xf8, !PT ;  /* 0x0000003826047812 */ /* 0x000fc600078ef805 */
        /* <DEDUP_REMOVED lines=23> */
[----:B------:R-:W-:Y:S01]  /*11bb0*/  FFMA.FTZ R33, R15, R30, -R34 ;  /* 0x0000001e0f217223 */ /* 0x000fe20000010822 */
[----:B------:R-:W-:Y:S02]  /*11bc0*/  IMAD.U32 R29, R11, 0x10000, RZ ;  /* 0x000100000b1d7824 */ /* 0x000fe400078e00ff */
[-C--:B------:R-:W-:Y:S01]  /*11bd0*/  FMUL.FTZ R27, R27, R26.reuse ;  /* 0x0000001a1b1b7220 */ /* 0x080fe20000410000 */
[----:B------:R-:W-:Y:S02]  /*11be0*/  IMAD.U32 R34, R108, 0x10000, RZ ;  /* 0x000100006c227824 */ /* 0x000fe400078e00ff */
[----:B------:R-:W-:Y:S01]  /*11bf0*/  FFMA.FTZ R35, R20, R26, -R35 ;  /* 0x0000001a14237223 */ /* 0x000fe20000010823 */
[----:B------:R-:W-:Y:S02]  /*11c00*/  IMAD.U32 R30, R112, 0x10000, RZ ;  /* 0x00010000701e7824 */ /* 0x000fe400078e00ff */
[----:B------:R-:W-:Y:S01]  /*11c10*/  FFMA.FTZ R36, R15, R31, R36 ;  /* 0x0000001f0f247223 */ /* 0x000fe20000010024 */
[C---:B------:R-:W-:Y:S01]  /*11c20*/  FMUL.FTZ R26, R29.reuse, R34 ;  /* 0x000000221d1a7220 */ /* 0x040fe20000410000 */
[----:B------:R-:W-:Y:S01]  /*11c30*/  LOP3.LUT R110, R110, 0xffff0000, RZ, 0xc0, !PT ;  /* 0xffff00006e6e7812 */ /* 0x000fe200078ec0ff */
[----:B------:R-:W-:Y:S01]  /*11c40*/  FMUL.FTZ R29, R29, R30 ;  /* 0x0000001e1d1d7220 */ /* 0x000fe20000410000 */
[----:B------:R-:W-:Y:S01]  /*11c50*/  FMUL.FTZ R15, R8, R105 ;  /* 0x00000069080f7220 */ /* 0x000fe20000410000 */
[----:B------:R-:W-:Y:S01]  /*11c60*/  FFMA.FTZ R20, R20, R32, R27 ;  /* 0x0000002014147223 */ /* 0x000fe2000001001b */
[C---:B------:R-:W-:Y:S01]  /*11c70*/  FFMA.FTZ R30, R25.reuse, R30, -R26 ;  /* 0x0000001e191e7223 */ /* 0x040fe2000001081a */
[----:B------:R-:W-:Y:S01]  /*11c80*/  FFMA.FTZ R34, R25, R34, R29 ;  /* 0x0000002219227223 */ /* 0x000fe2000001001d */
[----:B------:R-:W-:Y:S01]  /*11c90*/  FMUL.FTZ R27, R8, R109 ;  /* 0x0000006d081b7220 */ /* 0x000fe20000410000 */
[----:B------:R-:W-:Y:S01]  /*11ca0*/  FMUL.FTZ R26, R9, R106 ;  /* 0x0000006a091a7220 */ /* 0x000fe20000410000 */
[----:B------:R-:W-:-:S02]  /*11cb0*/  IMAD.U32 R28, R10, 0x10000, RZ ;  /* 0x000100000a1c7824 */ /* 0x000fc400078e00ff */
[----:B------:R-:W-:Y:S01]  /*11cc0*/  FFMA.FTZ R8, R4, R109, -R15 ;  /* 0x0000006d04087223 */ /* 0x000fe2000001080f */
[----:B------:R-:W-:Y:S02]  /*11cd0*/  IMAD.U32 R25, R107, 0x10000, RZ ;  /* 0x000100006b197824 */ /* 0x000fe400078e00ff */
[-C--:B------:R-:W-:Y:S01]  /*11ce0*/  FMUL.FTZ R9, R9, R110.reuse ;  /* 0x0000006e09097220 */ /* 0x080fe20000410000 */
[----:B------:R-:W-:Y:S02]  /*11cf0*/  IMAD.U32 R15, R111, 0x10000, RZ ;  /* 0x000100006f0f7824 */ /* 0x000fe400078e00ff */
[C---:B------:R-:W-:Y:S01]  /*11d00*/  FFMA.FTZ R26, R5.reuse, R110, -R26 ;  /* 0x0000006e051a7223 */ /* 0x040fe2000001081a */
[----:B------:R-:W-:Y:S01]  /*11d10*/  FMUL.FTZ R29, R28, R25 ;  /* 0x000000191c1d7220 */ /* 0x000fe20000410000 */
[----:B------:R-:W-:Y:S01]  /*11d20*/  FFMA.FTZ R9, R5, R106, R9 ;  /* 0x0000006a05097223 */ /* 0x000fe20000010009 */
[----:B------:R-:W-:Y:S01]  /*11d30*/  LOP3.LUT R10, R10, 0xffff0000, RZ, 0xc0, !PT ;  /* 0xffff00000a0a7812 */ /* 0x000fe200078ec0ff */
[-C--:B------:R-:W-:Y:S01]  /*11d40*/  FMUL.FTZ R5, R28, R15.reuse ;  /* 0x0000000f1c057220 */ /* 0x080fe20000410000 */
[----:B------:R-:W-:Y:S01]  /*11d50*/  LOP3.LUT R11, R11, 0xffff0000, RZ, 0xc0, !PT ;  /* 0xffff00000b0b7812 */ /* 0x000fe200078ec0ff */
[C---:B------:R-:W-:Y:S01]  /*11d60*/  FFMA.FTZ R29, R24.reuse, R15, -R29 ;  /* 0x0000000f181d7223 */ /* 0x040fe2000001081d */
[----:B------:R-:W-:Y:S01]  /*11d70*/  LOP3.LUT R107, R107, 0xffff0000, RZ, 0xc0, !PT ;  /* 0xffff00006b6b7812 */ /* 0x000fe200078ec0ff */
[----:B------:R-:W-:Y:S01]  /*11d80*/  FFMA.FTZ R24, R24, R25, R5 ;  /* 0x0000001918187223 */ /* 0x000fe20000010005 */
[----:B------:R-:W-:Y:S01]  /*11d90*/  LOP3.LUT R108, R108, 0xffff0000, RZ, 0xc0, !PT ;  /* 0xffff00006c6c7812 */ /* 0x000fe200078ec0ff */
[----:B------:R-:W-:Y:S01]  /*11da0*/  FFMA.FTZ R27, R4, R105, R27 ;  /* 0x00000069041b7223 */ /* 0x000fe2000001001b */
[----:B------:R-:W-:Y:S01]  /*11db0*/  LOP3.LUT R111, R111, 0xffff0000, RZ, 0xc0, !PT ;  /* 0xffff00006f6f7812 */ /* 0x000fe200078ec0ff */
[----:B------:R-:W-:Y:S01]  /*11dc0*/  FMUL.FTZ R5, R10, R107 ;  /* 0x0000006b0a057220 */ /* 0x000fe20000410000 */
[----:B------:R-:W-:Y:S01]  /*11dd0*/  LOP3.LUT R112, R112, 0xffff0000, RZ, 0xc0, !PT ;  /* 0xffff000070707812 */ /* 0x000fe200078ec0ff */
[----:B------:R-:W-:Y:S01]  /*11de0*/  FMUL.FTZ R28, R11, R108 ;  /* 0x0000006c0b1c7220 */ /* 0x000fe20000410000 */
[----:B------:R-:W-:Y:S01]  /*11df0*/  F2FP.BF16.F32.PACK_AB R9, R9, R20 ;  /* 0x000000140909723e */ /* 0x000fe200000010ff */
[-C--:B------:R-:W-:Y:S01]  /*11e00*/  FMUL.FTZ R4, R10, R111.reuse ;  /* 0x0000006f0a047220 */ /* 0x080fe20000410000 */
[C---:B------:R-:W-:Y:S01]  /*11e10*/  FFMA.FTZ R10, R6.reuse, R111, -R5 ;  /* 0x0000006f060a7223 */ /* 0x040fe20000010805 */
[-C--:B------:R-:W-:Y:S01]  /*11e20*/  FMUL.FTZ R15, R11, R112.reuse ;  /* 0x000000700b0f7220 */ /* 0x080fe20000410000 */
[C---:B------:R-:W-:Y:S01]  /*11e30*/  FFMA.FTZ R11, R7.reuse, R112, -R28 ;  /* 0x00000070070b7223 */ /* 0x040fe2000001081c */
[----:B------:R-:W-:Y:S01]  /*11e40*/  FFMA.FTZ R107, R6, R107, R4 ;  /* 0x0000006b066b7223 */ /* 0x000fe20000010004 */
[----:B------:R-:W-:Y:S01]  /*11e50*/  F2FP.BF16.F32.PACK_AB R4, R8, R33 ;  /* 0x000000210804723e */ /* 0x000fe200000010ff */
[----:B------:R-:W-:Y:S01]  /*11e60*/  FFMA.FTZ R15, R7, R108, R15 ;  /* 0x0000006c070f7223 */ /* 0x000fe2000001000f */
[----:B------:R-:W-:-:S02]  /*11e70*/  F2FP.BF16.F32.PACK_AB R5, R26, R35 ;  /* 0x000000231a05723e */ /* 0x000fc400000010ff */
[----:B------:R-:W-:Y:S02]  /*11e80*/  F2FP.BF16.F32.PACK_AB R6, R10, R29 ;  /* 0x0000001d0a06723e */ /* 0x000fe400000010ff */
[----:B------:R-:W-:Y:S02]  /*11e90*/  F2FP.BF16.F32.PACK_AB R7, R11, R30 ;  /* 0x0000001e0b07723e */ /* 0x000fe400000010ff */
[----:B------:R-:W-:Y:S02]  /*11ea0*/  F2FP.BF16.F32.PACK_AB R8, R27, R36 ;  /* 0x000000241b08723e */ /* 0x000fe400000010ff */
[----:B------:R-:W-:Y:S01]  /*11eb0*/  F2FP.BF16.F32.PACK_AB R10, R107, R24 ;  /* 0x000000186b0a723e */ /* 0x000fe200000010ff */
[----:B------:R1:W-:Y:S01]  /*11ec0*/  STS.128 [R39], R4 ;  /* 0x0000000427007388 */ /* 0x0003e20000000c00 */
[----:B------:R-:W-:-:S05]  /*11ed0*/  F2FP.BF16.F32.PACK_AB R11, R15, R34 ;  /* 0x000000220f0b723e */ /* 0x000fca00000010ff */
[----:B------:R1:W-:Y:S02]  /*11ee0*/  STS.128 [R14+0x10400], R8 ;  /* 0x010400080e007388 */ /* 0x0003e40000000c00 */
.L_x_1545:
[----:B------:R-:W-:Y:S05]  /*11ef0*/  BSYNC B2 ;  /* 0x0000000000027941 */ /* 0x000fea0003800000 */
.L_x_1544:
[----:B------:R-:W-:Y:S05]  /*11f00*/  @P1 BRA `(.L_x_1543) ;  /* 0x00000004009c1947 */ /* 0x000fea0003800000 */
[----:B------:R-:W2:Y:S01]  /*11f10*/  LDL R30, [R1+0x80] ;  /* 0x00008000011e7983 */ /* 0x000ea20000100800 */
[----:B------:R-:W-:Y:S02]  /*11f20*/  LEA.HI R37, R37, R0, RZ, 0x1d ;  /* 0x0000000025257211 */ /* 0x000fe400078fe8ff */
[----:B-1----:R-:W-:Y:S02]  /*11f30*/  SHF.R.U64 R14, R56, 0x10, R57 ;  /* 0x00000010380e7819 */ /* 0x002fe40000001239 */
[----:B------:R-:W-:Y:S01]  /*11f40*/  SHF.R.S32.HI R6, RZ, 0x1f, R37 ;  /* 0x0000001fff067819 */ /* 0x000fe20000011425 */
[----:B------:R-:W-:Y:S01]  /*11f50*/  IMAD.SHL.U32 R4, R37, 0x8, RZ ;  /* 0x0000000825047824 */ /* 0x000fe200078e00ff */
[----:B------:R-:W-:Y:S02]  /*11f60*/  SHF.R.U64 R24, R80, 0x10, R81 ;  /* 0x0000001050187819 */ /* 0x000fe40000001251 */
[----:B------:R-:W-:Y:S02]  /*11f70*/  LEA.HI R6, R6, R37, RZ, 0x3 ;  /* 0x0000002506067211 */ /* 0x000fe400078f18ff */
[----:B------:R-:W-:-:S02]  /*11f80*/  LOP3.LUT R4, R38, 0x38, R4, 0xf8, !PT ;  /* 0x0000003826047812 */ /* 0x000fc400078ef804 */
[----:B------:R-:W-:Y:S01]  /*11f90*/  PRMT R89, R89, 0x5410, R14 ;  /* 0x0000541059597816 */ /* 0x000fe2000000000e */
[----:B------:R-:W-:Y:S01]  /*11fa0*/  IMAD.SHL.U32 R6, R6, 0x400, RZ ;  /* 0x0000040006067824 */ /* 0x000fe200078e00ff */
[----:B------:R-:W-:Y:S02]  /*11fb0*/  LOP3.LUT R13, R4, R13, RZ, 0x3c, !PT ;  /* 0x0000000d040d7212 */ /* 0x000fe400078e3cff */
[----:B------:R-:W-:Y:S01]  /*11fc0*/  SHF.R.U32.HI R57, RZ, 0x10, R57 ;  /* 0x00000010ff397819 */ /* 0x000fe20000011639 */
[----:B------:R-:W-:Y:S01]  /*11fd0*/  IMAD.U32 R31, R89, 0x10000, RZ ;  /* 0x00010000591f7824 */ /* 0x000fe200078e00ff */
[----:B------:R-:W-:Y:S02]  /*11fe0*/  LOP3.LUT R6, R6, 0x7fffe000, RZ, 0xc0, !PT ;  /* 0x7fffe00006067812 */ /* 0x000fe400078ec0ff */
[----:B------:R-:W-:Y:S02]  /*11ff0*/  PRMT R103, R103, 0x5410, R24 ;  /* 0x0000541067677816 */ /* 0x000fe40000000018 */
[----:B------:R-:W-:-:S02]  /*12000*/  IADD3 R13, R13, R6, R12 ;  /* 0x000000060d0d7210 */ /* 0x000fc40007ffe00c */
[----:B------:R-:W-:Y:S01]  /*12010*/  SHF.R.U32.HI R81, RZ, 0x10, R81 ;  /* 0x00000010ff517819 */ /* 0x000fe20000011651 */
[----:B------:R-:W-:Y:S01]  /*12020*/  IMAD.U32 R29, R103, 0x10000, RZ ;  /* 0x00010000671d7824 */ /* 0x000fe200078e00ff */
[--C-:B------:R-:W-:Y:S01]  /*12030*/  SHF.R.U64 R12, R58, 0x10, R59.reuse ;  /* 0x000000103a0c7819 */ /* 0x100fe2000000123b */
[----:B------:R-:W-:Y:S01]  /*12040*/  IMAD R13, R13, 0x2, R16 ;  /* 0x000000020d0d7824 */ /* 0x000fe200078e0210 */
[----:B------:R-:W-:Y:S02]  /*12050*/  SHF.R.U32.HI R59, RZ, 0x10, R59 ;  /* 0x00000010ff3b7819 */ /* 0x000fe4000001163b */
[----:B------:R-:W-:Y:S02]  /*12060*/  SHF.R.U64 R20, R82, 0x10, R83 ;  /* 0x0000001052147819 */ /* 0x000fe40000001253 */
[----:B0-----:R-:W0:Y:S01]  /*12070*/  LDS.128 R8, [R13+0x10400] ;  /* 0x010400000d087984 */ /* 0x001e220000000c00 */
[----:B------:R-:W-:Y:S02]  /*12080*/  PRMT R90, R90, 0x5410, R57 ;  /* 0x000054105a5a7816 */ /* 0x000fe40000000039 */
[----:B------:R-:W-:-:S02]  /*12090*/  SHF.R.U32.HI R82, RZ, 0x10, R83 ;  /* 0x00000010ff527819 */ /* 0x000fc40000011653 */
[----:B------:R-:W-:Y:S01]  /*120a0*/  PRMT R102, R102, 0x5410, R81 ;  /* 0x0000541066667816 */ /* 0x000fe20000000051 */
[----:B------:R-:W-:Y:S01]  /*120b0*/  IMAD.U32 R28, R90, 0x10000, RZ ;  /* 0x000100005a1c7824 */ /* 0x000fe200078e00ff */
[----:B------:R-:W-:Y:S02]  /*120c0*/  PRMT R91, R91, 0x5410, R12 ;  /* 0x000054105b5b7816 */ /* 0x000fe4000000000c */
[----:B------:R-:W-:Y:S02]  /*120d0*/  PRMT R92, R92, 0x5410, R59 ;  /* 0x000054105c5c7816 */ /* 0x000fe4000000003b */
[----:B------:R-:W-:Y:S02]  /*120e0*/  PRMT R113, R113, 0x5410, R82 ;  /* 0x0000541071717816 */ /* 0x000fe40000000052 */
[----:B------:R-:W-:Y:S02]  /*120f0*/  PRMT R101, R101, 0x5410, R20 ;  /* 0x0000541065657816 */ /* 0x000fe40000000014 */
[----:B------:R-:W-:-:S02]  /*12100*/  LOP3.LUT R89, R89, 0xffff0000, RZ, 0xc0, !PT ;  /* 0xffff000059597812 */ /* 0x000fc400078ec0ff */
[----:B------:R-:W-:Y:S02]  /*12110*/  LOP3.LUT R103, R103, 0xffff0000, RZ, 0xc0, !PT ;  /* 0xffff000067677812 */ /* 0x000fe400078ec0ff */
[----:B------:R-:W-:Y:S01]  /*12120*/  LOP3.LUT R90, R90, 0xffff0000, RZ, 0xc0, !PT ;  /* 0xffff00005a5a7812 */ /* 0x000fe200078ec0ff */
[C---:B0-----:R-:W-:Y:S01]  /*12130*/  IMAD.U32 R24, R8.reuse, 0x10000, RZ ;  /* 0x0001000008187824 */ /* 0x041fe200078e00ff */
[----:B------:R-:W-:Y:S01]  /*12140*/  LOP3.LUT R8, R8, 0xffff0000, RZ, 0xc0, !PT ;  /* 0xffff000008087812 */ /* 0x000fe200078ec0ff */
[C---:B------:R-:W-:Y:S01]  /*12150*/  IMAD.U32 R25, R9.reuse, 0x10000, RZ ;  /* 0x0001000009197824 */ /* 0x040fe200078e00ff */
[----:B------:R-:W-:Y:S01]  /*12160*/  LOP3.LUT R9, R9, 0xffff0000, RZ, 0xc0, !PT ;  /* 0xffff000009097812 */ /* 0x000fe200078ec0ff */
[C---:B------:R-:W-:Y:S01]  /*12170*/  FMUL.FTZ R33, R24.reuse, R31 ;  /* 0x0000001f18217220 */ /* 0x040fe20000410000 */
[----:B------:R-:W-:Y:S01]  /*12180*/  FMUL.FTZ R35, R24, R29 ;  /* 0x0000001d18237220 */ /* 0x000fe20000410000 */
[C---:B------:R-:W-:Y:S02]  /*12190*/  IMAD.U32 R24, R102.reuse, 0x10000, RZ ;  /* 0x0001000066187824 */ /* 0x040fe400078e00ff */
[----:B------:R-:W-:Y:S01]  /*121a0*/  FMUL.FTZ R37, R25, R28 ;  /* 0x0000001c19257220 */ /* 0x000fe20000410000 */
[----:B------:R-:W-:Y:S01]  /*121b0*/  IMAD.U32 R27, R11, 0x10000, RZ ;  /* 0x000100000b1b7824 */ /* 0x000fe200078e00ff */
[----:B------:R-:W-:Y:S01]  /*121c0*/  LOP3.LUT R102, R102, 0xffff0000, RZ, 0xc0, !PT ;  /* 0xffff000066667812 */ /* 0x000fe200078ec0ff */
[----:B------:R-:W-:Y:S01]  /*121d0*/  FMUL.FTZ R25, R25, R24 ;  /* 0x0000001819197220 */ /* 0x000fe20000410000 */
[C---:B------:R-:W-:Y:S01]  /*121e0*/  IMAD.U32 R26, R10.reuse, 0x10000, RZ ;  /* 0x000100000a1a7824 */ /* 0x040fe200078e00ff */
[----:B------:R-:W-:-:S02]  /*121f0*/  LOP3.LUT R10, R10, 0xffff0000, RZ, 0xc0, !PT ;  /* 0xffff00000a0a7812 */ /* 0x000fc400078ec0ff */
[----:B------:R-:W-:Y:S01]  /*12200*/  LOP3.LUT R11, R11, 0xffff0000, RZ, 0xc0, !PT ;  /* 0xffff00000b0b7812 */ /* 0x000fe200078ec0ff */
[----:B--2---:R-:W0:Y:S02]  /*12210*/  LDS.128 R4, [R30] ;  /* 0x000000001e047984 */ /* 0x004e240000000c00 */
[C---:B0-----:R-:W-:Y:S01]  /*12220*/  IMAD.U32 R12, R4.reuse, 0x10000, RZ ;  /* 0x00010000040c7824 */ /* 0x041fe200078e00ff */
[----:B------:R-:W-:Y:S01]  /*12230*/  LOP3.LUT R4, R4, 0xffff0000, RZ, 0xc0, !PT ;  /* 0xffff000004047812 */ /* 0x000fe200078ec0ff */
[C---:B------:R-:W-:Y:S01]  /*12240*/  IMAD.U32 R14, R5.reuse, 0x10000, RZ ;  /* 0x00010000050e7824 */ /* 0x040fe200078e00ff */
[----:B------:R-:W-:Y:S01]  /*12250*/  LOP3.LUT R5, R5, 0xffff0000, RZ, 0xc0, !PT ;  /* 0xffff000005057812 */ /* 0x000fe200078ec0ff */
[----:B------:R-:W-:Y:S01]  /*12260*/  FFMA.FTZ R33, R12, R29, -R33 ;  /* 0x0000001d0c217223 */ /* 0x000fe20000010821 */
[----:B------:R-:W-:Y:S02]  /*12270*/  IMAD.U32 R29, R92, 0x10000, RZ ;  /* 0x000100005c1d7824 */ /* 0x000fe400078e00ff */
[----:B------:R-:W-:Y:S01]  /*12280*/  FFMA.FTZ R35, R12, R31, R35 ;  /* 0x0000001f0c237223 */ /* 0x000fe20000010023 */
[----:B------:R-:W-:-:S02]  /*12290*/  IMAD.U32 R12, R113, 0x10000, RZ ;  /* 0x00010000710c7824 */ /* 0x000fc400078e00ff */
[C---:B------:R-:W-:Y:S01]  /*122a0*/  FFMA.FTZ R37, R14.reuse, R24, -R37 ;  /* 0x000000180e257223 */ /* 0x040fe20000010825 */
[----:B------:R-:W-:Y:S02]  /*122b0*/  IMAD.U32 R20, R7, 0x10000, RZ ;  /* 0x0001000007147824 */ /* 0x000fe400078e00ff */
[C---:B------:R-:W-:Y:S01]  /*122c0*/  FMUL.FTZ R31, R27.reuse, R29 ;  /* 0x0000001d1b1f7220 */ /* 0x040fe20000410000 */
[----:B------:R-:W-:Y:S01]  /*122d0*/  FMUL.FTZ R24, R27, R12 ;  /* 0x0000000c1b187220 */ /* 0x000fe20000410000 */
[----:B------:R-:W-:Y:S01]  /*122e0*/  FFMA.FTZ R28, R14, R28, R25 ;  /* 0x0000001c0e1c7223 */ /* 0x000fe20000010019 */
[----:B------:R-:W-:Y:S01]  /*122f0*/  FMUL.FTZ R25, R8, R89 ;  /* 0x0000005908197220 */ /* 0x000fe20000410000 */
[----:B------:R-:W-:Y:S01]  /*12300*/  FFMA.FTZ R31, R20, R12, -R31 ;  /* 0x0000000c141f7223 */ /* 0x000fe2000001081f */
[----:B------:R-:W-:Y:S01]  /*12310*/  FMUL.FTZ R27, R8, R103 ;  /* 0x00000067081b7220 */ /* 0x000fe20000410000 */
[----:B------:R-:W-:Y:S02]  /*12320*/  IMAD.U32 R12, R91, 0x10000, RZ ;  /* 0x000100005b0c7824 */ /* 0x000fe400078e00ff */
[----:B------:R-:W-:Y:S01]  /*12330*/  FFMA.FTZ R29, R20, R29, R24 ;  /* 0x0000001d141d7223 */ /* 0x000fe20000010018 */
[C---:B------:R-:W-:Y:S01]  /*12340*/  FFMA.FTZ R14, R4.reuse, R103, -R25 ;  /* 0x00000067040e7223 */ /* 0x040fe20000010819 */
[----:B------:R-:W-:Y:S01]  /*12350*/  FFMA.FTZ R20, R4, R89, R27 ;  /* 0x0000005904147223 */ /* 0x000fe2000001001b */
[----:B------:R-:W-:-:S02]  /*12360*/  IMAD.U32 R15, R6, 0x10000, RZ ;  /* 0x00010000060f7824 */ /* 0x000fc400078e00ff */
[C---:B------:R-:W-:Y:S01]  /*12370*/  FMUL.FTZ R4, R26.reuse, R12 ;  /* 0x0000000c1a047220 */ /* 0x040fe20000410000 */
[----:B------:R-:W-:Y:S02]  /*12380*/  IMAD.U32 R8, R101, 0x10000, RZ ;  /* 0x0001000065087824 */ /* 0x000fe400078e00ff */
[C---:B------:R-:W-:Y:S01]  /*12390*/  FMUL.FTZ R24, R9.reuse, R90 ;  /* 0x0000005a09187220 */ /* 0x040fe20000410000 */
[----:B------:R-:W-:Y:S01]  /*123a0*/  FMUL.FTZ R9, R9, R102 ;  /* 0x0000006609097220 */ /* 0x000fe20000410000 */
[----:B------:R-:W-:Y:S01]  /*123b0*/  LOP3.LUT R91, R91, 0xffff0000, RZ, 0xc0, !PT ;  /* 0xffff00005b5b7812 */ /* 0x000fe200078ec0ff */
[-C--:B------:R-:W-:Y:S01]  /*123c0*/  FMUL.FTZ R26, R26, R8.reuse ;  /* 0x000000081a1a7220 */ /* 0x080fe20000410000 */
[----:B------:R-:W-:Y:S01]  /*123d0*/  FFMA.FTZ R25, R15, R8, -R4 ;  /* 0x000000080f197223 */ /* 0x000fe20000010804 */
[----:B------:R-:W-:Y:S01]  /*123e0*/  LOP3.LUT R92, R92, 0xffff0000, RZ, 0xc0, !PT ;  /* 0xffff00005c5c7812 */ /* 0x000fe200078ec0ff */
[----:B------:R-:W-:Y:S01]  /*123f0*/  FFMA.FTZ R24, R5, R102, -R24 ;  /* 0x0000006605187223 */ /* 0x000fe20000010818 */
[----:B------:R-:W-:Y:S01]  /*12400*/  LOP3.LUT R101, R101, 0xffff0000, RZ, 0xc0, !PT ;  /* 0xffff000065657812 */ /* 0x000fe200078ec0ff */
[----:B------:R-:W-:Y:S01]  /*12410*/  FFMA.FTZ R9, R5, R90, R9 ;  /* 0x0000005a05097223 */ /* 0x000fe20000010009 */
[----:B------:R-:W-:Y:S01]  /*12420*/  LOP3.LUT R4, R113, 0xffff0000, RZ, 0xc0, !PT ;  /* 0xffff000071047812 */ /* 0x000fe200078ec0ff */
[----:B------:R-:W-:Y:S01]  /*12430*/  FFMA.FTZ R26, R15, R12, R26 ;  /* 0x0000000c0f1a7223 */ /* 0x000fe2000001001a */
[----:B------:R-:W-:Y:S01]  /*12440*/  LOP3.LUT R6, R6, 0xffff0000, RZ, 0xc0, !PT ;  /* 0xffff000006067812 */ /* 0x000fe200078ec0ff */
[C---:B------:R-:W-:Y:S01]  /*12450*/  FMUL.FTZ R5, R10.reuse, R91 ;  /* 0x0000005b0a057220 */ /* 0x040fe20000410000 */
[----:B------:R-:W-:Y:S01]  /*12460*/  LOP3.LUT R7, R7, 0xffff0000, RZ, 0xc0, !PT ;  /* 0xffff000007077812 */ /* 0x000fe200078ec0ff */
        /* <DEDUP_REMOVED lines=17> */
.L_x_1543:
[----:B------:R-:W-:Y:S05]  /*12580*/  BSYNC B1 ;  /* 0x0000000000017941 */ /* 0x000fea0003800000 */
.L_x_1542:
[----:B------:R-:W-:Y:S05]  /*12590*/  @P3 BRA `(.L_x_1501) ;  /* 0x0000000c00783947 */ /* 0x000fea0003800000 */
[----:B-1234-:R-:W2:Y:S01]  /*125a0*/  LDL R6, [R1+0x6c] ;  /* 0x00006c0001067983 */ /* 0x01eea20000100800 */
[----:B------:R-:W1:Y:S01]  /*125b0*/  LDC R33, c[0x0][0x3d4] ;  /* 0x0000f500ff217b82 */ /* 0x000e620000000800 */
[----:B------:R-:W-:Y:S01]  /*125c0*/  BSSY B1, `(.L_x_1546) ;  /* 0x0000073000017945 */ /* 0x000fe20003800000 */
[-C--:B-1----:R-:W-:Y:S02]  /*125d0*/  ISETP.GE.AND P0, PT, R228, R33.reuse, PT ;  /* 0x00000021e400720c */ /* 0x082fe40003f06270 */
[----:B------:R-:W-:Y:S02]  /*125e0*/  ISETP.GE.AND P1, PT, R225, R33, PT ;  /* 0x00000021e100720c */ /* 0x000fe40003f26270 */
[----:B--2---:R-:W-:Y:S01]  /*125f0*/  SHF.R.S32.HI R5, RZ, 0x1f, R6 ;  /* 0x0000001fff057819 */ /* 0x004fe20000011406 */
[----:B------:R-:W-:-:S03]  /*12600*/  IMAD.SHL.U32 R4, R6, 0x40, RZ ;  /* 0x0000004006047824 */ /* 0x000fc600078e00ff */
[----:B------:R-:W-:Y:S02]  /*12610*/  LEA.HI R5, R5, R6, RZ, 0x3 ;  /* 0x0000000605057211 */ /* 0x000fe400078f18ff */
[----:B------:R-:W-:-:S03]  /*12620*/  LOP3.LUT R35, R4, 0x1c0, RZ, 0xc0, !PT ;  /* 0x000001c004237812 */ /* 0x000fc600078ec0ff */
[----:B------:R-:W-:Y:S01]  /*12630*/  IMAD.SHL.U32 R5, R5, 0x40, RZ ;  /* 0x0000004005057824 */ /* 0x000fe200078e00ff */
[----:B------:R-:W-:-:S04]  /*12640*/  SHF.R.U32.HI R37, RZ, 0x3, R35 ;  /* 0x00000003ff257819 */ /* 0x000fc80000011623 */
[----:B------:R-:W-:Y:S01]  /*12650*/  LOP3.LUT R36, R5, 0xfffffe00, RZ, 0xc0, !PT ;  /* 0xfffffe0005247812 */ /* 0x000fe200078ec0ff */
[----:B------:R-:W-:Y:S06]  /*12660*/  @P0 BRA `(.L_x_1547) ;  /* 0x0000000400a00947 */ /* 0x000fec0003800000 */
[----:B------:R-:W2:Y:S04]  /*12670*/  LDL R6, [R1+0x20] ;  /* 0x0000200001067983 */ /* 0x000ea80000100800 */
[----:B------:R-:W3:Y:S01]  /*12680*/  LDL R38, [R1+0x7c] ;  /* 0x00007c0001267983 */ /* 0x000ee20000100800 */
[----:B------:R-:W-:Y:S02]  /*12690*/  SHF.R.U64 R20, R64, 0x10, R65 ;  /* 0x0000001040147819 */ /* 0x000fe40000001241 */
[----:B------:R-:W-:Y:S02]  /*126a0*/  SHF.R.U64 R26, R72, 0x10, R73 ;  /* 0x00000010481a7819 */ /* 0x000fe40000001249 */
[----:B------:R-:W-:Y:S02]  /*126b0*/  SHF.R.U64 R24, R74, 0x10, R75 ;  /* 0x000000104a187819 */ /* 0x000fe4000000124b */
[----:B------:R-:W-:-:S02]  /*126c0*/  PRMT R93, R93, 0x5410, R20 ;  /* 0x000054105d5d7816 */ /* 0x000fc40000000014 */
[--C-:B------:R-:W-:Y:S02]  /*126d0*/  SHF.R.U64 R14, R66, 0x10, R67.reuse ;  /* 0x00000010420e7819 */ /* 0x100fe40000001243 */
[----:B------:R-:W-:Y:S01]  /*126e0*/  PRMT R97, R97, 0x5410, R26 ;  /* 0x0000541061617816 */ /* 0x000fe2000000001a */
[----:B------:R-:W-:Y:S01]  /*126f0*/  IMAD.U32 R29, R93, 0x10000, RZ ;  /* 0x000100005d1d7824 */ /* 0x000fe200078e00ff */
[----:B------:R-:W-:Y:S02]  /*12700*/  PRMT R99, R99, 0x5410, R24 ;  /* 0x0000541063637816 */ /* 0x000fe40000000018 */
[----:B------:R-:W-:Y:S01]  /*12710*/  SHF.R.U32.HI R67, RZ, 0x10, R67 ;  /* 0x00000010ff437819 */ /* 0x000fe20000011643 */
[----:B------:R-:W-:Y:S01]  /*12720*/  IMAD.U32 R28, R97, 0x10000, RZ ;  /* 0x00010000611c7824 */ /* 0x000fe200078e00ff */
[----:B------:R-:W-:Y:S02]  /*12730*/  SHF.R.U32.HI R65, RZ, 0x10, R65 ;  /* 0x00000010ff417819 */ /* 0x000fe40000011641 */
[----:B------:R-:W-:-:S02]  /*12740*/  SHF.R.U32.HI R73, RZ, 0x10, R73 ;  /* 0x00000010ff497819 */ /* 0x000fc40000011649 */
[----:B------:R-:W-:Y:S02]  /*12750*/  SHF.R.U32.HI R75, RZ, 0x10, R75 ;  /* 0x00000010ff4b7819 */ /* 0x000fe4000001164b */
[----:B------:R-:W-:Y:S02]  /*12760*/  PRMT R96, R96, 0x5410, R67 ;  /* 0x0000541060607816 */ /* 0x000fe40000000043 */
[----:B------:R-:W-:Y:S02]  /*12770*/  PRMT R94, R94, 0x5410, R65 ;  /* 0x000054105e5e7816 */ /* 0x000fe40000000041 */
[----:B------:R-:W-:Y:S02]  /*12780*/  PRMT R98, R98, 0x5410, R73 ;  /* 0x0000541062627816 */ /* 0x000fe40000000049 */
[----:B------:R-:W-:Y:S01]  /*12790*/  PRMT R100, R100, 0x5410, R75 ;  /* 0x0000541064647816 */ /* 0x000fe2000000004b */
[----:B------:R-:W-:Y:S01]  /*127a0*/  IMAD.U32 R30, R94, 0x10000, RZ ;  /* 0x000100005e1e7824 */ /* 0x000fe200078e00ff */
[----:B------:R-:W-:-:S02]  /*127b0*/  LOP3.LUT R93, R93, 0xffff0000, RZ, 0xc0, !PT ;  /* 0xffff00005d5d7812 */ /* 0x000fc400078ec0ff */
[----:B------:R-:W-:Y:S02]  /*127c0*/  PRMT R95, R95, 0x5410, R14 ;  /* 0x000054105f5f7816 */ /* 0x000fe4000000000e */
        /* <DEDUP_REMOVED lines=27> */
[-C--:B------:R-:W-:Y:S01]  /*12980*/  FMUL.FTZ R34, R24, R28.reuse ;  /* 0x0000001c18227220 */ /* 0x080fe20000410000 */
[C---:B------:R-:W-:Y:S01]  /*12990*/  IMAD.U32 R25, R9.reuse, 0x10000, RZ ;  /* 0x0001000009197824 */ /* 0x040fe200078e00ff */
[----:B------:R-:W-:Y:S01]  /*129a0*/  LOP3.LUT R9, R9, 0xffff0000, RZ, 0xc0, !PT ;  /* 0xffff000009097812 */ /* 0x000fe200078ec0ff */
[----:B------:R-:W-:Y:S01]  /*129b0*/  FFMA.FTZ R32, R13, R28, -R32 ;  /* 0x0000001c0d207223 */ /* 0x000fe20000010820 */
[----:B------:R-:W-:-:S02]  /*129c0*/  IMAD.U32 R28, R96, 0x10000, RZ ;  /* 0x00010000601c7824 */ /* 0x000fc400078e00ff */
[----:B------:R-:W-:Y:S01]  /*129d0*/  FFMA.FTZ R34, R13, R29, R34 ;  /* 0x0000001d0d227223 */ /* 0x000fe20000010022 */
[----:B------:R-:W-:Y:S02]  /*129e0*/  IMAD.U32 R24, R98, 0x10000, RZ ;  /* 0x0001000062187824 */ /* 0x000fe400078e00ff */
[----:B------:R-:W-:Y:S01]  /*129f0*/  FMUL.FTZ R31, R25, R30 ;  /* 0x0000001e191f7220 */ /* 0x000fe20000410000 */
[----:B------:R-:W-:Y:S02]  /*12a00*/  IMAD.U32 R13, R100, 0x10000, RZ ;  /* 0x00010000640d7824 */ /* 0x000fe400078e00ff */
[----:B------:R-:W-:Y:S01]  /*12a10*/  FMUL.FTZ R29, R27, R28 ;  /* 0x0000001c1b1d7220 */ /* 0x000fe20000410000 */
[-C--:B------:R-:W-:Y:S01]  /*12a20*/  FMUL.FTZ R25, R25, R24.reuse ;  /* 0x0000001819197220 */ /* 0x080fe20000410000 */
[----:B------:R-:W-:Y:S01]  /*12a30*/  FFMA.FTZ R31, R14, R24, -R31 ;  /* 0x000000180e1f7223 */ /* 0x000fe2000001081f */
[-C--:B------:R-:W-:Y:S01]  /*12a40*/  FMUL.FTZ R27, R27, R13.reuse ;  /* 0x0000000d1b1b7220 */ /* 0x080fe20000410000 */
[----:B------:R-:W-:Y:S01]  /*12a50*/  FFMA.FTZ R29, R20, R13, -R29 ;  /* 0x0000000d141d7223 */ /* 0x000fe2000001081d */
[----:B------:R-:W-:Y:S01]  /*12a60*/  FMUL.FTZ R13, R8, R93 ;  /* 0x0000005d080d7220 */ /* 0x000fe20000410000 */
[----:B------:R-:W-:Y:S01]  /*12a70*/  FFMA.FTZ R14, R14, R30, R25 ;  /* 0x0000001e0e0e7223 */ /* 0x000fe20000010019 */
[-C--:B------:R-:W-:Y:S01]  /*12a80*/  FMUL.FTZ R25, R8, R97.reuse ;  /* 0x0000006108197220 */ /* 0x080fe20000410000 */
[----:B------:R-:W-:Y:S01]  /*12a90*/  LOP3.LUT R98, R98, 0xffff0000, RZ, 0xc0, !PT ;  /* 0xffff000062627812 */ /* 0x000fe200078ec0ff */
[----:B------:R-:W-:Y:S01]  /*12aa0*/  FFMA.FTZ R97, R4, R97, -R13 ;  /* 0x0000006104617223 */ /* 0x000fe2000001080d */
[----:B------:R-:W-:-:S02]  /*12ab0*/  IMAD.U32 R26, R10, 0x10000, RZ ;  /* 0x000100000a1a7824 */ /* 0x000fc400078e00ff */
[----:B------:R-:W-:Y:S01]  /*12ac0*/  FFMA.FTZ R27, R20, R28, R27 ;  /* 0x0000001c141b7223 */ /* 0x000fe2000001001b */
[----:B------:R-:W-:Y:S02]  /*12ad0*/  IMAD.U32 R13, R95, 0x10000, RZ ;  /* 0x000100005f0d7824 */ /* 0x000fe400078e00ff */
[----:B------:R-:W-:Y:S01]  /*12ae0*/  FMUL.FTZ R20, R9, R94 ;  /* 0x0000005e09147220 */ /* 0x000fe20000410000 */
[----:B------:R-:W-:Y:S01]  /*12af0*/  FFMA.FTZ R25, R4, R93, R25 ;  /* 0x0000005d04197223 */ /* 0x000fe20000010019 */
[----:B------:R-:W-:Y:S01]  /*12b00*/  LOP3.LUT R10, R10, 0xffff0000, RZ, 0xc0, !PT ;  /* 0xffff00000a0a7812 */ /* 0x000fe200078ec0ff */
[----:B------:R-:W-:Y:S02]  /*12b10*/  IMAD.U32 R8, R99, 0x10000, RZ ;  /* 0x0001000063087824 */ /* 0x000fe400078e00ff */
[-C--:B------:R-:W-:Y:S01]  /*12b20*/  FMUL.FTZ R9, R9, R98.reuse ;  /* 0x0000006209097220 */ /* 0x080fe20000410000 */
[----:B------:R-:W-:Y:S01]  /*12b30*/  FMUL.FTZ R4, R26, R13 ;  /* 0x0000000d1a047220 */ /* 0x000fe20000410000 */
[----:B------:R-:W-:Y:S01]  /*12b40*/  LOP3.LUT R95, R95, 0xffff0000, RZ, 0xc0, !PT ;  /* 0xffff00005f5f7812 */ /* 0x000fe200078ec0ff */
[C---:B------:R-:W-:Y:S01]  /*12b50*/  FFMA.FTZ R20, R5.reuse, R98, -R20 ;  /* 0x0000006205147223 */ /* 0x040fe20000010814 */
[----:B------:R-:W-:Y:S01]  /*12b60*/  LOP3.LUT R96, R96, 0xffff0000, RZ, 0xc0, !PT ;  /* 0xffff000060607812 */ /* 0x000fe200078ec0ff */
[----:B------:R-:W-:Y:S01]  /*12b70*/  FFMA.FTZ R9, R5, R94, R9 ;  /* 0x0000005e05097223 */ /* 0x000fe20000010009 */
[----:B------:R-:W-:Y:S01]  /*12b80*/  LOP3.LUT R99, R99, 0xffff0000, RZ, 0xc0, !PT ;  /* 0xffff000063637812 */ /* 0x000fe200078ec0ff */
[----:B------:R-:W-:Y:S01]  /*12b90*/  FFMA.FTZ R24, R15, R8, -R4 ;  /* 0x000000080f187223 */ /* 0x000fe20000010804 */
[----:B------:R-:W-:Y:S01]  /*12ba0*/  LOP3.LUT R100, R100, 0xffff0000, RZ, 0xc0, !PT ;  /* 0xffff000064647812 */ /* 0x000fe200078ec0ff */
[----:B------:R-:W-:Y:S01]  /*12bb0*/  FMUL.FTZ R5, R10, R95 ;  /* 0x0000005f0a057220 */ /* 0x000fe20000410000 */
[C---:B------:R-:W-:Y:S01]  /*12bc0*/  FMUL.FTZ R4, R11.reuse, R96 ;  /* 0x000000600b047220 */ /* 0x040fe20000410000 */
[----:B------:R-:W-:Y:S01]  /*12bd0*/  FMUL.FTZ R26, R26, R8 ;  /* 0x000000081a1a7220 */ /* 0x000fe20000410000 */
[-C--:B------:R-:W-:Y:S01]  /*12be0*/  FMUL.FTZ R10, R10, R99.reuse ;  /* 0x000000630a0a7220 */ /* 0x080fe20000410000 */
[-C--:B------:R-:W-:Y:S01]  /*12bf0*/  FMUL.FTZ R11, R11, R100.reuse ;  /* 0x000000640b0b7220 */ /* 0x080fe20000410000 */
[C---:B------:R-:W-:Y:S01]  /*12c00*/  FFMA.FTZ R99, R6.reuse, R99, -R5 ;  /* 0x0000006306637223 */ /* 0x040fe20000010805 */
[----:B------:R-:W-:Y:S01]  /*12c10*/  FFMA.FTZ R100, R7, R100, -R4 ;  /* 0x0000006407647223 */ /* 0x000fe20000010804 */
[----:B------:R-:W-:Y:S01]  /*12c20*/  FFMA.FTZ R26, R15, R13, R26 ;  /* 0x0000000d0f1a7223 */ /* 0x000fe2000001001a */
        /* <DEDUP_REMOVED lines=12> */
.L_x_1547:
[----:B------:R-:W-:Y:S05]  /*12cf0*/  BSYNC B1 ;  /* 0x0000000000017941 */ /* 0x000fea0003800000 */
.L_x_1546:
        /* <DEDUP_REMOVED lines=9> */
[----:B------:R-:W-:Y:S01]  /*12d90*/  SHF.R.U32.HI R68, RZ, 0x10, R69 ;  /* 0x00000010ff447819 */ /* 0x000fe20000011645 */
[----:B------:R-:W-:Y:S01]  /*12da0*/  IMAD.SHL.U32 R5, R5, 0x400, RZ ;  /* 0x0000040005057824 */ /* 0x000fe200078e00ff */
[----:B------:R-:W-:Y:S02]  /*12db0*/  LOP3.LUT R0, R0, R37, RZ, 0x3c, !PT ;  /* 0x0000002500007212 */ /* 0x000fe400078e3cff */
[----:B------:R-:W-:Y:S02]  /*12dc0*/  PRMT R25, R3, 0x5410, R12 ;  /* 0x0000541003197816 */ /* 0x000fe4000000000c */
[----:B------:R-:W-:Y:S02]  /*12dd0*/  LOP3.LUT R5, R5, 0x7fffe000, RZ, 0xc0, !PT ;  /* 0x7fffe00005057812 */ /* 0x000fe400078ec0ff */
[----:B------:R-:W-:Y:S01]  /*12de0*/  PRMT R85, R85, 0x5410, R20 ;  /* 0x0000541055557816 */ /* 0x000fe20000000014 */
[----:B------:R-:W-:Y:S01]  /*12df0*/  IMAD.U32 R26, R25, 0x10000, RZ ;  /* 0x00010000191a7824 */ /* 0x000fe200078e00ff */
[----:B0-----:R-:W-:-:S02]  /*12e00*/  IADD3 R9, R0, R5, R36 ;  /* 0x0000000500097210 */ /* 0x001fc40007ffe024 */
[----:B------:R-:W-:Y:S01]  /*12e10*/  SHF.R.U32.HI R77, RZ, 0x10, R77 ;  /* 0x00000010ff4d7819 */ /* 0x000fe2000001164d */
[----:B------:R-:W-:Y:S01]  /*12e20*/  IMAD.U32 R24, R85, 0x10000, RZ ;  /* 0x0001000055187824 */ /* 0x000fe200078e00ff */
[----:B------:R-:W-:Y:S01]  /*12e30*/  SHF.R.U64 R28, R70, 0x10, R71 ;  /* 0x00000010461c7819 */ /* 0x000fe20000001247 */
[----:B------:R-:W-:Y:S01]  /*12e40*/  IMAD R0, R9, 0x2, R16 ;  /* 0x0000000209007824 */ /* 0x000fe200078e0210 */
[----:B------:R-:W-:Y:S02]  /*12e50*/  PRMT R27, R21, 0x5410, R68 ;  /* 0x00005410151b7816 */ /* 0x000fe40000000044 */
[----:B------:R-:W-:Y:S02]  /*12e60*/  SHF.R.U64 R14, R78, 0x10, R79 ;  /* 0x000000104e0e7819 */ /* 0x000fe4000000124f */
[----:B------:R-:W0:Y:S01]  /*12e70*/  LDS.128 R8, [R0+0x10400] ;  /* 0x0104000000087984 */ /* 0x000e220000000c00 */
[----:B------:R-:W-:Y:S01]  /*12e80*/  SHF.R.U32.HI R71, RZ, 0x10, R71 ;  /* 0x00000010ff477819 */ /* 0x000fe20000011647 */
[----:B------:R-:W-:Y:S01]  /*12e90*/  IMAD.U32 R29, R27, 0x10000, RZ ;  /* 0x000100001b1d7824 */ /* 0x000fe200078e00ff */
[----:B------:R-:W-:-:S02]  /*12ea0*/  SHF.R.U32.HI R79, RZ, 0x10, R79 ;  /* 0x00000010ff4f7819 */ /* 0x000fc4000001164f */
[----:B------:R-:W-:Y:S02]  /*12eb0*/  PRMT R86, R86, 0x5410, R77 ;  /* 0x0000541056567816 */ /* 0x000fe4000000004d */
[----:B------:R-:W-:Y:S02]  /*12ec0*/  PRMT R84, R84, 0x5410, R71 ;  /* 0x0000541054547816 */ /* 0x000fe40000000047 */
[----:B------:R-:W-:Y:S02]  /*12ed0*/  PRMT R88, R88, 0x5410, R79 ;  /* 0x0000541058587816 */ /* 0x000fe4000000004f */
[----:B------:R-:W-:Y:S02]  /*12ee0*/  PRMT R28, R23, 0x5410, R28 ;  /* 0x00005410171c7816 */ /* 0x000fe4000000001c */
[----:B------:R-:W-:Y:S02]  /*12ef0*/  PRMT R87, R87, 0x5410, R14 ;  /* 0x0000541057577816 */ /* 0x000fe4000000000e */
[----:B------:R-:W-:-:S02]  /*12f00*/  LOP3.LUT R25, R25, 0xffff0000, RZ, 0xc0, !PT ;  /* 0xffff000019197812 */ /* 0x000fc400078ec0ff */
[----:B------:R-:W-:Y:S01]  /*12f10*/  LOP3.LUT R85, R85, 0xffff0000, RZ, 0xc0, !PT ;  /* 0xffff000055557812 */ /* 0x000fe200078ec0ff */
[C---:B0-----:R-:W-:Y:S01]  /*12f20*/  IMAD.U32 R15, R8.reuse, 0x10000, RZ ;  /* 0x00010000080f7824 */ /* 0x041fe200078e00ff */
[----:B------:R-:W-:Y:S01]  /*12f30*/  LOP3.LUT R8, R8, 0xffff0000, RZ, 0xc0, !PT ;  /* 0xffff000008087812 */ /* 0x000fe200078ec0ff */
[C---:B------:R-:W-:Y:S01]  /*12f40*/  IMAD.U32 R20, R9.reuse, 0x10000, RZ ;  /* 0x0001000009147824 */ /* 0x040fe200078e00ff */
[----:B------:R-:W-:Y:S01]  /*12f50*/  LOP3.LUT R9, R9, 0xffff0000, RZ, 0xc0, !PT ;  /* 0xffff000009097812 */ /* 0x000fe200078ec0ff */
[C---:B------:R-:W-:Y:S01]  /*12f60*/  FMUL.FTZ R30, R15.reuse, R26 ;  /* 0x0000001a0f1e7220 */ /* 0x040fe20000410000 */
[----:B------:R-:W-:Y:S01]  /*12f70*/  FMUL.FTZ R32, R15, R24 ;  /* 0x000000180f207220 */ /* 0x000fe20000410000 */
[----:B------:R-:W-:Y:S02]  /*12f80*/  IMAD.U32 R15, R86, 0x10000, RZ ;  /* 0x00010000560f7824 */ /* 0x000fe400078e00ff */
        /* <DEDUP_REMOVED lines=12> */
[C---:B------:R-:W-:Y:S01]  /*13050*/  FFMA.FTZ R30, R3.reuse, R24, -R30 ;  /* 0x00000018031e7223 */ /* 0x040fe2000001081e */
[----:B------:R-:W-:Y:S02]  /*13060*/  IMAD.U32 R24, R84, 0x10000, RZ ;  /* 0x0001000054187824 */ /* 0x000fe400078e00ff */
[----:B------:R-:W-:Y:S01]  /*13070*/  FFMA.FTZ R32, R3, R26, R32 ;  /* 0x0000001a03207223 */ /* 0x000fe20000010020 */
[----:B------:R-:W-:-:S02]  /*13080*/  IMAD.U32 R3, R88, 0x10000, RZ ;  /* 0x0001000058037824 */ /* 0x000fc400078e00ff */
[C---:B------:R-:W-:Y:S01]  /*13090*/  FFMA.FTZ R31, R12.reuse, R15, -R31 ;  /* 0x0000000f0c1f7223 */ /* 0x040fe2000001081f */
[----:B------:R-:W-:Y:S02]  /*130a0*/  IMAD.U32 R14, R7, 0x10000, RZ ;  /* 0x00010000070e7824 */ /* 0x000fe400078e00ff */
[CC--:B------:R-:W-:Y:S01]  /*130b0*/  FMUL.FTZ R15, R23.reuse, R24.reuse ;  /* 0x00000018170f7220 */ /* 0x0c0fe20000410000 */
[----:B------:R-:W-:Y:S01]  /*130c0*/  FMUL.FTZ R35, R23, R3 ;  /* 0x0000000317237220 */ /* 0x000fe20000410000 */
[----:B------:R-:W-:Y:S01]  /*130d0*/  FFMA.FTZ R33, R12, R29, R33 ;  /* 0x0000001d0c217223 */ /* 0x000fe20000010021 */
[----:B------:R-:W-:Y:S01]  /*130e0*/  LOP3.LUT R12, R27, 0xffff0000, RZ, 0xc0, !PT ;  /* 0xffff00001b0c7812 */ /* 0x000fe200078ec0ff */
[C---:B------:R-:W-:Y:S01]  /*130f0*/  FFMA.FTZ R23, R14.reuse, R3, -R15 ;  /* 0x000000030e177223 */ /* 0x040fe2000001080f */
[----:B------:R-:W-:Y:S01]  /*13100*/  FFMA.FTZ R35, R14, R24, R35 ;  /* 0x000000180e237223 */ /* 0x000fe20000010023 */
[C---:B------:R-:W-:Y:S01]  /*13110*/  FMUL.FTZ R3, R8.reuse, R25 ;  /* 0x0000001908037220 */ /* 0x040fe20000410000 */
[----:B------:R-:W-:Y:S01]  /*13120*/  FMUL.FTZ R15, R8, R85 ;  /* 0x00000055080f7220 */ /* 0x000fe20000410000 */
[----:B------:R-:W-:-:S02]  /*13130*/  IMAD.U32 R14, R28, 0x10000, RZ ;  /* 0x000100001c0e7824 */ /* 0x000fc400078e00ff */
[----:B------:R-:W-:Y:S01]  /*13140*/  FMUL.FTZ R20, R9, R12 ;  /* 0x0000000c09147220 */ /* 0x000fe20000410000 */
[C---:B------:R-:W-:Y:S01]  /*13150*/  FFMA.FTZ R85, R4.reuse, R85, -R3 ;  /* 0x0000005504557223 */ /* 0x040fe20000010803 */
[----:B------:R-:W-:Y:S02]  /*13160*/  IMAD.U32 R8, R87, 0x10000, RZ ;  /* 0x0001000057087824 */ /* 0x000fe400078e00ff */
[----:B------:R-:W-:Y:S01]  /*13170*/  FFMA.FTZ R15, R4, R25, R15 ;  /* 0x00000019040f7223 */ /* 0x000fe2000001000f */
[----:B------:R-:W-:Y:S02]  /*13180*/  IMAD.U32 R13, R6, 0x10000, RZ ;  /* 0x00010000060d7824 */ /* 0x000fe400078e00ff */
[----:B------:R-:W-:Y:S01]  /*13190*/  FMUL.FTZ R9, R9, R86 ;  /* 0x0000005609097220 */ /* 0x000fe20000410000 */
[C---:B------:R-:W-:Y:S01]  /*131a0*/  FMUL.FTZ R4, R21.reuse, R14 ;  /* 0x0000000e15047220 */ /* 0x040fe20000410000 */
[----:B------:R-:W-:Y:S01]  /*131b0*/  LOP3.LUT R3, R28, 0xffff0000, RZ, 0xc0, !PT ;  /* 0xffff00001c037812 */ /* 0x000fe200078ec0ff */
[----:B------:R-:W-:Y:S01]  /*131c0*/  FMUL.FTZ R24, R21, R8 ;  /* 0x0000000815187220 */ /* 0x000fe20000410000 */
[----:B------:R-:W-:Y:S01]  /*131d0*/  LOP3.LUT R84, R84, 0xffff0000, RZ, 0xc0, !PT ;  /* 0xffff000054547812 */ /* 0x000fe200078ec0ff */
[----:B------:R-:W-:Y:S01]  /*131e0*/  FFMA.FTZ R20, R5, R86, -R20 ;  /* 0x0000005605147223 */ /* 0x000fe20000010814 */
[----:B------:R-:W-:Y:S01]  /*131f0*/  LOP3.LUT R87, R87, 0xffff0000, RZ, 0xc0, !PT ;  /* 0xffff000057577812 */ /* 0x000fe200078ec0ff */
[----:B------:R-:W-:Y:S01]  /*13200*/  FFMA.FTZ R12, R5, R12, R9 ;  /* 0x0000000c050c7223 */ /* 0x000fe20000010009 */
[----:B------:R-:W-:Y:S01]  /*13210*/  LOP3.LUT R88, R88, 0xffff0000, RZ, 0xc0, !PT ;  /* 0xffff000058587812 */ /* 0x000fe200078ec0ff */
[----:B------:R-:W-:Y:S01]  /*13220*/  FFMA.FTZ R21, R13, R8, -R4 ;  /* 0x000000080d157223 */ /* 0x000fe20000010804 */
[----:B------:R-:W-:Y:S01]  /*13230*/  LOP3.LUT R6, R6, 0xffff0000, RZ, 0xc0, !PT ;  /* 0xffff000006067812 */ /* 0x000fe200078ec0ff */
[C---:B------:R-:W-:Y:S01]  /*13240*/  FMUL.FTZ R5, R10.reuse, R3 ;  /* 0x000000030a057220 */ /* 0x040fe20000410000 */
[----:B------:R-:W-:Y:S01]  /*13250*/  LOP3.LUT R7, R7, 0xffff0000, RZ, 0xc0, !PT ;  /* 0xffff000007077812 */ /* 0x000fe200078ec0ff */
[C---:B------:R-:W-:Y:S01]  /*13260*/  FMUL.FTZ R8, R11.reuse, R84 ;  /* 0x000000540b087220 */ /* 0x040fe20000410000 */
        /* <DEDUP_REMOVED lines=17> */
.L_x_1501:
[----:B------:R-:W-:Y:S05]  /*13380*/  BSYNC B0 ;  /* 0x0000000000007941 */ /* 0x000fea0003800000 */
.L_x_1449:
[----:B------:R-:W-:Y:S01]  /*13390*/  @!PT LDS RZ, [RZ] ;  /* 0x00000000fffff984 */ /* 0x000fe20000000800 */
[----:B------:R-:W-:Y:S01]  /*133a0*/  @!PT LDS RZ, [RZ] ;  /* 0x00000000fffff984 */ /* 0x000fe20000000800 */
[----:B------:R-:W-:Y:S01]  /*133b0*/  @!PT LDS RZ, [RZ] ;  /* 0x00000000fffff984 */ /* 0x000fe20000000800 */
[----:B------:R-:W-:Y:S01]  /*133c0*/  @!PT LDS RZ, [RZ] ;  /* 0x00000000fffff984 */ /* 0x000fe20000000800 */
[----:B------:R1:W-:Y:S06]  /*133d0*/  MEMBAR.ALL.CTA ;  /* 0x0000000000007992 */ /* 0x0003ec0000008000 */
[----:B-1----:R-:W1:Y:S01]  /*133e0*/  FENCE.VIEW.ASYNC.S ;  /* 0x00000000000073c6 */ /* 0x002e620000000000 */
[----:B------:R-:W-:Y:S05]  /*133f0*/  WARPSYNC.ALL ;  /* 0x0000000000007948 */ /* 0x000fea0003800000 */
[----:B-1----:R-:W-:Y:S06]  /*13400*/  BAR.SYNC.DEFER_BLOCKING 0xd, 0x100 ;  /* 0x0344000000007b1d */ /* 0x002fec0000010000 */
.L_x_1446:
[----:B0-----:R-:W2:Y:S02]  /*13410*/  LDL R0, [R1+0x30] ;  /* 0x0000300001007983 */ /* 0x001ea40000100800 */
[----:B--2---:R-:W-:-:S13]  /*13420*/  R2UR UR4, R0 ;  /* 0x00000000000472ca */ /* 0x004fda00000e0000 */
[----:B------:R-:W-:-:S05]  /*13430*/  IMAD.U32 R0, RZ, RZ, UR4 ;  /* 0x00000004ff007e24 */ /* 0x000fca000f8e00ff */
[----:B------:R-:W-:-:S13]  /*13440*/  ISETP.NE.AND P0, PT, R0, 0x3, PT ;  /* 0x000000030000780c */ /* 0x000fda0003f05270 */
[----:B------:R-:W-:Y:S05]  /*13450*/  @!P0 BRA `(.L_x_1548) ;  /* 0x0000000000048947 */ /* 0x000fea0003800000 */
[----:B------:R-:W-:Y:S01]  /*13460*/  BPT.TRAP 0x1 ;  /* 0x000000040000795c */ /* 0x000fe20000300000 */
.L_x_1548:
[----:B------:R-:W-:Y:S01]  /*13470*/  IMAD R23, R22, 0x8, R16 ;  /* 0x0000000816177824 */ /* 0x000fe200078e0210 */
[----:B------:R-:W-:-:S04]  /*13480*/  SHF.L.U32 R0, R218, 0x1f, RZ ;  /* 0x0000001fda007819 */ /* 0x000fc800000006ff */
[----:B------:R0:W2:Y:S01]  /*13490*/  SYNCS.PHASECHK.TRANS64.TRYWAIT P2, [R23+URZ+0x30830], R0 ;  /* 0x03083000170075a7 */ /* 0x0000a2000804017f */
[----:B------:R-:W-:Y:S05]  /*134a0*/  @!P0 BRA `(.L_x_1549) ;  /* 0x0000000000048947 */ /* 0x000fea0003800000 */
[----:B------:R-:W-:Y:S01]  /*134b0*/  BPT.TRAP 0x1 ;  /* 0x000000040000795c */ /* 0x000fe20000300000 */
.L_x_1549:
[----:B-1----:R-:W1:Y:S02]  /*134c0*/  S2R R3, SR_TID.X ;  /* 0x0000000000037919 */ /* 0x002e640000002100 */
[----:B-1----:R-:W-:-:S04]  /*134d0*/  LOP3.LUT R3, R3, 0x7f, RZ, 0xc0, !PT ;  /* 0x0000007f03037812 */ /* 0x002fc800078ec0ff */
[----:B------:R-:W-:Y:S01]  /*134e0*/  ISETP.NE.AND P1, PT, R3, RZ, PT ;  /* 0x000000ff0300720c */ /* 0x000fe20003f25270 */
[----:B--2---:R-:W-:-:S12]  /*134f0*/  @P2 BRA `(.L_x_1550) ;  /* 0x0000000000082947 */ /* 0x004fd80003800000 */
[----:B------:R-:W1:Y:S02]  /*13500*/  SYNCS.PHASECHK.TRANS64.TRYWAIT P2, [R23+URZ+0x30830], R0 ;  /* 0x03083000170075a7 */ /* 0x000e64000804017f */
[----:B-1----:R-:W-:Y:S05]  /*13510*/  @!P2 BRA `(.L_x_1551) ;  /* 0x000001740040a947 */ /* 0x002fea0003800000 */
.L_x_1550:
[----:B------:R-:W-:Y:S05]  /*13520*/  WARPSYNC.ALL ;  /* 0x0000000000007948 */ /* 0x000fea0003800000 */
[----:B01----:R-:W-:Y:S01]  /*13530*/  VIADD R0, R16, 0x20400 ;  /* 0x0002040010007836 */ /* 0x003fe20000000000 */
[----:B---34-:R-:W-:-:S04]  /*13540*/  LOP3.LUT R6, R2, 0x10000, RZ, 0xfc, !PT ;  /* 0x0001000002067812 */ /* 0x018fc800078efcff */
[----:B------:R-:W-:-:S04]  /*13550*/  SHF.R.U32.HI R0, RZ, 0x4, R0 ;  /* 0x00000004ff007819 */ /* 0x000fc80000011600 */
[----:B------:R-:W-:-:S04]  /*13560*/  LOP3.LUT R0, R0, 0x3fff, RZ, 0xc0, !PT ;  /* 0x00003fff00007812 */ /* 0x000fc800078ec0ff */
[----:B------:R-:W-:Y:S01]  /*13570*/  LOP3.LUT R4, R0, 0x10000, RZ, 0xfc, !PT ;  /* 0x0001000000047812 */ /* 0x000fe200078efcff */
[----:B------:R-:W-:Y:S02]  /*13580*/  IMAD.MOV.U32 R7, RZ, RZ, 0x40000040 ;  /* 0x40000040ff077424 */ /* 0x000fe400078e00ff */
[----:B------:R-:W-:Y:S02]  /*13590*/  IMAD.MOV.U32 R3, RZ, RZ, 0x40000040 ;  /* 0x40000040ff037424 */ /* 0x000fe400078e00ff */
[----:B------:R-:W-:Y:S01]  /*135a0*/  IMAD R2, R22, 0x800, R4 ;  /* 0x0000080016027824 */ /* 0x000fe200078e0204 */
[----:B------:R-:W-:Y:S01]  /*135b0*/  R2UR UR4, R6 ;  /* 0x00000000060472ca */ /* 0x000fe200000e0000 */
[----:B-----5:R-:W-:Y:S01]  /*135c0*/  WARPGROUP.ARRIVE ;  /* 0x00000000000079c5 */ /* 0x020fe20000000000 */
[----:B------:R-:W-:Y:S01]  /*135d0*/  R2UR UR5, R7 ;  /* 0x00000000070572ca */ /* 0x000fe200000e0000 */
[----:B------:R0:W-:Y:S01]  /*135e0*/  STL [R1+0xc], R4 ;  /* 0x00000c0401007387 */ /* 0x0001e20000100800 */
[----:B------:R-:W-:-:S02]  /*135f0*/  R2UR UR6, R2 ;  /* 0x00000000020672ca */ /* 0x000fc400000e0000 */
[----:B------:R-:W-:Y:S01]  /*13600*/  R2UR UR7, R3 ;  /* 0x00000000030772ca */ /* 0x000fe200000e0000 */
[----:B------:R-:W-:Y:S01]  /*13610*/  VIADD R222, R6, 0x2 ;  /* 0x0000000206de7836 */ /* 0x000fe20000000000 */
[----:B------:R-:W2:Y:S01]  /*13620*/  LDL R65, [R1+0x54] ;  /* 0x0000540001417983 */ /* 0x000ea20000100800 */
[----:B------:R-:W-:Y:S02]  /*13630*/  IMAD.MOV.U32 R223, RZ, RZ, 0x40000040 ;  /* 0x40000040ffdf7424 */ /* 0x000fe400078e00ff */
[----:B------:R-:W-:Y:S01]  /*13640*/  IMAD.MOV.U32 R5, RZ, RZ, 0x40000040 ;  /* 0x40000040ff057424 */ /* 0x000fe200078e00ff */
[----:B------:R-:W2:Y:S01]  /*13650*/  LDL R70, [R1+0x4] ;  /* 0x0000040001467983 */ /* 0x000ea20000100800 */
[----:B0-----:R-:W-:Y:S02]  /*13660*/  VIADD R4, R2, 0x2 ;  /* 0x0000000202047836 */ /* 0x001fe40000000000 */
[----:B------:R-:W-:Y:S02]  /*13670*/  VIADD R220, R6, 0x4 ;  /* 0x0000000406dc7836 */ /* 0x000fe40000000000 */
[----:B------:R-:W-:-:S02]  /*13680*/  IMAD.MOV.U32 R221, RZ, RZ, 0x40000040 ;  /* 0x40000040ffdd7424 */ /* 0x000fc400078e00ff */
[----:B------:R-:W-:Y:S01]  /*13690*/  HGMMA.64x64x16.F32.BF16 R24, gdesc[UR4], RZ, !UPT, gsb0 ;  /* 0x00e00000041879f0 */ /* 0x000fe2000c0018ff */
[----:B------:R-:W-:Y:S01]  /*136a0*/  R2UR UR4, R222 ;  /* 0x00000000de0472ca */ /* 0x000fe200000e0000 */
[----:B------:R-:W-:Y:S01]  /*136b0*/  VIADD R216, R6, 0x6 ;  /* 0x0000000606d87836 */ /* 0x000fe20000000000 */
[----:B------:R-:W-:Y:S01]  /*136c0*/  R2UR UR5, R223 ;  /* 0x00000000df0572ca */ /* 0x000fe200000e0000 */
[----:B------:R-:W-:Y:S01]  /*136d0*/  IMAD.MOV.U32 R217, RZ, RZ, 0x40000040 ;  /* 0x40000040ffd97424 */ /* 0x000fe200078e00ff */
[----:B------:R-:W-:Y:S01]  /*136e0*/  R2UR UR6, R4 ;  /* 0x00000000040672ca */ /* 0x000fe200000e0000 */
[----:B------:R-:W-:Y:S01]  /*136f0*/  VIADD R4, R2, 0x4 ;  /* 0x0000000402047836 */ /* 0x000fe20000000000 */
[----:B------:R-:W-:Y:S01]  /*13700*/  R2UR UR7, R5 ;  /* 0x00000000050772ca */ /* 0x000fe200000e0000 */
[----:B------:R-:W-:Y:S02]  /*13710*/  IMAD.MOV.U32 R5, RZ, RZ, 0x40000040 ;  /* 0x40000040ff057424 */ /* 0x000fe400078e00ff */
[----:B------:R-:W-:-:S02]  /*13720*/  VIADD R214, R6, 0x400 ;  /* 0x0000040006d67836 */ /* 0x000fc40000000000 */
[----:B------:R-:W-:Y:S02]  /*13730*/  IMAD.MOV.U32 R215, RZ, RZ, 0x40000040 ;  /* 0x40000040ffd77424 */ /* 0x000fe400078e00ff */
[C---:B------:R-:W-:Y:S02]  /*13740*/  VIADD R212, R6.reuse, 0x402 ;  /* 0x0000040206d47836 */ /* 0x040fe40000000000 */
[----:B------:R-:W-:Y:S02]  /*13750*/  IMAD.MOV.U32 R213, RZ, RZ, 0x40000040 ;  /* 0x40000040ffd57424 */ /* 0x000fe400078e00ff */
[C---:B------:R-:W-:Y:S02]  /*13760*/  VIADD R210, R6.reuse, 0x404 ;  /* 0x0000040406d27836 */ /* 0x040fe40000000000 */
        /* <DEDUP_REMOVED lines=17> */
[----:B------:R-:W-:Y:S02]  /*13880*/  VIADD R8, R6, 0xc06 ;  /* 0x00000c0606087836 */ /* 0x000fe40000000000 */
[----:B------:R-:W-:Y:S02]  /*13890*/  IMAD.MOV.U32 R9, RZ, RZ, 0x40000040 ;  /* 0x40000040ff097424 */ /* 0x000fe400078e00ff */
[----:B------:R-:W-:-:S02]  /*138a0*/  IMAD.MOV.U32 R3, RZ, RZ, 0x40000040 ;  /* 0x40000040ff037424 */ /* 0x000fc400078e00ff */
[----:B------:R-:W-:-:S05]  /*138b0*/  @!P1 VIADD R23, R23, 0x30840 ;  /* 0x0003084017179836 */ /* 0x000fca0000000000 */
[----:B------:R-:W-:Y:S01]  /*138c0*/  @!P1 PRMT R23, RZ, 0x654, R23 ;  /* 0x00000654ff179816 */ /* 0x000fe20000000017 */
[----:B------:R-:W-:Y:S02]  /*138d0*/  WARPGROUP.DEPBAR.LE gsb0, 0x0 ;  /* 0x00008000000079c5 */ /* 0x000fe40000010000 */
[----:B------:R-:W-:-:S06]  /*138e0*/  WARPGROUP.ARRIVE ;  /* 0x00000000000079c5 */ /* 0x000fcc0000000000 */
[----:B------:R-:W-:Y:S01]  /*138f0*/  HGMMA.64x64x16.F32.BF16 R24, gdesc[UR4], R24, gsb0 ;  /* 0x00e00000041879f0 */ /* 0x000fe20008001818 */
[----:B------:R-:W-:Y:S02]  /*13900*/  R2UR UR4, R220 ;  /* 0x00000000dc0472ca */ /* 0x000fe400000e0000 */
[----:B------:R-:W-:Y:S02]  /*13910*/  R2UR UR5, R221 ;  /* 0x00000000dd0572ca */ /* 0x000fe400000e0000 */
[----:B------:R-:W-:Y:S01]  /*13920*/  R2UR UR6, R4 ;  /* 0x00000000040672ca */ /* 0x000fe200000e0000 */
[----:B------:R-:W-:Y:S01]  /*13930*/  VIADD R4, R2, 0x6 ;  /* 0x0000000602047836 */ /* 0x000fe20000000000 */
[----:B------:R-:W-:Y:S01]  /*13940*/  R2UR UR7, R5 ;  /* 0x00000000050772ca */ /* 0x000fe200000e0000 */
[----:B------:R-:W-:Y:S01]  /*13950*/  IMAD.MOV.U32 R5, RZ, RZ, 0x40000040 ;  /* 0x40000040ff057424 */ /* 0x000fe200078e00ff */
[----:B------:R-:W-:Y:S02]  /*13960*/  WARPGROUP.DEPBAR.LE gsb0, 0x0 ;  /* 0x00008000000079c5 */ /* 0x000fe40000010000 */
[----:B------:R-:W-:-:S09]  /*13970*/  WARPGROUP.ARRIVE ;  /* 0x00000000000079c5 */ /* 0x000fd20000000000 */
        /* <DEDUP_REMOVED lines=15> */
[----:B------:R-:W-:Y:S02]  /*13a70*/  IMAD.MOV.U32 R5, RZ, RZ, 0x40000040 ;  /* 0x40000040ff057424 */ /* 0x000fe400078e00ff */
[----:B--2---:R-:W-:Y:S01]  /*13a80*/  IMAD R231, R70, 0x80, R65 ;  /* 0x0000008046e77824 */ /* 0x004fe200078e0241 */
[----:B------:R-:W-:-:S02]  /*13a90*/  WARPGROUP.DEPBAR.LE gsb0, 0x0 ;  /* 0x00008000000079c5 */ /* 0x000fc40000010000 */
[----:B------:R-:W-:-:S07]  /*13aa0*/  WARPGROUP.ARRIVE ;  /* 0x00000000000079c5 */ /* 0x000fce0000000000 */
        /* <DEDUP_REMOVED lines=76> */
[C---:B------:R-:W-:Y:S01]  /*13f70*/  VIADD R4, R2.reuse, 0x604 ;  /* 0x0000060402047836 */ /* 0x040fe20000000000 */
[----:B------:R-:W-:Y:S01]  /*13f80*/  R2UR UR7, R5 ;  /* 0x00000000050772ca */ /* 0x000fe200000e0000 */
[----:B------:R-:W-:Y:S02]  /*13f90*/  IMAD.MOV.U32 R5, RZ, RZ, 0x40000040 ;  /* 0x40000040ff057424 */ /* 0x000fe400078e00ff */
[----:B------:R-:W-:Y:S01]  /*13fa0*/  VIADD R2, R2, 0x606 ;  /* 0x0000060602027836 */ /* 0x000fe20000000000 */
[----:B------:R-:W-:-:S02]  /*13fb0*/  WARPGROUP.DEPBAR.LE gsb0, 0x0 ;  /* 0x00008000000079c5 */ /* 0x000fc40000010000 */
[----:B------:R-:W-:-:S07]  /*13fc0*/  WARPGROUP.ARRIVE ;  /* 0x00000000000079c5 */ /* 0x000fce0000000000 */
[----:B------:R-:W-:Y:S01]  /*13fd0*/  HGMMA.64x64x16.F32.BF16 R24, gdesc[UR4], R24, gsb0 ;  /* 0x00e00000041879f0 */ /* 0x000fe20008001818 */
[----:B------:R-:W-:Y:S02]  /*13fe0*/  R2UR UR4, R10 ;  /* 0x000000000a0472ca */ /* 0x000fe400000e0000 */
[----:B------:R-:W-:Y:S02]  /*13ff0*/  R2UR UR5, R11 ;  /* 0x000000000b0572ca */ /* 0x000fe400000e0000 */
[----:B------:R-:W-:Y:S02]  /*14000*/  R2UR UR6, R4 ;  /* 0x00000000040672ca */ /* 0x000fe400000e0000 */
[----:B------:R-:W-:Y:S01]  /*14010*/  R2UR UR7, R5 ;  /* 0x00000000050772ca */ /* 0x000fe200000e0000 */
[----:B------:R-:W-:Y:S02]  /*14020*/  WARPGROUP.DEPBAR.LE gsb0, 0x0 ;  /* 0x00008000000079c5 */ /* 0x000fe40000010000 */
[----:B------:R-:W-:-:S10]  /*14030*/  WARPGROUP.ARRIVE ;  /* 0x00000000000079c5 */ /* 0x000fd40000000000 */
        /* <DEDUP_REMOVED lines=16> */
[----:B------:R-:W-:-:S02]  /*14140*/  IMAD.MOV.U32 R27, RZ, RZ, -0x40 ;  /* 0xffffffc0ff1b7424 */ /* 0x000fc400078e00ff */
        /* <DEDUP_REMOVED lines=14> */
[----:B------:R3:W4:Y:S01]  /*14230*/  MUFU.TANH R61, R38 ;  /* 0x00000026003d7308 */ /* 0x0007220000002400 */
[----:B-1----:R-:W1:Y:S01]  /*14240*/  LDC.64 R24, c[0x0][0x9e0] ;  /* 0x00027800ff187b82 */ /* 0x002e620000000a00 */
[----:B------:R-:W-:Y:S01]  /*14250*/  FMUL.FTZ R44, R44, UR4 ;  /* 0x000000042c2c7c20 */ /* 0x000fe20008410000 */
[----:B------:R-:W-:Y:S01]  /*14260*/  FMUL.FTZ R46, R46, UR4 ;  /* 0x000000042e2e7c20 */ /* 0x000fe20008410000 */
[----:B------:R-:W-:Y:S01]  /*14270*/  FMUL.FTZ R48, R48, UR4 ;  /* 0x0000000430307c20 */ /* 0x000fe20008410000 */
[----:B------:R-:W-:Y:S01]  /*14280*/  FMUL.FTZ R49, R49, UR4 ;  /* 0x0000000431317c20 */ /* 0x000fe20008410000 */
[----:B------:R-:W-:Y:S01]  /*14290*/  FMUL.FTZ R5, R50, UR4 ;  /* 0x0000000432057c20 */ /* 0x000fe20008410000 */
[----:B------:R-:W-:Y:S01]  /*142a0*/  FMUL.FTZ R4, R51, UR4 ;  /* 0x0000000433047c20 */ /* 0x000fe20008410000 */
[----:B------:R0:W1:Y:S01]  /*142b0*/  MUFU.TANH R58, R28 ;  /* 0x0000001c003a7308 */ /* 0x0000620000002400 */
[----:B---3--:R-:W-:-:S02]  /*142c0*/  IMAD R38, R104, R27, 0x40 ;  /* 0x0000004068267424 */ /* 0x008fc400078e021b */
[----:B------:R-:W-:Y:S01]  /*142d0*/  FMUL.FTZ R52, R52, UR4 ;  /* 0x0000000434347c20 */ /* 0x000fe20008410000 */
[----:B------:R-:W-:Y:S01]  /*142e0*/  FMUL.FTZ R53, R53, UR4 ;  /* 0x0000000435357c20 */ /* 0x000fe20008410000 */
[----:B------:R-:W-:Y:S01]  /*142f0*/  FMUL.FTZ R34, R34, UR4 ;  /* 0x0000000422227c20 */ /* 0x000fe20008410000 */
[----:B------:R-:W-:Y:S02]  /*14300*/  IMAD.IADD R27, R219, 0x1, R38 ;  /* 0x00000001db1b7824 */ /* 0x000fe400078e0226 */
[----:B------:R-:W-:Y:S01]  /*14310*/  FMUL.FTZ R43, R43, UR4 ;  /* 0x000000042b2b7c20 */ /* 0x000fe20008410000 */
[----:B------:R-:W-:Y:S01]  /*14320*/  FMUL.FTZ R45, R45, UR4 ;  /* 0x000000042d2d7c20 */ /* 0x000fe20008410000 */
[----:B------:R3:W1:Y:S01]  /*14330*/  MUFU.TANH R31, R32 ;  /* 0x00000020001f7308 */ /* 0x0006620000002400 */
[----:B0-----:R-:W-:Y:S01]  /*14340*/  FMUL.FTZ R28, R54, UR4 ;  /* 0x00000004361c7c20 */ /* 0x001fe20008410000 */
[----:B------:R-:W-:Y:S01]  /*14350*/  FMUL.FTZ R47, R47, UR4 ;  /* 0x000000042f2f7c20 */ /* 0x000fe20008410000 */
[----:B------:R0:W-:Y:S01]  /*14360*/  @!P1 SYNCS.ARRIVE.TRANS64.RED.A1T0 RZ, [R23+URZ], RZ ;  /* 0x000000ff17ff99a7 */ /* 0x0001e2000810043f */
[----:B------:R-:W-:Y:S01]  /*14370*/  FMUL.FTZ R39, R39, UR4 ;  /* 0x0000000427277c20 */ /* 0x000fe20008410000 */
[----:B------:R-:W-:Y:S01]  /*14380*/  IMAD.U32 R26, RZ, RZ, UR8 ;  /* 0x00000008ff1a7e24 */ /* 0x000fe2000f8e00ff */
[----:B------:R-:W-:-:S02]  /*14390*/  LEA R50, R104, 0xffffffc0, 0x6 ;  /* 0xffffffc068327811 */ /* 0x000fc400078e30ff */
[----:B------:R-:W0:Y:S01]  /*143a0*/  MUFU.TANH R60, R35 ;  /* 0x00000023003c7308 */ /* 0x000e220000002400 */
[----:B---3--:R-:W-:Y:S01]  /*143b0*/  FMUL.FTZ R32, R55, UR4 ;  /* 0x0000000437207c20 */ /* 0x008fe20008410000 */
[----:B-1----:R-:W-:Y:S01]  /*143c0*/  ISETP.GE.AND P2, PT, R25, 0x1, PT ;  /* 0x000000011900780c */ /* 0x002fe20003f46270 */
[----:B------:R1:W-:Y:S01]  /*143d0*/  STL [R1+0x24], R26 ;  /* 0x0000241a01007387 */ /* 0x0003e20000100800 */
[----:B0-----:R-:W-:-:S04]  /*143e0*/  IADD3 R23, -R224, 0x1, R27 ;  /* 0x00000001e0177810 */ /* 0x001fc80007ffe11b */
[----:B------:R-:W0:Y:S01]  /*143f0*/  MUFU.TANH R0, R0 ;  /* 0x0000000000007308 */ /* 0x000e220000002400 */
[----:B------:R-:W-:-:S04]  /*14400*/  IMAD R23, R234, -0x2, R23 ;  /* 0xfffffffeea177824 */ /* 0x000fc800078e0217 */
[C---:B------:R-:W-:Y:S02]  /*14410*/  IMAD.IADD R54, R23.reuse, 0x1, R24 ;  /* 0x0000000117367824 */ /* 0x040fe400078e0218 */
[----:B------:R-:W-:Y:S01]  /*14420*/  VIADD R66, R23, UR8 ;  /* 0x0000000817427c36 */ /* 0x000fe20008000000 */
[----:B------:R-:W3:Y:S08]  /*14430*/  MUFU.TANH R2, R2 ;  /* 0x0000000200027308 */ /* 0x000ef00000002400 */
        /* <DEDUP_REMOVED lines=23> */
[----:B------:R2:W0:Y:S02]  /*145b0*/  MUFU.TANH R62, R39 ;  /* 0x00000027003e7308 */ /* 0x0004240000002400 */
[----:B--2---:R-:W-:-:S02]  /*145c0*/  IMAD R39, R234, -0x2, R27 ;  /* 0xfffffffeea277824 */ /* 0x004fc400078e021b */
[----:B------:R-:W-:-:S03]  /*145d0*/  IMAD.IADD R27, R66, 0x1, R231 ;  /* 0x00000001421b7824 */ /* 0x000fc600078e02e7 */
[----:B-1----:R-:W-:Y:S01]  /*145e0*/  VIADDMNMX R26, R231, R54, R39, PT ;  /* 0x00000036e71a7246 */ /* 0x002fe20003800127 */
[----:B---34-:R-:W-:Y:S06]  /*145f0*/  @!P2 BRA `(.L_x_1552) ;  /* 0x000000000050a947 */ /* 0x018fec0003800000 */
[----:B------:R-:W-:Y:S01]  /*14600*/  IADD3 R23, -R224, R219, R231 ;  /* 0x000000dbe0177210 */ /* 0x000fe20007ffe1e7 */
[----:B------:R-:W-:Y:S03]  /*14610*/  BSSY B0, `(.L_x_1553) ;  /* 0x000000e000007945 */ /* 0x000fe60003800000 */
[----:B------:R-:W-:-:S13]  /*14620*/  ISETP.GT.AND P3, PT, R23, -0x1, PT ;  /* 0xffffffff1700780c */ /* 0x000fda0003f64270 */
[----:B------:R-:W-:Y:S05]  /*14630*/  @P3 BRA `(.L_x_1554) ;  /* 0x00000000001c3947 */ /* 0x000fea0003800000 */
[----:B------:R-:W-:Y:S02]  /*14640*/  ISETP.NE.AND P3, PT, R25, 0x1, PT ;  /* 0x000000011900780c */ /* 0x000fe40003f65270 */
[----:B------:R-:W-:-:S11]  /*14650*/  LOP3.LUT R23, RZ, R23, RZ, 0x33, !PT ;  /* 0x00000017ff177212 */ /* 0x000fd600078e33ff */
[----:B------:R-:W1:Y:S02]  /*14660*/  @P3 LDC.64 R68, c[0x0][0x9e8] ;  /* 0x00027a00ff443b82 */ /* 0x000e640000000a00 */
[----:B-1----:R-:W-:-:S05]  /*14670*/  @P3 IMAD.HI.U32 R34, R23, R68, RZ ;  /* 0x0000004417223227 */ /* 0x002fca00078e00ff */
[----:B------:R-:W-:-:S04]  /*14680*/  @P3 SHF.R.U32.HI R23, RZ, R69, R34 ;  /* 0x00000045ff173219 */ /* 0x000fc80000011622 */
[----:B------:R-:W-:Y:S01]  /*14690*/  LOP3.LUT R23, RZ, R23, RZ, 0x33, !PT ;  /* 0x00000017ff177212 */ /* 0x000fe200078e33ff */
[----:B------:R-:W-:Y:S06]  /*146a0*/  BRA `(.L_x_1555) ;  /* 0x0000000000107947 */ /* 0x000fec0003800000 */
.L_x_1554:
[----:B------:R-:W-:-:S13]  /*146b0*/  ISETP.NE.AND P3, PT, R25, 0x1, PT ;  /* 0x000000011900780c */ /* 0x000fda0003f65270 */
[----:B------:R-:W1:Y:S02]  /*146c0*/  @P3 LDC.64 R68, c[0x0][0x9e8] ;  /* 0x00027a00ff443b82 */ /* 0x000e640000000a00 */
[----:B-1----:R-:W-:-:S05]  /*146d0*/  @P3 IMAD.HI.U32 R34, R23, R68, RZ ;  /* 0x0000004417223227 */ /* 0x002fca00078e00ff */
[----:B------:R-:W-:-:S07]  /*146e0*/  @P3 SHF.R.U32.HI R23, RZ, R69, R34 ;  /* 0x00000045ff173219 */ /* 0x000fce0000011622 */
.L_x_1555:
[----:B------:R-:W-:Y:S05]  /*146f0*/  BSYNC B0 ;  /* 0x0000000000007941 */ /* 0x000fea0003800000 */
.L_x_1553:
[----:B------:R-:W-:-:S04]  /*14700*/  IMAD R23, R23, R25, -R50 ;  /* 0x0000001917177224 */ /* 0x000fc800078e0a32 */
[----:B------:R-:W-:-:S05]  /*14710*/  IMAD R34, R234, -0x2, R23 ;  /* 0xfffffffeea227824 */ /* 0x000fca00078e0217 */
[----:B------:R-:W-:Y:S02]  /*14720*/  VIMNMX R27, R27, R34, !PT ;  /* 0x000000221b1b7248 */ /* 0x000fe40007fe0100 */
[----:B------:R-:W-:-:S07]  /*14730*/  VIADDMNMX R26, R34, R25, R26, PT ;  /* 0x00000019221a7246 */ /* 0x000fce000380011a */
.L_x_1552:
[C---:B------:R-:W-:Y:S02]  /*14740*/  ISETP.GE.AND P3, PT, R38.reuse, 0x2, PT ;  /* 0x000000022600780c */ /* 0x040fe40003f66270 */
[----:B------:R-:W-:Y:S02]  /*14750*/  ISETP.GE.AND P4, PT, R38, 0x9, PT ;  /* 0x000000092600780c */ /* 0x000fe40003f86270 */
[C---:B------:R-:W-:Y:S02]  /*14760*/  ISETP.GT.AND P6, PT, R27.reuse, 0x1, !P3 ;  /* 0x000000011b00780c */ /* 0x040fe40005fc4270 */
[----:B------:R-:W-:Y:S02]  /*14770*/  ISETP.GT.AND P5, PT, R27, 0x8, !P4 ;  /* 0x000000081b00780c */ /* 0x000fe400067a4270 */
[C---:B------:R-:W-:Y:S02]  /*14780*/  ISETP.LT.OR P6, PT, R26.reuse, 0x2, P6 ;  /* 0x000000021a00780c */ /* 0x040fe400037c1670 */
[----:B------:R-:W-:-:S02]  /*14790*/  ISETP.LT.OR P5, PT, R26, 0x9, P5 ;  /* 0x000000091a00780c */ /* 0x000fc40002fa1670 */
[----:B------:R-:W-:Y:S02]  /*147a0*/  FSEL R67, R57, -INF , !P6 ;  /* 0xff80000039437808 */ /* 0x000fe40007000000 */
[----:B------:R-:W-:Y:S02]  /*147b0*/  ISETP.GE.AND P6, PT, R38, 0xa, PT ;  /* 0x0000000a2600780c */ /* 0x000fe40003fc6270 */
[----:B------:R-:W-:Y:S02]  /*147c0*/  FSEL R69, R58, -INF , !P5 ;  /* 0xff8000003a457808 */ /* 0x000fe40006800000 */
[----:B------:R-:W-:Y:S02]  /*147d0*/  ISETP.GT.AND P5, PT, R27, 0x9, !P6 ;  /* 0x000000091b00780c */ /* 0x000fe400077a4270 */
[----:B------:R-:W-:Y:S02]  /*147e0*/  P2R R43, PR, RZ, 0x40 ;  /* 0x00000040ff2b7803 */ /* 0x000fe40000000000 */
[----:B------:R-:W-:-:S02]  /*147f0*/  ISETP.LT.OR P5, PT, R26, 0xa, P5 ;  /* 0x0000000a1a00780c */ /* 0x000fc40002fa1670 */
[----:B------:R-:W-:Y:S02]  /*14800*/  ISETP.GE.AND P6, PT, R38, 0x11, PT ;  /* 0x000000112600780c */ /* 0x000fe40003fc6270 */
[----:B0-----:R-:W-:Y:S02]  /*14810*/  FSEL R71, R29, -INF , !P5 ;  /* 0xff8000001d477808 */ /* 0x001fe40006800000 */
        /* <DEDUP_REMOVED lines=10> */
[C---:B------:R-:W-:Y:S02]  /*148c0*/  ISETP.GT.AND P5, PT, R27.reuse, 0x18, !P6 ;  /* 0x000000181b00780c */ /* 0x040fe400077a4270 */
        /* <DEDUP_REMOVED lines=37> */
[----:B------:R-:W-:Y:S02]  /*14b20*/  IADD3 R36, R66, 0x8, R231 ;  /* 0x0000000842247810 */ /* 0x000fe40007ffe0e7 */
        /* <DEDUP_REMOVED lines=12> */
[----:B------:R-:W-:-:S04]  /*14bf0*/  ISETP.GT.AND P6, PT, R27, 0x39, !P6 ;  /* 0x000000391b00780c */ /* 0x000fc800077c4270 */
[----:B------:R-:W-:Y:S01]  /*14c00*/  ISETP.LT.OR P6, PT, R26, 0x3a, P6 ;  /* 0x0000003a1a00780c */ /* 0x000fe200037c1670 */
[----:B------:R-:W-:-:S03]  /*14c10*/  VIADD R26, R231, 0x8 ;  /* 0x00000008e71a7836 */ /* 0x000fc60000000000 */
[----:B------:R-:W-:Y:S02]  /*14c20*/  FSEL R29, R53, -INF , !P6 ;  /* 0xff800000351d7808 */ /* 0x000fe40007000000 */
[----:B------:R-:W-:Y:S01]  /*14c30*/  VIADDMNMX R34, R26, R54, R39, PT ;  /* 0x000000361a227246 */ /* 0x000fe20003800127 */
[----:B------:R-:W-:Y:S06]  /*14c40*/  @!P2 BRA `(.L_x_1556) ;  /* 0x000000000054a947 */ /* 0x000fec0003800000 */
[----:B------:R-:W-:Y:S01]  /*14c50*/  IADD3 R27, R219, 0x8, R231 ;  /* 0x00000008db1b7810 */ /* 0x000fe20007ffe0e7 */
[----:B------:R-:W-:Y:S04]  /*14c60*/  BSSY B0, `(.L_x_1557) ;  /* 0x000000f000007945 */ /* 0x000fe80003800000 */
[----:B------:R-:W-:-:S05]  /*14c70*/  IMAD.IADD R38, R27, 0x1, -R224 ;  /* 0x000000011b267824 */ /* 0x000fca00078e0ae0 */
        /* <DEDUP_REMOVED lines=9> */
.L_x_1558:
[----:B------:R-:W-:-:S13]  /*14d10*/  ISETP.NE.AND P6, PT, R25, 0x1, PT ;  /* 0x000000011900780c */ /* 0x000fda0003fc5270 */
[----:B------:R-:W0:Y:S02]  /*14d20*/  @P6 LDC.64 R26, c[0x0][0x9e8] ;  /* 0x00027a00ff1a6b82 */ /* 0x000e240000000a00 */
[----:B0-----:R-:W-:-:S05]  /*14d30*/  @P6 IMAD.HI.U32 R26, R38, R26, RZ ;  /* 0x0000001a261a6227 */ /* 0x001fca00078e00ff */
[----:B------:R-:W-:-:S07]  /*14d40*/  @P6 SHF.R.U32.HI R38, RZ, R27, R26 ;  /* 0x0000001bff266219 */ /* 0x000fce000001161a */
.L_x_1559:
[----:B------:R-:W-:Y:S05]  /*14d50*/  BSYNC B0 ;  /* 0x0000000000007941 */ /* 0x000fea0003800000 */
.L_x_1557:
[----:B------:R-:W-:-:S04]  /*14d60*/  IMAD R27, R38, R25, -R50 ;  /* 0x00000019261b7224 */ /* 0x000fc800078e0a32 */
[----:B------:R-:W-:-:S05]  /*14d70*/  IMAD R27, R234, -0x2, R27 ;  /* 0xfffffffeea1b7824 */ /* 0x000fca00078e021b */
[----:B------:R-:W-:Y:S02]  /*14d80*/  VIMNMX R36, R36, R27, !PT ;  /* 0x0000001b24247248 */ /* 0x000fe40007fe0100 */
[----:B------:R-:W-:-:S07]  /*14d90*/  VIADDMNMX R34, R27, R25, R34, PT ;  /* 0x000000191b227246 */ /* 0x000fce0003800122 */
.L_x_1556:
[C---:B------:R-:W-:Y:S01]  /*14da0*/  ISETP.GT.AND P3, PT, R36.reuse, 0x1, !P3 ;  /* 0x000000012400780c */ /* 0x040fe20005f64270 */
[----:B------:R-:W-:Y:S01]  /*14db0*/  ULDC UR4, c[0x0][0x988] ;  /* 0x0002620000047ab9 */ /* 0x000fe20000000800 */
[----:B------:R-:W-:Y:S01]  /*14dc0*/  ISETP.GT.AND P4, PT, R36, 0x8, !P4 ;  /* 0x000000082400780c */ /* 0x000fe20006784270 */
[----:B------:R-:W-:Y:S01]  /*14dd0*/  IMAD.IADD R152, R219, 0x1, -R224 ;  /* 0x00000001db987824 */ /* 0x000fe200078e0ae0 */
[C---:B------:R-:W-:Y:S02]  /*14de0*/  ISETP.LT.OR P3, PT, R34.reuse, 0x2, P3 ;  /* 0x000000022200780c */ /* 0x040fe40001f61670 */
[----:B------:R-:W-:Y:S02]  /*14df0*/  ISETP.LT.OR P4, PT, R34, 0x9, P4 ;  /* 0x000000092200780c */ /* 0x000fe40002781670 */
[----:B------:R-:W-:Y:S01]  /*14e00*/  FSEL R26, R2, -INF , !P3 ;  /* 0xff800000021a7808 */ /* 0x000fe20005800000 */
[----:B------:R-:W-:Y:S01]  /*14e10*/  IMAD.U32 R2, RZ, RZ, UR4 ;  /* 0x00000004ff027e24 */ /* 0x000fe2000f8e00ff */
[----:B------:R-:W-:Y:S01]  /*14e20*/  ISETP.NE.AND P3, PT, R43, RZ, PT ;  /* 0x000000ff2b00720c */ /* 0x000fe20003f65270 */
[----:B------:R-:W-:Y:S01]  /*14e30*/  STL [R1+0x8], R152 ;  /* 0x0000089801007387 */ /* 0x000fe20000100800 */
[----:B------:R-:W-:-:S02]  /*14e40*/  FSEL R39, R3, -INF , !P4 ;  /* 0xff80000003277808 */ /* 0x000fc40006000000 */
[----:B------:R-:W-:Y:S02]  /*14e50*/  ISETP.GT.AND P3, PT, R36, 0x9, !P3 ;  /* 0x000000092400780c */ /* 0x000fe40005f64270 */
[----:B------:R-:W-:Y:S02]  /*14e60*/  ISETP.NE.AND P4, PT, R41, RZ, PT ;  /* 0x000000ff2900720c */ /* 0x000fe40003f85270 */
[----:B------:R-:W-:Y:S02]  /*14e70*/  ISETP.LT.OR P3, PT, R34, 0xa, P3 ;  /* 0x0000000a2200780c */ /* 0x000fe40001f61670 */
[----:B------:R-:W-:Y:S02]  /*14e80*/  ISETP.NE.AND P6, PT, R40, RZ, PT ;  /* 0x000000ff2800720c */ /* 0x000fe40003fc5270 */
[----:B------:R-:W-:Y:S02]  /*14e90*/  FSEL R41, R30, -INF , !P3 ;  /* 0xff8000001e297808 */ /* 0x000fe40005800000 */
[----:B------:R-:W-:-:S02]  /*14ea0*/  ISETP.NE.AND P3, PT, R45, RZ, PT ;  /* 0x000000ff2d00720c */ /* 0x000fc40003f65270 */
[C---:B------:R-:W-:Y:S02]  /*14eb0*/  ISETP.GT.AND P5, PT, R36.reuse, 0x38, !P5 ;  /* 0x000000382400780c */ /* 0x040fe40006fa4270 */
[----:B------:R-:W-:Y:S02]  /*14ec0*/  ISETP.GT.AND P3, PT, R36, 0x10, !P3 ;  /* 0x000000102400780c */ /* 0x000fe40005f64270 */
[C---:B------:R-:W-:Y:S02]  /*14ed0*/  ISETP.LT.OR P5, PT, R34.reuse, 0x39, P5 ;  /* 0x000000392200780c */ /* 0x040fe40002fa1670 */
[----:B------:R-:W-:-:S04]  /*14ee0*/  ISETP.LT.OR P3, PT, R34, 0x11, P3 ;  /* 0x000000112200780c */ /* 0x000fc80001f61670 */
[----:B------:R-:W-:Y:S02]  /*14ef0*/  FSEL R43, R59, -INF , !P3 ;  /* 0xff8000003b2b7808 */ /* 0x000fe40005800000 */
[----:B------:R-:W-:-:S04]  /*14f00*/  ISETP.NE.AND P3, PT, R47, RZ, PT ;  /* 0x000000ff2f00720c */ /* 0x000fc80003f65270 */
[----:B------:R-:W-:-:S04]  /*14f10*/  ISETP.GT.AND P3, PT, R36, 0x11, !P3 ;  /* 0x000000112400780c */ /* 0x000fc80005f64270 */
[----:B------:R-:W-:-:S04]  /*14f20*/  ISETP.LT.OR P3, PT, R34, 0x12, P3 ;  /* 0x000000122200780c */ /* 0x000fc80001f61670 */
[----:B------:R-:W-:Y:S02]  /*14f30*/  FSEL R45, R60, -INF , !P3 ;  /* 0xff8000003c2d7808 */ /* 0x000fe40005800000 */
[----:B------:R-:W-:-:S04]  /*14f40*/  ISETP.NE.AND P3, PT, R51, RZ, PT ;  /* 0x000000ff3300720c */ /* 0x000fc80003f65270 */
[----:B------:R-:W-:-:S04]  /*14f50*/  ISETP.GT.AND P3, PT, R36, 0x18, !P3 ;  /* 0x000000182400780c */ /* 0x000fc80005f64270 */
[----:B------:R-:W-:-:S04]  /*14f60*/  ISETP.LT.OR P3, PT, R34, 0x19, P3 ;  /* 0x000000192200780c */ /* 0x000fc80001f61670 */
[----:B------:R-:W-:Y:S02]  /*14f70*/  FSEL R47, R61, -INF , !P3 ;  /* 0xff8000003d2f7808 */ /* 0x000fe40005800000 */
[----:B------:R-:W-:Y:S02]  /*14f80*/  ISETP.NE.AND P3, PT, R55, RZ, PT ;  /* 0x000000ff3700720c */ /* 0x000fe40003f65270 */
[----:B------:R-:W-:Y:S02]  /*14f90*/  FSEL R61, R28, -INF , !P5 ;  /* 0xff8000001c3d7808 */ /* 0x000fe40006800000 */
[----:B------:R-:W-:-:S04]  /*14fa0*/  ISETP.GT.AND P3, PT, R36, 0x19, !P3 ;  /* 0x000000192400780c */ /* 0x000fc80005f64270 */
        /* <DEDUP_REMOVED lines=14> */
[----:B------:R-:W-:Y:S02]  /*15090*/  ISETP.GT.AND P3, PT, R36, 0x29, !P4 ;  /* 0x000000292400780c */ /* 0x000fe40006764270 */
[----:B------:R-:W-:Y:S02]  /*150a0*/  ISETP.NE.AND P4, PT, R48, RZ, PT ;  /* 0x000000ff3000720c */ /* 0x000fe40003f85270 */
[----:B------:R-:W-:Y:S02]  /*150b0*/  ISETP.LT.OR P3, PT, R34, 0x2a, P3 ;  /* 0x0000002a2200780c */ /* 0x000fe40001f61670 */
[----:B------:R-:W-:Y:S02]  /*150c0*/  ISETP.GT.AND P4, PT, R36, 0x31, !P4 ;  /* 0x000000312400780c */ /* 0x000fe40006784270 */
[----:B------:R-:W-:-:S02]  /*150d0*/  FSEL R57, R64, -INF , !P3 ;  /* 0xff80000040397808 */ /* 0x000fc40005800000 */
[----:B------:R-:W-:Y:S02]  /*150e0*/  ISETP.GT.AND P3, PT, R36, RZ, !P6 ;  /* 0x000000ff2400720c */ /* 0x000fe40007764270 */
[----:B------:R-:W-:Y:S02]  /*150f0*/  ISETP.NE.AND P6, PT, R52, RZ, PT ;  /* 0x000000ff3400720c */ /* 0x000fe40003fc5270 */
[C---:B------:R-:W-:Y:S02]  /*15100*/  ISETP.LT.OR P3, PT, R34.reuse, 0x1, P3 ;  /* 0x000000012200780c */ /* 0x040fe40001f61670 */
[----:B------:R-:W-:Y:S02]  /*15110*/  ISETP.LT.OR P4, PT, R34, 0x32, P4 ;  /* 0x000000322200780c */ /* 0x000fe40002781670 */
[----:B------:R-:W-:Y:S02]  /*15120*/  FSEL R27, R0, -INF , !P3 ;  /* 0xff800000001b7808 */ /* 0x000fe40005800000 */
[----:B------:R-:W-:-:S02]  /*15130*/  FMNMX.FTZ R0, R65, R67, !PT ;  /* 0x0000004341007209 */ /* 0x000fc40007810000 */
[----:B------:R-:W-:Y:S02]  /*15140*/  ISETP.GT.AND P6, PT, R36, 0x39, !P6 ;  /* 0x000000392400780c */ /* 0x000fe400077c4270 */
[----:B------:R-:W-:Y:S02]  /*15150*/  FMNMX.FTZ R0, R69, R0, !PT ;  /* 0x0000000045007209 */ /* 0x000fe40007810000 */
[----:B------:R-:W-:Y:S02]  /*15160*/  FSEL R59, R4, -INF , !P4 ;  /* 0xff800000043b7808 */ /* 0x000fe40006000000 */
[----:B------:R-:W-:Y:S02]  /*15170*/  FMNMX.FTZ R0, R71, R0, !PT ;  /* 0x0000000047007209 */ /* 0x000fe40007810000 */
[----:B------:R-:W-:Y:S02]  /*15180*/  ISETP.LT.OR P6, PT, R34, 0x3a, P6 ;  /* 0x0000003a2200780c */ /* 0x000fe400037c1670 */
[----:B------:R-:W-:-:S02]  /*15190*/  FMNMX.FTZ R0, R73, R0, !PT ;  /* 0x0000000049007209 */ /* 0x000fc40007810000 */
[----:B------:R-:W-:Y:S02]  /*151a0*/  FSEL R63, R32, -INF , !P6 ;  /* 0xff800000203f7808 */ /* 0x000fe40007000000 */
        /* <DEDUP_REMOVED lines=10> */
[----:B------:R-:W-:-:S05]  /*15250*/  FMNMX.FTZ R30, R29, R0, !PT ;  /* 0x000000001d1e7209 */ /* 0x000fca0007810000 */
[----:B------:R-:W0:Y:S02]  /*15260*/  SHFL.BFLY PT, R3, R30, 0x2, 0x1f ;  /* 0x0c401f001e037f89 */ /* 0x000e2400000e0000 */
[----:B0-----:R-:W-:-:S05]  /*15270*/  FMNMX.FTZ R38, R30, R3, !PT ;  /* 0x000000031e267209 */ /* 0x001fca0007810000 */
[----:B------:R-:W0:Y:S02]  /*15280*/  SHFL.BFLY PT, R3, R38, 0x1, 0x1f ;  /* 0x0c201f0026037f89 */ /* 0x000e2400000e0000 */
[----:B0-----:R-:W-:-:S04]  /*15290*/  FMNMX.FTZ R3, R38, R3, !PT ;  /* 0x0000000326037209 */ /* 0x001fc80007810000 */
[C---:B------:R-:W-:Y:S01]  /*152a0*/  FSETP.NEU.FTZ.AND P3, PT, R3.reuse, -INF , PT ;  /* 0xff8000000300780b */ /* 0x040fe20003f7d000 */
[----:B------:R-:W-:-:S05]  /*152b0*/  FMUL.FTZ R0, R3, R2 ;  /* 0x0000000203007220 */ /* 0x000fca0000410000 */
[----:B------:R-:W-:Y:S02]  /*152c0*/  FSEL R40, R0, RZ, P3 ;  /* 0x000000ff00287208 */ /* 0x000fe40001800000 */
[----:B------:R-:W-:Y:S02]  /*152d0*/  FMNMX.FTZ R0, R27, R26, !PT ;  /* 0x0000001a1b007209 */ /* 0x000fe40007810000 */
[----:B------:R-:W-:Y:S01]  /*152e0*/  ISETP.NE.AND P3, PT, R44, RZ, PT ;  /* 0x000000ff2c00720c */ /* 0x000fe20003f65270 */
[--C-:B------:R-:W-:Y:S01]  /*152f0*/  FFMA.FTZ R30, R65, R2, -R40.reuse ;  /* 0x00000002411e7223 */ /* 0x100fe20000010828 */
[----:B------:R-:W-:Y:S01]  /*15300*/  FMNMX.FTZ R0, R39, R0, !PT ;  /* 0x0000000027007209 */ /* 0x000fe20007810000 */
[-CC-:B------:R-:W-:Y:S01]  /*15310*/  FFMA.FTZ R4, R67, R2.reuse, -R40.reuse ;  /* 0x0000000243047223 */ /* 0x180fe20000010828 */
[----:B------:R-:W-:Y:S01]  /*15320*/  ISETP.GT.AND P3, PT, R36, 0x30, !P3 ;  /* 0x000000302400780c */ /* 0x000fe20005f64270 */
[--C-:B------:R-:W-:Y:S01]  /*15330*/  FFMA.FTZ R36, R75, R2, -R40.reuse ;  /* 0x000000024b247223 */ /* 0x100fe20000010828 */
[----:B------:R-:W-:Y:S01]  /*15340*/  FMNMX.FTZ R0, R41, R0, !PT ;  /* 0x0000000029007209 */ /* 0x000fe20007810000 */
[----:B------:R-:W-:Y:S01]  /*15350*/  MUFU.EX2 R67, R4 ;  /* 0x0000000400437308 */ /* 0x000fe20000000800 */
[----:B------:R-:W-:Y:S01]  /*15360*/  ISETP.LT.OR P3, PT, R34, 0x31, P3 ;  /* 0x000000312200780c */ /* 0x000fe20001f61670 */
[--C-:B------:R-:W-:Y:S01]  /*15370*/  FFMA.FTZ R28, R69, R2, -R40.reuse ;  /* 0x00000002451c7223 */ /* 0x100fe20000010828 */
[----:B------:R-:W-:Y:S01]  /*15380*/  FMNMX.FTZ R0, R43, R0, !PT ;  /* 0x000000002b007209 */ /* 0x000fe20007810000 */
[-CC-:B------:R-:W-:Y:S01]  /*15390*/  FFMA.FTZ R32, R71, R2.reuse, -R40.reuse ;  /* 0x0000000247207223 */ /* 0x180fe20000010828 */
[----:B------:R-:W-:Y:S01]  /*153a0*/  FSEL R5, R5, -INF , !P3 ;  /* 0xff80000005057808 */ /* 0x000fe20005800000 */
[--C-:B------:R-:W-:Y:S01]  /*153b0*/  FFMA.FTZ R34, R73, R2, -R40.reuse ;  /* 0x0000000249227223 */ /* 0x100fe20000010828 */
[----:B------:R-:W-:Y:S01]  /*153c0*/  FMNMX.FTZ R0, R45, R0, !PT ;  /* 0x000000002d007209 */ /* 0x000fe20007810000 */
[----:B------:R-:W0:Y:S01]  /*153d0*/  MUFU.EX2 R30, R30 ;  /* 0x0000001e001e7308 */ /* 0x000e220000000800 */
        /* <DEDUP_REMOVED lines=12> */
[----:B------:R-:W-:-:S02]  /*154a0*/  FFMA.FTZ R23, R23, R2, -R40 ;  /* 0x0000000217177223 */ /* 0x000fc40000010828 */
[----:B------:R-:W-:Y:S01]  /*154b0*/  FMNMX.FTZ R0, R53, R0, !PT ;  /* 0x0000000035007209 */ /* 0x000fe20007810000 */
[----:B------:R-:W1:Y:S01]  /*154c0*/  MUFU.EX2 R69, R32 ;  /* 0x0000002000457308 */ /* 0x000e620000000800 */
[----:B0-----:R-:W-:Y:S02]  /*154d0*/  F2FP.BF16.F32.PACK_AB R196, R67, R30 ;  /* 0x0000001e43c4723e */ /* 0x001fe400000010ff */
        /* <DEDUP_REMOVED lines=9> */
[----:B------:R1:W-:Y:S04]  /*15570*/  MUFU.EX2 R186, R29 ;  /* 0x0000001d00ba7308 */ /* 0x0003e80000000800 */
[----:B------:R-:W2:Y:S04]  /*15580*/  SHFL.BFLY PT, R65, R0, 0x2, 0x1f ;  /* 0x0c401f0000417f89 */ /* 0x000ea800000e0000 */
[----:B------:R-:W-:Y:S01]  /*15590*/  MUFU.EX2 R38, R38 ;  /* 0x0000002600267308 */ /* 0x000fe20000000800 */
[----:B-1----:R-:W-:Y:S01]  /*155a0*/  FADD.FTZ R29, R30, R67 ;  /* 0x000000431e1d7221 */ /* 0x002fe20000010000 */
[----:B0-----:R-:W-:-:S03]  /*155b0*/  F2FP.BF16.F32.PACK_AB R192, R71, R34 ;  /* 0x0000002247c0723e */ /* 0x001fc600000010ff */
[----:B------:R-:W-:-:S03]  /*155c0*/  FADD.FTZ R46, R28, R29 ;  /* 0x0000001d1c2e7221 */ /* 0x000fc60000010000 */
[----:B------:R-:W0:Y:S01]  /*155d0*/  MUFU.EX2 R73, R42 ;  /* 0x0000002a00497308 */ /* 0x000e220000000800 */
[----:B------:R-:W-:-:S04]  /*155e0*/  FADD.FTZ R29, R69, R46 ;  /* 0x0000002e451d7221 */ /* 0x000fc80000010000 */
[----:B------:R-:W-:-:S03]  /*155f0*/  FADD.FTZ R48, R34, R29 ;  /* 0x0000001d22307221 */ /* 0x000fc60000010000 */
[----:B------:R-:W1:Y:S01]  /*15600*/  MUFU.EX2 R44, R44 ;  /* 0x0000002c002c7308 */ /* 0x000e620000000800 */
[----:B--2---:R-:W-:Y:S01]  /*15610*/  FMNMX.FTZ R65, R0, R65, !PT ;  /* 0x0000004100417209 */ /* 0x004fe20007810000 */
[----:B------:R-:W-:-:S06]  /*15620*/  FFMA.FTZ R0, R83, R2, -R40 ;  /* 0x0000000253007223 */ /* 0x000fcc0000010828 */
[----:B------:R2:W-:Y:S01]  /*15630*/  MUFU.EX2 R184, R31 ;  /* 0x0000001f00b87308 */ /* 0x0005e20000000800 */
[----:B------:R-:W3:Y:S01]  /*15640*/  SHFL.BFLY PT, R4, R65, 0x1, 0x1f ;  /* 0x0c201f0041047f89 */ /* 0x000ee200000e0000 */
[----:B0-----:R-:W-:-:S06]  /*15650*/  F2FP.BF16.F32.PACK_AB R194, R73, R38 ;  /* 0x0000002649c2723e */ /* 0x001fcc00000010ff */
[----:B------:R-:W0:Y:S01]  /*15660*/  MUFU.EX2 R75, R0 ;  /* 0x00000000004b7308 */ /* 0x000e220000000800 */
[----:B--2---:R-:W-:-:S04]  /*15670*/  FADD.FTZ R31, R71, R48 ;  /* 0x00000030471f7221 */ /* 0x004fc80000010000 */
[----:B------:R-:W-:-:S03]  /*15680*/  FADD.FTZ R50, R38, R31 ;  /* 0x0000001f26327221 */ /* 0x000fc60000010000 */
[----:B------:R-:W2:Y:S01]  /*15690*/  MUFU.EX2 R37, R37 ;  /* 0x0000002500257308 */ /* 0x000ea20000000800 */
[----:B------:R-:W-:-:S04]  /*156a0*/  FADD.FTZ R31, R73, R50 ;  /* 0x00000032491f7221 */ /* 0x000fc80000010000 */
[----:B-1----:R-:W-:-:S03]  /*156b0*/  FADD.FTZ R50, R44, R31 ;  /* 0x0000001f2c327221 */ /* 0x002fc60000010000 */
[----:B------:R-:W1:Y:S01]  /*156c0*/  MUFU.EX2 R190, R35 ;  /* 0x0000002300be7308 */ /* 0x000e620000000800 */
[----:B---3--:R-:W-:Y:S01]  /*156d0*/  FMNMX.FTZ R4, R65, R4, !PT ;  /* 0x0000000441047209 */ /* 0x008fe20007810000 */
[C---:B0-----:R-:W-:Y:S01]  /*156e0*/  FADD.FTZ R50, R75.reuse, R50 ;  /* 0x000000324b327221 */ /* 0x041fe20000010000 */
[----:B------:R-:W-:Y:S02]  /*156f0*/  F2FP.BF16.F32.PACK_AB R188, R75, R44 ;  /* 0x0000002c4bbc723e */ /* 0x000fe400000010ff */
[C---:B------:R-:W-:Y:S01]  /*15700*/  FSETP.NEU.FTZ.AND P3, PT, R4.reuse, -INF , PT ;  /* 0xff8000000400780b */ /* 0x040fe20003f7d000 */
[----:B------:R-:W-:Y:S02]  /*15710*/  FMUL.FTZ R0, R4, R2 ;  /* 0x0000000204007220 */ /* 0x000fe40000410000 */
[----:B------:R-:W0:Y:S01]  /*15720*/  MUFU.EX2 R33, R33 ;  /* 0x0000002100217308 */ /* 0x000e220000000800 */
[----:B--2---:R-:W-:Y:S02]  /*15730*/  FADD.FTZ R31, R37, R50 ;  /* 0x00000032251f7221 */ /* 0x004fe40000010000 */
[----:B------:R-:W-:-:S05]  /*15740*/  FSEL R0, R0, RZ, P3 ;  /* 0x000000ff00007208 */ /* 0x000fca0001800000 */
        /* <DEDUP_REMOVED lines=15> */
[C---:B-1----:R-:W-:Y:S01]  /*15840*/  FADD.FTZ R30, R190.reuse, R31 ;  /* 0x0000001fbe1e7221 */ /* 0x042fe20000010000 */
[-CC-:B------:R-:W-:Y:S01]  /*15850*/  FFMA.FTZ R59, R59, R2.reuse, -R0.reuse ;  /* 0x000000023b3b7223 */ /* 0x180fe20000010800 */
[-CC-:B------:R-:W-:Y:S01]  /*15860*/  FFMA.FTZ R61, R61, R2.reuse, -R0.reuse ;  /* 0x000000023d3d7223 */ /* 0x180fe20000010800 */
[----:B------:R-:W-:Y:S01]  /*15870*/  FFMA.FTZ R63, R63, R2, -R0 ;  /* 0x000000023f3f7223 */ /* 0x000fe20000010800 */
[----:B0-----:R-:W-:Y:S01]  /*15880*/  FADD.FTZ R31, R33, R30 ;  /* 0x0000001e211f7221 */ /* 0x001fe20000010000 */
[----:B------:R-:W-:-:S02]  /*15890*/  F2FP.BF16.F32.PACK_AB R190, R190, R37 ;  /* 0x00000025bebe723e */ /* 0x000fc400000010ff */
[----:B------:R-:W0:Y:S01]  /*158a0*/  MUFU.EX2 R39, R39 ;  /* 0x0000002700277308 */ /* 0x000e220000000800 */
[C---:B------:R-:W-:Y:S01]  /*158b0*/  FADD.FTZ R30, R184.reuse, R31 ;  /* 0x0000001fb81e7221 */ /* 0x040fe20000010000 */
[----:B------:R-:W-:-:S06]  /*158c0*/  F2FP.BF16.F32.PACK_AB R184, R184, R33 ;  /* 0x00000021b8b8723e */ /* 0x000fcc00000010ff */
[----:B------:R-:W1:Y:S01]  /*158d0*/  MUFU.EX2 R32, R41 ;  /* 0x0000002900207308 */ /* 0x000e620000000800 */
[----:B--2---:R-:W-:Y:S01]  /*158e0*/  FADD.FTZ R46, R27, R26 ;  /* 0x0000001a1b2e7221 */ /* 0x004fe20000010000 */
[----:B------:R-:W-:Y:S01]  /*158f0*/  F2FP.BF16.F32.PACK_AB R197, R26, R27 ;  /* 0x0000001b1ac5723e */ /* 0x000fe200000010ff */
[----:B------:R-:W-:-:S04]  /*15900*/  IMAD R27, R70, 0x80, R152 ;  /* 0x00000080461b7824 */ /* 0x000fc800078e0298 */
[----:B------:R-:W-:Y:S01]  /*15910*/  IMAD.IADD R24, R27, 0x1, R24 ;  /* 0x000000011b187824 */ /* 0x000fe200078e0218 */
        /* <DEDUP_REMOVED lines=23> */
[----:B0-----:R-:W-:-:S04]  /*15a90*/  FADD.FTZ R227, R23, R30 ;  /* 0x0000001e17e37221 */ /* 0x001fc80000010000 */
[C---:B------:R-:W-:Y:S01]  /*15aa0*/  FADD.FTZ R227, R186.reuse, R227 ;  /* 0x000000e3bae37221 */ /* 0x040fe20000010000 */
[----:B------:R-:W-:Y:S02]  /*15ab0*/  F2FP.BF16.F32.PACK_AB R186, R186, R23 ;  /* 0x00000017baba723e */ /* 0x000fe400000010ff */
[----:B------:R-:W0:Y:S01]  /*15ac0*/  MUFU.EX2 R0, R59 ;  /* 0x0000003b00007308 */ /* 0x000e220000000800 */
[C---:B-1----:R-:W-:Y:S01]  /*15ad0*/  FADD.FTZ R30, R46.reuse, R29 ;  /* 0x0000001d2e1e7221 */ /* 0x042fe20000010000 */
[----:B------:R-:W-:-:S06]  /*15ae0*/  F2FP.BF16.F32.PACK_AB R191, R46, R55 ;  /* 0x000000372ebf723e */ /* 0x000fcc00000010ff */
[----:B------:R-:W1:Y:S01]  /*15af0*/  MUFU.EX2 R61, R61 ;  /* 0x0000003d003d7308 */ /* 0x000e620000000800 */
[----:B--2---:R-:W-:-:S07]  /*15b00*/  FADD.FTZ R23, R5, R30 ;  /* 0x0000001e05177221 */ /* 0x004fce0000010000 */
[----:B------:R-:W2:Y:S01]  /*15b10*/  MUFU.EX2 R28, R63 ;  /* 0x0000003f001c7308 */ /* 0x000ea20000000800 */
[C---:B0-----:R-:W-:Y:S01]  /*15b20*/  FADD.FTZ R26, R0.reuse, R23 ;  /* 0x00000017001a7221 */ /* 0x041fe20000010000 */
[----:B------:R-:W-:Y:S01]  /*15b30*/  F2FP.BF16.F32.PACK_AB R185, R0, R5 ;  /* 0x0000000500b9723e */ /* 0x000fe200000010ff */
[----:B------:R-:W-:Y:S02]  /*15b40*/  VIADD R5, R104, 0xfffffffe ;  /* 0xfffffffe68057836 */ /* 0x000fe40000000000 */
[----:B-1----:R-:W-:-:S04]  /*15b50*/  FADD.FTZ R23, R61, R26 ;  /* 0x0000001a3d177221 */ /* 0x002fc80000010000 */
[C---:B--2---:R-:W-:Y:S01]  /*15b60*/  FADD.FTZ R226, R28.reuse, R23 ;  /* 0x000000171ce27221 */ /* 0x044fe20000010000 */
[----:B------:R-:W-:Y:S01]  /*15b70*/  F2FP.BF16.F32.PACK_AB R187, R28, R61 ;  /* 0x0000003d1cbb723e */ /* 0x000fe200000010ff */
        /* <DEDUP_REMOVED lines=12> */
.L_x_1562:
[----:B------:R-:W-:-:S13]  /*15c40*/  ISETP.NE.AND P3, PT, R25, 0x1, PT ;  /* 0x000000011900780c */ /* 0x000fda0003f65270 */
[----:B------:R-:W0:Y:S02]  /*15c50*/  @P3 LDC.64 R26, c[0x0][0x9e8] ;  /* 0x00027a00ff1a3b82 */ /* 0x000e240000000a00 */
[----:B0-----:R-:W-:-:S05]  /*15c60*/  @P3 IMAD.HI.U32 R26, R0, R26, RZ ;  /* 0x0000001a001a3227 */ /* 0x001fca00078e00ff */
[----:B------:R-:W-:-:S07]  /*15c70*/  @P3 SHF.R.U32.HI R0, RZ, R27, R26 ;  /* 0x0000001bff003219 */ /* 0x000fce000001161a */
.L_x_1563:
[----:B------:R-:W-:Y:S05]  /*15c80*/  BSYNC B0 ;  /* 0x0000000000007941 */ /* 0x000fea0003800000 */
.L_x_1561:
[----:B------:R-:W-:-:S05]  /*15c90*/  IMAD R25, R0, R25, R25 ;  /* 0x0000001900197224 */ /* 0x000fca00078e0219 */
[----:B------:R-:W-:-:S07]  /*15ca0*/  VIMNMX R24, R24, R25, PT ;  /* 0x0000001918187248 */ /* 0x000fce0003fe0100 */
.L_x_1560:
[----:B------:R-:W2:Y:S01]  /*15cb0*/  LDL R25, [R1+0x50] ;  /* 0x0000500001197983 */ /* 0x000ea20000100800 */
[----:B------:R-:W-:Y:S01]  /*15cc0*/  SHF.R.S32.HI R23, RZ, 0x1f, R24 ;  /* 0x0000001fff177819 */ /* 0x000fe20000011418 */
[----:B------:R-:W-:Y:S01]  /*15cd0*/  BSSY B1, `(.L_x_1564) ;  /* 0x000033d000017945 */ /* 0x000fe20003800000 */
[----:B------:R-:W-:Y:S01]  /*15ce0*/  IMAD.MOV.U32 R0, RZ, RZ, 0x3f800000 ;  /* 0x3f800000ff007424 */ /* 0x000fe200078e00ff */
[----:B------:R-:W-:Y:S02]  /*15cf0*/  CS2R R150, SRZ ;  /* 0x0000000000967805 */ /* 0x000fe4000001ff00 */
[----:B------:R-:W-:Y:S01]  /*15d00*/  LEA.HI R24, R23, R24, RZ, 0x6 ;  /* 0x0000001817187211 */ /* 0x000fe200078f30ff */
[----:B------:R-:W-:Y:S01]  /*15d10*/  IMAD.MOV.U32 R23, RZ, RZ, 0x3f800000 ;  /* 0x3f800000ff177424 */ /* 0x000fe200078e00ff */
[----:B------:R-:W-:Y:S02]  /*15d20*/  CS2R R148, SRZ ;  /* 0x0000000000947805 */ /* 0x000fe4000001ff00 */
[----:B------:R-:W-:-:S02]  /*15d30*/  CS2R R146, SRZ ;  /* 0x0000000000927805 */ /* 0x000fc4000001ff00 */
[----:B------:R-:W-:Y:S02]  /*15d40*/  SHF.R.S32.HI R24, RZ, 0x6, R24 ;  /* 0x00000006ff187819 */ /* 0x000fe40000011418 */
        /* <DEDUP_REMOVED lines=60> */
[----:B--2---:R-:W-:-:S04]  /*16110*/  VIMNMX R25, R25, R24, !PT ;  /* 0x0000001819197248 */ /* 0x004fc80007fe0100 */
[----:B------:R-:W-:Y:S01]  /*16120*/  ISETP.GE.AND P3, PT, R5, R25, PT ;  /* 0x000000190500720c */ /* 0x000fe20003f66270 */
[----:B------:R0:W-:Y:S02]  /*16130*/  STL [R1+0x2c], R25 ;  /* 0x00002c1901007387 */ /* 0x0001e40000100800 */
[----:B0-----:R-:W-:-:S10]  /*16140*/  CS2R R24, SRZ ;  /* 0x0000000000187805 */ /* 0x001fd4000001ff00 */
[----:B------:R-:W-:Y:S05]  /*16150*/  @!P3 BRA `(.L_x_1565) ;  /* 0x0000002c00d0b947 */ /* 0x000fea0003800000 */
[----:B------:R-:W-:Y:S01]  /*16160*/  IMAD.IADD R2, R231, 0x1, R152 ;  /* 0x00000001e7027824 */ /* 0x000fe200078e0298 */
[----:B------:R-:W-:Y:S01]  /*16170*/  BSSY B0, `(.L_x_1566) ;  /* 0x00002ee000007945 */ /* 0x000fe20003800000 */
[----:B------:R-:W-:Y:S02]  /*16180*/  IMAD.MOV.U32 R0, RZ, RZ, 0x3f800000 ;  /* 0x3f800000ff007424 */ /* 0x000fe400078e00ff */
[----:B------:R-:W-:Y:S01]  /*16190*/  IMAD.MOV.U32 R151, RZ, RZ, RZ ;  /* 0x000000ffff977224 */ /* 0x000fe200078e00ff */
[----:B------:R0:W-:Y:S01]  /*161a0*/  STL [R1+0x28], R2 ;  /* 0x0000280201007387 */ /* 0x0001e20000100800 */
[----:B------:R-:W-:-:S07]  /*161b0*/  VIADD R230, R2, 0x8 ;  /* 0x0000000802e67836 */ /* 0x000fce0000000000 */
.L_x_1585:
[----:B------:R-:W-:-:S05]  /*161c0*/  VIADD R229, R22, 0x1 ;  /* 0x0000000116e57836 */ /* 0x000fca0000000000 */
[----:B------:R-:W-:-:S04]  /*161d0*/  ISETP.NE.AND P3, PT, R229, 0x2, PT ;  /* 0x00000002e500780c */ /* 0x000fc80003f65270 */
[----:B------:R-:W-:Y:S02]  /*161e0*/  SEL R232, RZ, 0x1, P3 ;  /* 0x00000001ffe87807 */ /* 0x000fe40001800000 */
[----:B------:R-:W-:Y:S02]  /*161f0*/  SEL R229, R229, RZ, P3 ;  /* 0x000000ffe5e57207 */ /* 0x000fe40001800000 */
[----:B------:R-:W-:Y:S01]  /*16200*/  LOP3.LUT R232, R218, R232, RZ, 0x3c, !PT ;  /* 0x000000e8dae87212 */ /* 0x000fe200078e3cff */
[----:B------:R-:W-:Y:S06]  /*16210*/  @!P0 BRA `(.L_x_1567) ;  /* 0x0000000000048947 */ /* 0x000fec0003800000 */
[----:B------:R-:W-:Y:S01]  /*16220*/  BPT.TRAP 0x1 ;  /* 0x000000040000795c */ /* 0x000fe20000300000 */
.L_x_1567:
[----:B0-----:R-:W-:Y:S01]  /*16230*/  IMAD R2, R229, 0x8, R16 ;  /* 0x00000008e5027824 */ /* 0x001fe200078e0210 */
[----:B------:R-:W-:-:S04]  /*16240*/  SHF.L.U32 R152, R232, 0x1f, RZ ;  /* 0x0000001fe8987819 */ /* 0x000fc800000006ff */
[----:B------:R0:W1:Y:S01]  /*16250*/  SYNCS.PHASECHK.TRANS64.TRYWAIT P3, [R2+URZ+0x30830], R152 ;  /* 0x03083098020075a7 */ /* 0x000062000806017f */
[----:B------:R-:W-:Y:S05]  /*16260*/  @!P0 BRA `(.L_x_1568) ;  /* 0x0000000000048947 */ /* 0x000fea0003800000 */
[----:B------:R-:W-:Y:S01]  /*16270*/  BPT.TRAP 0x1 ;  /* 0x000000040000795c */ /* 0x000fe20000300000 */
.L_x_1568:
[----:B------:R-:W2:Y:S01]  /*16280*/  LDL R153, [R1+0xc] ;  /* 0x00000c0001997983 */ /* 0x000ea20000100800 */
[----:B------:R-:W-:Y:S01]  /*16290*/  BSSY B2, `(.L_x_1569) ;  /* 0x0000007000027945 */ /* 0x000fe20003800000 */
[----:B--2---:R-:W-:-:S04]  /*162a0*/  IMAD R158, R229, 0x800, R153 ;  /* 0x00000800e59e7824 */ /* 0x004fc800078e0299 */
[C---:B------:R-:W-:Y:S02]  /*162b0*/  VIADD R156, R158.reuse, 0x2 ;  /* 0x000000029e9c7836 */ /* 0x040fe40000000000 */
[----:B------:R-:W-:Y:S01]  /*162c0*/  VIADD R155, R158, 0x4 ;  /* 0x000000049e9b7836 */ /* 0x000fe20000000000 */
[----:B-1----:R-:W-:Y:S06]  /*162d0*/  @P3 BRA `(.L_x_1570) ;  /* 0x0000000000083947 */ /* 0x002fec0003800000 */
[----:B------:R-:W1:Y:S02]  /*162e0*/  SYNCS.PHASECHK.TRANS64.TRYWAIT P3, [R2+URZ+0x30830], R152 ;  /* 0x03083098020075a7 */ /* 0x000e64000806017f */
[----:B-1----:R-:W-:Y:S05]  /*162f0*/  @!P3 BRA `(.L_x_1571) ;  /* 0x0000014400dcb947 */ /* 0x002fea0003800000 */
.L_x_1570:
[----:B------:R-:W-:Y:S05]  /*16300*/  BSYNC B2 ;  /* 0x0000000000027941 */ /* 0x000fea0003800000 */
.L_x_1569:
[----:B01----:R-:W-:Y:S02]  /*16310*/  IMAD.MOV.U32 R152, RZ, RZ, R158 ;  /* 0x000000ffff987224 */ /* 0x003fe400078e009e */
[-C--:B------:R-:W-:Y:S01]  /*16320*/  FMUL.FTZ R24, R24, R23.reuse ;  /* 0x0000001718187220 */ /* 0x080fe20000410000 */
[----:B------:R-:W-:Y:S02]  /*16330*/  VIADD R154, R158, 0x6 ;  /* 0x000000069e9a7836 */ /* 0x000fe40000000000 */
[-C--:B------:R-:W-:Y:S01]  /*16340*/  FMUL.FTZ R25, R25, R23.reuse ;  /* 0x0000001719197220 */ /* 0x080fe20000410000 */
[----:B------:R-:W-:Y:S01]  /*16350*/  IMAD.MOV.U32 R153, RZ, RZ, 0x40000040 ;  /* 0x40000040ff997424 */ /* 0x000fe200078e00ff */
[----:B------:R-:W-:Y:S01]  /*16360*/  R2UR UR6, R152 ;  /* 0x00000000980672ca */ /* 0x000fe200000e0000 */
[----:B------:R-:W-:Y:S01]  /*16370*/  IMAD.MOV.U32 R152, RZ, RZ, R156 ;  /* 0x000000ffff987224 */ /* 0x000fe200078e009c */
[----:B------:R-:W-:Y:S01]  /*16380*/  R2UR UR10, R154 ;  /* 0x000000009a0a72ca */ /* 0x000fe200000e0000 */
[C---:B------:R-:W-:Y:S01]  /*16390*/  VIADD R156, R158.reuse, 0x204 ;  /* 0x000002049e9c7836 */ /* 0x040fe20000000000 */
[----:B------:R-:W-:Y:S01]  /*163a0*/  R2UR UR5, R153 ;  /* 0x00000000990572ca */ /* 0x000fe200000e0000 */
[----:B------:R-:W-:Y:S01]  /*163b0*/  VIADD R154, R158, 0x202 ;  /* 0x000002029e9a7836 */ /* 0x000fe20000000000 */
[----:B------:R-:W-:Y:S01]  /*163c0*/  R2UR UR4, R152 ;  /* 0x00000000980472ca */ /* 0x000fe200000e0000 */
[----:B------:R-:W-:Y:S01]  /*163d0*/  IMAD.MOV.U32 R152, RZ, RZ, R155 ;  /* 0x000000ffff987224 */ /* 0x000fe200078e009b */
[----:B------:R-:W-:Y:S01]  /*163e0*/  R2UR UR22, R156 ;  /* 0x000000009c1672ca */ /* 0x000fe200000e0000 */
[----:B------:R-:W-:Y:S01]  /*163f0*/  IMAD.MOV.U32 R155, RZ, RZ, 0x40000040 ;  /* 0x40000040ff9b7424 */ /* 0x000fe200078e00ff */
[----:B------:R-:W-:Y:S01]  /*16400*/  R2UR UR18, R154 ;  /* 0x000000009a1272ca */ /* 0x000fe200000e0000 */
[----:B------:R-:W-:Y:S01]  /*16410*/  VIADD R156, R158, 0x400 ;  /* 0x000004009e9c7836 */ /* 0x000fe20000000000 */
[----:B------:R-:W-:Y:S01]  /*16420*/  R2UR UR8, R152 ;  /* 0x00000000980872ca */ /* 0x000fe200000e0000 */
[C---:B------:R-:W-:Y:S01]  /*16430*/  VIADD R152, R158.reuse, 0x200 ;  /* 0x000002009e987836 */ /* 0x040fe20000000000 */
[----:B------:R-:W-:Y:S01]  /*16440*/  R2UR UR11, R155 ;  /* 0x000000009b0b72ca */ /* 0x000fe200000e0000 */
[----:B------:R-:W-:Y:S01]  /*16450*/  VIADD R154, R158, 0x402 ;  /* 0x000004029e9a7836 */ /* 0x000fe20000000000 */
[----:B------:R-:W-:Y:S01]  /*16460*/  R2UR UR30, R156 ;  /* 0x000000009c1e72ca */ /* 0x000fe200000e0000 */
[----:B------:R-:W-:Y:S01]  /*16470*/  VIADD R156, R158, 0x406 ;  /* 0x000004069e9c7836 */ /* 0x000fe20000000000 */
[----:B------:R-:W-:Y:S01]  /*16480*/  R2UR UR14, R152 ;  /* 0x00000000980e72ca */ /* 0x000fe200000e0000 */
[----:B------:R-:W-:Y:S01]  /*16490*/  VIADD R152, R158, 0x206 ;  /* 0x000002069e987836 */ /* 0x000fe20000000000 */
[----:B------:R-:W-:Y:S01]  /*164a0*/  MOV R235, UR10 ;  /* 0x0000000a00eb7c02 */ /* 0x000fe20008000f00 */
[----:B------:R-:W-:Y:S01]  /*164b0*/  UMOV UR10, UR4 ;  /* 0x00000004000a7c82 */ /* 0x000fe20008000000 */
[----:B------:R-:W-:Y:S01]  /*164c0*/  R2UR UR7, R153 ;  /* 0x00000000990772ca */ /* 0x000fe200000e0000 */
[----:B------:R-:W-:Y:S01]  /*164d0*/  IMAD.MOV.U32 R157, RZ, RZ, 0x40000040 ;  /* 0x40000040ff9d7424 */ /* 0x000fe200078e00ff */
[----:B------:R-:W-:Y:S01]  /*164e0*/  R2UR UR26, R152 ;  /* 0x00000000981a72ca */ /* 0x000fe200000e0000 */
[----:B------:R-:W-:Y:S01]  /*164f0*/  VIADD R152, R158, 0x404 ;  /* 0x000004049e987836 */ /* 0x000fe20000000000 */
[----:B------:R-:W-:Y:S01]  /*16500*/  R2UR UR34, R154 ;  /* 0x000000009a2272ca */ /* 0x000fe200000e0000 */
[----:B------:R-:W-:Y:S01]  /*16510*/  VIADD R154, R158, 0x604 ;  /* 0x000006049e9a7836 */ /* 0x000fe20000000000 */
[----:B------:R-:W-:Y:S01]  /*16520*/  MOV R159, UR11 ;  /* 0x0000000b009f7c02 */ /* 0x000fe20008000f00 */
[----:B------:R-:W-:Y:S01]  /*16530*/  UMOV UR11, UR5 ;  /* 0x00000005000b7c82 */ /* 0x000fe20008000000 */
[----:B------:R-:W-:Y:S01]  /*16540*/  R2UR UR38, R152 ;  /* 0x00000000982672ca */ /* 0x000fe200000e0000 */
[----:B------:R-:W-:Y:S01]  /*16550*/  VIADD R152, R158, 0x600 ;  /* 0x000006009e987836 */ /* 0x000fe20000000000 */
[----:B------:R-:W-:Y:S01]  /*16560*/  R2UR UR42, R156 ;  /* 0x000000009c2a72ca */ /* 0x000fe200000e0000 */
[----:B------:R-:W-:Y:S01]  /*16570*/  VIADD R156, R158, 0x602 ;  /* 0x000006029e9c7836 */ /* 0x000fe20000000000 */
[----:B------:R-:W-:Y:S01]  /*16580*/  R2UR UR4, R6 ;  /* 0x00000000060472ca */ /* 0x000fe200000e0000 */
[-C--:B------:R-:W-:Y:S01]  /*16590*/  FMUL.FTZ R28, R28, R23.reuse ;  /* 0x000000171c1c7220 */ /* 0x080fe20000410000 */
[----:B------:R-:W-:Y:S01]  /*165a0*/  R2UR UR46, R152 ;  /* 0x00000000982e72ca */ /* 0x000fe200000e0000 */
[----:B------:R-:W-:Y:S01]  /*165b0*/  VIADD R152, R158, 0x606 ;  /* 0x000006069e987836 */ /* 0x000fe20000000000 */
[----:B------:R-:W-:Y:S01]  /*165c0*/  R2UR UR5, R7 ;  /* 0x00000000070572ca */ /* 0x000fe200000e0000 */
        /* <DEDUP_REMOVED lines=61> */
[C---:B------:R-:W-:Y:S01]  /*169a0*/  R2UR UR9, R153.reuse ;  /* 0x00000000990972ca */ /* 0x040fe200000e0000 */
[----:B------:R-:W-:Y:S01]  /*169b0*/  IMAD.MOV.U32 R23, RZ, RZ, R159 ;  /* 0x000000ffff177224 */ /* 0x000fe200078e009f */
[----:B------:R-:W-:Y:S01]  /*169c0*/  R2UR UR15, R153 ;  /* 0x00000000990f72ca */ /* 0x000fe200000e0000 */
[-C--:B------:R-:W-:Y:S01]  /*169d0*/  FMUL.FTZ R26, R26, R0.reuse ;  /* 0x000000001a1a7220 */ /* 0x080fe20000410000 */
        /* <DEDUP_REMOVED lines=28> */
[----:B------:R-:W-:Y:S01]  /*16ba0*/  WARPGROUP.ARRIVE ;  /* 0x00000000000079c5 */ /* 0x000fe20000000000 */
[----:B------:R-:W-:Y:S01]  /*16bb0*/  R2UR UR12, R214 ;  /* 0x00000000d60c72ca */ /* 0x000fe200000e0000 */
[-C--:B------:R-:W-:Y:S01]  /*16bc0*/  FMUL.FTZ R55, R55, R0.reuse ;  /* 0x0000000037377220 */ /* 0x080fe20000410000 */
[----:B------:R-:W-:Y:S01]  /*16bd0*/  R2UR UR13, R215 ;  /* 0x00000000d70d72ca */ /* 0x000fe200000e0000 */
[-C--:B------:R-:W-:Y:S01]  /*16be0*/  FMUL.FTZ R58, R58, R0.reuse ;  /* 0x000000003a3a7220 */ /* 0x080fe20000410000 */
[----:B------:R-:W-:Y:S01]  /*16bf0*/  R2UR UR16, R212 ;  /* 0x00000000d41072ca */ /* 0x000fe200000e0000 */
[----:B------:R-:W-:Y:S01]  /*16c00*/  HGMMA.64x64x16.F32.BF16 R152, gdesc[UR4], RZ, !UPT, gsb0 ;  /* 0x00e00000049879f0 */ /* 0x000fe2000c0018ff */
[----:B------:R-:W-:Y:S01]  /*16c10*/  UMOV UR6, UR8 ;  /* 0x0000000800067c82 */ /* 0x000fe20008000000 */
[----:B------:R-:W-:Y:S01]  /*16c20*/  UMOV UR7, UR9 ;  /* 0x0000000900077c82 */ /* 0x000fe20008000000 */
        /* <DEDUP_REMOVED lines=75> */
[----:B------:R-:W-:Y:S02]  /*170e0*/  R2UR UR11, R23 ;  /* 0x00000000170b72ca */ /* 0x000fe400000e0000 */
[----:B------:R-:W-:Y:S02]  /*170f0*/  R2UR UR10, R235 ;  /* 0x00000000eb0a72ca */ /* 0x000fe400000e0000 */
[----:B------:R-:W-:Y:S02]  /*17100*/  R2UR UR8, R216 ;  /* 0x00000000d80872ca */ /* 0x000fe400000e0000 */
[----:B------:R-:W-:Y:S01]  /*17110*/  R2UR UR9, R217 ;  /* 0x00000000d90972ca */ /* 0x000fe200000e0000 */
        /* <DEDUP_REMOVED lines=45> */
.L_x_1572:
[----:B------:R-:W-:Y:S01]  /*173f0*/  SHF.L.U32 R23, R218, 0x1f, RZ ;  /* 0x0000001fda177819 */ /* 0x000fe200000006ff */
[----:B------:R-:W-:-:S04]  /*17400*/  IMAD R0, R22, 0x8, R16 ;  /* 0x0000000816007824 */ /* 0x000fc800078e0210 */
[----:B------:R0:W1:Y:S01]  /*17410*/  SYNCS.PHASECHK.TRANS64.TRYWAIT P3, [R0+URZ+0x30850], R23 ;  /* 0x03085017000075a7 */ /* 0x000062000806017f */
[----:B------:R-:W-:Y:S05]  /*17420*/  @!P0 BRA `(.L_x_1573) ;  /* 0x0000000000048947 */ /* 0x000fea0003800000 */
[----:B------:R-:W-:Y:S01]  /*17430*/  BPT.TRAP 0x1 ;  /* 0x000000040000795c */ /* 0x000fe20000300000 */
.L_x_1573:
[----:B------:R-:W-:Y:S04]  /*17440*/  BSSY B2, `(.L_x_1574) ;  /* 0x0000004000027945 */ /* 0x000fe80003800000 */
[----:B-1----:R-:W-:Y:S05]  /*17450*/  @P3 BRA `(.L_x_1575) ;  /* 0x0000000000083947 */ /* 0x002fea0003800000 */
[----:B------:R-:W1:Y:S02]  /*17460*/  SYNCS.PHASECHK.TRANS64.TRYWAIT P3, [R0+URZ+0x30850], R23 ;  /* 0x03085017000075a7 */ /* 0x000e64000806017f */
[----:B-1----:R-:W-:Y:S05]  /*17470*/  @!P3 BRA `(.L_x_1576) ;  /* 0x000001340090b947 */ /* 0x002fea0003800000 */
.L_x_1575:
[----:B------:R-:W-:Y:S05]  /*17480*/  BSYNC B2 ;  /* 0x0000000000027941 */ /* 0x000fea0003800000 */
.L_x_1574:
[----:B01----:R-:W-:Y:S01]  /*17490*/  VIADD R23, R16, 0x400 ;  /* 0x0000040010177836 */ /* 0x003fe20000000000 */
[----:B------:R-:W-:Y:S01]  /*174a0*/  WARPGROUP.ARRIVE ;  /* 0x00000000000079c5 */ /* 0x000fe20000000000 */
[----:B------:R-:W2:Y:S01]  /*174b0*/  LDL R218, [R1+0x24] ;  /* 0x0000240001da7983 */ /* 0x000ea20000100800 */
[----:B------:R-:W-:Y:S01]  /*174c0*/  @!P1 VIADD R2, R2, 0x30840 ;  /* 0x0003084002029836 */ /* 0x000fe20000000000 */
[----:B------:R-:W-:Y:S01]  /*174d0*/  ULDC UR5, c[0x0][0x9d8] ;  /* 0x0002760000057ab9 */ /* 0x000fe20000000800 */
[----:B------:R-:W-:Y:S01]  /*174e0*/  SHF.R.U32.HI R23, RZ, 0x4, R23 ;  /* 0x00000004ff177819 */ /* 0x000fe20000011617 */
[----:B------:R-:W-:Y:S01]  /*174f0*/  FMUL.FTZ R161, R161, UR5 ;  /* 0x00000005a1a17c20 */ /* 0x000fe20008410000 */
[----:B------:R-:W-:Y:S01]  /*17500*/  FMUL.FTZ R169, R169, UR5 ;  /* 0x00000005a9a97c20 */ /* 0x000fe20008410000 */
[----:B------:R-:W-:Y:S01]  /*17510*/  @!P1 PRMT R2, RZ, 0x654, R2 ;  /* 0x00000654ff029816 */ /* 0x000fe20000000002 */
[----:B------:R-:W-:Y:S01]  /*17520*/  FMUL.FTZ R173, R173, UR5 ;  /* 0x00000005adad7c20 */ /* 0x000fe20008410000 */
[----:B------:R-:W-:Y:S01]  /*17530*/  LOP3.LUT R23, R23, 0x3fff, RZ, 0xc0, !PT ;  /* 0x00003fff17177812 */ /* 0x000fe200078ec0ff */
[----:B------:R-:W-:Y:S01]  /*17540*/  FMUL.FTZ R177, R177, UR5 ;  /* 0x00000005b1b17c20 */ /* 0x000fe20008410000 */
[----:B------:R-:W0:Y:S02]  /*17550*/  MUFU.TANH R161, R161 ;  /* 0x000000a100a17308 */ /* 0x000e240000002400 */
[----:B------:R-:W-:-:S05]  /*17560*/  LOP3.LUT R23, R23, 0x2000000, RZ, 0xfc, !PT ;  /* 0x0200000017177812 */ /* 0x000fca00078efcff */
[----:B------:R-:W-:Y:S01]  /*17570*/  IMAD R22, R22, 0x800, R23 ;  /* 0x0000080016167824 */ /* 0x000fe200078e0217 */
[----:B------:R-:W1:Y:S01]  /*17580*/  MUFU.TANH R169, R169 ;  /* 0x000000a900a97308 */ /* 0x000e620000002400 */
[----:B------:R-:W-:-:S03]  /*17590*/  IMAD.MOV.U32 R23, RZ, RZ, 0x40000040 ;  /* 0x40000040ff177424 */ /* 0x000fc600078e00ff */
[----:B------:R-:W-:Y:S02]  /*175a0*/  R2UR UR6, R22 ;  /* 0x00000000160672ca */ /* 0x000fe400000e0000 */
[----:B------:R-:W-:Y:S01]  /*175b0*/  R2UR UR7, R23 ;  /* 0x00000000170772ca */ /* 0x000fe200000e0000 */
[----:B------:R-:W-:Y:S01]  /*175c0*/  IMAD.MOV.U32 R23, RZ, RZ, 0x40000040 ;  /* 0x40000040ff177424 */ /* 0x000fe200078e00ff */
[----:B------:R-:W3:Y:S08]  /*175d0*/  MUFU.TANH R173, R173 ;  /* 0x000000ad00ad7308 */ /* 0x000ef00000002400 */
[----:B------:R-:W4:Y:S03]  /*175e0*/  MUFU.TANH R177, R177 ;  /* 0x000000b100b17308 */ /* 0x000f260000002400 */
[----:B------:R-:W-:Y:S01]  /*175f0*/  HGMMA.64x256x16.F32.BF16 R24, R196, gdesc[UR4].tnspB, R24, gsb0 ;  /* 0x43e00004c4187df0 */ /* 0x000fe20008001818 */
[----:B--2---:R-:W-:-:S02]  /*17600*/  R2UR UR4, R218 ;  /* 0x00000000da0472ca */ /* 0x004fc400000e0000 */
[----:B------:R-:W-:Y:S02]  /*17610*/  WARPGROUP.DEPBAR.LE gsb0, 0x0 ;  /* 0x00008000000079c5 */ /* 0x000fe40000010000 */
[----:B------:R-:W-:Y:S01]  /*17620*/  VIADD R196, R22, 0x80 ;  /* 0x0000008016c47836 */ /* 0x000fe20000000000 */
[----:B------:R-:W-:Y:S01]  /*17630*/  WARPGROUP.ARRIVE ;  /* 0x00000000000079c5 */ /* 0x000fe20000000000 */
[----:B------:R-:W-:-:S03]  /*17640*/  IMAD.MOV.U32 R197, RZ, RZ, 0x40000040 ;  /* 0x40000040ffc57424 */ /* 0x000fc600078e00ff */
[----:B------:R-:W-:Y:S02]  /*17650*/  R2UR UR6, R196 ;  /* 0x00000000c40672ca */ /* 0x000fe400000e0000 */
[----:B------:R-:W-:-:S15]  /*17660*/  R2UR UR7, R197 ;  /* 0x00000000c50772ca */ /* 0x000fde00000e0000 */
[----:B------:R-:W-:-:S01]  /*17670*/  NOP ;  /* 0x0000000000007918 */ /* 0x000fc20000000000 */
[----:B------:R-:W-:Y:S03]  /*17680*/  HGMMA.64x256x16.F32.BF16 R24, R192, gdesc[UR4].tnspB, R24, gsb0 ;  /* 0x43e00004c0187df0 */ /* 0x000fe60008001818 */
[----:B------:R-:W-:Y:S02]  /*17690*/  WARPGROUP.DEPBAR.LE gsb0, 0x0 ;  /* 0x00008000000079c5 */ /* 0x000fe40000010000 */
[C---:B------:R-:W-:Y:S01]  /*176a0*/  VIADD R192, R22.reuse, 0x100 ;  /* 0x0000010016c07836 */ /* 0x040fe20000000000 */
[----:B------:R-:W-:Y:S01]  /*176b0*/  WARPGROUP.ARRIVE ;  /* 0x00000000000079c5 */ /* 0x000fe20000000000 */
[----:B------:R-:W-:Y:S02]  /*176c0*/  IMAD.MOV.U32 R193, RZ, RZ, 0x40000040 ;  /* 0x40000040ffc17424 */ /* 0x000fe400078e00ff */
[----:B------:R-:W-:Y:S01]  /*176d0*/  VIADD R22, R22, 0x180 ;  /* 0x0000018016167836 */ /* 0x000fe20000000000 */
[----:B------:R-:W-:-:S02]  /*176e0*/  R2UR UR6, R192 ;  /* 0x00000000c00672ca */ /* 0x000fc400000e0000 */
[----:B------:R-:W-:-:S15]  /*176f0*/  R2UR UR7, R193 ;  /* 0x00000000c10772ca */ /* 0x000fde00000e0000 */
[----:B------:R-:W-:-:S01]  /*17700*/  NOP ;  /* 0x0000000000007918 */ /* 0x000fc20000000000 */
        /* <DEDUP_REMOVED lines=17> */
[----:B------:R-:W2:Y:S08]  /*17820*/  MUFU.TANH R23, R23 ;  /* 0x0000001700177308 */ /* 0x000eb00000002400 */
        /* <DEDUP_REMOVED lines=14> */
[----:B------:R-:W-:-:S06]  /*17910*/  WARPGROUP.ARRIVE ;  /* 0x00000000000079c5 */ /* 0x000fcc0000000000 */
[----:B------:R-:W-:Y:S03]  /*17920*/  HGMMA.64x256x16.F32.BF16 R24, R184, gdesc[UR4].tnspB, R24, gsb0 ;  /* 0x43e00004b8187df0 */ /* 0x000fe60008001818 */
[----:B------:R-:W-:Y:S02]  /*17930*/  WARPGROUP.DEPBAR.LE gsb0, 0x0 ;  /* 0x00008000000079c5 */ /* 0x000fe40000010000 */
[----:B------:R-:W-:Y:S01]  /*17940*/  FMUL.FTZ R185, R164, UR5 ;  /* 0x00000005a4b97c20 */ /* 0x000fe20008410000 */
[----:B------:R5:W-:Y:S01]  /*17950*/  @!P1 SYNCS.ARRIVE.TRANS64.RED.A1T0 RZ, [R2+URZ], RZ ;  /* 0x000000ff02ff99a7 */ /* 0x000be2000810043f */
[----:B------:R-:W-:Y:S01]  /*17960*/  FMUL.FTZ R164, R167, UR5 ;  /* 0x00000005a7a47c20 */ /* 0x000fe20008410000 */
[----:B------:R-:W-:Y:S01]  /*17970*/  FMUL.FTZ R186, R165, UR5 ;  /* 0x00000005a5ba7c20 */ /* 0x000fe20008410000 */
[----:B------:R-:W-:Y:S01]  /*17980*/  FMUL.FTZ R167, R168, UR5 ;  /* 0x00000005a8a77c20 */ /* 0x000fe20008410000 */
[----:B------:R-:W-:Y:S01]  /*17990*/  FMUL.FTZ R165, R170, UR5 ;  /* 0x00000005aaa57c20 */ /* 0x000fe20008410000 */
[----:B------:R-:W-:Y:S01]  /*179a0*/  FMUL.FTZ R187, R172, UR5 ;  /* 0x00000005acbb7c20 */ /* 0x000fe20008410000 */
[----:B------:R-:W-:Y:S01]  /*179b0*/  FMUL.FTZ R168, R174, UR5 ;  /* 0x00000005aea87c20 */ /* 0x000fe20008410000 */
[----:B------:R-:W-:Y:S01]  /*179c0*/  FMUL.FTZ R170, R175, UR5 ;  /* 0x00000005afaa7c20 */ /* 0x000fe20008410000 */
[----:B-----5:R-:W-:-:S02]  /*179d0*/  IMAD.SHL.U32 R2, R5, 0x40, RZ ;  /* 0x0000004005027824 */ /* 0x020fc400078e00ff */
        /* <DEDUP_REMOVED lines=8> */
[----:B------:R-:W-:-:S03]  /*17a60*/  ULDC UR5, c[0x0][0x9e0] ;  /* 0x0002780000057ab9 */ /* 0x000fc60000000800 */
[----:B------:R-:W-:-:S04]  /*17a70*/  IMAD.IADD R156, R156, 0x1, -R224 ;  /* 0x000000019c9c7824 */ /* 0x000fc800078e0ae0 */
[----:B------:R-:W0:Y:S01]  /*17a80*/  MUFU.TANH R184, R184 ;  /* 0x000000b800b87308 */ /* 0x000e220000002400 */
[----:B------:R-:W-:-:S04]  /*17a90*/  IMAD R156, R234, -0x2, R156 ;  /* 0xfffffffeea9c7824 */ /* 0x000fc800078e029c */
        /* <DEDUP_REMOVED lines=17> */
[----:B------:R-:W2:Y:S01]  /*17bb0*/  LDL R218, [R1+0x8] ;  /* 0x0000080001da7983 */ /* 0x000ea20000100800 */
[----:B------:R-:W-:Y:S01]  /*17bc0*/  BSSY B2, `(.L_x_1578) ;  /* 0x0000013000027945 */ /* 0x000fe20003800000 */
[----:B--2---:R-:W-:-:S05]  /*17bd0*/  IMAD.IADD R188, R231, 0x1, R218 ;  /* 0x00000001e7bc7824 */ /* 0x004fca00078e02da */
[----:B------:R-:W-:-:S13]  /*17be0*/  ISETP.GT.AND P3, PT, R188, -0x1, PT ;  /* 0xffffffffbc00780c */ /* 0x000fda0003f64270 */
[----:B------:R-:W-:Y:S05]  /*17bf0*/  @P3 BRA `(.L_x_1579) ;  /* 0x0000000000243947 */ /* 0x000fea0003800000 */
[----:B------:R-:W-:Y:S01]  /*17c00*/  ULDC UR4, c[0x0][0x9e4] ;  /* 0x0002790000047ab9 */ /* 0x000fe20000000800 */
[----:B------:R-:W-:Y:S01]  /*17c10*/  LOP3.LUT R188, RZ, R188, RZ, 0x33, !PT ;  /* 0x000000bcffbc7212 */ /* 0x000fe200078e33ff */
[----:B------:R-:W-:-:S05]  /*17c20*/  IMAD.U32 R189, RZ, RZ, UR4 ;  /* 0x00000004ffbd7e24 */ /* 0x000fca000f8e00ff */
[----:B------:R-:W-:-:S13]  /*17c30*/  ISETP.NE.AND P3, PT, R189, 0x1, PT ;  /* 0x00000001bd00780c */ /* 0x000fda0003f65270 */
[----:B------:R-:W1:Y:S02]  /*17c40*/  @P3 LDC.64 R156, c[0x0][0x9e8] ;  /* 0x00027a00ff9c3b82 */ /* 0x000e640000000a00 */
[----:B-1----:R-:W-:-:S05]  /*17c50*/  @P3 IMAD.HI.U32 R156, R188, R156, RZ ;  /* 0x0000009cbc9c3227 */ /* 0x002fca00078e00ff */
[----:B------:R-:W-:-:S04]  /*17c60*/  @P3 SHF.R.U32.HI R188, RZ, R157, R156 ;  /* 0x0000009dffbc3219 */ /* 0x000fc8000001169c */
[----:B------:R-:W-:Y:S01]  /*17c70*/  LOP3.LUT R188, RZ, R188, RZ, 0x33, !PT ;  /* 0x000000bcffbc7212 */ /* 0x000fe200078e33ff */
[----:B------:R-:W-:Y:S06]  /*17c80*/  BRA `(.L_x_1580) ;  /* 0x0000000000187947 */ /* 0x000fec0003800000 */
.L_x_1579:
[----:B------:R-:W-:Y:S02]  /*17c90*/  ULDC UR4, c[0x0][0x9e4] ;  /* 0x0002790000047ab9 */ /* 0x000fe40000000800 */
[----:B------:R-:W-:-:S05]  /*17ca0*/  IMAD.U32 R189, RZ, RZ, UR4 ;  /* 0x00000004ffbd7e24 */ /* 0x000fca000f8e00ff */
[----:B------:R-:W-:-:S13]  /*17cb0*/  ISETP.NE.AND P3, PT, R189, 0x1, PT ;  /* 0x00000001bd00780c */ /* 0x000fda0003f65270 */
[----:B------:R-:W1:Y:S02]  /*17cc0*/  @P3 LDC.64 R156, c[0x0][0x9e8] ;  /* 0x00027a00ff9c3b82 */ /* 0x000e640000000a00 */
[----:B-1----:R-:W-:-:S05]  /*17cd0*/  @P3 IMAD.HI.U32 R156, R188, R156, RZ ;  /* 0x0000009cbc9c3227 */ /* 0x002fca00078e00ff */
[----:B------:R-:W-:-:S07]  /*17ce0*/  @P3 SHF.R.U32.HI R188, RZ, R157, R156 ;  /* 0x0000009dffbc3219 */ /* 0x000fce000001169c */
.L_x_1580:
[----:B------:R-:W-:Y:S05]  /*17cf0*/  BSYNC B2 ;  /* 0x0000000000027941 */ /* 0x000fea0003800000 */
.L_x_1578:
[----:B------:R-:W-:-:S04]  /*17d00*/  IMAD R188, R188, R189, -R2 ;  /* 0x000000bdbcbc7224 */ /* 0x000fc800078e0a02 */
[----:B------:R-:W-:-:S05]  /*17d10*/  IMAD R188, R234, -0x2, R188 ;  /* 0xfffffffeeabc7824 */ /* 0x000fca00078e02bc */
[----:B------:R-:W-:Y:S02]  /*17d20*/  VIMNMX R180, R180, R188, !PT ;  /* 0x000000bcb4b47248 */ /* 0x000fe40007fe0100 */
[----:B------:R-:W-:-:S07]  /*17d30*/  VIADDMNMX R181, R188, R189, R181, PT ;  /* 0x000000bdbcb57246 */ /* 0x000fce00038001b5 */
.L_x_1577:
[----:B------:R-:W-:Y:S02]  /*17d40*/  ISETP.GT.AND P3, PT, R5, -0x1, PT ;  /* 0xffffffff0500780c */ /* 0x000fe40003f64270 */
[----:B------:R-:W-:Y:S02]  /*17d50*/  IADD3 R183, R183, 0x8, R231 ;  /* 0x00000008b7b77810 */ /* 0x000fe40007ffe0e7 */
[C---:B------:R-:W-:Y:S02]  /*17d60*/  ISETP.GT.AND P4, PT, R180.reuse, RZ, P3 ;  /* 0x000000ffb400720c */ /* 0x040fe40001f84270 */
[C---:B------:R-:W-:Y:S02]  /*17d70*/  ISETP.GT.AND P6, PT, R180.reuse, 0x1, P3 ;  /* 0x00000001b400780c */ /* 0x040fe40001fc4270 */
[----:B------:R-:W-:Y:S02]  /*17d80*/  ISETP.LT.OR P5, PT, R181, 0x1, P4 ;  /* 0x00000001b500780c */ /* 0x000fe400027a1670 */
[----:B------:R-:W-:-:S02]  /*17d90*/  ISETP.GT.AND P4, PT, R180, 0x8, P3 ;  /* 0x00000008b400780c */ /* 0x000fc40001f84270 */
[----:B------:R-:W-:Y:S02]  /*17da0*/  FSEL R23, R23, -INF , !P5 ;  /* 0xff80000017177808 */ /* 0x000fe40006800000 */
[----:B------:R-:W-:Y:S02]  /*17db0*/  ISETP.GT.AND P5, PT, R180, 0x9, P3 ;  /* 0x00000009b400780c */ /* 0x000fe40001fa4270 */
[C---:B------:R-:W-:Y:S02]  /*17dc0*/  ISETP.LT.OR P6, PT, R181.reuse, 0x2, P6 ;  /* 0x00000002b500780c */ /* 0x040fe400037c1670 */
[C---:B------:R-:W-:Y:S02]  /*17dd0*/  ISETP.LT.OR P4, PT, R181.reuse, 0x9, P4 ;  /* 0x00000009b500780c */ /* 0x040fe40002781670 */
[----:B------:R-:W-:Y:S02]  /*17de0*/  ISETP.LT.OR P5, PT, R181, 0xa, P5 ;  /* 0x0000000ab500780c */ /* 0x000fe40002fa1670 */
[----:B0-----:R-:W-:-:S02]  /*17df0*/  FSEL R152, R152, -INF , !P6 ;  /* 0xff80000098987808 */ /* 0x001fc40007000000 */
[----:B------:R-:W-:Y:S02]  /*17e00*/  FSEL R154, R154, -INF , !P4 ;  /* 0xff8000009a9a7808 */ /* 0x000fe40006000000 */
[----:B------:R-:W-:Y:S02]  /*17e10*/  FSEL R184, R184, -INF , !P5 ;  /* 0xff800000b8b87808 */ /* 0x000fe40006800000 */
[C---:B------:R-:W-:Y:S02]  /*17e20*/  ISETP.GT.AND P6, PT, R180.reuse, 0x10, P3 ;  /* 0x00000010b400780c */ /* 0x040fe40001fc4270 */
[C---:B------:R-:W-:Y:S02]  /*17e30*/  ISETP.GT.AND P4, PT, R180.reuse, 0x11, P3 ;  /* 0x00000011b400780c */ /* 0x040fe40001f84270 */
        /* <DEDUP_REMOVED lines=10> */
[C---:B------:R-:W-:Y:S02]  /*17ee0*/  ISETP.LT.OR P6, PT, R181.reuse, 0x1a, P6 ;  /* 0x0000001ab500780c */ /* 0x040fe400037c1670 */
[C---:B------:R-:W-:Y:S02]  /*17ef0*/  ISETP.LT.OR P4, PT, R181.reuse, 0x21, P4 ;  /* 0x00000021b500780c */ /* 0x040fe40002781670 */
[----:B------:R-:W-:Y:S02]  /*17f00*/  ISETP.LT.OR P5, PT, R181, 0x22, P5 ;  /* 0x00000022b500780c */ /* 0x000fe40002fa1670 */
[----:B------:R-:W-:-:S02]  /*17f10*/  FSEL R186, R186, -INF , !P6 ;  /* 0xff800000baba7808 */ /* 0x000fc40007000000 */
        /* <DEDUP_REMOVED lines=17> */
[----:B------:R-:W-:-:S02]  /*18030*/  IADD3 R182, R182, 0x8, R231 ;  /* 0x00000008b6b67810 */ /* 0x000fc40007ffe0e7 */
[----:B------:R-:W-:Y:S02]  /*18040*/  FSEL R177, R177, -INF , !P6 ;  /* 0xff800000b1b17808 */ /* 0x000fe40007000000 */
[----:B------:R-:W-:Y:S02]  /*18050*/  FSEL R178, R178, -INF , !P4 ;  /* 0xff800000b2b27808 */ /* 0x000fe40006000000 */
[----:B------:R-:W-:Y:S01]  /*18060*/  FSEL R179, R179, -INF , !P5 ;  /* 0xff800000b3b37808 */ /* 0x000fe20006800000 */
[----:B------:R-:W-:Y:S06]  /*18070*/  @!P2 BRA `(.L_x_1581) ;  /* 0x000000000068a947 */ /* 0x000fec0003800000 */
[----:B------:R-:W-:Y:S01]  /*18080*/  ISETP.GT.AND P4, PT, R230, -0x1, PT ;  /* 0xffffffffe600780c */ /* 0x000fe20003f84270 */
[----:B------:R-:W-:-:S12]  /*18090*/  BSSY B2, `(.L_x_1582) ;  /* 0x0000014000027945 */ /* 0x000fd80003800000 */
[----:B------:R-:W-:Y:S05]  /*180a0*/  @P4 BRA `(.L_x_1583) ;  /* 0x00000000002c4947 */ /* 0x000fea0003800000 */
[----:B------:R-:W2:Y:S01]  /*180b0*/  LDL R188, [R1+0x28] ;  /* 0x0000280001bc7983 */ /* 0x000ea20000100800 */
[----:B------:R-:W-:Y:S02]  /*180c0*/  ULDC UR4, c[0x0][0x9e4] ;  /* 0x0002790000047ab9 */ /* 0x000fe40000000800 */
[----:B------:R-:W-:-:S05]  /*180d0*/  IMAD.U32 R180, RZ, RZ, UR4 ;  /* 0x00000004ffb47e24 */ /* 0x000fca000f8e00ff */
[----:B------:R-:W-:-:S13]  /*180e0*/  ISETP.NE.AND P4, PT, R180, 0x1, PT ;  /* 0x00000001b400780c */ /* 0x000fda0003f85270 */
[----:B------:R-:W0:Y:S01]  /*180f0*/  @P4 LDC.64 R156, c[0x0][0x9e8] ;  /* 0x00027a00ff9c4b82 */ /* 0x000e220000000a00 */
[----:B--2---:R-:W-:-:S05]  /*18100*/  VIADD R181, R188, 0x8 ;  /* 0x00000008bcb57836 */ /* 0x004fca0000000000 */
[----:B------:R-:W-:-:S05]  /*18110*/  LOP3.LUT R181, RZ, R181, RZ, 0x33, !PT ;  /* 0x000000b5ffb57212 */ /* 0x000fca00078e33ff */
[----:B0-----:R-:W-:-:S05]  /*18120*/  @P4 IMAD.HI.U32 R156, R181, R156, RZ ;  /* 0x0000009cb59c4227 */ /* 0x001fca00078e00ff */
[----:B------:R-:W-:-:S04]  /*18130*/  @P4 SHF.R.U32.HI R181, RZ, R157, R156 ;  /* 0x0000009dffb54219 */ /* 0x000fc8000001169c */
[----:B------:R-:W-:Y:S01]  /*18140*/  LOP3.LUT R181, RZ, R181, RZ, 0x33, !PT ;  /* 0x000000b5ffb57212 */ /* 0x000fe200078e33ff */
[----:B------:R-:W-:Y:S06]  /*18150*/  BRA `(.L_x_1584) ;  /* 0x00000000001c7947 */ /* 0x000fec0003800000 */
.L_x_1583:
[----:B------:R-:W-:Y:S01]  /*18160*/  ULDC UR4, c[0x0][0x9e4] ;  /* 0x0002790000047ab9 */ /* 0x000fe20000000800 */
[----:B------:R-:W-:Y:S02]  /*18170*/  IMAD.MOV.U32 R181, RZ, RZ, R230 ;  /* 0x000000ffffb57224 */ /* 0x000fe400078e00e6 */
[----:B------:R-:W-:-:S05]  /*18180*/  IMAD.U32 R180, RZ, RZ, UR4 ;  /* 0x00000004ffb47e24 */ /* 0x000fca000f8e00ff */
[----:B------:R-:W-:-:S13]  /*18190*/  ISETP.NE.AND P4, PT, R180, 0x1, PT ;  /* 0x00000001b400780c */ /* 0x000fda0003f85270 */
[----:B------:R-:W0:Y:S02]  /*181a0*/  @P4 LDC.64 R156, c[0x0][0x9e8] ;  /* 0x00027a00ff9c4b82 */ /* 0x000e240000000a00 */
[----:B0-----:R-:W-:-:S05]  /*181b0*/  @P4 IMAD.HI.U32 R156, R230, R156, RZ ;  /* 0x0000009ce69c4227 */ /* 0x001fca00078e00ff */
[----:B------:R-:W-:-:S07]  /*181c0*/  @P4 SHF.R.U32.HI R181, RZ, R157, R156 ;  /* 0x0000009dffb54219 */ /* 0x000fce000001169c */
.L_x_1584:
[----:B------:R-:W-:Y:S05]  /*181d0*/  BSYNC B2 ;  /* 0x0000000000027941 */ /* 0x000fea0003800000 */
.L_x_1582:
[----:B------:R-:W-:-:S04]  /*181e0*/  IMAD R2, R181, R180, -R2 ;  /* 0x000000b4b5027224 */ /* 0x000fc800078e0a02 */
[----:B------:R-:W-:-:S05]  /*181f0*/  IMAD R2, R234, -0x2, R2 ;  /* 0xfffffffeea027824 */ /* 0x000fca00078e0202 */
[----:B------:R-:W-:Y:S02]  /*18200*/  VIMNMX R182, R182, R2, !PT ;  /* 0x00000002b6b67248 */ /* 0x000fe40007fe0100 */
[----:B------:R-:W-:-:S07]  /*18210*/  VIADDMNMX R183, R2, R180, R183, PT ;  /* 0x000000b402b77246 */ /* 0x000fce00038001b7 */
.L_x_1581:
[----:B------:R-:W-:Y:S01]  /*18220*/  @!P1 VIADD R0, R0, 0x30860 ;  /* 0x0003086000009836 */ /* 0x000fe20000000000 */
[----:B------:R-:W2:Y:S01]  /*18230*/  LDL R180, [R1+0x2c] ;  /* 0x00002c0001b47983 */ /* 0x000ea20000100800 */
[----:B------:R-:W-:Y:S01]  /*18240*/  ULDC UR4, c[0x0][0x988] ;  /* 0x0002620000047ab9 */ /* 0x000fe20000000800 */
[C---:B------:R-:W-:Y:S01]  /*18250*/  ISETP.GT.AND P6, PT, R182.reuse, 0x9, P3 ;  /* 0x00000009b600780c */ /* 0x040fe20001fc4270 */
[----:B------:R-:W-:Y:S01]  /*18260*/  IMAD.MOV.U32 R218, RZ, RZ, R232 ;  /* 0x000000ffffda7224 */ /* 0x000fe200078e00e8 */
[----:B------:R-:W-:Y:S02]  /*18270*/  @!P1 PRMT R0, RZ, 0x654, R0 ;  /* 0x00000654ff009816 */ /* 0x000fe40000000000 */
[----:B------:R-:W-:Y:S02]  /*18280*/  ISETP.LT.OR P6, PT, R183, 0xa, P6 ;  /* 0x0000000ab700780c */ /* 0x000fe400037c1670 */
[----:B------:R0:W-:Y:S01]  /*18290*/  @!P1 SYNCS.ARRIVE.TRANS64.RED.A1T0 RZ, [R0+URZ], RZ ;  /* 0x000000ff00ff99a7 */ /* 0x0001e2000810043f */
[----:B------:R-:W-:-:S02]  /*182a0*/  ISETP.GT.AND P5, PT, R182, 0x1, P3 ;  /* 0x00000001b600780c */ /* 0x000fc40001fa4270 */
[----:B------:R-:W-:Y:S02]  /*182b0*/  FSEL R158, R158, -INF , !P6 ;  /* 0xff8000009e9e7808 */ /* 0x000fe40007000000 */
[----:B------:R-:W-:Y:S02]  /*182c0*/  ISETP.GT.AND P6, PT, R182, 0x18, P3 ;  /* 0x00000018b600780c */ /* 0x000fe40001fc4270 */
[----:B------:R-:W-:Y:S02]  /*182d0*/  ISETP.LT.OR P5, PT, R183, 0x2, P5 ;  /* 0x00000002b700780c */ /* 0x000fe40002fa1670 */
[----:B0-----:R-:W-:Y:S02]  /*182e0*/  FMNMX.FTZ R0, R23, R3, !PT ;  /* 0x0000000317007209 */ /* 0x001fe40007810000 */
[----:B------:R-:W-:Y:S02]  /*182f0*/  ISETP.LT.OR P6, PT, R183, 0x19, P6 ;  /* 0x00000019b700780c */ /* 0x000fe400037c1670 */
[----:B------:R-:W-:-:S02]  /*18300*/  FMNMX.FTZ R0, R152, R0, !PT ;  /* 0x0000000098007209 */ /* 0x000fc40007810000 */
[----:B------:R-:W-:Y:S02]  /*18310*/  FSEL R163, R163, -INF , !P6 ;  /* 0xff800000a3a37808 */ /* 0x000fe40007000000 */
[----:B------:R-:W-:Y:S02]  /*18320*/  FMNMX.FTZ R0, R154, R0, !PT ;  /* 0x000000009a007209 */ /* 0x000fe40007810000 */
[----:B------:R-:W-:Y:S02]  /*18330*/  ISETP.GT.AND P6, PT, R182, 0x21, P3 ;  /* 0x00000021b600780c */ /* 0x000fe40001fc4270 */
[----:B------:R-:W-:Y:S02]  /*18340*/  FMNMX.FTZ R0, R184, R0, !PT ;  /* 0x00000000b8007209 */ /* 0x000fe40007810000 */
[----:B------:R-:W-:Y:S02]  /*18350*/  ISETP.LT.OR P6, PT, R183, 0x22, P6 ;  /* 0x00000022b700780c */ /* 0x000fe400037c1670 */
[----:B------:R-:W-:-:S02]  /*18360*/  FMNMX.FTZ R0, R159, R0, !PT ;  /* 0x000000009f007209 */ /* 0x000fc40007810000 */
[----:B------:R-:W-:Y:S02]  /*18370*/  FSEL R166, R166, -INF , !P6 ;  /* 0xff800000a6a67808 */ /* 0x000fe40007000000 */
[----:B------:R-:W-:Y:S02]  /*18380*/  FMNMX.FTZ R0, R161, R0, !PT ;  /* 0x00000000a1007209 */ /* 0x000fe40007810000 */
[----:B------:R-:W-:Y:S02]  /*18390*/  ISETP.GT.AND P6, PT, R182, RZ, P3 ;  /* 0x000000ffb600720c */ /* 0x000fe40001fc4270 */
[----:B------:R-:W-:Y:S02]  /*183a0*/  FMNMX.FTZ R0, R185, R0, !PT ;  /* 0x00000000b9007209 */ /* 0x000fe40007810000 */
[----:B------:R-:W-:Y:S02]  /*183b0*/  ISETP.LT.OR P6, PT, R183, 0x1, P6 ;  /* 0x00000001b700780c */ /* 0x000fe400037c1670 */
[----:B------:R-:W-:-:S02]  /*183c0*/  FMNMX.FTZ R0, R186, R0, !PT ;  /* 0x00000000ba007209 */ /* 0x000fc40007810000 */
[----:B------:R-:W-:Y:S02]  /*183d0*/  FSEL R22, R22, -INF , !P6 ;  /* 0xff80000016167808 */ /* 0x000fe40007000000 */
[----:B------:R-:W-:Y:S02]  /*183e0*/  FMNMX.FTZ R0, R167, R0, !PT ;  /* 0x00000000a7007209 */ /* 0x000fe40007810000 */
[----:B------:R-:W-:Y:S02]  /*183f0*/  FSEL R153, R153, -INF , !P5 ;  /* 0xff80000099997808 */ /* 0x000fe40006800000 */
[----:B------:R-:W-:Y:S02]  /*18400*/  FMNMX.FTZ R0, R169, R0, !PT ;  /* 0x00000000a9007209 */ /* 0x000fe40007810000 */
[----:B------:R-:W-:Y:S02]  /*18410*/  ISETP.GT.AND P5, PT, R182, 0x10, P3 ;  /* 0x00000010b600780c */ /* 0x000fe40001fa4270 */
[----:B------:R-:W-:-:S02]  /*18420*/  FMNMX.FTZ R0, R187, R0, !PT ;  /* 0x00000000bb007209 */ /* 0x000fc40007810000 */
[----:B------:R-:W-:Y:S02]  /*18430*/  ISETP.LT.OR P5, PT, R183, 0x11, P5 ;  /* 0x00000011b700780c */ /* 0x000fe40002fa1670 */
        /* <DEDUP_REMOVED lines=9> */
[C---:B------:R-:W-:Y:S02]  /*184d0*/  ISETP.GT.AND P5, PT, R182.reuse, 0x28, P3 ;  /* 0x00000028b600780c */ /* 0x040fe40001fa4270 */
[----:B------:R-:W-:Y:S01]  /*184e0*/  ISETP.GT.AND P6, PT, R182, 0x38, P3 ;  /* 0x00000038b600780c */ /* 0x000fe20001fc4270 */
[----:B------:R-:W0:Y:S01]  /*184f0*/  SHFL.BFLY PT, R2, R0, 0x2, 0x1f ;  /* 0x0c401f0000027f89 */ /* 0x000e2200000e0000 */
[----:B------:R-:W-:-:S02]  /*18500*/  ISETP.LT.OR P5, PT, R183, 0x29, P5 ;  /* 0x00000029b700780c */ /* 0x000fc40002fa1670 */
[----:B------:R-:W-:Y:S02]  /*18510*/  ISETP.LT.OR P6, PT, R183, 0x39, P6 ;  /* 0x00000039b700780c */ /* 0x000fe400037c1670 */
[----:B------:R-:W-:Y:S02]  /*18520*/  FSEL R168, R168, -INF , !P5 ;  /* 0xff800000a8a87808 */ /* 0x000fe40006800000 */
[----:B------:R-:W-:Y:S02]  /*18530*/  ISETP.GT.AND P5, PT, R182, 0x30, P3 ;  /* 0x00000030b600780c */ /* 0x000fe40001fa4270 */
[----:B------:R-:W-:Y:S02]  /*18540*/  FSEL R175, R175, -INF , !P6 ;  /* 0xff800000afaf7808 */ /* 0x000fe40007000000 */
[----:B------:R-:W-:-:S04]  /*18550*/  ISETP.LT.OR P5, PT, R183, 0x31, P5 ;  /* 0x00000031b700780c */ /* 0x000fc80002fa1670 */
[----:B------:R-:W-:Y:S02]  /*18560*/  FSEL R171, R171, -INF , !P5 ;  /* 0xff800000abab7808 */ /* 0x000fe40006800000 */
[----:B0-----:R-:W-:-:S05]  /*18570*/  FMNMX.FTZ R2, R0, R2, !PT ;  /* 0x0000000200027209 */ /* 0x001fca0007810000 */
[----:B------:R-:W0:Y:S02]  /*18580*/  SHFL.BFLY PT, R156, R2, 0x1, 0x1f ;  /* 0x0c201f00029c7f89 */ /* 0x000e2400000e0000 */
[----:B0-----:R-:W-:Y:S01]  /*18590*/  FMNMX.FTZ R156, R2, R156, !PT ;  /* 0x0000009c029c7209 */ /* 0x001fe20007810000 */
[----:B------:R-:W-:-:S03]  /*185a0*/  IMAD.U32 R2, RZ, RZ, UR4 ;  /* 0x00000004ff027e24 */ /* 0x000fc6000f8e00ff */
[----:B------:R-:W-:-:S04]  /*185b0*/  FSETP.NEU.FTZ.AND P4, PT, R156, -INF , PT ;  /* 0xff8000009c00780b */ /* 0x000fc80003f9d000 */
[----:B------:R-:W-:-:S05]  /*185c0*/  FSEL R0, R156, RZ, P4 ;  /* 0x000000ff9c007208 */ /* 0x000fca0002000000 */
[----:B------:R-:W-:Y:S01]  /*185d0*/  FADD.FTZ R3, -R0, R3 ;  /* 0x0000000300037221 */ /* 0x000fe20000010100 */
[----:B------:R-:W-:-:S03]  /*185e0*/  FMUL.FTZ R0, R156, R2 ;  /* 0x000000029c007220 */ /* 0x000fc60000410000 */
[----:B------:R-:W-:Y:S02]  /*185f0*/  FMUL.FTZ R3, R3, R2 ;  /* 0x0000000203037220 */ /* 0x000fe40000410000 */
[----:B------:R-:W-:Y:S02]  /*18600*/  FSEL R0, R0, RZ, P4 ;  /* 0x000000ff00007208 */ /* 0x000fe40002000000 */
[----:B------:R-:W-:-:S03]  /*18610*/  ISETP.GT.AND P4, PT, R182, 0x8, P3 ;  /* 0x00000008b600780c */ /* 0x000fc60001f84270 */
[-CC-:B------:R-:W-:Y:S01]  /*18620*/  FFMA.FTZ R23, R23, R2.reuse, -R0.reuse ;  /* 0x0000000217177223 */ /* 0x180fe20000010800 */
[-CC-:B------:R-:W-:Y:S01]  /*18630*/  FFMA.FTZ R152, R152, R2.reuse, -R0.reuse ;  /* 0x0000000298987223 */ /* 0x180fe20000010800 */
[----:B------:R-:W-:Y:S01]  /*18640*/  ISETP.LT.OR P4, PT, R183, 0x9, P4 ;  /* 0x00000009b700780c */ /* 0x000fe20002781670 */
[-CC-:B------:R-:W-:Y:S01]  /*18650*/  FFMA.FTZ R154, R154, R2.reuse, -R0.reuse ;  /* 0x000000029a9a7223 */ /* 0x180fe20000010800 */
[----:B------:R-:W-:Y:S01]  /*18660*/  MUFU.EX2 R196, R23 ;  /* 0x0000001700c47308 */ /* 0x000fe20000000800 */
[-CC-:B------:R-:W-:Y:S01]  /*18670*/  FFMA.FTZ R184, R184, R2.reuse, -R0.reuse ;  /* 0x00000002b8b87223 */ /* 0x180fe20000010800 */
[----:B------:R-:W-:Y:S01]  /*18680*/  FSEL R155, R155, -INF , !P4 ;  /* 0xff8000009b9b7808 */ /* 0x000fe20006000000 */
[-CC-:B------:R-:W-:Y:S01]  /*18690*/  FFMA.FTZ R159, R159, R2.reuse, -R0.reuse ;  /* 0x000000029f9f7223 */ /* 0x180fe20000010800 */
[----:B------:R-:W-:Y:S01]  /*186a0*/  ISETP.GT.AND P4, PT, R182, 0x11, P3 ;  /* 0x00000011b600780c */ /* 0x000fe20001f84270 */
[-CC-:B------:R-:W-:Y:S01]  /*186b0*/  FFMA.FTZ R161, R161, R2.reuse, -R0.reuse ;  /* 0x00000002a1a17223 */ /* 0x180fe20000010800 */
[-CC-:B------:R-:W-:Y:S01]  /*186c0*/  FFMA.FTZ R185, R185, R2.reuse, -R0.reuse ;  /* 0x00000002b9b97223 */ /* 0x180fe20000010800 */
[-CC-:B------:R-:W-:Y:S01]  /*186d0*/  FFMA.FTZ R186, R186, R2.reuse, -R0.reuse ;  /* 0x00000002baba7223 */ /* 0x180fe20000010800 */
[----:B------:R-:W0:Y:S01]  /*186e0*/  MUFU.EX2 R23, R3 ;  /* 0x0000000300177308 */ /* 0x000e220000000800 */
[----:B------:R-:W-:Y:S01]  /*186f0*/  ISETP.LT.OR P4, PT, R183, 0x12, P4 ;  /* 0x00000012b700780c */ /* 0x000fe20002781670 */
[-CC-:B------:R-:W-:Y:S01]  /*18700*/  FFMA.FTZ R167, R167, R2.reuse, -R0.reuse ;  /* 0x00000002a7a77223 */ /* 0x180fe20000010800 */
[-CC-:B------:R-:W-:Y:S01]  /*18710*/  FFMA.FTZ R169, R169, R2.reuse, -R0.reuse ;  /* 0x00000002a9a97223 */ /* 0x180fe20000010800 */
[-CC-:B------:R-:W-:Y:S01]  /*18720*/  FFMA.FTZ R187, R187, R2.reuse, -R0.reuse ;  /* 0x00000002bbbb7223 */ /* 0x180fe20000010800 */
[----:B------:R-:W-:Y:S01]  /*18730*/  FSEL R162, R162, -INF , !P4 ;  /* 0xff800000a2a27808 */ /* 0x000fe20006000000 */
[-CC-:B------:R-:W-:Y:S01]  /*18740*/  FFMA.FTZ R173, R173, R2.reuse, -R0.reuse ;  /* 0x00000002adad7223 */ /* 0x180fe20000010800 */
[----:B------:R-:W-:Y:S01]  /*18750*/  ISETP.GT.AND P4, PT, R182, 0x20, P3 ;  /* 0x00000020b600780c */ /* 0x000fe20001f84270 */
[----:B------:R-:W1:Y:S01]  /*18760*/  MUFU.EX2 R152, R152 ;  /* 0x0000009800987308 */ /* 0x000e620000000800 */
[-CC-:B------:R-:W-:Y:S01]  /*18770*/  FFMA.FTZ R174, R174, R2.reuse, -R0.reuse ;  /* 0x00000002aeae7223 */ /* 0x180fe20000010800 */
[-CC-:B------:R-:W-:Y:S01]  /*18780*/  FFMA.FTZ R177, R177, R2.reuse, -R0.reuse ;  /* 0x00000002b1b17223 */ /* 0x180fe20000010800 */
[----:B------:R-:W-:Y:S01]  /*18790*/  ISETP.LT.OR P4, PT, R183, 0x21, P4 ;  /* 0x00000021b700780c */ /* 0x000fe20002781670 */
[-CC-:B------:R-:W-:Y:S01]  /*187a0*/  FFMA.FTZ R178, R178, R2.reuse, -R0.reuse ;  /* 0x00000002b2b27223 */ /* 0x180fe20000010800 */
[----:B------:R-:W-:-:S02]  /*187b0*/  FFMA.FTZ R0, R179, R2, -R0 ;  /* 0x00000002b3007223 */ /* 0x000fc40000010800 */
[----:B------:R-:W-:Y:S01]  /*187c0*/  FSEL R165, R165, -INF , !P4 ;  /* 0xff800000a5a57808 */ /* 0x000fe20006000000 */
[----:B------:R-:W-:Y:S01]  /*187d0*/  MUFU.EX2 R154, R154 ;  /* 0x0000009a009a7308 */ /* 0x000fe20000000800 */
[----:B0-----:R-:W-:Y:S01]  /*187e0*/  FFMA.FTZ R3, R23, R227, R196 ;  /* 0x000000e317037223 */ /* 0x001fe200000100c4 */
[----:B------:R-:W-:-:S04]  /*187f0*/  ISETP.GT.AND P4, PT, R182, 0x29, P3 ;  /* 0x00000029b600780c */ /* 0x000fc80001f84270 */
[----:B------:R-:W-:Y:S02]  /*18800*/  ISETP.LT.OR P4, PT, R183, 0x2a, P4 ;  /* 0x0000002ab700780c */ /* 0x000fe40002781670 */
[----:B------:R-:W0:Y:S01]  /*18810*/  MUFU.EX2 R184, R184 ;  /* 0x000000b800b87308 */ /* 0x000e220000000800 */
[C---:B-1----:R-:W-:Y:S01]  /*18820*/  FADD.FTZ R3, R152.reuse, R3 ;  /* 0x0000000398037221 */ /* 0x042fe20000010000 */
[----:B------:R-:W-:Y:S02]  /*18830*/  F2FP.BF16.F32.PACK_AB R196, R152, R196 ;  /* 0x000000c498c4723e */ /* 0x000fe400000010ff */
[----:B------:R-:W-:Y:S02]  /*18840*/  FMNMX.FTZ R152, R22, R4, !PT ;  /* 0x0000000416987209 */ /* 0x000fe40007810000 */
[----:B------:R-:W-:Y:S02]  /*18850*/  FSEL R170, R170, -INF , !P4 ;  /* 0xff800000aaaa7808 */ /* 0x000fe40006000000 */
[----:B------:R-:W-:Y:S01]  /*18860*/  FMNMX.FTZ R152, R153, R152, !PT ;  /* 0x0000009899987209 */ /* 0x000fe20007810000 */
[----:B------:R-:W-:Y:S01]  /*18870*/  MUFU.EX2 R159, R159 ;  /* 0x0000009f009f7308 */ /* 0x000fe20000000800 */
[----:B------:R-:W-:-:S02]  /*18880*/  ISETP.GT.AND P4, PT, R182, 0x31, P3 ;  /* 0x00000031b600780c */ /* 0x000fc40001f84270 */
[----:B------:R-:W-:Y:S02]  /*18890*/  FMNMX.FTZ R152, R155, R152, !PT ;  /* 0x000000989b987209 */ /* 0x000fe40007810000 */
[----:B------:R-:W-:Y:S02]  /*188a0*/  ISETP.LT.OR P4, PT, R183, 0x32, P4 ;  /* 0x00000032b700780c */ /* 0x000fe40002781670 */
[----:B------:R-:W-:Y:S01]  /*188b0*/  FMNMX.FTZ R152, R158, R152, !PT ;  /* 0x000000989e987209 */ /* 0x000fe20007810000 */
[----:B------:R-:W1:Y:S01]  /*188c0*/  MUFU.EX2 R161, R161 ;  /* 0x000000a100a17308 */ /* 0x000e620000000800 */
[----:B------:R-:W-:Y:S02]  /*188d0*/  ISETP.GT.AND P3, PT, R182, 0x39, P3 ;  /* 0x00000039b600780c */ /* 0x000fe40001f64270 */
[----:B------:R-:W-:Y:S02]  /*188e0*/  FMNMX.FTZ R152, R160, R152, !PT ;  /* 0x00000098a0987209 */ /* 0x000fe40007810000 */
[----:B------:R-:W-:-:S02]  /*188f0*/  FSEL R172, R172, -INF , !P4 ;  /* 0xff800000acac7808 */ /* 0x000fc40006000000 */
[----:B------:R-:W-:Y:S01]  /*18900*/  FMNMX.FTZ R152, R162, R152, !PT ;  /* 0x00000098a2987209 */ /* 0x000fe20007810000 */
[----:B------:R-:W-:Y:S01]  /*18910*/  MUFU.EX2 R185, R185 ;  /* 0x000000b900b97308 */ /* 0x000fe20000000800 */
[----:B------:R-:W-:Y:S02]  /*18920*/  ISETP.LT.OR P3, PT, R183, 0x3a, P3 ;  /* 0x0000003ab700780c */ /* 0x000fe40001f61670 */
[----:B------:R-:W-:Y:S02]  /*18930*/  FMNMX.FTZ R152, R163, R152, !PT ;  /* 0x00000098a3987209 */ /* 0x000fe40007810000 */
[----:B------:R-:W-:Y:S02]  /*18940*/  FSEL R176, R176, -INF , !P3 ;  /* 0xff800000b0b07808 */ /* 0x000fe40005800000 */
[----:B------:R-:W-:Y:S01]  /*18950*/  FMNMX.FTZ R152, R164, R152, !PT ;  /* 0x00000098a4987209 */ /* 0x000fe20007810000 */
[----:B------:R-:W3:Y:S01]  /*18960*/  MUFU.EX2 R186, R186 ;  /* 0x000000ba00ba7308 */ /* 0x000ee20000000800 */
[----:B0-----:R-:W-:-:S02]  /*18970*/  F2FP.BF16.F32.PACK_AB R198, R184, R154 ;  /* 0x0000009ab8c6723e */ /* 0x001fc400000010ff */
[----:B------:R-:W-:Y:S02]  /*18980*/  FMNMX.FTZ R152, R165, R152, !PT ;  /* 0x00000098a5987209 */ /* 0x000fe40007810000 */
[----:B-1----:R-:W-:Y:S02]  /*18990*/  F2FP.BF16.F32.PACK_AB R192, R161, R159 ;  /* 0x0000009fa1c0723e */ /* 0x002fe400000010ff */
[----:B------:R-:W-:Y:S01]  /*189a0*/  FMNMX.FTZ R152, R166, R152, !PT ;  /* 0x00000098a6987209 */ /* 0x000fe20007810000 */
[----:B------:R-:W-:Y:S03]  /*189b0*/  MUFU.EX2 R167, R167 ;  /* 0x000000a700a77308 */ /* 0x000fe60000000800 */
[----:B------:R-:W-:-:S04]  /*189c0*/  FMNMX.FTZ R152, R168, R152, !PT ;  /* 0x00000098a8987209 */ /* 0x000fc80007810000 */
[----:B------:R-:W-:Y:S01]  /*189d0*/  FMNMX.FTZ R152, R170, R152, !PT ;  /* 0x00000098aa987209 */ /* 0x000fe20007810000 */
[----:B------:R-:W0:Y:S01]  /*189e0*/  MUFU.EX2 R169, R169 ;  /* 0x000000a900a97308 */ /* 0x000e220000000800 */
[----:B---3--:R-:W-:Y:S02]  /*189f0*/  F2FP.BF16.F32.PACK_AB R194, R186, R185 ;  /* 0x000000b9bac2723e */ /* 0x008fe400000010ff */
[----:B------:R-:W-:-:S04]  /*18a00*/  FMNMX.FTZ R152, R171, R152, !PT ;  /* 0x00000098ab987209 */ /* 0x000fc80007810000 */
[----:B------:R-:W-:Y:S01]  /*18a10*/  FMNMX.FTZ R152, R172, R152, !PT ;  /* 0x00000098ac987209 */ /* 0x000fe20007810000 */
[----:B------:R-:W-:Y:S03]  /*18a20*/  MUFU.EX2 R187, R187 ;  /* 0x000000bb00bb7308 */ /* 0x000fe60000000800 */
[----:B------:R-:W-:-:S04]  /*18a30*/  FMNMX.FTZ R152, R175, R152, !PT ;  /* 0x00000098af987209 */ /* 0x000fc80007810000 */
[----:B------:R-:W-:Y:S01]  /*18a40*/  FMNMX.FTZ R157, R176, R152, !PT ;  /* 0x00000098b09d7209 */ /* 0x000fe20007810000 */
[----:B------:R-:W1:Y:S01]  /*18a50*/  MUFU.EX2 R173, R173 ;  /* 0x000000ad00ad7308 */ /* 0x000e620000000800 */
[----:B0-----:R-:W-:-:S03]  /*18a60*/  F2FP.BF16.F32.PACK_AB R188, R169, R167 ;  /* 0x000000a7a9bc723e */ /* 0x001fc600000010ff */
[----:B------:R-:W0:Y:S04]  /*18a70*/  SHFL.BFLY PT, R152, R157, 0x2, 0x1f ;  /* 0x0c401f009d987f89 */ /* 0x000e2800000e0000 */
[----:B------:R-:W-:Y:S08]  /*18a80*/  MUFU.EX2 R174, R174 ;  /* 0x000000ae00ae7308 */ /* 0x000ff00000000800 */
[----:B------:R-:W3:Y:S01]  /*18a90*/  MUFU.EX2 R177, R177 ;  /* 0x000000b100b17308 */ /* 0x000ee20000000800 */
[----:B-1----:R-:W-:-:S07]  /*18aa0*/  F2FP.BF16.F32.PACK_AB R190, R173, R187 ;  /* 0x000000bbadbe723e */ /* 0x002fce00000010ff */
[----:B------:R-:W-:Y:S01]  /*18ab0*/  MUFU.EX2 R178, R178 ;  /* 0x000000b200b27308 */ /* 0x000fe20000000800 */
[----:B0-----:R-:W-:-:S05]  /*18ac0*/  FMNMX.FTZ R157, R157, R152, !PT ;  /* 0x000000989d9d7209 */ /* 0x001fca0007810000 */
[----:B------:R-:W0:Y:S02]  /*18ad0*/  SHFL.BFLY PT, R152, R157, 0x1, 0x1f ;  /* 0x0c201f009d987f89 */ /* 0x000e2400000e0000 */
[----:B0-----:R-:W-:Y:S02]  /*18ae0*/  FMNMX.FTZ R152, R157, R152, !PT ;  /* 0x000000989d987209 */ /* 0x001fe40007810000 */
[----:B------:R0:W1:Y:S02]  /*18af0*/  MUFU.EX2 R157, R0 ;  /* 0x00000000009d7308 */ /* 0x0000640000000800 */
[C---:B------:R-:W-:Y:S01]  /*18b00*/  FSETP.NEU.FTZ.AND P3, PT, R152.reuse, -INF , PT ;  /* 0xff8000009800780b */ /* 0x040fe20003f7d000 */
[----:B------:R-:W-:-:S05]  /*18b10*/  FMUL.FTZ R179, R152, R2 ;  /* 0x0000000298b37220 */ /* 0x000fca0000410000 */
[----:B------:R-:W-:Y:S01]  /*18b20*/  FSEL R179, R179, RZ, P3 ;  /* 0x000000ffb3b37208 */ /* 0x000fe20001800000 */
[----:B0-----:R-:W-:Y:S01]  /*18b30*/  FADD.FTZ R0, R154, R3 ;  /* 0x000000039a007221 */ /* 0x001fe20000010000 */
[----:B------:R-:W-:Y:S02]  /*18b40*/  FSEL R3, R152, RZ, P3 ;  /* 0x000000ff98037208 */ /* 0x000fe40001800000 */
[----:B--2---:R-:W-:Y:S01]  /*18b50*/  ISETP.GT.AND P3, PT, R5, R180, PT ;  /* 0x000000b40500720c */ /* 0x004fe20003f64270 */
[----:B------:R-:W-:Y:S01]  /*18b60*/  FADD.FTZ R0, R184, R0 ;  /* 0x00000000b8007221 */ /* 0x000fe20000010000 */
[-CC-:B------:R-:W-:Y:S01]  /*18b70*/  FFMA.FTZ R22, R22, R2.reuse, -R179.reuse ;  /* 0x0000000216167223 */ /* 0x180fe200000108b3 */
[----:B------:R-:W-:Y:S01]  /*18b80*/  FADD.FTZ R3, -R3, R4 ;  /* 0x0000000403037221 */ /* 0x000fe20000010100 */
[-CC-:B------:R-:W-:Y:S01]  /*18b90*/  FFMA.FTZ R153, R153, R2.reuse, -R179.reuse ;  /* 0x0000000299997223 */ /* 0x180fe200000108b3 */
[----:B------:R-:W-:Y:S01]  /*18ba0*/  FADD.FTZ R0, R159, R0 ;  /* 0x000000009f007221 */ /* 0x000fe20000010000 */
[-CC-:B------:R-:W-:Y:S01]  /*18bb0*/  FFMA.FTZ R155, R155, R2.reuse, -R179.reuse ;  /* 0x000000029b9b7223 */ /* 0x180fe200000108b3 */
[-C--:B------:R-:W-:Y:S01]  /*18bc0*/  FMUL.FTZ R3, R3, R2.reuse ;  /* 0x0000000203037220 */ /* 0x080fe20000410000 */
[----:B------:R-:W-:Y:S01]  /*18bd0*/  MUFU.EX2 R22, R22 ;  /* 0x0000001600167308 */ /* 0x000fe20000000800 */
[----:B------:R-:W-:Y:S01]  /*18be0*/  FADD.FTZ R0, R161, R0 ;  /* 0x00000000a1007221 */ /* 0x000fe20000010000 */
[-CC-:B------:R-:W-:Y:S01]  /*18bf0*/  FFMA.FTZ R158, R158, R2.reuse, -R179.reuse ;  /* 0x000000029e9e7223 */ /* 0x180fe200000108b3 */
[-CC-:B------:R-:W-:Y:S01]  /*18c00*/  FFMA.FTZ R160, R160, R2.reuse, -R179.reuse ;  /* 0x00000002a0a07223 */ /* 0x180fe200000108b3 */
[-CC-:B------:R-:W-:Y:S01]  /*18c10*/  FFMA.FTZ R162, R162, R2.reuse, -R179.reuse ;  /* 0x00000002a2a27223 */ /* 0x180fe200000108b3 */
[----:B------:R-:W-:Y:S01]  /*18c20*/  FADD.FTZ R4, R185, R0 ;  /* 0x00000000b9047221 */ /* 0x000fe20000010000 */
        /* <DEDUP_REMOVED lines=8> */
[----:B------:R-:W-:Y:S01]  /*18cb0*/  FADD.FTZ R4, R186, R4 ;  /* 0x00000004ba047221 */ /* 0x000fe20000010000 */
[-CC-:B------:R-:W-:Y:S01]  /*18cc0*/  FFMA.FTZ R172, R172, R2.reuse, -R179.reuse ;  /* 0x00000002acac7223 */ /* 0x180fe200000108b3 */
[----:B------:R-:W2:Y:S01]  /*18cd0*/  MUFU.EX2 R153, R153 ;  /* 0x0000009900997308 */ /* 0x000ea20000000800 */
[-CC-:B------:R-:W-:Y:S01]  /*18ce0*/  FFMA.FTZ R175, R175, R2.reuse, -R179.reuse ;  /* 0x00000002afaf7223 */ /* 0x180fe200000108b3 */
[----:B------:R-:W-:Y:S01]  /*18cf0*/  FADD.FTZ R4, R167, R4 ;  /* 0x00000004a7047221 */ /* 0x000fe20000010000 */
[----:B------:R-:W-:Y:S01]  /*18d00*/  FFMA.FTZ R176, R176, R2, -R179 ;  /* 0x00000002b0b07223 */ /* 0x000fe200000108b3 */
[----:B---3--:R-:W-:Y:S01]  /*18d10*/  F2FP.BF16.F32.PACK_AB R184, R177, R174 ;  /* 0x000000aeb1b8723e */ /* 0x008fe200000010ff */
[----:B------:R-:W-:-:S02]  /*18d20*/  VIADD R5, R5, 0xffffffff ;  /* 0xffffffff05057836 */ /* 0x000fc40000000000 */
[----:B------:R-:W-:Y:S01]  /*18d30*/  FADD.FTZ R4, R169, R4 ;  /* 0x00000004a9047221 */ /* 0x000fe20000010000 */
[----:B-1----:R-:W-:Y:S01]  /*18d40*/  F2FP.BF16.F32.PACK_AB R186, R157, R178 ;  /* 0x000000b29dba723e */ /* 0x002fe200000010ff */
[----:B------:R-:W1:Y:S01]  /*18d50*/  MUFU.EX2 R155, R155 ;  /* 0x0000009b009b7308 */ /* 0x000e620000000800 */
[----:B0-----:R-:W-:Y:S01]  /*18d60*/  FFMA.FTZ R226, R0, R226, R22 ;  /* 0x000000e200e27223 */ /* 0x001fe20000010016 */
[----:B------:R-:W-:Y:S01]  /*18d70*/  FADD.FTZ R4, R187, R4 ;  /* 0x00000004bb047221 */ /* 0x000fe20000010000 */
[----:B------:R-:W-:-:S03]  /*18d80*/  IMAD.MOV.U32 R3, RZ, RZ, R156 ;  /* 0x000000ffff037224 */ /* 0x000fc600078e009c */
[----:B------:R-:W-:Y:S02]  /*18d90*/  FADD.FTZ R4, R173, R4 ;  /* 0x00000004ad047221 */ /* 0x000fe40000010000 */
[----:B------:R-:W0:Y:S01]  /*18da0*/  MUFU.EX2 R158, R158 ;  /* 0x0000009e009e7308 */ /* 0x000e220000000800 */
[C---:B--2---:R-:W-:Y:S01]  /*18db0*/  FADD.FTZ R226, R153.reuse, R226 ;  /* 0x000000e299e27221 */ /* 0x044fe20000010000 */
[----:B------:R-:W-:Y:S01]  /*18dc0*/  FADD.FTZ R4, R174, R4 ;  /* 0x00000004ae047221 */ /* 0x000fe20000010000 */
[----:B------:R-:W-:Y:S01]  /*18dd0*/  F2FP.BF16.F32.PACK_AB R197, R153, R22 ;  /* 0x0000001699c5723e */ /* 0x000fe200000010ff */
[----:B------:R-:W-:Y:S02]  /*18de0*/  IMAD.MOV.U32 R22, RZ, RZ, R229 ;  /* 0x000000ffff167224 */ /* 0x000fe400078e00e5 */
[----:B------:R-:W-:Y:S02]  /*18df0*/  FADD.FTZ R4, R177, R4 ;  /* 0x00000004b1047221 */ /* 0x000fe40000010000 */
[----:B------:R-:W2:Y:S01]  /*18e00*/  MUFU.EX2 R160, R160 ;  /* 0x000000a000a07308 */ /* 0x000ea20000000800 */
[----:B-1----:R-:W-:Y:S01]  /*18e10*/  FADD.FTZ R226, R155, R226 ;  /* 0x000000e29be27221 */ /* 0x002fe20000010000 */
[----:B------:R-:W-:-:S04]  /*18e20*/  FADD.FTZ R4, R178, R4 ;  /* 0x00000004b2047221 */ /* 0x000fc80000010000 */
[----:B------:R-:W-:Y:S01]  /*18e30*/  FADD.FTZ R227, R157, R4 ;  /* 0x000000049de37221 */ /* 0x000fe20000010000 */
[----:B------:R-:W-:Y:S01]  /*18e40*/  IMAD.MOV.U32 R4, RZ, RZ, R152 ;  /* 0x000000ffff047224 */ /* 0x000fe200078e0098 */
[----:B------:R-:W1:Y:S01]  /*18e50*/  MUFU.EX2 R162, R162 ;  /* 0x000000a200a27308 */ /* 0x000e620000000800 */
[C---:B0-----:R-:W-:Y:S01]  /*18e60*/  FADD.FTZ R226, R158.reuse, R226 ;  /* 0x000000e29ee27221 */ /* 0x041fe20000010000 */
[----:B------:R-:W-:-:S06]  /*18e70*/  F2FP.BF16.F32.PACK_AB R199, R158, R155 ;  /* 0x0000009b9ec7723e */ /* 0x000fcc00000010ff */
[----:B------:R-:W0:Y:S01]  /*18e80*/  MUFU.EX2 R163, R163 ;  /* 0x000000a300a37308 */ /* 0x000e220000000800 */
[----:B--2---:R-:W-:-:S07]  /*18e90*/  FADD.FTZ R226, R160, R226 ;  /* 0x000000e2a0e27221 */ /* 0x004fce0000010000 */
[----:B------:R-:W2:Y:S01]  /*18ea0*/  MUFU.EX2 R164, R164 ;  /* 0x000000a400a47308 */ /* 0x000ea20000000800 */
[C---:B-1----:R-:W-:Y:S01]  /*18eb0*/  FADD.FTZ R226, R162.reuse, R226 ;  /* 0x000000e2a2e27221 */ /* 0x042fe20000010000 */
[----:B------:R-:W-:-:S06]  /*18ec0*/  F2FP.BF16.F32.PACK_AB R193, R162, R160 ;  /* 0x000000a0a2c1723e */ /* 0x000fcc00000010ff */
[----:B------:R-:W1:Y:S01]  /*18ed0*/  MUFU.EX2 R165, R165 ;  /* 0x000000a500a57308 */ /* 0x000e620000000800 */
[----:B0-----:R-:W-:-:S07]  /*18ee0*/  FADD.FTZ R226, R163, R226 ;  /* 0x000000e2a3e27221 */ /* 0x001fce0000010000 */
[----:B------:R-:W0:Y:S01]  /*18ef0*/  MUFU.EX2 R166, R166 ;  /* 0x000000a600a67308 */ /* 0x000e220000000800 */
[C---:B--2---:R-:W-:Y:S01]  /*18f00*/  FADD.FTZ R226, R164.reuse, R226 ;  /* 0x000000e2a4e27221 */ /* 0x044fe20000010000 */
[----:B------:R-:W-:-:S06]  /*18f10*/  F2FP.BF16.F32.PACK_AB R195, R164, R163 ;  /* 0x000000a3a4c3723e */ /* 0x000fcc00000010ff */
[----:B------:R-:W2:Y:S01]  /*18f20*/  MUFU.EX2 R168, R168 ;  /* 0x000000a800a87308 */ /* 0x000ea20000000800 */
[----:B-1----:R-:W-:-:S07]  /*18f30*/  FADD.FTZ R226, R165, R226 ;  /* 0x000000e2a5e27221 */ /* 0x002fce0000010000 */
        /* <DEDUP_REMOVED lines=12> */
[----:B------:R-:W-:-:S03]  /*19000*/  F2FP.BF16.F32.PACK_AB R185, R172, R171 ;  /* 0x000000abacb9723e */ /* 0x000fc600000010ff */
[----:B-1----:R-:W-:-:S04]  /*19010*/  FADD.FTZ R226, R175, R226 ;  /* 0x000000e2afe27221 */ /* 0x002fc80000010000 */
[C---:B0-----:R-:W-:Y:S01]  /*19020*/  FADD.FTZ R226, R176.reuse, R226 ;  /* 0x000000e2b0e27221 */ /* 0x041fe20000010000 */
[----:B------:R-:W-:Y:S01]  /*19030*/  F2FP.BF16.F32.PACK_AB R187, R176, R175 ;  /* 0x000000afb0bb723e */ /* 0x000fe200000010ff */
[----:B------:R-:W-:Y:S06]  /*19040*/  @P3 BRA `(.L_x_1585) ;  /* 0xffffffd0005c3947 */ /* 0x000fec000383ffff */
[----:B------:R-:W-:Y:S05]  /*19050*/  BSYNC B0 ;  /* 0x0000000000007941 */ /* 0x000fea0003800000 */
.L_x_1566:
[----:B------:R-:W-:Y:S02]  /*19060*/  IMAD.MOV.U32 R4, RZ, RZ, R152 ;  /* 0x000000ffff047224 */ /* 0x000fe400078e0098 */
[----:B------:R-:W-:Y:S02]  /*19070*/  IMAD.MOV.U32 R3, RZ, RZ, R156 ;  /* 0x000000ffff037224 */ /* 0x000fe400078e009c */
[----:B------:R-:W-:Y:S02]  /*19080*/  IMAD.MOV.U32 R22, RZ, RZ, R229 ;  /* 0x000000ffff167224 */ /* 0x000fe400078e00e5 */
[----:B------:R-:W-:-:S07]  /*19090*/  IMAD.MOV.U32 R218, RZ, RZ, R232 ;  /* 0x000000ffffda7224 */ /* 0x000fce00078e00e8 */
.L_x_1565:
[----:B------:R-:W-:Y:S05]  /*190a0*/  BSYNC B1 ;  /* 0x0000000000017941 */ /* 0x000fea0003800000 */
.L_x_1564:
[----:B------:R-:W2:Y:S01]  /*190b0*/  LDL R152, [R1+0x4] ;  /* 0x0000040001987983 */ /* 0x000ea20000100800 */
[----:B------:R-:W0:Y:S01]  /*190c0*/  LDC R156, c[0x0][0x9e4] ;  /* 0x00027900ff9c7b82 */ /* 0x000e220000000800 */
[----:B------:R-:W-:Y:S01]  /*190d0*/  IADD3 R155, R219, 0x80, -R224 ;  /* 0x00000080db9b7810 */ /* 0x000fe20007ffe8e0 */
[----:B------:R-:W-:Y:S01]  /*190e0*/  ULDC UR4, c[0x0][0x9dc] ;  /* 0x0002770000047ab9 */ /* 0x000fe20000000800 */
[----:B0-----:R-:W-:-:S03]  /*190f0*/  ISETP.GE.AND P5, PT, R156, 0x1, PT ;  /* 0x000000019c00780c */ /* 0x001fc60003fa6270 */
[----:B--2---:R-:W-:-:S04]  /*19100*/  IMAD R155, R152, 0x80, R155 ;  /* 0x00000080989b7824 */ /* 0x004fc800078e029b */
[----:B------:R-:W-:-:S06]  /*19110*/  VIADD R154, R155, -UR4 ;  /* 0x800000049b9a7c36 */ /* 0x000fcc0008000000 */
[----:B------:R-:W-:Y:S05]  /*19120*/  @!P5 BRA `(.L_x_1586) ;  /* 0x000000000044d947 */ /* 0x000fea0003800000 */
        /* <DEDUP_REMOVED lines=10> */
.L_x_1588:
[----:B------:R-:W-:-:S13]  /*191d0*/  ISETP.NE.AND P2, PT, R156, 0x1, PT ;  /* 0x000000019c00780c */ /* 0x000fda0003f45270 */
[----:B------:R-:W0:Y:S02]  /*191e0*/  @P2 LDC.64 R152, c[0x0][0x9e8] ;  /* 0x00027a00ff982b82 */ /* 0x000e240000000a00 */
[----:B0-----:R-:W-:-:S05]  /*191f0*/  @P2 IMAD.HI.U32 R152, R155, R152, RZ ;  /* 0x000000989b982227 */ /* 0x001fca00078e00ff */
[----:B------:R-:W-:-:S07]  /*19200*/  @P2 SHF.R.U32.HI R155, RZ, R153, R152 ;  /* 0x00000099ff9b2219 */ /* 0x000fce0000011698 */
.L_x_1589:
[----:B------:R-:W-:Y:S05]  /*19210*/  BSYNC B0 ;  /* 0x0000000000007941 */ /* 0x000fea0003800000 */
.L_x_1587:
[----:B------:R-:W-:-:S05]  /*19220*/  IMAD R155, R155, R156, RZ ;  /* 0x0000009c9b9b7224 */ /* 0x000fca00078e02ff */
[----:B------:R-:W-:-:S07]  /*19230*/  VIMNMX R154, R154, R155, !PT ;  /* 0x0000009b9a9a7248 */ /* 0x000fce0007fe0100 */
.L_x_1586:
[----:B------:R-:W2:Y:S01]  /*19240*/  LDL R153, [R1+0x50] ;  /* 0x0000500001997983 */ /* 0x000ea20000100800 */
[----:B------:R-:W-:Y:S01]  /*19250*/  VIADD R154, R154, 0x3f ;  /* 0x0000003f9a9a7836 */ /* 0x000fe20000000000 */
[----:B------:R-:W-:Y:S04]  /*19260*/  BSSY B0, `(.L_x_1590) ;  /* 0x000024e000007945 */ /* 0x000fe80003800000 */
[----:B------:R-:W-:-:S04]  /*19270*/  SHF.R.S32.HI R152, RZ, 0x1f, R154 ;  /* 0x0000001fff987819 */ /* 0x000fc8000001149a */
[----:B------:R-:W-:-:S04]  /*19280*/  LEA.HI R152, R152, R154, RZ, 0x6 ;  /* 0x0000009a98987211 */ /* 0x000fc800078f30ff */
[----:B------:R-:W-:-:S04]  /*19290*/  SHF.R.S32.HI R152, RZ, 0x6, R152 ;  /* 0x00000006ff987819 */ /* 0x000fc80000011498 */
[----:B--2---:R-:W-:-:S04]  /*192a0*/  VIMNMX R153, R153, R152, !PT ;  /* 0x0000009899997248 */ /* 0x004fc80007fe0100 */
[----:B------:R-:W-:Y:S01]  /*192b0*/  ISETP.GE.AND P2, PT, R5, R153, PT ;  /* 0x000000990500720c */ /* 0x000fe20003f46270 */
[----:B------:R0:W-:-:S12]  /*192c0*/  STL [R1], R153 ;  /* 0x0000009901007387 */ /* 0x0001d80000100800 */
[----:B0-----:R-:W-:Y:S05]  /*192d0*/  @!P2 BRA `(.L_x_1591) ;  /* 0x000000240018a947 */ /* 0x001fea0003800000 */
[----:B------:R-:W-:Y:S01]  /*192e0*/  BSSY B1, `(.L_x_1592) ;  /* 0x0000244000017945 */ /* 0x000fe20003800000 */
[----:B------:R-:W-:Y:S02]  /*192f0*/  IMAD.MOV.U32 R231, RZ, RZ, R5 ;  /* 0x000000ffffe77224 */ /* 0x000fe400078e0005 */
[----:B------:R-:W-:Y:S02]  /*19300*/  IMAD.MOV.U32 R230, RZ, RZ, R4 ;  /* 0x000000ffffe67224 */ /* 0x000fe400078e0004 */
[----:B------:R-:W-:Y:S02]  /*19310*/  IMAD.MOV.U32 R229, RZ, RZ, R3 ;  /* 0x000000ffffe57224 */ /* 0x000fe400078e0003 */
[----:B------:R-:W-:Y:S02]  /*19320*/  IMAD.MOV.U32 R232, RZ, RZ, R218 ;  /* 0x000000ffffe87224 */ /* 0x000fe400078e00da */
[----:B------:R-:W-:-:S07]  /*19330*/  IMAD.MOV.U32 R5, RZ, RZ, R22 ;  /* 0x000000ffff057224 */ /* 0x000fce00078e0016 */
.L_x_1603:
[----:B------:R-:W-:-:S05]  /*19340*/  VIADD R22, R5, 0x1 ;  /* 0x0000000105167836 */ /* 0x000fca0000000000 */
[----:B------:R-:W-:-:S04]  /*19350*/  ISETP.NE.AND P2, PT, R22, 0x2, PT ;  /* 0x000000021600780c */ /* 0x000fc80003f45270 */
[----:B------:R-:W-:Y:S02]  /*19360*/  SEL R218, RZ, 0x1, P2 ;  /* 0x00000001ffda7807 */ /* 0x000fe40001000000 */
[----:B------:R-:W-:Y:S02]  /*19370*/  SEL R22, R22, RZ, P2 ;  /* 0x000000ff16167207 */ /* 0x000fe40001000000 */
[----:B------:R-:W-:Y:S01]  /*19380*/  LOP3.LUT R218, R232, R218, RZ, 0x3c, !PT ;  /* 0x000000dae8da7212 */ /* 0x000fe200078e3cff */
[----:B------:R-:W-:Y:S06]  /*19390*/  @!P0 BRA `(.L_x_1593) ;  /* 0x0000000000048947 */ /* 0x000fec0003800000 */
[----:B------:R-:W-:Y:S01]  /*193a0*/  BPT.TRAP 0x1 ;  /* 0x000000040000795c */ /* 0x000fe20000300000 */
.L_x_1593:
[----:B------:R-:W-:Y:S01]  /*193b0*/  IMAD R2, R22, 0x8, R16 ;  /* 0x0000000816027824 */ /* 0x000fe200078e0210 */
[----:B------:R-:W-:-:S04]  /*193c0*/  SHF.L.U32 R3, R218, 0x1f, RZ ;  /* 0x0000001fda037819 */ /* 0x000fc800000006ff */
[----:B------:R0:W1:Y:S01]  /*193d0*/  SYNCS.PHASECHK.TRANS64.TRYWAIT P2, [R2+URZ+0x30830], R3 ;  /* 0x03083003020075a7 */ /* 0x000062000804017f */
[----:B------:R-:W-:Y:S05]  /*193e0*/  @!P0 BRA `(.L_x_1594) ;  /* 0x0000000000048947 */ /* 0x000fea0003800000 */
[----:B------:R-:W-:Y:S01]  /*193f0*/  BPT.TRAP 0x1 ;  /* 0x000000040000795c */ /* 0x000fe20000300000 */
.L_x_1594:
        /* <DEDUP_REMOVED lines=8> */
.L_x_1596:
[----:B------:R-:W-:Y:S05]  /*19480*/  BSYNC B2 ;  /* 0x0000000000027941 */ /* 0x000fea0003800000 */
.L_x_1595:
[----:B01----:R-:W-:Y:S01]  /*19490*/  IMAD.MOV.U32 R2, RZ, RZ, R156 ;  /* 0x000000ffff027224 */ /* 0x003fe200078e009c */
[----:B------:R-:W-:Y:S01]  /*194a0*/  R2UR UR12, R214 ;  /* 0x00000000d60c72ca */ /* 0x000fe200000e0000 */
[----:B------:R-:W-:Y:S01]  /*194b0*/  VIADD R152, R156, 0x6 ;  /* 0x000000069c987836 */ /* 0x000fe20000000000 */
[----:B------:R-:W-:Y:S01]  /*194c0*/  R2UR UR13, R215 ;  /* 0x00000000d70d72ca */ /* 0x000fe200000e0000 */
[----:B------:R-:W-:Y:S01]  /*194d0*/  IMAD.MOV.U32 R3, RZ, RZ, 0x40000040 ;  /* 0x40000040ff037424 */ /* 0x000fe200078e00ff */
[----:B------:R-:W-:Y:S01]  /*194e0*/  R2UR UR6, R2 ;  /* 0x00000000020672ca */ /* 0x000fe200000e0000 */
[----:B------:R-:W-:Y:S01]  /*194f0*/  IMAD.MOV.U32 R2, RZ, RZ, R153 ;  /* 0x000000ffff027224 */ /* 0x000fe200078e0099 */
[----:B------:R-:W-:Y:S01]  /*19500*/  R2UR UR10, R152 ;  /* 0x00000000980a72ca */ /* 0x000fe200000e0000 */
[----:B------:R-:W-:Y:S01]  /*19510*/  IMAD.MOV.U32 R153, RZ, RZ, 0x40000040 ;  /* 0x40000040ff997424 */ /* 0x000fe200078e00ff */
[----:B------:R-:W-:Y:S01]  /*19520*/  R2UR UR5, R3 ;  /* 0x00000000030572ca */ /* 0x000fe200000e0000 */
[----:B------:R-:W-:Y:S01]  /*19530*/  VIADD R154, R156, 0x204 ;  /* 0x000002049c9a7836 */ /* 0x000fe20000000000 */
[----:B------:R-:W-:Y:S01]  /*19540*/  R2UR UR4, R2 ;  /* 0x00000000020472ca */ /* 0x000fe200000e0000 */
[----:B------:R-:W-:Y:S01]  /*19550*/  IMAD.MOV.U32 R2, RZ, RZ, R4 ;  /* 0x000000ffff027224 */ /* 0x000fe200078e0004 */
[----:B------:R-:W-:Y:S01]  /*19560*/  R2UR UR11, R153 ;  /* 0x00000000990b72ca */ /* 0x000fe200000e0000 */
[----:B------:R-:W-:Y:S01]  /*19570*/  VIADD R152, R156, 0x202 ;  /* 0x000002029c987836 */ /* 0x000fe20000000000 */
        /* <DEDUP_REMOVED lines=12> */
[----:B------:R-:W-:Y:S01]  /*19640*/  MOV R235, UR11 ;  /* 0x0000000b00eb7c02 */ /* 0x000fe20008000f00 */
[----:B------:R-:W-:Y:S01]  /*19650*/  UMOV UR11, UR5 ;  /* 0x00000005000b7c82 */ /* 0x000fe20008000000 */
[----:B------:R-:W-:Y:S01]  /*19660*/  R2UR UR26, R2 ;  /* 0x00000000021a72ca */ /* 0x000fe200000e0000 */
[----:B------:R-:W-:Y:S01]  /*19670*/  VIADD R2, R156, 0x404 ;  /* 0x000004049c027836 */ /* 0x000fe20000000000 */
[----:B------:R-:W-:Y:S01]  /*19680*/  R2UR UR7, R3 ;  /* 0x00000000030772ca */ /* 0x000fe200000e0000 */
[----:B------:R-:W-:Y:S01]  /*19690*/  IMAD.MOV.U32 R155, RZ, RZ, 0x40000040 ;  /* 0x40000040ff9b7424 */ /* 0x000fe200078e00ff */
[----:B------:R-:W-:Y:S01]  /*196a0*/  R2UR UR34, R152 ;  /* 0x00000000982272ca */ /* 0x000fe200000e0000 */
[----:B------:R-:W-:Y:S01]  /*196b0*/  VIADD R152, R156, 0x604 ;  /* 0x000006049c987836 */ /* 0x000fe20000000000 */
[----:B------:R-:W-:Y:S01]  /*196c0*/  R2UR UR38, R2 ;  /* 0x00000000022672ca */ /* 0x000fe200000e0000 */
[----:B------:R-:W-:Y:S01]  /*196d0*/  VIADD R2, R156, 0x600 ;  /* 0x000006009c027836 */ /* 0x000fe20000000000 */
[----:B------:R-:W-:Y:S01]  /*196e0*/  R2UR UR42, R154 ;  /* 0x000000009a2a72ca */ /* 0x000fe200000e0000 */
[----:B------:R-:W-:Y:S01]  /*196f0*/  VIADD R154, R156, 0x602 ;  /* 0x000006029c9a7836 */ /* 0x000fe20000000000 */
[----:B------:R-:W-:Y:S01]  /*19700*/  R2UR UR4, R6 ;  /* 0x00000000060472ca */ /* 0x000fe200000e0000 */
[-C--:B------:R-:W-:Y:S01]  /*19710*/  FMUL.FTZ R24, R24, R23.reuse ;  /* 0x0000001718187220 */ /* 0x080fe20000410000 */
[----:B------:R-:W-:Y:S01]  /*19720*/  R2UR UR5, R7 ;  /* 0x00000000070572ca */ /* 0x000fe200000e0000 */
[-C--:B------:R-:W-:Y:S01]  /*19730*/  FMUL.FTZ R25, R25, R23.reuse ;  /* 0x0000001719197220 */ /* 0x080fe20000410000 */
[----:B------:R-:W-:Y:S01]  /*19740*/  R2UR UR46, R2 ;  /* 0x00000000022e72ca */ /* 0x000fe200000e0000 */
[----:B------:R-:W-:Y:S01]  /*19750*/  VIADD R2, R156, 0x606 ;  /* 0x000006069c027836 */ /* 0x000fe20000000000 */
        /* <DEDUP_REMOVED lines=26> */
[----:B------:R-:W-:Y:S01]  /*19900*/  R2UR UR8, R222 ;  /* 0x00000000de0872ca */ /* 0x000fe200000e0000 */
[-C--:B------:R-:W-:Y:S01]  /*19910*/  FMUL.FTZ R49, R49, R23.reuse ;  /* 0x0000001731317220 */ /* 0x080fe20000410000 */
[----:B------:R-:W-:Y:S01]  /*19920*/  R2UR UR4, R220 ;  /* 0x00000000dc0472ca */ /* 0x000fe200000e0000 */
[-C--:B------:R-:W-:Y:S01]  /*19930*/  FMUL.FTZ R52, R52, R23.reuse ;  /* 0x0000001734347220 */ /* 0x080fe20000410000 */
[----:B------:R-:W-:Y:S01]  /*19940*/  R2UR UR5, R221 ;  /* 0x00000000dd0572ca */ /* 0x000fe200000e0000 */
[-C--:B------:R-:W-:Y:S01]  /*19950*/  FMUL.FTZ R53, R53, R23.reuse ;  /* 0x0000001735357220 */ /* 0x080fe20000410000 */
        /* <DEDUP_REMOVED lines=77> */
[-C--:B------:R-:W-:Y:S01]  /*19e30*/  FMUL.FTZ R145, R145, R23.reuse ;  /* 0x0000001791917220 */ /* 0x080fe20000410000 */
[----:B------:R-:W-:Y:S01]  /*19e40*/  R2UR UR10, R4 ;  /* 0x00000000040a72ca */ /* 0x000fe200000e0000 */
[-C--:B------:R-:W-:Y:S01]  /*19e50*/  FMUL.FTZ R148, R148, R23.reuse ;  /* 0x0000001794947220 */ /* 0x080fe20000410000 */
[----:B------:R-:W-:Y:S01]  /*19e60*/  R2UR UR8, R216 ;  /* 0x00000000d80872ca */ /* 0x000fe200000e0000 */
[----:B------:R-:W-:Y:S01]  /*19e70*/  FMUL.FTZ R149, R149, R23 ;  /* 0x0000001795957220 */ /* 0x000fe20000410000 */
        /* <DEDUP_REMOVED lines=110> */
.L_x_1598:
[----:B------:R-:W-:Y:S01]  /*1a560*/  SHF.L.U32 R0, R232, 0x1f, RZ ;  /* 0x0000001fe8007819 */ /* 0x000fe200000006ff */
[----:B------:R-:W-:-:S04]  /*1a570*/  IMAD R232, R5, 0x8, R16 ;  /* 0x0000000805e87824 */ /* 0x000fc800078e0210 */
[----:B------:R0:W1:Y:S01]  /*1a580*/  SYNCS.PHASECHK.TRANS64.TRYWAIT P2, [R232+URZ+0x30850], R0 ;  /* 0x03085000e80075a7 */ /* 0x000062000804017f */
[----:B------:R-:W-:Y:S05]  /*1a590*/  @!P0 BRA `(.L_x_1599) ;  /* 0x0000000000048947 */ /* 0x000fea0003800000 */
[----:B------:R-:W-:Y:S01]  /*1a5a0*/  BPT.TRAP 0x1 ;  /* 0x000000040000795c */ /* 0x000fe20000300000 */
.L_x_1599:
[----:B------:R-:W-:Y:S04]  /*1a5b0*/  BSSY B2, `(.L_x_1600) ;  /* 0x0000004000027945 */ /* 0x000fe80003800000 */
[----:B-1----:R-:W-:Y:S05]  /*1a5c0*/  @P2 BRA `(.L_x_1601) ;  /* 0x0000000000082947 */ /* 0x002fea0003800000 */
[----:B------:R-:W1:Y:S02]  /*1a5d0*/  SYNCS.PHASECHK.TRANS64.TRYWAIT P2, [R232+URZ+0x30850], R0 ;  /* 0x03085000e80075a7 */ /* 0x000e64000804017f */
[----:B-1----:R-:W-:Y:S05]  /*1a5e0*/  @!P2 BRA `(.L_x_1602) ;  /* 0x00000104005ca947 */ /* 0x002fea0003800000 */
.L_x_1601:
[----:B------:R-:W-:Y:S05]  /*1a5f0*/  BSYNC B2 ;  /* 0x0000000000027941 */ /* 0x000fea0003800000 */
.L_x_1600:
[----:B01----:R-:W-:Y:S01]  /*1a600*/  VIADD R0, R16, 0x400 ;  /* 0x0000040010007836 */ /* 0x003fe20000000000 */
[----:B------:R-:W2:Y:S01]  /*1a610*/  LDL R235, [R1] ;  /* 0x0000000001eb7983 */ /* 0x000ea20000100800 */
[----:B------:R-:W-:Y:S01]  /*1a620*/  IMAD.MOV.U32 R3, RZ, RZ, 0x40000040 ;  /* 0x40000040ff037424 */ /* 0x000fe200078e00ff */
[----:B------:R-:W-:Y:S01]  /*1a630*/  WARPGROUP.ARRIVE ;  /* 0x00000000000079c5 */ /* 0x000fe20000000000 */
[----:B------:R-:W-:Y:S01]  /*1a640*/  ULDC UR4, c[0x0][0x9d8] ;  /* 0x0002760000047ab9 */ /* 0x000fe20000000800 */
[----:B------:R-:W-:Y:S01]  /*1a650*/  SHF.R.U32.HI R0, RZ, 0x4, R0 ;  /* 0x00000004ff007819 */ /* 0x000fe20000011600 */
[----:B------:R-:W-:Y:S01]  /*1a660*/  FMUL.FTZ R162, R162, UR4 ;  /* 0x00000004a2a27c20 */ /* 0x000fe20008410000 */
[----:B------:R-:W-:Y:S01]  /*1a670*/  R2UR UR7, R3 ;  /* 0x00000000030772ca */ /* 0x000fe200000e0000 */
[----:B------:R-:W-:Y:S01]  /*1a680*/  IMAD.MOV.U32 R3, RZ, RZ, 0x40000040 ;  /* 0x40000040ff037424 */ /* 0x000fe200078e00ff */
[----:B------:R-:W-:Y:S01]  /*1a690*/  LOP3.LUT R0, R0, 0x3fff, RZ, 0xc0, !PT ;  /* 0x00003fff00007812 */ /* 0x000fe200078ec0ff */
[----:B------:R-:W-:Y:S01]  /*1a6a0*/  FMUL.FTZ R163, R163, UR4 ;  /* 0x00000004a3a37c20 */ /* 0x000fe20008410000 */
[----:B------:R-:W-:Y:S01]  /*1a6b0*/  FMUL.FTZ R166, R166, UR4 ;  /* 0x00000004a6a67c20 */ /* 0x000fe20008410000 */
[----:B------:R-:W-:Y:S01]  /*1a6c0*/  MUFU.TANH R162, R162 ;  /* 0x000000a200a27308 */ /* 0x000fe20000002400 */
[----:B------:R-:W-:Y:S01]  /*1a6d0*/  LOP3.LUT R0, R0, 0x2000000, RZ, 0xfc, !PT ;  /* 0x0200000000007812 */ /* 0x000fe200078efcff */
[----:B------:R-:W-:Y:S01]  /*1a6e0*/  FMUL.FTZ R167, R167, UR4 ;  /* 0x00000004a7a77c20 */ /* 0x000fe20008410000 */
[----:B------:R-:W-:Y:S01]  /*1a6f0*/  FMUL.FTZ R170, R170, UR4 ;  /* 0x00000004aaaa7c20 */ /* 0x000fe20008410000 */
[----:B------:R-:W-:Y:S01]  /*1a700*/  FMUL.FTZ R171, R171, UR4 ;  /* 0x00000004abab7c20 */ /* 0x000fe20008410000 */
[----:B------:R-:W-:Y:S01]  /*1a710*/  FMUL.FTZ R174, R174, UR4 ;  /* 0x00000004aeae7c20 */ /* 0x000fe20008410000 */
[----:B------:R-:W-:-:S02]  /*1a720*/  IMAD R2, R5, 0x800, R0 ;  /* 0x0000080005027824 */ /* 0x000fc400078e0200 */
[----:B------:R-:W-:Y:S01]  /*1a730*/  FMUL.FTZ R0, R152, UR4 ;  /* 0x0000000498007c20 */ /* 0x000fe20008410000 */
[----:B------:R-:W-:Y:S02]  /*1a740*/  IMAD.MOV.U32 R5, RZ, RZ, 0x40000040 ;  /* 0x40000040ff057424 */ /* 0x000fe400078e00ff */
[----:B------:R-:W-:Y:S01]  /*1a750*/  FMUL.FTZ R152, R155, UR4 ;  /* 0x000000049b987c20 */ /* 0x000fe20008410000 */
[C---:B------:R-:W-:Y:S01]  /*1a760*/  VIADD R4, R2.reuse, 0x80 ;  /* 0x0000008002047836 */ /* 0x040fe20000000000 */
[----:B------:R-:W-:Y:S01]  /*1a770*/  R2UR UR6, R2 ;  /* 0x00000000020672ca */ /* 0x000fe200000e0000 */
[----:B------:R-:W-:Y:S01]  /*1a780*/  FMUL.FTZ R155, R157, UR4 ;  /* 0x000000049d9b7c20 */ /* 0x000fe20008410000 */
[----:B------:R-:W-:Y:S01]  /*1a790*/  MUFU.TANH R0, R0 ;  /* 0x0000000000007308 */ /* 0x000fe20000002400 */
[----:B------:R-:W-:Y:S01]  /*1a7a0*/  FMUL.FTZ R157, R160, UR4 ;  /* 0x00000004a09d7c20 */ /* 0x000fe20008410000 */
[----:B------:R-:W-:Y:S01]  /*1a7b0*/  FMUL.FTZ R160, R165, UR4 ;  /* 0x00000004a5a07c20 */ /* 0x000fe20008410000 */
[----:B------:R-:W-:Y:S01]  /*1a7c0*/  FMUL.FTZ R165, R172, UR4 ;  /* 0x00000004aca57c20 */ /* 0x000fe20008410000 */
[----:B------:R-:W-:Y:S01]  /*1a7d0*/  FMUL.FTZ R172, R180, UR4 ;  /* 0x00000004b4ac7c20 */ /* 0x000fe20008410000 */
[----:B------:R-:W-:Y:S01]  /*1a7e0*/  FMUL.FTZ R175, R175, UR4 ;  /* 0x00000004afaf7c20 */ /* 0x000fe20008410000 */
[----:B------:R-:W-:Y:S01]  /*1a7f0*/  FMUL.FTZ R180, R183, UR4 ;  /* 0x00000004b7b47c20 */ /* 0x000fe20008410000 */
[----:B------:R-:W-:Y:S01]  /*1a800*/  @!P1 VIADD R232, R232, 0x30860 ;  /* 0x00030860e8e89836 */ /* 0x000fe20000000000 */
[----:B------:R-:W-:Y:S03]  /*1a810*/  MUFU.TANH R155, R155 ;  /* 0x0000009b009b7308 */ /* 0x000fe60000002400 */
[----:B------:R-:W-:Y:S01]  /*1a820*/  HGMMA.64x256x16.F32.BF16 R24, R196, gdesc[UR4].tnspB, R24, gsb0 ;  /* 0x43e00004c4187df0 */ /* 0x000fe20008001818 */
[----:B------:R-:W-:Y:S01]  /*1a830*/  R2UR UR6, R4 ;  /* 0x00000000040672ca */ /* 0x000fe200000e0000 */
[C---:B------:R-:W-:Y:S01]  /*1a840*/  VIADD R4, R2.reuse, 0x100 ;  /* 0x0000010002047836 */ /* 0x040fe20000000000 */
[----:B------:R-:W-:Y:S01]  /*1a850*/  R2UR UR7, R5 ;  /* 0x00000000050772ca */ /* 0x000fe200000e0000 */
[----:B------:R-:W-:Y:S01]  /*1a860*/  IMAD.MOV.U32 R5, RZ, RZ, 0x40000040 ;  /* 0x40000040ff057424 */ /* 0x000fe200078e00ff */
[----:B------:R-:W-:Y:S01]  /*1a870*/  MUFU.TANH R157, R157 ;  /* 0x0000009d009d7308 */ /* 0x000fe20000002400 */
[----:B------:R-:W-:Y:S01]  /*1a880*/  VIADD R2, R2, 0x180 ;  /* 0x0000018002027836 */ /* 0x000fe20000000000 */
        /* <DEDUP_REMOVED lines=13> */
[C---:B--2---:R-:W-:Y:S01]  /*1a960*/  ISETP.GT.AND P2, PT, R231.reuse, R235, PT ;  /* 0x000000ebe700720c */ /* 0x044fe20003f44270 */
[----:B------:R-:W-:Y:S01]  /*1a970*/  VIADD R231, R231, 0xffffffff ;  /* 0xffffffffe7e77836 */ /* 0x000fe20000000000 */
[----:B------:R-:W-:-:S02]  /*1a980*/  WARPGROUP.DEPBAR.LE gsb0, 0x0 ;  /* 0x00008000000079c5 */ /* 0x000fc40000010000 */
[----:B------:R-:W-:-:S06]  /*1a990*/  WARPGROUP.ARRIVE ;  /* 0x00000000000079c5 */ /* 0x000fcc0000000000 */
        /* <DEDUP_REMOVED lines=21> */
[----:B------:R-:W-:-:S03]  /*1aaf0*/  ULDC UR4, c[0x0][0x988] ;  /* 0x0002620000047ab9 */ /* 0x000fc60000000800 */
        /* <DEDUP_REMOVED lines=8> */
[----:B------:R-:W0:Y:S08]  /*1ab80*/  MUFU.TANH R5, R5 ;  /* 0x0000000500057308 */ /* 0x000e300000002400 */
[----:B------:R-:W1:Y:S08]  /*1ab90*/  MUFU.TANH R153, R153 ;  /* 0x0000009900997308 */ /* 0x000e700000002400 */
[----:B------:R-:W2:Y:S01]  /*1aba0*/  MUFU.TANH R156, R156 ;  /* 0x0000009c009c7308 */ /* 0x000ea20000002400 */
[----:B0-----:R-:W-:-:S04]  /*1abb0*/  FMNMX.FTZ R23, R5, R230, !PT ;  /* 0x000000e605177209 */ /* 0x001fc80007810000 */
[----:B------:R-:W-:-:S03]  /*1abc0*/  FMNMX.FTZ R23, R152, R23, !PT ;  /* 0x0000001798177209 */ /* 0x000fc60007810000 */
[----:B------:R-:W0:Y:S01]  /*1abd0*/  MUFU.TANH R177, R177 ;  /* 0x000000b100b17308 */ /* 0x000e220000002400 */
[----:B-1----:R-:W-:-:S07]  /*1abe0*/  FMNMX.FTZ R23, R153, R23, !PT ;  /* 0x0000001799177209 */ /* 0x002fce0007810000 */
[----:B------:R-:W1:Y:S01]  /*1abf0*/  MUFU.TANH R178, R178 ;  /* 0x000000b200b27308 */ /* 0x000e620000002400 */
[----:B--2---:R-:W-:-:S04]  /*1ac00*/  FMNMX.FTZ R23, R156, R23, !PT ;  /* 0x000000179c177209 */ /* 0x004fc80007810000 */
[----:B------:R-:W-:-:S03]  /*1ac10*/  FMNMX.FTZ R23, R162, R23, !PT ;  /* 0x00000017a2177209 */ /* 0x000fc60007810000 */
[----:B------:R-:W2:Y:S01]  /*1ac20*/  MUFU.TANH R179, R179 ;  /* 0x000000b300b37308 */ /* 0x000ea20000002400 */
[----:B------:R-:W-:-:S04]  /*1ac30*/  FMNMX.FTZ R23, R163, R23, !PT ;  /* 0x00000017a3177209 */ /* 0x000fc80007810000 */
[----:B------:R-:W-:-:S04]  /*1ac40*/  FMNMX.FTZ R23, R166, R23, !PT ;  /* 0x00000017a6177209 */ /* 0x000fc80007810000 */
[----:B------:R-:W-:-:S04]  /*1ac50*/  FMNMX.FTZ R182, R167, R23, !PT ;  /* 0x00000017a7b67209 */ /* 0x000fc80007810000 */
[----:B------:R-:W-:-:S04]  /*1ac60*/  FMNMX.FTZ R182, R170, R182, !PT ;  /* 0x000000b6aab67209 */ /* 0x000fc80007810000 */
[----:B------:R-:W-:-:S04]  /*1ac70*/  FMNMX.FTZ R182, R171, R182, !PT ;  /* 0x000000b6abb67209 */ /* 0x000fc80007810000 */
[----:B------:R-:W-:-:S04]  /*1ac80*/  FMNMX.FTZ R182, R174, R182, !PT ;  /* 0x000000b6aeb67209 */ /* 0x000fc80007810000 */
[----:B------:R-:W-:-:S04]  /*1ac90*/  FMNMX.FTZ R182, R175, R182, !PT ;  /* 0x000000b6afb67209 */ /* 0x000fc80007810000 */
[----:B0-----:R-:W-:-:S04]  /*1aca0*/  FMNMX.FTZ R182, R177, R182, !PT ;  /* 0x000000b6b1b67209 */ /* 0x001fc80007810000 */
[----:B-1----:R-:W-:Y:S01]  /*1acb0*/  FMNMX.FTZ R182, R178, R182, !PT ;  /* 0x000000b6b2b67209 */ /* 0x002fe20007810000 */
[----:B------:R-:W-:Y:S02]  /*1acc0*/  WARPGROUP.DEPBAR.LE gsb0, 0x0 ;  /* 0x00008000000079c5 */ /* 0x000fe40000010000 */
[----:B------:R-:W-:-:S06]  /*1acd0*/  WARPGROUP.ARRIVE ;  /* 0x00000000000079c5 */ /* 0x000fcc0000000000 */
[----:B------:R-:W-:Y:S01]  /*1ace0*/  HGMMA.64x256x16.F32.BF16 R24, R188, gdesc[UR4].tnspB, R24, gsb0 ;  /* 0x43e00004bc187df0 */ /* 0x000fe20008001818 */
[----:B------:R-:W-:Y:S02]  /*1acf0*/  R2UR UR6, R2 ;  /* 0x00000000020672ca */ /* 0x000fe400000e0000 */
[----:B------:R-:W-:Y:S02]  /*1ad00*/  FMNMX.FTZ R2, R0, R229, !PT ;  /* 0x000000e500027209 */ /* 0x000fe40007810000 */
[----:B------:R-:W-:Y:S02]  /*1ad10*/  R2UR UR7, R3 ;  /* 0x00000000030772ca */ /* 0x000fe400000e0000 */
        /* <DEDUP_REMOVED lines=18> */
[----:B0-----:R-:W-:Y:S01]  /*1ae40*/  FMNMX.FTZ R3, R3, R2, !PT ;  /* 0x0000000203037209 */ /* 0x001fe20007810000 */
[----:B------:R-:W-:-:S04]  /*1ae50*/  IMAD.U32 R2, RZ, RZ, UR4 ;  /* 0x00000004ff027e24 */ /* 0x000fc8000f8e00ff */
[----:B------:R-:W-:Y:S01]  /*1ae60*/  FADD.FTZ R181, -R3, R229 ;  /* 0x000000e503b57221 */ /* 0x000fe20000010100 */
[----:B------:R-:W-:-:S03]  /*1ae70*/  IMAD.MOV.U32 R229, RZ, RZ, R3 ;  /* 0x000000ffffe57224 */ /* 0x000fc600078e0003 */
[----:B------:R-:W-:-:S04]  /*1ae80*/  FMUL.FTZ R181, R181, R2 ;  /* 0x00000002b5b57220 */ /* 0x000fc80000410000 */
[----:B------:R0:W-:Y:S02]  /*1ae90*/  MUFU.EX2 R23, R181 ;  /* 0x000000b500177308 */ /* 0x0001e40000000800 */
[----:B0-----:R-:W-:-:S04]  /*1aea0*/  FMUL.FTZ R181, R3, R2 ;  /* 0x0000000203b57220 */ /* 0x001fc80000410000 */
[--C-:B------:R-:W-:Y:S01]  /*1aeb0*/  FFMA.FTZ R183, R0, R2, -R181.reuse ;  /* 0x0000000200b77223 */ /* 0x100fe200000108b5 */
[----:B--2---:R-:W-:Y:S01]  /*1aec0*/  FMNMX.FTZ R0, R179, R182, !PT ;  /* 0x000000b6b3007209 */ /* 0x004fe20007810000 */
[-CC-:B------:R-:W-:Y:S01]  /*1aed0*/  FFMA.FTZ R196, R4, R2.reuse, -R181.reuse ;  /* 0x0000000204c47223 */ /* 0x180fe200000108b5 */
[-CC-:B------:R-:W-:Y:S01]  /*1aee0*/  FFMA.FTZ R198, R154, R2.reuse, -R181.reuse ;  /* 0x000000029ac67223 */ /* 0x180fe200000108b5 */
[--C-:B------:R-:W-:Y:S01]  /*1aef0*/  FFMA.FTZ R155, R155, R2, -R181.reuse ;  /* 0x000000029b9b7223 */ /* 0x100fe200000108b5 */
[----:B------:R-:W-:Y:S01]  /*1af00*/  FMNMX.FTZ R0, R180, R0, !PT ;  /* 0x00000000b4007209 */ /* 0x000fe20007810000 */
[----:B------:R-:W0:Y:S01]  /*1af10*/  MUFU.EX2 R183, R183 ;  /* 0x000000b700b77308 */ /* 0x000e220000000800 */
[-CC-:B------:R-:W-:Y:S01]  /*1af20*/  FFMA.FTZ R192, R157, R2.reuse, -R181.reuse ;  /* 0x000000029dc07223 */ /* 0x180fe200000108b5 */
[-CC-:B------:R-:W-:Y:S01]  /*1af30*/  FFMA.FTZ R154, R158, R2.reuse, -R181.reuse ;  /* 0x000000029e9a7223 */ /* 0x180fe200000108b5 */
[-CC-:B------:R-:W-:Y:S01]  /*1af40*/  FFMA.FTZ R157, R164, R2.reuse, -R181.reuse ;  /* 0x00000002a49d7223 */ /* 0x180fe200000108b5 */
[----:B------:R-:W1:Y:S01]  /*1af50*/  SHFL.BFLY PT, R4, R0, 0x2, 0x1f ;  /* 0x0c401f0000047f89 */ /* 0x000e6200000e0000 */
[-CC-:B------:R-:W-:Y:S01]  /*1af60*/  FFMA.FTZ R194, R159, R2.reuse, -R181.reuse ;  /* 0x000000029fc27223 */ /* 0x180fe200000108b5 */
[-CC-:B------:R-:W-:Y:S01]  /*1af70*/  FFMA.FTZ R158, R168, R2.reuse, -R181.reuse ;  /* 0x00000002a89e7223 */ /* 0x180fe200000108b5 */
[----:B------:R-:W-:Y:S01]  /*1af80*/  FFMA.FTZ R159, R173, R2, -R181 ;  /* 0x00000002ad9f7223 */ /* 0x000fe200000108b5 */
[----:B------:R-:W2:Y:S08]  /*1af90*/  MUFU.EX2 R196, R196 ;  /* 0x000000c400c47308 */ /* 0x000eb00000000800 */
[----:B------:R-:W3:Y:S01]  /*1afa0*/  MUFU.EX2 R198, R198 ;  /* 0x000000c600c67308 */ /* 0x000ee20000000800 */
[----:B0-----:R-:W-:-:S07]  /*1afb0*/  FFMA.FTZ R164, R23, R227, R183 ;  /* 0x000000e317a47223 */ /* 0x001fce00000100b7 */
[----:B------:R0:W4:Y:S01]  /*1afc0*/  MUFU.EX2 R182, R155 ;  /* 0x0000009b00b67308 */ /* 0x0001220000000800 */
[C---:B--2---:R-:W-:Y:S01]  /*1afd0*/  FADD.FTZ R164, R196.reuse, R164 ;  /* 0x000000a4c4a47221 */ /* 0x044fe20000010000 */
[----:B------:R-:W-:Y:S02]  /*1afe0*/  F2FP.BF16.F32.PACK_AB R196, R196, R183 ;  /* 0x000000b7c4c4723e */ /* 0x000fe400000010ff */
[----:B-1----:R-:W-:-:S04]  /*1aff0*/  FMNMX.FTZ R0, R0, R4, !PT ;  /* 0x0000000400007209 */ /* 0x002fc80007810000 */
[----:B------:R-:W1:Y:S01]  /*1b000*/  MUFU.EX2 R192, R192 ;  /* 0x000000c000c07308 */ /* 0x000e620000000800 */
[----:B------:R-:W2:Y:S01]  /*1b010*/  SHFL.BFLY PT, R4, R0, 0x1, 0x1f ;  /* 0x0c201f0000047f89 */ /* 0x000ea200000e0000 */
[-CC-:B0-----:R-:W-:Y:S01]  /*1b020*/  FFMA.FTZ R155, R160, R2.reuse, -R181.reuse ;  /* 0x00000002a09b7223 */ /* 0x181fe200000108b5 */
[----:B------:R-:W-:-:S05]  /*1b030*/  FFMA.FTZ R160, R176, R2, -R181 ;  /* 0x00000002b0a07223 */ /* 0x000fca00000108b5 */
[----:B------:R-:W0:Y:S08]  /*1b040*/  MUFU.EX2 R154, R154 ;  /* 0x0000009a009a7308 */ /* 0x000e300000000800 */
[----:B------:R-:W-:Y:S08]  /*1b050*/  MUFU.EX2 R194, R194 ;  /* 0x000000c200c27308 */ /* 0x000ff00000000800 */
[----:B------:R-:W-:Y:S01]  /*1b060*/  MUFU.EX2 R155, R155 ;  /* 0x0000009b009b7308 */ /* 0x000fe20000000800 */
[----:B--2---:R-:W-:-:S05]  /*1b070*/  FMNMX.FTZ R4, R0, R4, !PT ;  /* 0x0000000400047209 */ /* 0x004fca0007810000 */
[----:B------:R-:W-:Y:S01]  /*1b080*/  FADD.FTZ R0, -R4, R230 ;  /* 0x000000e604007221 */ /* 0x000fe20000010100 */
[----:B------:R-:W-:Y:S01]  /*1b090*/  IMAD.MOV.U32 R230, RZ, RZ, R4 ;  /* 0x000000ffffe67224 */ /* 0x000fe200078e0004 */
[----:B------:R-:W-:Y:S02]  /*1b0a0*/  MUFU.EX2 R157, R157 ;  /* 0x0000009d009d7308 */ /* 0x000fe40000000800 */
[----:B------:R-:W-:-:S06]  /*1b0b0*/  FMUL.FTZ R0, R0, R2 ;  /* 0x0000000200007220 */ /* 0x000fcc0000410000 */
[----:B------:R-:W-:Y:S08]  /*1b0c0*/  MUFU.EX2 R0, R0 ;  /* 0x0000000000007308 */ /* 0x000ff00000000800 */
[----:B------:R-:W-:Y:S08]  /*1b0d0*/  MUFU.EX2 R158, R158 ;  /* 0x0000009e009e7308 */ /* 0x000ff00000000800 */
[----:B------:R-:W-:Y:S08]  /*1b0e0*/  MUFU.EX2 R159, R159 ;  /* 0x0000009f009f7308 */ /* 0x000ff00000000800 */
[----:B------:R-:W-:Y:S01]  /*1b0f0*/  MUFU.EX2 R160, R160 ;  /* 0x000000a000a07308 */ /* 0x000fe20000000800 */
[----:B------:R-:W-:-:S02]  /*1b100*/  WARPGROUP.DEPBAR.LE gsb0, 0x0 ;  /* 0x00008000000079c5 */ /* 0x000fc40000010000 */
[----:B------:R-:W-:Y:S01]  /*1b110*/  WARPGROUP.ARRIVE ;  /* 0x00000000000079c5 */ /* 0x000fe20000000000 */
[-CC-:B------:R-:W-:Y:S01]  /*1b120*/  FFMA.FTZ R188, R161, R2.reuse, -R181.reuse ;  /* 0x00000002a1bc7223 */ /* 0x180fe200000108b5 */
[-C--:B------:R-:W-:Y:S01]  /*1b130*/  FMUL.FTZ R161, R4, R2.reuse ;  /* 0x0000000204a17220 */ /* 0x080fe20000410000 */
[----:B------:R-:W-:Y:S01]  /*1b140*/  FFMA.FTZ R190, R165, R2, -R181 ;  /* 0x00000002a5be7223 */ /* 0x000fe200000108b5 */
[----:B---3--:R-:W-:Y:S01]  /*1b150*/  FADD.FTZ R165, R198, R164 ;  /* 0x000000a4c6a57221 */ /* 0x008fe20000010000 */
[----:B----4-:R-:W-:Y:S01]  /*1b160*/  F2FP.BF16.F32.PACK_AB R198, R182, R198 ;  /* 0x000000c6b6c6723e */ /* 0x010fe200000010ff */
[----:B------:R-:W-:Y:S01]  /*1b170*/  HGMMA.64x256x16.F32.BF16 R24, R184, gdesc[UR4].tnspB, R24, gsb0 ;  /* 0x43e00004b8187df0 */ /* 0x000fe20008001818 */
[-CC-:B------:R-:W-:Y:S01]  /*1b180*/  FFMA.FTZ R197, R5, R2.reuse, -R161.reuse ;  /* 0x0000000205c57223 */ /* 0x180fe200000108a1 */
[-CC-:B------:R-:W-:Y:S01]  /*1b190*/  FFMA.FTZ R5, R152, R2.reuse, -R161.reuse ;  /* 0x0000000298057223 */ /* 0x180fe200000108a1 */
[-CC-:B------:R-:W-:Y:S01]  /*1b1a0*/  FFMA.FTZ R199, R153, R2.reuse, -R161.reuse ;  /* 0x0000000299c77223 */ /* 0x180fe200000108a1 */
[----:B------:R-:W-:Y:S01]  /*1b1b0*/  FFMA.FTZ R152, R156, R2, -R161 ;  /* 0x000000029c987223 */ /* 0x000fe200000108a1 */
[----:B------:R-:W-:-:S02]  /*1b1c0*/  @!P1 IMAD R153, R22, 0x8, R16 ;  /* 0x0000000816999824 */ /* 0x000fc400078e0210 */
[-CC-:B------:R-:W-:Y:S01]  /*1b1d0*/  FFMA.FTZ R193, R162, R2.reuse, -R161.reuse ;  /* 0x00000002a2c17223 */ /* 0x180fe200000108a1 */
[----:B------:R-:W2:Y:S01]  /*1b1e0*/  MUFU.EX2 R197, R197 ;  /* 0x000000c500c57308 */ /* 0x000ea20000000800 */
[-CC-:B------:R-:W-:Y:S01]  /*1b1f0*/  FFMA.FTZ R163, R163, R2.reuse, -R161.reuse ;  /* 0x00000002a3a37223 */ /* 0x180fe200000108a1 */
[----:B------:R-:W-:Y:S02]  /*1b200*/  @!P1 VIADD R156, R153, 0x30840 ;  /* 0x00030840999c9836 */ /* 0x000fe40000000000 */
[-CC-:B------:R-:W-:Y:S01]  /*1b210*/  FFMA.FTZ R195, R166, R2.reuse, -R161.reuse ;  /* 0x00000002a6c37223 */ /* 0x180fe200000108a1 */
[-C--:B------:R-:W-:Y:S01]  /*1b220*/  FFMA.FTZ R189, R170, R2.reuse, -R161 ;  /* 0x00000002aabd7223 */ /* 0x080fe200000108a1 */
[----:B------:R-:W-:Y:S01]  /*1b230*/  FADD.FTZ R165, R182, R165 ;  /* 0x000000a5b6a57221 */ /* 0x000fe20000010000 */
[-C--:B------:R-:W-:Y:S01]  /*1b240*/  FFMA.FTZ R162, R171, R2.reuse, -R161 ;  /* 0x00000002aba27223 */ /* 0x080fe200000108a1 */
[----:B------:R-:W-:Y:S01]  /*1b250*/  @!P1 PRMT R156, RZ, 0x654, R156 ;  /* 0x00000654ff9c9816 */ /* 0x000fe2000000009c */
[----:B------:R-:W3:Y:S01]  /*1b260*/  MUFU.EX2 R5, R5 ;  /* 0x0000000500057308 */ /* 0x000ee20000000800 */
[----:B-1----:R-:W-:Y:S01]  /*1b270*/  FADD.FTZ R166, R192, R165 ;  /* 0x000000a5c0a67221 */ /* 0x002fe20000010000 */
[-CC-:B------:R-:W-:Y:S01]  /*1b280*/  FFMA.FTZ R191, R174, R2.reuse, -R161.reuse ;  /* 0x00000002aebf7223 */ /* 0x180fe200000108a1 */
[-CC-:B------:R-:W-:Y:S01]  /*1b290*/  FFMA.FTZ R178, R178, R2.reuse, -R161.reuse ;  /* 0x00000002b2b27223 */ /* 0x180fe200000108a1 */
[----:B------:R-:W-:Y:S01]  /*1b2a0*/  FFMA.FTZ R179, R179, R2, -R161 ;  /* 0x00000002b3b37223 */ /* 0x000fe200000108a1 */
[----:B0-----:R-:W-:-:S03]  /*1b2b0*/  F2FP.BF16.F32.PACK_AB R192, R154, R192 ;  /* 0x000000c09ac0723e */ /* 0x001fc600000010ff */
[----:B------:R-:W0:Y:S01]  /*1b2c0*/  MUFU.EX2 R199, R199 ;  /* 0x000000c700c77308 */ /* 0x000e220000000800 */
[----:B--2---:R-:W-:-:S07]  /*1b2d0*/  FFMA.FTZ R226, R0, R226, R197 ;  /* 0x000000e200e27223 */ /* 0x004fce00000100c5 */
[----:B------:R-:W1:Y:S01]  /*1b2e0*/  MUFU.EX2 R152, R152 ;  /* 0x0000009800987308 */ /* 0x000e620000000800 */
[C---:B---3--:R-:W-:Y:S01]  /*1b2f0*/  FADD.FTZ R226, R5.reuse, R226 ;  /* 0x000000e205e27221 */ /* 0x048fe20000010000 */
[----:B------:R-:W-:Y:S01]  /*1b300*/  F2FP.BF16.F32.PACK_AB R197, R5, R197 ;  /* 0x000000c505c5723e */ /* 0x000fe200000010ff */
[----:B------:R-:W-:-:S05]  /*1b310*/  IMAD.MOV.U32 R5, RZ, RZ, R22 ;  /* 0x000000ffff057224 */ /* 0x000fca00078e0016 */
[----:B------:R-:W2:Y:S01]  /*1b320*/  MUFU.EX2 R193, R193 ;  /* 0x000000c100c17308 */ /* 0x000ea20000000800 */
[----:B0-----:R-:W-:-:S07]  /*1b330*/  FADD.FTZ R164, R199, R226 ;  /* 0x000000e2c7a47221 */ /* 0x001fce0000010000 */
[----:B------:R0:W3:Y:S01]  /*1b340*/  MUFU.EX2 R153, R163 ;  /* 0x000000a300997308 */ /* 0x0000e20000000800 */
[C---:B-1----:R-:W-:Y:S01]  /*1b350*/  FADD.FTZ R164, R152.reuse, R164 ;  /* 0x000000a498a47221 */ /* 0x042fe20000010000 */
[----:B------:R-:W-:-:S06]  /*1b360*/  F2FP.BF16.F32.PACK_AB R199, R152, R199 ;  /* 0x000000c798c7723e */ /* 0x000fcc00000010ff */
[----:B------:R-:W1:Y:S01]  /*1b370*/  MUFU.EX2 R195, R195 ;  /* 0x000000c300c37308 */ /* 0x000e620000000800 */
[----:B--2---:R-:W-:Y:S01]  /*1b380*/  FADD.FTZ R165, R193, R164 ;  /* 0x000000a4c1a57221 */ /* 0x004fe20000010000 */
[----:B------:R-:W-:Y:S01]  /*1b390*/  FADD.FTZ R164, R154, R166 ;  /* 0x000000a69aa47221 */ /* 0x000fe20000010000 */
[----:B0-----:R-:W-:-:S03]  /*1b3a0*/  FFMA.FTZ R163, R175, R2, -R161 ;  /* 0x00000002afa37223 */ /* 0x001fc600000108a1 */
[----:B------:R-:W-:Y:S01]  /*1b3b0*/  FADD.FTZ R164, R194, R164 ;  /* 0x000000a4c2a47221 */ /* 0x000fe20000010000 */
[----:B------:R-:W-:Y:S01]  /*1b3c0*/  F2FP.BF16.F32.PACK_AB R194, R155, R194 ;  /* 0x000000c29bc2723e */ /* 0x000fe200000010ff */
[----:B------:R-:W0:Y:S01]  /*1b3d0*/  MUFU.EX2 R188, R188 ;  /* 0x000000bc00bc7308 */ /* 0x000e220000000800 */
[----:B---3--:R-:W-:Y:S01]  /*1b3e0*/  FADD.FTZ R165, R153, R165 ;  /* 0x000000a599a57221 */ /* 0x008fe20000010000 */
[----:B------:R-:W-:Y:S01]  /*1b3f0*/  FADD.FTZ R166, R155, R164 ;  /* 0x000000a49ba67221 */ /* 0x000fe20000010000 */
[----:B------:R-:W-:-:S05]  /*1b400*/  F2FP.BF16.F32.PACK_AB R193, R153, R193 ;  /* 0x000000c199c1723e */ /* 0x000fca00000010ff */
[----:B------:R-:W-:Y:S01]  /*1b410*/  MUFU.EX2 R189, R189 ;  /* 0x000000bd00bd7308 */ /* 0x000fe20000000800 */
[----:B-1----:R-:W-:-:S07]  /*1b420*/  FADD.FTZ R165, R195, R165 ;  /* 0x000000a5c3a57221 */ /* 0x002fce0000010000 */
[----:B------:R-:W-:Y:S01]  /*1b430*/  MUFU.EX2 R162, R162 ;  /* 0x000000a200a27308 */ /* 0x000fe20000000800 */
[----:B0-----:R-:W-:Y:S01]  /*1b440*/  FADD.FTZ R166, R188, R166 ;  /* 0x000000a6bca67221 */ /* 0x001fe20000010000 */
[----:B------:R-:W-:-:S03]  /*1b450*/  F2FP.BF16.F32.PACK_AB R188, R157, R188 ;  /* 0x000000bc9dbc723e */ /* 0x000fc600000010ff */
[----:B------:R-:W-:-:S03]  /*1b460*/  FADD.FTZ R166, R157, R166 ;  /* 0x000000a69da67221 */ /* 0x000fc60000010000 */
[----:B------:R-:W0:Y:S08]  /*1b470*/  MUFU.EX2 R190, R190 ;  /* 0x000000be00be7308 */ /* 0x000e300000000800 */
[----:B------:R-:W-:Y:S08]  /*1b480*/  MUFU.EX2 R191, R191 ;  /* 0x000000bf00bf7308 */ /* 0x000ff00000000800 */
[----:B------:R-:W-:Y:S01]  /*1b490*/  MUFU.EX2 R163, R163 ;  /* 0x000000a300a37308 */ /* 0x000fe20000000800 */
[----:B0-----:R-:W-:Y:S01]  /*1b4a0*/  FADD.FTZ R166, R190, R166 ;  /* 0x000000a6bea67221 */ /* 0x001fe20000010000 */
[----:B------:R-:W-:-:S03]  /*1b4b0*/  F2FP.BF16.F32.PACK_AB R190, R158, R190 ;  /* 0x000000be9ebe723e */ /* 0x000fc600000010ff */
[----:B------:R-:W-:-:S03]  /*1b4c0*/  FADD.FTZ R166, R158, R166 ;  /* 0x000000a69ea67221 */ /* 0x000fc60000010000 */
[----:B------:R-:W-:Y:S08]  /*1b4d0*/  MUFU.EX2 R178, R178 ;  /* 0x000000b200b27308 */ /* 0x000ff00000000800 */
[----:B------:R-:W-:Y:S01]  /*1b4e0*/  MUFU.EX2 R179, R179 ;  /* 0x000000b300b37308 */ /* 0x000fe20000000800 */
[----:B------:R-:W-:Y:S02]  /*1b4f0*/  WARPGROUP.DEPBAR.LE gsb0, 0x0 ;  /* 0x00008000000079c5 */ /* 0x000fe40000010000 */
[----:B------:R0:W-:Y:S01]  /*1b500*/  @!P1 SYNCS.ARRIVE.TRANS64.RED.A1T0 RZ, [R156+URZ], RZ ;  /* 0x000000ff9cff99a7 */ /* 0x0001e2000810043f */
[-C--:B------:R-:W-:Y:S01]  /*1b510*/  FFMA.FTZ R184, R169, R2.reuse, -R181 ;  /* 0x00000002a9b87223 */ /* 0x080fe200000108b5 */
[-C--:B------:R-:W-:Y:S01]  /*1b520*/  FFMA.FTZ R185, R177, R2.reuse, -R161 ;  /* 0x00000002b1b97223 */ /* 0x080fe200000108a1 */
[----:B------:R-:W-:-:S04]  /*1b530*/  FFMA.FTZ R186, R172, R2, -R181 ;  /* 0x00000002acba7223 */ /* 0x000fc800000108b5 */
[----:B------:R-:W1:Y:S01]  /*1b540*/  MUFU.EX2 R184, R184 ;  /* 0x000000b800b87308 */ /* 0x000e620000000800 */
[-CC-:B0-----:R-:W-:Y:S01]  /*1b550*/  FFMA.FTZ R156, R167, R2.reuse, -R161.reuse ;  /* 0x00000002a79c7223 */ /* 0x181fe200000108a1 */
[----:B------:R-:W-:Y:S01]  /*1b560*/  FFMA.FTZ R161, R180, R2, -R161 ;  /* 0x00000002b4a17223 */ /* 0x000fe200000108a1 */
[----:B------:R0:W-:Y:S05]  /*1b570*/  @!P1 SYNCS.ARRIVE.TRANS64.RED.A1T0 RZ, [R232+URZ], RZ ;  /* 0x000000ffe8ff99a7 */ /* 0x0001ea000810043f */
[----:B------:R-:W2:Y:S01]  /*1b580*/  MUFU.EX2 R156, R156 ;  /* 0x0000009c009c7308 */ /* 0x000ea20000000800 */
[----:B0-----:R-:W-:-:S07]  /*1b590*/  IMAD.MOV.U32 R232, RZ, RZ, R218 ;  /* 0x000000ffffe87224 */ /* 0x001fce00078e00da */
[----:B------:R-:W-:Y:S01]  /*1b5a0*/  MUFU.EX2 R185, R185 ;  /* 0x000000b900b97308 */ /* 0x000fe20000000800 */
[----:B-1----:R-:W-:Y:S01]  /*1b5b0*/  FADD.FTZ R166, R184, R166 ;  /* 0x000000a6b8a67221 */ /* 0x002fe20000010000 */
[----:B------:R-:W-:-:S03]  /*1b5c0*/  F2FP.BF16.F32.PACK_AB R184, R159, R184 ;  /* 0x000000b89fb8723e */ /* 0x000fc600000010ff */
[----:B------:R-:W-:-:S03]  /*1b5d0*/  FADD.FTZ R166, R159, R166 ;  /* 0x000000a69fa67221 */ /* 0x000fc60000010000 */
[----:B------:R-:W0:Y:S01]  /*1b5e0*/  MUFU.EX2 R186, R186 ;  /* 0x000000ba00ba7308 */ /* 0x000e220000000800 */
[C---:B--2---:R-:W-:Y:S01]  /*1b5f0*/  FADD.FTZ R164, R156.reuse, R165 ;  /* 0x000000a59ca47221 */ /* 0x044fe20000010000 */
[----:B------:R-:W-:-:S03]  /*1b600*/  F2FP.BF16.F32.PACK_AB R195, R156, R195 ;  /* 0x000000c39cc3723e */ /* 0x000fc600000010ff */
[----:B------:R-:W-:Y:S01]  /*1b610*/  FADD.FTZ R164, R189, R164 ;  /* 0x000000a4bda47221 */ /* 0x000fe20000010000 */
[C---:B------:R-:W-:Y:S02]  /*1b620*/  F2FP.BF16.F32.PACK_AB R189, R162.reuse, R189 ;  /* 0x000000bda2bd723e */ /* 0x040fe400000010ff */
[----:B------:R-:W1:Y:S01]  /*1b630*/  MUFU.EX2 R161, R161 ;  /* 0x000000a100a17308 */ /* 0x000e620000000800 */
[----:B------:R-:W-:-:S04]  /*1b640*/  FADD.FTZ R164, R162, R164 ;  /* 0x000000a4a2a47221 */ /* 0x000fc80000010000 */
[----:B------:R-:W-:Y:S01]  /*1b650*/  FADD.FTZ R164, R191, R164 ;  /* 0x000000a4bfa47221 */ /* 0x000fe20000010000 */
[----:B------:R-:W-:-:S03]  /*1b660*/  F2FP.BF16.F32.PACK_AB R191, R163, R191 ;  /* 0x000000bfa3bf723e */ /* 0x000fc600000010ff */
[----:B------:R-:W-:Y:S01]  /*1b670*/  FADD.FTZ R164, R163, R164 ;  /* 0x000000a4a3a47221 */ /* 0x000fe20000010000 */
[----:B0-----:R-:W-:Y:S01]  /*1b680*/  FADD.FTZ R166, R186, R166 ;  /* 0x000000a6baa67221 */ /* 0x001fe20000010000 */
[----:B------:R-:W-:Y:S02]  /*1b690*/  F2FP.BF16.F32.PACK_AB R186, R160, R186 ;  /* 0x000000baa0ba723e */ /* 0x000fe400000010ff */
[----:B------:R-:W-:Y:S01]  /*1b6a0*/  FADD.FTZ R164, R185, R164 ;  /* 0x000000a4b9a47221 */ /* 0x000fe20000010000 */
[----:B------:R-:W-:Y:S01]  /*1b6b0*/  F2FP.BF16.F32.PACK_AB R185, R178, R185 ;  /* 0x000000b9b2b9723e */ /* 0x000fe200000010ff */
[----:B------:R-:W-:Y:S02]  /*1b6c0*/  FADD.FTZ R227, R160, R166 ;  /* 0x000000a6a0e37221 */ /* 0x000fe40000010000 */
[----:B------:R-:W-:Y:S01]  /*1b6d0*/  FADD.FTZ R164, R178, R164 ;  /* 0x000000a4b2a47221 */ /* 0x000fe20000010000 */
[----:B-1----:R-:W-:-:S03]  /*1b6e0*/  F2FP.BF16.F32.PACK_AB R187, R161, R179 ;  /* 0x000000b3a1bb723e */ /* 0x002fc600000010ff */
[----:B------:R-:W-:-:S04]  /*1b6f0*/  FADD.FTZ R164, R179, R164 ;  /* 0x000000a4b3a47221 */ /* 0x000fc80000010000 */
[----:B------:R-:W-:Y:S01]  /*1b700*/  FADD.FTZ R226, R161, R164 ;  /* 0x000000a4a1e27221 */ /* 0x000fe20000010000 */
[----:B------:R-:W-:Y:S06]  /*1b710*/  @P2 BRA `(.L_x_1603) ;  /* 0xffffffdc00082947 */ /* 0x000fec000383ffff */
[----:B------:R-:W-:Y:S05]  /*1b720*/  BSYNC B1 ;  /* 0x0000000000017941 */ /* 0x000fea0003800000 */
.L_x_1592:
[----:B------:R-:W-:-:S07]  /*1b730*/  IMAD.MOV.U32 R5, RZ, RZ, R231 ;  /* 0x000000ffff057224 */ /* 0x000fce00078e00e7 */
.L_x_1591:
[----:B------:R-:W-:Y:S05]  /*1b740*/  BSYNC B0 ;  /* 0x0000000000007941 */ /* 0x000fea0003800000 */
.L_x_1590:
[----:B------:R-:W2:Y:S01]  /*1b750*/  LDL R152, [R1+0x50] ;  /* 0x0000500001987983 */ /* 0x000ea20000100800 */
[----:B------:R-:W-:Y:S01]  /*1b760*/  BSSY B0, `(.L_x_1604) ;  /* 0x00002f8000007945 */ /* 0x000fe20003800000 */
[----:B--2---:R-:W-:-:S13]  /*1b770*/  ISETP.GE.AND P2, PT, R5, R152, PT ;  /* 0x000000980500720c */ /* 0x004fda0003f46270 */
[----:B------:R-:W-:Y:S05]  /*1b780*/  @!P2 BRA `(.L_x_1605) ;  /* 0x0000002c00d4a947 */ /* 0x000fea0003800000 */
[----:B------:R-:W2:Y:S04]  /*1b790*/  LDL R153, [R1+0x54] ;  /* 0x0000540001997983 */ /* 0x000ea80000100800 */
[----:B------:R-:W2:Y:S01]  /*1b7a0*/  LDL R152, [R1+0x4] ;  /* 0x0000040001987983 */ /* 0x000ea20000100800 */
[----:B------:R-:W-:Y:S02]  /*1b7b0*/  IMAD.MOV.U32 R229, RZ, RZ, R4 ;  /* 0x000000ffffe57224 */ /* 0x000fe400078e0004 */
[----:B------:R-:W-:Y:S02]  /*1b7c0*/  IMAD.MOV.U32 R230, RZ, RZ, R3 ;  /* 0x000000ffffe67224 */ /* 0x000fe400078e0003 */
[----:B------:R-:W-:Y:S02]  /*1b7d0*/  IMAD.MOV.U32 R235, RZ, RZ, R218 ;  /* 0x000000ffffeb7224 */ /* 0x000fe400078e00da */
[----:B------:R-:W-:-:S02]  /*1b7e0*/  IMAD.MOV.U32 R232, RZ, RZ, R22 ;  /* 0x000000ffffe87224 */ /* 0x000fc400078e0016 */
[----:B--2---:R-:W-:-:S04]  /*1b7f0*/  IMAD R231, R152, 0x80, R153 ;  /* 0x0000008098e77824 */ /* 0x004fc800078e0299 */
[----:B------:R-:W-:-:S05]  /*1b800*/  VIADD R231, R231, 0x8 ;  /* 0x00000008e7e77836 */ /* 0x000fca0000000000 */
[----:B------:R-:W-:-:S07]  /*1b810*/  IADD3 R231, R231, R219, -R224 ;  /* 0x000000dbe7e77210 */ /* 0x000fce0007ffe8e0 */
.L_x_1624:
[----:B------:R-:W-:-:S05]  /*1b820*/  VIADD R2, R232, 0x1 ;  /* 0x00000001e8027836 */ /* 0x000fca0000000000 */
[----:B------:R-:W-:-:S04]  /*1b830*/  ISETP.NE.AND P2, PT, R2, 0x2, PT ;  /* 0x000000020200780c */ /* 0x000fc80003f45270 */
[----:B------:R-:W-:Y:S02]  /*1b840*/  SEL R2, R2, RZ, P2 ;  /* 0x000000ff02027207 */ /* 0x000fe40001000000 */
[----:B------:R-:W-:-:S03]  /*1b850*/  SEL R218, RZ, 0x1, P2 ;  /* 0x00000001ffda7807 */ /* 0x000fc60001000000 */
[----:B------:R-:W-:Y:S01]  /*1b860*/  IMAD.MOV.U32 R22, RZ, RZ, R2 ;  /* 0x000000ffff167224 */ /* 0x000fe200078e0002 */
[----:B------:R-:W-:Y:S01]  /*1b870*/  LOP3.LUT R218, R235, R218, RZ, 0x3c, !PT ;  /* 0x000000daebda7212 */ /* 0x000fe200078e3cff */
[----:B------:R-:W-:Y:S06]  /*1b880*/  @!P0 BRA `(.L_x_1606) ;  /* 0x0000000000048947 */ /* 0x000fec0003800000 */
[----:B------:R-:W-:Y:S01]  /*1b890*/  BPT.TRAP 0x1 ;  /* 0x000000040000795c */ /* 0x000fe20000300000 */
.L_x_1606:
[----:B------:R-:W-:Y:S01]  /*1b8a0*/  IMAD R4, R2, 0x8, R16 ;  /* 0x0000000802047824 */ /* 0x000fe200078e0210 */
[----:B------:R-:W-:-:S04]  /*1b8b0*/  SHF.L.U32 R2, R218, 0x1f, RZ ;  /* 0x0000001fda027819 */ /* 0x000fc800000006ff */
[----:B------:R0:W1:Y:S01]  /*1b8c0*/  SYNCS.PHASECHK.TRANS64.TRYWAIT P2, [R4+URZ+0x30830], R2 ;  /* 0x03083002040075a7 */ /* 0x000062000804017f */
[----:B------:R-:W-:Y:S05]  /*1b8d0*/  @!P0 BRA `(.L_x_1607) ;  /* 0x0000000000048947 */ /* 0x000fea0003800000 */
[----:B------:R-:W-:Y:S01]  /*1b8e0*/  BPT.TRAP 0x1 ;  /* 0x000000040000795c */ /* 0x000fe20000300000 */
.L_x_1607:
        /* <DEDUP_REMOVED lines=8> */
.L_x_1609:
[----:B------:R-:W-:Y:S05]  /*1b970*/  BSYNC B1 ;  /* 0x0000000000017941 */ /* 0x000fea0003800000 */
.L_x_1608:
        /* <DEDUP_REMOVED lines=45> */
[C---:B------:R-:W-:Y:S01]  /*1bc50*/  R2UR UR9, R3.reuse ;  /* 0x00000000030972ca */ /* 0x040fe200000e0000 */
[-C--:B------:R-:W-:Y:S01]  /*1bc60*/  FMUL.FTZ R28, R28, R23.reuse ;  /* 0x000000171c1c7220 */ /* 0x080fe20000410000 */
        /* <DEDUP_REMOVED lines=9> */
[----:B------:R-:W-:Y:S01]  /*1bd00*/  IMAD.MOV.U32 R2, RZ, RZ, R157 ;  /* 0x000000ffff027224 */ /* 0x000fe200078e009d */
[----:B------:R-:W-:Y:S01]  /*1bd10*/  R2UR UR59, R3 ;  /* 0x00000000033b72ca */ /* 0x000fe200000e0000 */
[----:B------:R-:W-:Y:S01]  /*1bd20*/  IMAD.MOV.U32 R3, RZ, RZ, R158 ;  /* 0x000000ffff037224 */ /* 0x000fe200078e009e */
[----:B------:R-:W-:Y:S01]  /*1bd30*/  R2UR UR19, R153 ;  /* 0x00000000991372ca */ /* 0x000fe200000e0000 */
[-C--:B------:R-:W-:Y:S01]  /*1bd40*/  FMUL.FTZ R37, R37, R23.reuse ;  /* 0x0000001725257220 */ /* 0x080fe20000410000 */
[C---:B------:R-:W-:Y:S01]  /*1bd50*/  R2UR UR23, R155.reuse ;  /* 0x000000009b1772ca */ /* 0x040fe200000e0000 */
        /* <DEDUP_REMOVED lines=209> */
.L_x_1611:
[----:B------:R-:W-:Y:S01]  /*1ca70*/  SHF.L.U32 R2, R235, 0x1f, RZ ;  /* 0x0000001feb027819 */ /* 0x000fe200000006ff */
[----:B------:R-:W-:-:S04]  /*1ca80*/  IMAD R0, R232, 0x8, R16 ;  /* 0x00000008e8007824 */ /* 0x000fc800078e0210 */
[----:B------:R0:W1:Y:S01]  /*1ca90*/  SYNCS.PHASECHK.TRANS64.TRYWAIT P2, [R0+URZ+0x30850], R2 ;  /* 0x03085002000075a7 */ /* 0x000062000804017f */
[----:B------:R-:W-:Y:S05]  /*1caa0*/  @!P0 BRA `(.L_x_1612) ;  /* 0x0000000000048947 */ /* 0x000fea0003800000 */
[----:B------:R-:W-:Y:S01]  /*1cab0*/  BPT.TRAP 0x1 ;  /* 0x000000040000795c */ /* 0x000fe20000300000 */
.L_x_1612:
[----:B------:R-:W-:Y:S04]  /*1cac0*/  BSSY B1, `(.L_x_1613) ;  /* 0x0000004000017945 */ /* 0x000fe80003800000 */
[----:B-1----:R-:W-:Y:S05]  /*1cad0*/  @P2 BRA `(.L_x_1614) ;  /* 0x0000000000082947 */ /* 0x002fea0003800000 */
[----:B------:R-:W1:Y:S02]  /*1cae0*/  SYNCS.PHASECHK.TRANS64.TRYWAIT P2, [R0+URZ+0x30850], R2 ;  /* 0x03085002000075a7 */ /* 0x000e64000804017f */
[----:B-1----:R-:W-:Y:S05]  /*1caf0*/  @!P2 BRA `(.L_x_1615) ;  /* 0x000000e00040a947 */ /* 0x002fea0003800000 */
.L_x_1614:
[----:B------:R-:W-:Y:S05]  /*1cb00*/  BSYNC B1 ;  /* 0x0000000000017941 */ /* 0x000fea0003800000 */
.L_x_1613:
[----:B01----:R-:W-:Y:S01]  /*1cb10*/  VIADD R2, R16, 0x400 ;  /* 0x0000040010027836 */ /* 0x003fe20000000000 */
[----:B------:R-:W2:Y:S01]  /*1cb20*/  LDL R23, [R1+0x24] ;  /* 0x0000240001177983 */ /* 0x000ea20000100800 */
[----:B------:R-:W-:Y:S01]  /*1cb30*/  IMAD.MOV.U32 R3, RZ, RZ, 0x40000040 ;  /* 0x40000040ff037424 */ /* 0x000fe200078e00ff */
[----:B------:R-:W-:Y:S01]  /*1cb40*/  WARPGROUP.ARRIVE ;  /* 0x00000000000079c5 */ /* 0x000fe20000000000 */
[----:B------:R-:W-:Y:S01]  /*1cb50*/  ULDC UR8, c[0x0][0x9d8] ;  /* 0x0002760000087ab9 */ /* 0x000fe20000000800 */
[----:B------:R-:W-:Y:S01]  /*1cb60*/  SHF.R.U32.HI R2, RZ, 0x4, R2 ;  /* 0x00000004ff027819 */ /* 0x000fe20000011602 */
[----:B------:R-:W3:Y:S01]  /*1cb70*/  LDL R235, [R1+0x4] ;  /* 0x0000040001eb7983 */ /* 0x000ee20000100800 */
[----:B------:R-:W-:Y:S01]  /*1cb80*/  @!P1 VIADD R4, R4, 0x30840 ;  /* 0x0003084004049836 */ /* 0x000fe20000000000 */
[----:B------:R-:W-:Y:S01]  /*1cb90*/  ULDC UR5, c[0x0][0x9e0] ;  /* 0x0002780000057ab9 */ /* 0x000fe20000000800 */
[----:B------:R-:W-:-:S04]  /*1cba0*/  LOP3.LUT R2, R2, 0x3fff, RZ, 0xc0, !PT ;  /* 0x00003fff02027812 */ /* 0x000fc800078ec0ff */
[----:B------:R-:W-:-:S05]  /*1cbb0*/  LOP3.LUT R2, R2, 0x2000000, RZ, 0xfc, !PT ;  /* 0x0200000002027812 */ /* 0x000fca00078efcff */
[----:B------:R-:W-:Y:S01]  /*1cbc0*/  IMAD R2, R232, 0x800, R2 ;  /* 0x00000800e8027824 */ /* 0x000fe200078e0202 */
[----:B------:R-:W-:Y:S01]  /*1cbd0*/  R2UR UR7, R3 ;  /* 0x00000000030772ca */ /* 0x000fe200000e0000 */
[----:B------:R-:W3:Y:S03]  /*1cbe0*/  LDL R232, [R1+0x54] ;  /* 0x0000540001e87983 */ /* 0x000ee60000100800 */
[----:B------:R-:W-:-:S13]  /*1cbf0*/  R2UR UR6, R2 ;  /* 0x00000000020672ca */ /* 0x000fda00000e0000 */
[----:B------:R-:W-:Y:S01]  /*1cc00*/  HGMMA.64x256x16.F32.BF16 R24, R196, gdesc[UR4].tnspB, R24, gsb0 ;  /* 0x43e00004c4187df0 */ /* 0x000fe20008001818 */
[----:B--2---:R-:W-:Y:S02]  /*1cc10*/  R2UR UR4, R23 ;  /* 0x00000000170472ca */ /* 0x004fe400000e0000 */
[----:B------:R-:W-:Y:S02]  /*1cc20*/  WARPGROUP.DEPBAR.LE gsb0, 0x0 ;  /* 0x00008000000079c5 */ /* 0x000fe40000010000 */
[----:B------:R-:W-:Y:S02]  /*1cc30*/  VIADD R196, R2, 0x80 ;  /* 0x0000008002c47836 */ /* 0x000fe40000000000 */
[----:B------:R-:W-:-:S03]  /*1cc40*/  IMAD.MOV.U32 R197, RZ, RZ, 0x40000040 ;  /* 0x40000040ffc57424 */ /* 0x000fc600078e00ff */
[----:B------:R-:W-:Y:S02]  /*1cc50*/  R2UR UR6, R196 ;  /* 0x00000000c40672ca */ /* 0x000fe400000e0000 */
[----:B------:R-:W-:Y:S01]  /*1cc60*/  R2UR UR7, R197 ;  /* 0x00000000c50772ca */ /* 0x000fe200000e0000 */
[----:B------:R-:W-:-:S15]  /*1cc70*/  WARPGROUP.ARRIVE ;  /* 0x00000000000079c5 */ /* 0x000fde0000000000 */
[----:B------:R-:W-:Y:S01]  /*1cc80*/  HGMMA.64x256x16.F32.BF16 R24, R192, gdesc[UR4].tnspB, R24, gsb0 ;  /* 0x43e00004c0187df0 */ /* 0x000fe20008001818 */
[----:B------:R-:W-:Y:S02]  /*1cc90*/  IMAD.MOV.U32 R3, RZ, RZ, 0x40000040 ;  /* 0x40000040ff037424 */ /* 0x000fe400078e00ff */
[----:B------:R-:W-:Y:S02]  /*1cca0*/  WARPGROUP.DEPBAR.LE gsb0, 0x0 ;  /* 0x00008000000079c5 */ /* 0x000fe40000010000 */
[----:B------:R-:W-:Y:S02]  /*1ccb0*/  VIADD R192, R2, 0x100 ;  /* 0x0000010002c07836 */ /* 0x000fe40000000000 */
[----:B------:R-:W-:-:S03]  /*1ccc0*/  IMAD.MOV.U32 R193, RZ, RZ, 0x40000040 ;  /* 0x40000040ffc17424 */ /* 0x000fc600078e00ff */
[----:B------:R-:W-:Y:S02]  /*1ccd0*/  R2UR UR6, R192 ;  /* 0x00000000c00672ca */ /* 0x000fe400000e0000 */
[----:B------:R-:W-:Y:S01]  /*1cce0*/  R2UR UR7, R193 ;  /* 0x00000000c10772ca */ /* 0x000fe200000e0000 */
[----:B------:R-:W-:-:S15]  /*1ccf0*/  WARPGROUP.ARRIVE ;  /* 0x00000000000079c5 */ /* 0x000fde0000000000 */
[----:B------:R-:W-:Y:S01]  /*1cd00*/  HGMMA.64x256x16.F32.BF16 R24, R188, gdesc[UR4].tnspB, R24, gsb0 ;  /* 0x43e00004bc187df0 */ /* 0x000fe20008001818 */
[----:B------:R-:W-:Y:S01]  /*1cd10*/  VIADD R2, R2, 0x180 ;  /* 0x0000018002027836 */ /* 0x000fe20000000000 */
[----:B------:R-:W-:-:S04]  /*1cd20*/  R2UR UR7, R3 ;  /* 0x00000000030772ca */ /* 0x000fc800000e0000 */
[----:B------:R-:W-:Y:S01]  /*1cd30*/  R2UR UR6, R2 ;  /* 0x00000000020672ca */ /* 0x000fe200000e0000 */
[----:B------:R-:W-:Y:S01]  /*1cd40*/  FMUL.FTZ R3, R153, UR8 ;  /* 0x0000000899037c20 */ /* 0x000fe20008410000 */
[----:B------:R-:W-:Y:S01]  /*1cd50*/  FMUL.FTZ R23, R155, UR8 ;  /* 0x000000089b177c20 */ /* 0x000fe20008410000 */
[----:B------:R-:W-:Y:S01]  /*1cd60*/  FMUL.FTZ R153, R158, UR8 ;  /* 0x000000089e997c20 */ /* 0x000fe20008410000 */
[----:B------:R-:W-:Y:S01]  /*1cd70*/  FMUL.FTZ R155, R159, UR8 ;  /* 0x000000089f9b7c20 */ /* 0x000fe20008410000 */
[----:B------:R-:W-:Y:S01]  /*1cd80*/  @!P1 PRMT R4, RZ, 0x654, R4 ;  /* 0x00000654ff049816 */ /* 0x000fe20000000004 */
        /* <DEDUP_REMOVED lines=18> */
[----:B------:R-:W1:Y:S08]  /*1ceb0*/  MUFU.TANH R3, R3 ;  /* 0x0000000300037308 */ /* 0x000e700000002400 */
[----:B------:R-:W2:Y:S08]  /*1cec0*/  MUFU.TANH R152, R152 ;  /* 0x0000009800987308 */ /* 0x000eb00000002400 */
[----:B------:R-:W4:Y:S08]  /*1ced0*/  MUFU.TANH R23, R23 ;  /* 0x0000001700177308 */ /* 0x000f300000002400 */
[----:B------:R-:W0:Y:S08]  /*1cee0*/  MUFU.TANH R154, R154 ;  /* 0x0000009a009a7308 */ /* 0x000e300000002400 */
[----:B------:R-:W0:Y:S08]  /*1cef0*/  MUFU.TANH R153, R153 ;  /* 0x0000009900997308 */ /* 0x000e300000002400 */
[----:B------:R-:W0:Y:S01]  /*1cf00*/  MUFU.TANH R155, R155 ;  /* 0x0000009b009b7308 */ /* 0x000e220000002400 */
[----:B------:R-:W-:-:S02]  /*1cf10*/  WARPGROUP.DEPBAR.LE gsb0, 0x0 ;  /* 0x00008000000079c5 */ /* 0x000fc40000010000 */
[----:B------:R-:W-:-:S06]  /*1cf20*/  WARPGROUP.ARRIVE ;  /* 0x00000000000079c5 */ /* 0x000fcc0000000000 */
[----:B------:R-:W-:Y:S01]  /*1cf30*/  HGMMA.64x256x16.F32.BF16 R24, R184, gdesc[UR4].tnspB, R24, gsb0 ;  /* 0x43e00004b8187df0 */ /* 0x000fe20008001818 */
        /* <DEDUP_REMOVED lines=14> */
[----:B---3--:R-:W-:Y:S01]  /*1d020*/  IMAD R180, R235, 0x80, R232 ;  /* 0x00000080ebb47824 */ /* 0x008fe200078e02e8 */
[----:B------:R-:W-:-:S02]  /*1d030*/  WARPGROUP.DEPBAR.LE gsb0, 0x0 ;  /* 0x00008000000079c5 */ /* 0x000fc40000010000 */
[----:B------:R-:W-:Y:S01]  /*1d040*/  FMUL.FTZ R185, R161, UR8 ;  /* 0x00000008a1b97c20 */ /* 0x000fe20008410000 */
        /* <DEDUP_REMOVED lines=8> */
[----:B------:R3:W-:Y:S01]  /*1d0d0*/  @!P1 SYNCS.ARRIVE.TRANS64.RED.A1T0 RZ, [R4+URZ], RZ ;  /* 0x000000ff04ff99a7 */ /* 0x0007e2000810043f */
[----:B------:R-:W-:Y:S01]  /*1d0e0*/  FMUL.FTZ R184, R157, UR8 ;  /* 0x000000089db87c20 */ /* 0x000fe20008410000 */
[----:B------:R-:W-:Y:S01]  /*1d0f0*/  FMUL.FTZ R179, R181, UR8 ;  /* 0x00000008b5b37c20 */ /* 0x000fe20008410000 */
[----:B------:R-:W-:Y:S01]  /*1d100*/  IADD3 R156, R219, 0x1, -R177 ;  /* 0x00000001db9c7810 */ /* 0x000fe20007ffe8b1 */
[----:B---3--:R-:W-:-:S04]  /*1d110*/  FMUL.FTZ R4, R182, UR8 ;  /* 0x00000008b6047c20 */ /* 0x008fc80008410000 */
[----:B------:R-:W-:Y:S01]  /*1d120*/  IMAD.IADD R156, R156, 0x1, -R224 ;  /* 0x000000019c9c7824 */ /* 0x000fe200078e0ae0 */
[----:B------:R-:W3:Y:S03]  /*1d130*/  MUFU.TANH R184, R184 ;  /* 0x000000b800b87308 */ /* 0x000ee60000002400 */
[----:B------:R-:W-:-:S05]  /*1d140*/  IMAD R183, R234, -0x2, R156 ;  /* 0xfffffffeeab77824 */ /* 0x000fca00078e029c */
[----:B------:R-:W0:Y:S01]  /*1d150*/  MUFU.TANH R185, R185 ;  /* 0x000000b900b97308 */ /* 0x000e220000002400 */
[----:B------:R-:W-:-:S07]  /*1d160*/  VIADD R187, R183, UR5 ;  /* 0x00000005b7bb7c36 */ /* 0x000fce0008000000 */
        /* <DEDUP_REMOVED lines=9> */
[----:B------:R-:W-:-:S02]  /*1d200*/  VIADD R183, R183, UR4 ;  /* 0x00000004b7b77c36 */ /* 0x000fc40008000000 */
[C---:B------:R-:W-:Y:S02]  /*1d210*/  IMAD.IADD R182, R180.reuse, 0x1, R187 ;  /* 0x00000001b4b67824 */ /* 0x040fe400078e02bb */
[----:B------:R-:W-:Y:S01]  /*1d220*/  IMAD.IADD R181, R180, 0x1, R183 ;  /* 0x00000001b4b57824 */ /* 0x000fe200078e02b7 */
[----:B-1234-:R-:W-:Y:S06]  /*1d230*/  @!P5 BRA `(.L_x_1616) ;  /* 0x000000000064d947 */ /* 0x01efec0003800000 */
[----:B------:R-:W-:Y:S01]  /*1d240*/  IADD3 R189, R180, R219, -R224 ;  /* 0x000000dbb4bd7210 */ /* 0x000fe20007ffe8e0 */
[----:B------:R-:W-:Y:S03]  /*1d250*/  BSSY B1, `(.L_x_1617) ;  /* 0x0000013000017945 */ /* 0x000fe60003800000 */
        /* <DEDUP_REMOVED lines=11> */
.L_x_1618:
[----:B------:R-:W-:Y:S01]  /*1d310*/  ULDC UR4, c[0x0][0x9e4] ;  /* 0x0002790000047ab9 */ /* 0x000fe20000000800 */
[----:B------:R-:W-:Y:S01]  /*1d320*/  IADD3 R189, R180, R219, -R224 ;  /* 0x000000dbb4bd7210 */ /* 0x000fe20007ffe8e0 */
[----:B------:R-:W-:-:S05]  /*1d330*/  IMAD.U32 R188, RZ, RZ, UR4 ;  /* 0x00000004ffbc7e24 */ /* 0x000fca000f8e00ff */
[----:B------:R-:W-:-:S13]  /*1d340*/  ISETP.NE.AND P2, PT, R188, 0x1, PT ;  /* 0x00000001bc00780c */ /* 0x000fda0003f45270 */
[----:B------:R-:W1:Y:S02]  /*1d350*/  @P2 LDC.64 R156, c[0x0][0x9e8] ;  /* 0x00027a00ff9c2b82 */ /* 0x000e640000000a00 */
[----:B-1----:R-:W-:-:S05]  /*1d360*/  @P2 IMAD.HI.U32 R156, R189, R156, RZ ;  /* 0x0000009cbd9c2227 */ /* 0x002fca00078e00ff */
[----:B------:R-:W-:-:S07]  /*1d370*/  @P2 SHF.R.U32.HI R189, RZ, R157, R156 ;  /* 0x0000009dffbd2219 */ /* 0x000fce000001169c */
.L_x_1619:
[----:B------:R-:W-:Y:S05]  /*1d380*/  BSYNC B1 ;  /* 0x0000000000017941 */ /* 0x000fea0003800000 */
.L_x_1617:
[----:B------:R-:W-:-:S04]  /*1d390*/  IMAD R189, R189, R188, -R177 ;  /* 0x000000bcbdbd7224 */ /* 0x000fc800078e0ab1 */
[----:B------:R-:W-:-:S05]  /*1d3a0*/  IMAD R189, R234, -0x2, R189 ;  /* 0xfffffffeeabd7824 */ /* 0x000fca00078e02bd */
[----:B------:R-:W-:Y:S02]  /*1d3b0*/  VIMNMX R181, R181, R189, !PT ;  /* 0x000000bdb5b57248 */ /* 0x000fe40007fe0100 */
[----:B------:R-:W-:-:S07]  /*1d3c0*/  VIADDMNMX R182, R189, R188, R182, PT ;  /* 0x000000bcbdb67246 */ /* 0x000fce00038001b6 */
.L_x_1616:
[----:B------:R-:W-:Y:S02]  /*1d3d0*/  ISETP.GT.AND P2, PT, R5, -0x1, PT ;  /* 0xffffffff0500780c */ /* 0x000fe40003f44270 */
[----:B------:R-:W-:Y:S02]  /*1d3e0*/  IADD3 R187, R187, 0x8, R180 ;  /* 0x00000008bbbb7810 */ /* 0x000fe40007ffe0b4 */
[C---:B------:R-:W-:Y:S02]  /*1d3f0*/  ISETP.GT.AND P3, PT, R181.reuse, RZ, P2 ;  /* 0x000000ffb500720c */ /* 0x040fe40001764270 */
[C---:B------:R-:W-:Y:S02]  /*1d400*/  ISETP.GT.AND P6, PT, R181.reuse, 0x1, P2 ;  /* 0x00000001b500780c */ /* 0x040fe400017c4270 */
[----:B------:R-:W-:Y:S02]  /*1d410*/  ISETP.LT.OR P4, PT, R182, 0x1, P3 ;  /* 0x00000001b600780c */ /* 0x000fe40001f81670 */
[----:B------:R-:W-:-:S02]  /*1d420*/  ISETP.GT.AND P3, PT, R181, 0x8, P2 ;  /* 0x00000008b500780c */ /* 0x000fc40001764270 */
[----:B0-----:R-:W-:Y:S02]  /*1d430*/  FSEL R156, R2, -INF , !P4 ;  /* 0xff800000029c7808 */ /* 0x001fe40006000000 */
        /* <DEDUP_REMOVED lines=48> */
[----:B------:R-:W-:Y:S01]  /*1d740*/  ULDC UR4, c[0x0][0x9e4] ;  /* 0x0002790000047ab9 */ /* 0x000fe20000000800 */
[----:B------:R-:W-:Y:S02]  /*1d750*/  VIADD R180, R180, 0x8 ;  /* 0x00000008b4b47836 */ /* 0x000fe40000000000 */
[----:B------:R-:W-:-:S03]  /*1d760*/  IMAD.U32 R181, RZ, RZ, UR4 ;  /* 0x00000004ffb57e24 */ /* 0x000fc6000f8e00ff */
[----:B------:R-:W-:Y:S02]  /*1d770*/  IADD3 R180, R180, R219, -R224 ;  /* 0x000000dbb4b47210 */ /* 0x000fe40007ffe8e0 */
[----:B------:R-:W-:Y:S02]  /*1d780*/  ISETP.NE.AND P3, PT, R181, 0x1, PT ;  /* 0x00000001b500780c */ /* 0x000fe40003f65270 */
[----:B------:R-:W-:-:S11]  /*1d790*/  LOP3.LUT R180, RZ, R180, RZ, 0x33, !PT ;  /* 0x000000b4ffb47212 */ /* 0x000fd600078e33ff */
[----:B------:R-:W0:Y:S02]  /*1d7a0*/  @P3 LDC.64 R2, c[0x0][0x9e8] ;  /* 0x00027a00ff023b82 */ /* 0x000e240000000a00 */
[----:B0-----:R-:W-:-:S05]  /*1d7b0*/  @P3 IMAD.HI.U32 R2, R180, R2, RZ ;  /* 0x00000002b4023227 */ /* 0x001fca00078e00ff */
[----:B------:R-:W-:-:S04]  /*1d7c0*/  @P3 SHF.R.U32.HI R180, RZ, R3, R2 ;  /* 0x00000003ffb43219 */ /* 0x000fc80000011602 */
[----:B------:R-:W-:Y:S01]  /*1d7d0*/  LOP3.LUT R180, RZ, R180, RZ, 0x33, !PT ;  /* 0x000000b4ffb47212 */ /* 0x000fe200078e33ff */
[----:B------:R-:W-:Y:S06]  /*1d7e0*/  BRA `(.L_x_1623) ;  /* 0x00000000001c7947 */ /* 0x000fec0003800000 */
.L_x_1622:
[----:B------:R-:W-:Y:S01]  /*1d7f0*/  ULDC UR4, c[0x0][0x9e4] ;  /* 0x0002790000047ab9 */ /* 0x000fe20000000800 */
[----:B------:R-:W-:Y:S02]  /*1d800*/  IMAD.MOV.U32 R180, RZ, RZ, R231 ;  /* 0x000000ffffb47224 */ /* 0x000fe400078e00e7 */
[----:B------:R-:W-:-:S05]  /*1d810*/  IMAD.U32 R181, RZ, RZ, UR4 ;  /* 0x00000004ffb57e24 */ /* 0x000fca000f8e00ff */
[----:B------:R-:W-:-:S13]  /*1d820*/  ISETP.NE.AND P3, PT, R181, 0x1, PT ;  /* 0x00000001b500780c */ /* 0x000fda0003f65270 */
[----:B------:R-:W0:Y:S02]  /*1d830*/  @P3 LDC.64 R2, c[0x0][0x9e8] ;  /* 0x00027a00ff023b82 */ /* 0x000e240000000a00 */
[----:B0-----:R-:W-:-:S05]  /*1d840*/  @P3 IMAD.HI.U32 R2, R231, R2, RZ ;  /* 0x00000002e7023227 */ /* 0x001fca00078e00ff */
[----:B------:R-:W-:-:S07]  /*1d850*/  @P3 SHF.R.U32.HI R180, RZ, R3, R2 ;  /* 0x00000003ffb43219 */ /* 0x000fce0000011602 */
.L_x_1623:
[----:B------:R-:W-:Y:S05]  /*1d860*/  BSYNC B1 ;  /* 0x0000000000017941 */ /* 0x000fea0003800000 */
.L_x_1621:
[----:B------:R-:W-:-:S04]  /*1d870*/  IMAD R177, R180, R181, -R177 ;  /* 0x000000b5b4b17224 */ /* 0x000fc800078e0ab1 */
[----:B------:R-:W-:-:S05]  /*1d880*/  IMAD R177, R234, -0x2, R177 ;  /* 0xfffffffeeab17824 */ /* 0x000fca00078e02b1 */
[----:B------:R-:W-:Y:S02]  /*1d890*/  VIMNMX R183, R183, R177, !PT ;  /* 0x000000b1b7b77248 */ /* 0x000fe40007fe0100 */
[----:B------:R-:W-:-:S07]  /*1d8a0*/  VIADDMNMX R187, R177, R181, R187, PT ;  /* 0x000000b5b1bb7246 */ /* 0x000fce00038001bb */
.L_x_1620:
[----:B------:R-:W-:Y:S01]  /*1d8b0*/  @!P1 VIADD R0, R0, 0x30860 ;  /* 0x0003086000009836 */ /* 0x000fe20000000000 */
[----:B------:R-:W2:Y:S01]  /*1d8c0*/  LDL R181, [R1+0x50] ;  /* 0x0000500001b57983 */ /* 0x000ea20000100800 */
[----:B------:R-:W-:Y:S01]  /*1d8d0*/  ULDC UR4, c[0x0][0x988] ;  /* 0x0002620000047ab9 */ /* 0x000fe20000000800 */
[----:B------:R-:W-:Y:S01]  /*1d8e0*/  ISETP.GT.AND P6, PT, R183, 0x9, P2 ;  /* 0x00000009b700780c */ /* 0x000fe200017c4270 */
[----:B------:R-:W-:Y:S01]  /*1d8f0*/  IMAD.MOV.U32 R235, RZ, RZ, R218 ;  /* 0x000000ffffeb7224 */ /* 0x000fe200078e00da */
[----:B------:R-:W-:Y:S01]  /*1d900*/  @!P1 PRMT R0, RZ, 0x654, R0 ;  /* 0x00000654ff009816 */ /* 0x000fe20000000000 */
[----:B------:R-:W-:Y:S01]  /*1d910*/  IMAD.MOV.U32 R232, RZ, RZ, R22 ;  /* 0x000000ffffe87224 */ /* 0x000fe200078e0016 */
[----:B------:R-:W-:Y:S02]  /*1d920*/  ISETP.LT.OR P6, PT, R187, 0xa, P6 ;  /* 0x0000000abb00780c */ /* 0x000fe400037c1670 */
[----:B------:R0:W-:Y:S01]  /*1d930*/  @!P1 SYNCS.ARRIVE.TRANS64.RED.A1T0 RZ, [R0+URZ], RZ ;  /* 0x000000ff00ff99a7 */ /* 0x0001e2000810043f */
[----:B------:R-:W-:-:S02]  /*1d940*/  ISETP.GT.AND P4, PT, R183, 0x1, P2 ;  /* 0x00000001b700780c */ /* 0x000fc40001784270 */
[----:B------:R-:W-:Y:S02]  /*1d950*/  FSEL R155, R155, -INF , !P6 ;  /* 0xff8000009b9b7808 */ /* 0x000fe40007000000 */
[----:B------:R-:W-:Y:S02]  /*1d960*/  ISETP.GT.AND P6, PT, R183, 0x18, P2 ;  /* 0x00000018b700780c */ /* 0x000fe400017c4270 */
[C---:B------:R-:W-:Y:S02]  /*1d970*/  ISETP.LT.OR P4, PT, R187.reuse, 0x2, P4 ;  /* 0x00000002bb00780c */ /* 0x040fe40002781670 */
        /* <DEDUP_REMOVED lines=17> */
[----:B------:R-:W-:Y:S02]  /*1da90*/  ISETP.GT.AND P6, PT, R183, 0x38, P2 ;  /* 0x00000038b700780c */ /* 0x000fe400017c4270 */
[----:B------:R-:W-:Y:S02]  /*1daa0*/  FMNMX.FTZ R0, R169, R0, !PT ;  /* 0x00000000a9007209 */ /* 0x000fe40007810000 */
[----:B------:R-:W-:Y:S02]  /*1dab0*/  ISETP.LT.OR P6, PT, R187, 0x39, P6 ;  /* 0x00000039bb00780c */ /* 0x000fe400037c1670 */
        /* <DEDUP_REMOVED lines=10> */
[----:B------:R-:W-:-:S03]  /*1db60*/  IMAD.U32 R2, RZ, RZ, UR4 ;  /* 0x00000004ff027e24 */ /* 0x000fc6000f8e00ff */
[C---:B------:R-:W-:Y:S01]  /*1db70*/  FSETP.NEU.FTZ.AND P3, PT, R3.reuse, -INF , PT ;  /* 0xff8000000300780b */ /* 0x040fe20003f7d000 */
[----:B------:R-:W-:-:S03]  /*1db80*/  FMUL.FTZ R0, R3, R2 ;  /* 0x0000000203007220 */ /* 0x000fc60000410000 */
[----:B------:R-:W-:Y:S02]  /*1db90*/  FSEL R177, R3, RZ, P3 ;  /* 0x000000ff03b17208 */ /* 0x000fe40001800000 */
[----:B------:R-:W-:Y:S02]  /*1dba0*/  FSEL R0, R0, RZ, P3 ;  /* 0x000000ff00007208 */ /* 0x000fe40001800000 */
[----:B------:R-:W-:Y:S01]  /*1dbb0*/  ISETP.GT.AND P3, PT, R183, 0x8, P2 ;  /* 0x00000008b700780c */ /* 0x000fe20001764270 */
[----:B------:R-:W-:Y:S01]  /*1dbc0*/  FADD.FTZ R177, -R177, R230 ;  /* 0x000000e6b1b17221 */ /* 0x000fe20000010100 */
[----:B------:R-:W-:Y:S02]  /*1dbd0*/  IMAD.MOV.U32 R230, RZ, RZ, R3 ;  /* 0x000000ffffe67224 */ /* 0x000fe400078e0003 */
[-CC-:B------:R-:W-:Y:S01]  /*1dbe0*/  FFMA.FTZ R156, R156, R2.reuse, -R0.reuse ;  /* 0x000000029c9c7223 */ /* 0x180fe20000010800 */
[-CC-:B------:R-:W-:Y:S01]  /*1dbf0*/  FFMA.FTZ R157, R157, R2.reuse, -R0.reuse ;  /* 0x000000029d9d7223 */ /* 0x180fe20000010800 */
[-C--:B------:R-:W-:Y:S01]  /*1dc00*/  FMUL.FTZ R177, R177, R2.reuse ;  /* 0x00000002b1b17220 */ /* 0x080fe20000410000 */
[-CC-:B------:R-:W-:Y:S01]  /*1dc10*/  FFMA.FTZ R154, R154, R2.reuse, -R0.reuse ;  /* 0x000000029a9a7223 */ /* 0x180fe20000010800 */
        /* <DEDUP_REMOVED lines=12> */
[----:B------:R-:W-:Y:S01]  /*1dce0*/  FFMA.FTZ R0, R179, R2, -R0 ;  /* 0x00000002b3007223 */ /* 0x000fe20000010800 */
[----:B------:R-:W-:Y:S01]  /*1dcf0*/  FSEL R179, R23, -INF , !P4 ;  /* 0xff80000017b37808 */ /* 0x000fe20006000000 */
[----:B------:R-:W-:Y:S01]  /*1dd00*/  MUFU.EX2 R156, R156 ;  /* 0x0000009c009c7308 */ /* 0x000fe20000000800 */
[----:B------:R-:W-:-:S02]  /*1dd10*/  ISETP.LT.OR P3, PT, R187, 0x9, P3 ;  /* 0x00000009bb00780c */ /* 0x000fc40001f61670 */
[----:B------:R-:W-:Y:S02]  /*1dd20*/  ISETP.GT.AND P4, PT, R183, 0x10, P2 ;  /* 0x00000010b700780c */ /* 0x000fe40001784270 */
[----:B------:R-:W-:Y:S02]  /*1dd30*/  FSEL R153, R153, -INF , !P3 ;  /* 0xff80000099997808 */ /* 0x000fe40005800000 */
[----:B------:R-:W-:Y:S01]  /*1dd40*/  ISETP.GT.AND P3, PT, R183, 0x11, P2 ;  /* 0x00000011b700780c */ /* 0x000fe20001764270 */
[----:B------:R-:W0:Y:S01]  /*1dd50*/  MUFU.EX2 R23, R177 ;  /* 0x000000b100177308 */ /* 0x000e220000000800 */
[C---:B------:R-:W-:Y:S02]  /*1dd60*/  ISETP.LT.OR P4, PT, R187.reuse, 0x11, P4 ;  /* 0x00000011bb00780c */ /* 0x040fe40002781670 */
[----:B------:R-:W-:Y:S02]  /*1dd70*/  ISETP.LT.OR P3, PT, R187, 0x12, P3 ;  /* 0x00000012bb00780c */ /* 0x000fe40001f61670 */
[----:B------:R-:W-:-:S02]  /*1dd80*/  FSEL R158, R158, -INF , !P4 ;  /* 0xff8000009e9e7808 */ /* 0x000fc40006000000 */
[C---:B------:R-:W-:Y:S01]  /*1dd90*/  ISETP.GT.AND P4, PT, R183.reuse, 0x19, P2 ;  /* 0x00000019b700780c */ /* 0x040fe20001784270 */
[----:B------:R0:W1:Y:S01]  /*1dda0*/  MUFU.EX2 R196, R157 ;  /* 0x0000009d00c47308 */ /* 0x0000620000000800 */
[----:B------:R-:W-:Y:S02]  /*1ddb0*/  FSEL R160, R160, -INF , !P3 ;  /* 0xff800000a0a07808 */ /* 0x000fe40005800000 */
[----:B------:R-:W-:Y:S02]  /*1ddc0*/  ISETP.GT.AND P3, PT, R183, 0x20, P2 ;  /* 0x00000020b700780c */ /* 0x000fe40001764270 */
[C---:B------:R-:W-:Y:S02]  /*1ddd0*/  ISETP.LT.OR P4, PT, R187.reuse, 0x1a, P4 ;  /* 0x0000001abb00780c */ /* 0x040fe40002781670 */
[----:B------:R-:W-:Y:S01]  /*1dde0*/  ISETP.LT.OR P3, PT, R187, 0x21, P3 ;  /* 0x00000021bb00780c */ /* 0x000fe20001f61670 */
[----:B------:R-:W-:Y:S01]  /*1ddf0*/  MUFU.EX2 R154, R154 ;  /* 0x0000009a009a7308 */ /* 0x000fe20000000800 */
[----:B0-----:R-:W-:Y:S01]  /*1de00*/  FFMA.FTZ R157, R23, R227, R156 ;  /* 0x000000e3179d7223 */ /* 0x001fe2000001009c */
[----:B------:R-:W-:-:S02]  /*1de10*/  FSEL R162, R162, -INF , !P4 ;  /* 0xff800000a2a27808 */ /* 0x000fc40006000000 */
[----:B------:R-:W-:Y:S02]  /*1de20*/  ISETP.GT.AND P4, PT, R183, 0x28, P2 ;  /* 0x00000028b700780c */ /* 0x000fe40001784270 */
[----:B------:R-:W-:Y:S02]  /*1de30*/  FSEL R163, R163, -INF , !P3 ;  /* 0xff800000a3a37808 */ /* 0x000fe40005800000 */
[----:B------:R-:W-:Y:S01]  /*1de40*/  ISETP.GT.AND P3, PT, R183, 0x29, P2 ;  /* 0x00000029b700780c */ /* 0x000fe20001764270 */
[C---:B-1----:R-:W-:Y:S01]  /*1de50*/  FADD.FTZ R157, R196.reuse, R157 ;  /* 0x0000009dc49d7221 */ /* 0x042fe20000010000 */
[----:B------:R-:W-:Y:S01]  /*1de60*/  F2FP.BF16.F32.PACK_AB R196, R196, R156 ;  /* 0x0000009cc4c4723e */ /* 0x000fe200000010ff */
[----:B------:R-:W0:Y:S01]  /*1de70*/  MUFU.EX2 R184, R184 ;  /* 0x000000b800b87308 */ /* 0x000e220000000800 */
[----:B------:R-:W-:Y:S02]  /*1de80*/  FMNMX.FTZ R156, R152, R229, !PT ;  /* 0x000000e5989c7209 */ /* 0x000fe40007810000 */
[----:B------:R-:W-:-:S02]  /*1de90*/  ISETP.LT.OR P4, PT, R187, 0x29, P4 ;  /* 0x00000029bb00780c */ /* 0x000fc40002781670 */
[----:B------:R-:W-:Y:S02]  /*1dea0*/  FMNMX.FTZ R156, R179, R156, !PT ;  /* 0x0000009cb39c7209 */ /* 0x000fe40007810000 */
[----:B------:R-:W-:Y:S01]  /*1deb0*/  ISETP.LT.OR P3, PT, R187, 0x2a, P3 ;  /* 0x0000002abb00780c */ /* 0x000fe20001f61670 */
[----:B------:R-:W-:Y:S01]  /*1dec0*/  MUFU.EX2 R159, R159 ;  /* 0x0000009f009f7308 */ /* 0x000fe20000000800 */
[----:B------:R-:W-:Y:S02]  /*1ded0*/  FMNMX.FTZ R156, R153, R156, !PT ;  /* 0x0000009c999c7209 */ /* 0x000fe40007810000 */
[----:B------:R-:W-:Y:S02]  /*1dee0*/  FSEL R166, R166, -INF , !P4 ;  /* 0xff800000a6a67808 */ /* 0x000fe40006000000 */
[----:B------:R-:W-:Y:S02]  /*1def0*/  FMNMX.FTZ R156, R155, R156, !PT ;  /* 0x0000009c9b9c7209 */ /* 0x000fe40007810000 */
[----:B------:R-:W-:Y:S01]  /*1df00*/  ISETP.GT.AND P4, PT, R183, 0x30, P2 ;  /* 0x00000030b700780c */ /* 0x000fe20001784270 */
[----:B------:R-:W1:Y:S01]  /*1df10*/  MUFU.EX2 R185, R185 ;  /* 0x000000b900b97308 */ /* 0x000e620000000800 */
[----:B------:R-:W-:-:S02]  /*1df20*/  FMNMX.FTZ R156, R158, R156, !PT ;  /* 0x0000009c9e9c7209 */ /* 0x000fc40007810000 */
[----:B------:R-:W-:Y:S02]  /*1df30*/  FSEL R168, R168, -INF , !P3 ;  /* 0xff800000a8a87808 */ /* 0x000fe40005800000 */
[----:B------:R-:W-:Y:S02]  /*1df40*/  FMNMX.FTZ R156, R160, R156, !PT ;  /* 0x0000009ca09c7209 */ /* 0x000fe40007810000 */
[----:B------:R-:W-:Y:S01]  /*1df50*/  ISETP.GT.AND P3, PT, R183, 0x31, P2 ;  /* 0x00000031b700780c */ /* 0x000fe20001764270 */
[----:B------:R-:W-:Y:S01]  /*1df60*/  MUFU.EX2 R186, R186 ;  /* 0x000000ba00ba7308 */ /* 0x000fe20000000800 */
[----:B------:R-:W-:Y:S02]  /*1df70*/  FMNMX.FTZ R156, R161, R156, !PT ;  /* 0x0000009ca19c7209 */ /* 0x000fe40007810000 */
[----:B------:R-:W-:Y:S02]  /*1df80*/  ISETP.LT.OR P4, PT, R187, 0x31, P4 ;  /* 0x00000031bb00780c */ /* 0x000fe40002781670 */
[----:B------:R-:W-:-:S02]  /*1df90*/  FMNMX.FTZ R156, R162, R156, !PT ;  /* 0x0000009ca29c7209 */ /* 0x000fc40007810000 */
[----:B------:R-:W-:Y:S01]  /*1dfa0*/  ISETP.LT.OR P3, PT, R187, 0x32, P3 ;  /* 0x00000032bb00780c */ /* 0x000fe20001f61670 */
[----:B------:R-:W3:Y:S01]  /*1dfb0*/  MUFU.EX2 R165, R165 ;  /* 0x000000a500a57308 */ /* 0x000ee20000000800 */
[----:B------:R-:W-:Y:S02]  /*1dfc0*/  FMNMX.FTZ R156, R163, R156, !PT ;  /* 0x0000009ca39c7209 */ /* 0x000fe40007810000 */
[----:B------:R-:W-:Y:S02]  /*1dfd0*/  FSEL R170, R170, -INF , !P4 ;  /* 0xff800000aaaa7808 */ /* 0x000fe40006000000 */
[----:B------:R-:W-:Y:S02]  /*1dfe0*/  FMNMX.FTZ R156, R164, R156, !PT ;  /* 0x0000009ca49c7209 */ /* 0x000fe40007810000 */
[----:B------:R-:W-:Y:S01]  /*1dff0*/  ISETP.GT.AND P2, PT, R183, 0x39, P2 ;  /* 0x00000039b700780c */ /* 0x000fe20001744270 */
[----:B------:R-:W-:Y:S01]  /*1e000*/  MUFU.EX2 R167, R167 ;  /* 0x000000a700a77308 */ /* 0x000fe20000000800 */
[----:B------:R-:W-:-:S02]  /*1e010*/  FMNMX.FTZ R156, R166, R156, !PT ;  /* 0x0000009ca69c7209 */ /* 0x000fc40007810000 */
[----:B------:R-:W-:Y:S02]  /*1e020*/  FSEL R171, R171, -INF , !P3 ;  /* 0xff800000abab7808 */ /* 0x000fe40005800000 */
[----:B------:R-:W-:Y:S02]  /*1e030*/  FMNMX.FTZ R156, R168, R156, !PT ;  /* 0x0000009ca89c7209 */ /* 0x000fe40007810000 */
[----:B------:R-:W-:Y:S01]  /*1e040*/  ISETP.LT.OR P2, PT, R187, 0x3a, P2 ;  /* 0x0000003abb00780c */ /* 0x000fe20001741670 */
[----:B------:R-:W4:Y:S01]  /*1e050*/  MUFU.EX2 R169, R169 ;  /* 0x000000a900a97308 */ /* 0x000f220000000800 */
[----:B------:R-:W-:Y:S02]  /*1e060*/  FMNMX.FTZ R177, R170, R156, !PT ;  /* 0x0000009caab17209 */ /* 0x000fe40007810000 */
[----:B------:R-:W-:Y:S02]  /*1e070*/  FSEL R156, R4, -INF , !P6 ;  /* 0xff800000049c7808 */ /* 0x000fe40007000000 */
[----:B------:R-:W-:-:S02]  /*1e080*/  FMNMX.FTZ R177, R171, R177, !PT ;  /* 0x000000b1abb17209 */ /* 0x000fc40007810000 */
[----:B------:R-:W-:Y:S01]  /*1e090*/  FSEL R175, R175, -INF , !P2 ;  /* 0xff800000afaf7808 */ /* 0x000fe20005000000 */
[----:B------:R-:W-:Y:S01]  /*1e0a0*/  MUFU.EX2 R172, R172 ;  /* 0x000000ac00ac7308 */ /* 0x000fe20000000800 */
[----:B------:R-:W-:Y:S02]  /*1e0b0*/  FMNMX.FTZ R177, R156, R177, !PT ;  /* 0x000000b19cb17209 */ /* 0x000fe40007810000 */
[----:B0-----:R-:W-:Y:S02]  /*1e0c0*/  F2FP.BF16.F32.PACK_AB R198, R184, R154 ;  /* 0x0000009ab8c6723e */ /* 0x001fe400000010ff */
[----:B------:R-:W-:Y:S02]  /*1e0d0*/  FMNMX.FTZ R177, R175, R177, !PT ;  /* 0x000000b1afb17209 */ /* 0x000fe40007810000 */
[----:B-1----:R-:W-:Y:S01]  /*1e0e0*/  F2FP.BF16.F32.PACK_AB R192, R185, R159 ;  /* 0x0000009fb9c0723e */ /* 0x002fe200000010ff */
[----:B------:R-:W0:Y:S01]  /*1e0f0*/  MUFU.EX2 R173, R173 ;  /* 0x000000ad00ad7308 */ /* 0x000e220000000800 */
[----:B---3--:R-:W-:Y:S01]  /*1e100*/  F2FP.BF16.F32.PACK_AB R194, R165, R186 ;  /* 0x000000baa5c2723e */ /* 0x008fe200000010ff */
[----:B------:R-:W1:Y:S01]  /*1e110*/  SHFL.BFLY PT, R4, R177, 0x2, 0x1f ;  /* 0x0c401f00b1047f89 */ /* 0x000e6200000e0000 */
[----:B----4-:R-:W-:-:S05]  /*1e120*/  F2FP.BF16.F32.PACK_AB R188, R169, R167 ;  /* 0x000000a7a9bc723e */ /* 0x010fca00000010ff */
[----:B------:R-:W-:Y:S08]  /*1e130*/  MUFU.EX2 R174, R174 ;  /* 0x000000ae00ae7308 */ /* 0x000ff00000000800 */
[----:B------:R-:W3:Y:S01]  /*1e140*/  MUFU.EX2 R176, R176 ;  /* 0x000000b000b07308 */ /* 0x000ee20000000800 */
[----:B0-----:R-:W-:-:S07]  /*1e150*/  F2FP.BF16.F32.PACK_AB R190, R173, R172 ;  /* 0x000000acadbe723e */ /* 0x001fce00000010ff */
[----:B------:R-:W-:Y:S01]  /*1e160*/  MUFU.EX2 R178, R178 ;  /* 0x000000b200b27308 */ /* 0x000fe20000000800 */
[----:B-1----:R-:W-:-:S05]  /*1e170*/  FMNMX.FTZ R177, R177, R4, !PT ;  /* 0x00000004b1b17209 */ /* 0x002fca0007810000 */
        /* <DEDUP_REMOVED lines=12> */
[-C--:B------:R-:W-:Y:S01]  /*1e240*/  FFMA.FTZ R179, R179, R2.reuse, -R180 ;  /* 0x00000002b3b37223 */ /* 0x080fe200000108b4 */
[----:B------:R-:W-:Y:S01]  /*1e250*/  FADD.FTZ R0, R159, R0 ;  /* 0x000000009f007221 */ /* 0x000fe20000010000 */
[-C--:B------:R-:W-:Y:S01]  /*1e260*/  FFMA.FTZ R153, R153, R2.reuse, -R180 ;  /* 0x0000000299997223 */ /* 0x080fe200000108b4 */
[-C--:B------:R-:W-:Y:S01]  /*1e270*/  FMUL.FTZ R154, R154, R2.reuse ;  /* 0x000000029a9a7220 */ /* 0x080fe20000410000 */
[----:B------:R-:W-:Y:S01]  /*1e280*/  MUFU.EX2 R152, R152 ;  /* 0x0000009800987308 */ /* 0x000fe20000000800 */
[----:B------:R-:W-:Y:S01]  /*1e290*/  FADD.FTZ R0, R185, R0 ;  /* 0x00000000b9007221 */ /* 0x000fe20000010000 */
[-CC-:B------:R-:W-:Y:S01]  /*1e2a0*/  FFMA.FTZ R155, R155, R2.reuse, -R180.reuse ;  /* 0x000000029b9b7223 */ /* 0x180fe200000108b4 */
[-CC-:B------:R-:W-:Y:S01]  /*1e2b0*/  FFMA.FTZ R158, R158, R2.reuse, -R180.reuse ;  /* 0x000000029e9e7223 */ /* 0x180fe200000108b4 */
[-C--:B------:R-:W-:Y:S01]  /*1e2c0*/  FFMA.FTZ R160, R160, R2.reuse, -R180 ;  /* 0x00000002a0a07223 */ /* 0x080fe200000108b4 */
[----:B------:R-:W-:Y:S01]  /*1e2d0*/  FADD.FTZ R0, R186, R0 ;  /* 0x00000000ba007221 */ /* 0x000fe20000010000 */
[-CC-:B------:R-:W-:Y:S01]  /*1e2e0*/  FFMA.FTZ R161, R161, R2.reuse, -R180.reuse ;  /* 0x00000002a1a17223 */ /* 0x180fe200000108b4 */
[-C--:B------:R-:W-:Y:S01]  /*1e2f0*/  FFMA.FTZ R162, R162, R2.reuse, -R180 ;  /* 0x00000002a2a27223 */ /* 0x080fe200000108b4 */
[----:B------:R-:W0:Y:S01]  /*1e300*/  MUFU.EX2 R179, R179 ;  /* 0x000000b300b37308 */ /* 0x000e220000000800 */
[----:B------:R-:W-:Y:S01]  /*1e310*/  FADD.FTZ R0, R165, R0 ;  /* 0x00000000a5007221 */ /* 0x000fe20000010000 */
[-CC-:B------:R-:W-:Y:S01]  /*1e320*/  FFMA.FTZ R163, R163, R2.reuse, -R180.reuse ;  /* 0x00000002a3a37223 */ /* 0x180fe200000108b4 */
[-CC-:B------:R-:W-:Y:S01]  /*1e330*/  FFMA.FTZ R164, R164, R2.reuse, -R180.reuse ;  /* 0x00000002a4a47223 */ /* 0x180fe200000108b4 */
[-C--:B------:R-:W-:Y:S01]  /*1e340*/  FFMA.FTZ R166, R166, R2.reuse, -R180 ;  /* 0x00000002a6a67223 */ /* 0x080fe200000108b4 */
[----:B------:R-:W-:Y:S01]  /*1e350*/  FADD.FTZ R157, R167, R0 ;  /* 0x00000000a79d7221 */ /* 0x000fe20000010000 */
[-CC-:B------:R-:W-:Y:S01]  /*1e360*/  FFMA.FTZ R168, R168, R2.reuse, -R180.reuse ;  /* 0x00000002a8a87223 */ /* 0x180fe200000108b4 */
[-CC-:B------:R-:W-:Y:S01]  /*1e370*/  FFMA.FTZ R170, R170, R2.reuse, -R180.reuse ;  /* 0x00000002aaaa7223 */ /* 0x180fe200000108b4 */
[----:B------:R2:W4:Y:S01]  /*1e380*/  MUFU.EX2 R0, R154 ;  /* 0x0000009a00007308 */ /* 0x0005220000000800 */
[-CC-:B------:R-:W-:Y:S01]  /*1e390*/  FFMA.FTZ R171, R171, R2.reuse, -R180.reuse ;  /* 0x00000002abab7223 */ /* 0x180fe200000108b4 */
[-CC-:B------:R-:W-:Y:S01]  /*1e3a0*/  FFMA.FTZ R156, R156, R2.reuse, -R180.reuse ;  /* 0x000000029c9c7223 */ /* 0x180fe200000108b4 */
[----:B------:R-:W-:Y:S01]  /*1e3b0*/  FADD.FTZ R157, R169, R157 ;  /* 0x0000009da99d7221 */ /* 0x000fe20000010000 */
[----:B------:R-:W-:Y:S01]  /*1e3c0*/  FFMA.FTZ R175, R175, R2, -R180 ;  /* 0x00000002afaf7223 */ /* 0x000fe200000108b4 */
[----:B---3--:R-:W-:Y:S01]  /*1e3d0*/  F2FP.BF16.F32.PACK_AB R184, R176, R174 ;  /* 0x000000aeb0b8723e */ /* 0x008fe200000010ff */
[----:B------:R-:W-:-:S02]  /*1e3e0*/  VIADD R5, R5, 0xffffffff ;  /* 0xffffffff05057836 */ /* 0x000fc40000000000 */
[----:B------:R-:W-:Y:S01]  /*1e3f0*/  FADD.FTZ R157, R172, R157 ;  /* 0x0000009dac9d7221 */ /* 0x000fe20000010000 */
[----:B------:R-:W3:Y:S01]  /*1e400*/  MUFU.EX2 R153, R153 ;  /* 0x0000009900997308 */ /* 0x000ee20000000800 */
[----:B-1----:R-:W-:Y:S01]  /*1e410*/  F2FP.BF16.F32.PACK_AB R186, R177, R178 ;  /* 0x000000b2b1ba723e */ /* 0x002fe200000010ff */
[----:B------:R-:W-:Y:S02]  /*1e420*/  IMAD.MOV.U32 R229, RZ, RZ, R4 ;  /* 0x000000ffffe57224 */ /* 0x000fe400078e0004 */
[----:B------:R-:W-:Y:S01]  /*1e430*/  FADD.FTZ R157, R173, R157 ;  /* 0x0000009dad9d7221 */ /* 0x000fe20000010000 */
[----:B0-----:R-:W-:-:S03]  /*1e440*/  F2FP.BF16.F32.PACK_AB R197, R179, R152 ;  /* 0x00000098b3c5723e */ /* 0x001fc600000010ff */
[----:B--2---:R-:W-:Y:S01]  /*1e450*/  FADD.FTZ R154, R174, R157 ;  /* 0x0000009dae9a7221 */ /* 0x004fe20000010000 */
[----:B------:R-:W0:Y:S01]  /*1e460*/  MUFU.EX2 R155, R155 ;  /* 0x0000009b009b7308 */ /* 0x000e220000000800 */
[----:B----4-:R-:W-:Y:S02]  /*1e470*/  FFMA.FTZ R226, R0, R226, R152 ;  /* 0x000000e200e27223 */ /* 0x010fe40000010098 */
[----:B------:R-:W-:Y:S02]  /*1e480*/  FADD.FTZ R154, R176, R154 ;  /* 0x0000009ab09a7221 */ /* 0x000fe40000010000 */
[----:B------:R-:W-:Y:S02]  /*1e490*/  FADD.FTZ R226, R179, R226 ;  /* 0x000000e2b3e27221 */ /* 0x000fe40000010000 */
[----:B------:R-:W-:Y:S01]  /*1e4a0*/  FADD.FTZ R154, R178, R154 ;  /* 0x0000009ab29a7221 */ /* 0x000fe20000010000 */
[----:B------:R-:W1:Y:S01]  /*1e4b0*/  MUFU.EX2 R158, R158 ;  /* 0x0000009e009e7308 */ /* 0x000e620000000800 */
[----:B---3--:R-:W-:-:S02]  /*1e4c0*/  FADD.FTZ R226, R153, R226 ;  /* 0x000000e299e27221 */ /* 0x008fc40000010000 */
[----:B------:R-:W-:-:S05]  /*1e4d0*/  FADD.FTZ R227, R177, R154 ;  /* 0x0000009ab1e37221 */ /* 0x000fca0000010000 */
        /* <DEDUP_REMOVED lines=27> */
[----:B------:R-:W-:-:S03]  /*1e690*/  F2FP.BF16.F32.PACK_AB R185, R171, R170 ;  /* 0x000000aaabb9723e */ /* 0x000fc600000010ff */
[----:B--2---:R-:W-:-:S04]  /*1e6a0*/  FADD.FTZ R226, R156, R226 ;  /* 0x000000e29ce27221 */ /* 0x004fc80000010000 */
[C---:B0-----:R-:W-:Y:S01]  /*1e6b0*/  FADD.FTZ R226, R175.reuse, R226 ;  /* 0x000000e2afe27221 */ /* 0x041fe20000010000 */
[----:B------:R-:W-:Y:S01]  /*1e6c0*/  F2FP.BF16.F32.PACK_AB R187, R175, R156 ;  /* 0x0000009cafbb723e */ /* 0x000fe200000010ff */
[----:B------:R-:W-:Y:S06]  /*1e6d0*/  @P2 BRA `(.L_x_1624) ;  /* 0xffffffd000502947 */ /* 0x000fec000383ffff */
.L_x_1605:
[----:B------:R-:W-:Y:S05]  /*1e6e0*/  BSYNC B0 ;  /* 0x0000000000007941 */ /* 0x000fea0003800000 */
.L_x_1604:
        /* <DEDUP_REMOVED lines=131> */
.L_x_1625:
[----:B------:R-:W-:Y:S01]  /*1ef20*/  IMAD R12, R22, 0x8, R16 ;  /* 0x00000008160c7824 */ /* 0x000fe200078e0210 */
[----:B------:R-:W-:-:S04]  /*1ef30*/  SHF.L.U32 R5, R218, 0x1f, RZ ;  /* 0x0000001fda057819 */ /* 0x000fc800000006ff */
[----:B------:R0:W1:Y:S01]  /*1ef40*/  SYNCS.PHASECHK.TRANS64.TRYWAIT P2, [R12+URZ+0x30850], R5 ;  /* 0x030850050c0075a7 */ /* 0x000062000804017f */
[----:B------:R-:W-:Y:S05]  /*1ef50*/  @!P0 BRA `(.L_x_1626) ;  /* 0x0000000000048947 */ /* 0x000fea0003800000 */
[----:B------:R-:W-:Y:S01]  /*1ef60*/  BPT.TRAP 0x1 ;  /* 0x000000040000795c */ /* 0x000fe20000300000 */
.L_x_1626:
        /* <DEDUP_REMOVED lines=9> */
.L_x_1628:
[----:B------:R-:W-:Y:S05]  /*1f000*/  BSYNC B0 ;  /* 0x0000000000007941 */ /* 0x000fea0003800000 */
.L_x_1627:
[----:B------:R-:W-:Y:S01]  /*1f010*/  IMAD.MOV.U32 R6, RZ, RZ, R0 ;  /* 0x000000ffff067224 */ /* 0x000fe200078e0000 */
[----:B------:R-:W2:Y:S01]  /*1f020*/  LDL.LU R16, [R1+0x68] ;  /* 0x0000680001107983 */ /* 0x000ea20000300800 */
[----:B------:R-:W-:Y:S01]  /*1f030*/  IMAD.MOV.U32 R7, RZ, RZ, 0x40000040 ;  /* 0x40000040ff077424 */ /* 0x000fe200078e00ff */
[----:B------:R-:W-:Y:S01]  /*1f040*/  WARPGROUP.ARRIVE ;  /* 0x00000000000079c5 */ /* 0x000fe20000000000 */
[----:B------:R-:W-:Y:S01]  /*1f050*/  VIADD R22, R22, 0x1 ;  /* 0x0000000116167836 */ /* 0x000fe20000000000 */
[----:B------:R-:W-:Y:S01]  /*1f060*/  R2UR UR6, R6 ;  /* 0x00000000060672ca */ /* 0x000fe200000e0000 */
[----:B------:R-:W-:Y:S01]  /*1f070*/  VIADD R6, R0, 0x80 ;  /* 0x0000008000067836 */ /* 0x000fe20000000000 */
[----:B------:R-:W-:Y:S01]  /*1f080*/  R2UR UR7, R7 ;  /* 0x00000000070772ca */ /* 0x000fe200000e0000 */
[----:B------:R-:W-:Y:S01]  /*1f090*/  IMAD.MOV.U32 R7, RZ, RZ, 0x40000040 ;  /* 0x40000040ff077424 */ /* 0x000fe200078e00ff */
[----:B01----:R-:W-:Y:S01]  /*1f0a0*/  SHFL.BFLY PT, R5, R226, 0x2, 0x1f ;  /* 0x0c401f00e2057f89 */ /* 0x003fe200000e0000 */
[----:B------:R-:W-:Y:S01]  /*1f0b0*/  ISETP.NE.AND P2, PT, R22, 0x2, PT ;  /* 0x000000021600780c */ /* 0x000fe20003f45270 */
[----:B------:R-:W-:-:S03]  /*1f0c0*/  @!P1 VIADD R12, R12, 0x30860 ;  /* 0x000308600c0c9836 */ /* 0x000fc60000000000 */
[----:B------:R-:W-:Y:S02]  /*1f0d0*/  SEL R22, R22, RZ, P2 ;  /* 0x000000ff16167207 */ /* 0x000fe40001000000 */
[----:B------:R-:W-:-:S04]  /*1f0e0*/  @!P1 PRMT R12, RZ, 0x654, R12 ;  /* 0x00000654ff0c9816 */ /* 0x000fc8000000000c */
        /* <DEDUP_REMOVED lines=12> */
[----:B------:R-:W-:Y:S01]  /*1f1b0*/  IMAD.MOV.U32 R7, RZ, RZ, 0x40000040 ;  /* 0x40000040ff077424 */ /* 0x000fe200078e00ff */
[----:B------:R-:W0:Y:S01]  /*1f1c0*/  SHFL.BFLY PT, R0, R227, 0x2, 0x1f ;  /* 0x0c401f00e3007f89 */ /* 0x000e2200000e0000 */
[----:B--2---:R-:W-:-:S05]  /*1f1d0*/  VIADD R16, R16, 0x1 ;  /* 0x0000000110107836 */ /* 0x004fca0000000000 */
[----:B------:R-:W-:Y:S01]  /*1f1e0*/  STL [R1+0x68], R16 ;  /* 0x0000681001007387 */ /* 0x000fe20000100800 */
[----:B0-----:R-:W-:Y:S01]  /*1f1f0*/  FADD.FTZ R0, R0, R227 ;  /* 0x000000e300007221 */ /* 0x001fe20000010000 */
[----:B------:R-:W-:Y:S02]  /*1f200*/  WARPGROUP.DEPBAR.LE gsb0, 0x0 ;  /* 0x00008000000079c5 */ /* 0x000fe40000010000 */
[----:B------:R-:W-:-:S13]  /*1f210*/  WARPGROUP.ARRIVE ;  /* 0x00000000000079c5 */ /* 0x000fda0000000000 */
[----:B------:R-:W-:Y:S01]  /*1f220*/  HGMMA.64x256x16.F32.BF16 R24, R188, gdesc[UR4].tnspB, R24, gsb0 ;  /* 0x43e00004bc187df0 */ /* 0x000fe20008001818 */
[----:B------:R-:W-:Y:S01]  /*1f230*/  R2UR UR6, R6 ;  /* 0x00000000060672ca */ /* 0x000fe200000e0000 */
[----:B------:R-:W-:Y:S01]  /*1f240*/  FADD.FTZ R6, R5, R226 ;  /* 0x000000e205067221 */ /* 0x000fe20000010000 */
[----:B------:R-:W-:Y:S01]  /*1f250*/  R2UR UR7, R7 ;  /* 0x00000000070772ca */ /* 0x000fe200000e0000 */
[----:B------:R-:W0:Y:S04]  /*1f260*/  SHFL.BFLY PT, R5, R0, 0x1, 0x1f ;  /* 0x0c201f0000057f89 */ /* 0x000e2800000e0000 */
[----:B------:R-:W1:Y:S01]  /*1f270*/  SHFL.BFLY PT, R7, R6, 0x1, 0x1f ;  /* 0x0c201f0006077f89 */ /* 0x000e6200000e0000 */
[----:B0-----:R-:W-:Y:S01]  /*1f280*/  FADD.FTZ R13, R0, R5 ;  /* 0x00000005000d7221 */ /* 0x001fe20000010000 */
[----:B------:R-:W-:Y:S01]  /*1f290*/  SEL R5, RZ, 0x1, P2 ;  /* 0x00000001ff057807 */ /* 0x000fe20001000000 */
[----:B------:R-:W-:-:S02]  /*1f2a0*/  IMAD.MOV.U32 R0, RZ, RZ, -0x800000 ;  /* 0xff800000ff007424 */ /* 0x000fc400078e00ff */
[----:B-1----:R-:W-:Y:S01]  /*1f2b0*/  FADD.FTZ R14, R6, R7 ;  /* 0x00000007060e7221 */ /* 0x002fe20000010000 */
[----:B------:R-:W-:Y:S02]  /*1f2c0*/  FSETP.NE.FTZ.AND P0, PT, R13, RZ, PT ;  /* 0x000000ff0d00720b */ /* 0x000fe40003f15000 */
[----:B------:R-:W-:Y:S02]  /*1f2d0*/  CS2R R6, SRZ ;  /* 0x0000000000067805 */ /* 0x000fe4000001ff00 */
[----:B------:R-:W-:Y:S01]  /*1f2e0*/  LOP3.LUT R218, R218, R5, RZ, 0x3c, !PT ;  /* 0x00000005dada7212 */ /* 0x000fe200078e3cff */
[----:B------:R-:W-:Y:S01]  /*1f2f0*/  IMAD.MOV.U32 R5, RZ, RZ, -0x800000 ;  /* 0xff800000ff057424 */ /* 0x000fe200078e00ff */
[----:B------:R-:W-:-:S07]  /*1f300*/  FSETP.NE.FTZ.AND P3, PT, R14, RZ, PT ;  /* 0x000000ff0e00720b */ /* 0x000fce0003f75000 */
[----:B------:R-:W0:Y:S01]  /*1f310*/  @P0 MUFU.LG2 R9, R13 ;  /* 0x0000000d00090308 */ /* 0x000e220000000c00 */
[----:B------:R-:W-:-:S05]  /*1f320*/  @P0 FMUL.FTZ R8, R2, 0.69314718246459960938 ;  /* 0x3f31721802080820 */ /* 0x000fca0000410000 */
[----:B------:R-:W-:Y:S02]  /*1f330*/  @P3 FMUL.FTZ R2, R2, 0.69314718246459960938 ;  /* 0x3f31721802023820 */ /* 0x000fe40000410000 */
[----:B------:R-:W1:Y:S08]  /*1f340*/  @P3 MUFU.LG2 R10, R14 ;  /* 0x0000000e000a3308 */ /* 0x000e700000000c00 */
[----:B------:R-:W2:Y:S01]  /*1f350*/  @P0 MUFU.RCP R7, R13 ;  /* 0x0000000d00070308 */ /* 0x000ea20000001000 */
[----:B0-----:R-:W-:-:S04]  /*1f360*/  @P0 FMUL.FTZ R9, R9, 0.69314718246459960938 ;  /* 0x3f31721809090820 */ /* 0x001fc80000410000 */
[----:B------:R-:W-:Y:S01]  /*1f370*/  @P0 FFMA.FTZ R5, R8, R3, R9 ;  /* 0x0000000308050223 */ /* 0x000fe20000010009 */
[----:B------:R-:W-:Y:S02]  /*1f380*/  PLOP3.LUT P0, PT, PT, PT, PT, 0x8, 0x0 ;  /* 0x000000000000781c */ /* 0x000fe40003f0e170 */
[----:B------:R-:W0:Y:S01]  /*1f390*/  @P3 MUFU.RCP R6, R14 ;  /* 0x0000000e00063308 */ /* 0x000e220000001000 */
[----:B-1----:R-:W-:-:S04]  /*1f3a0*/  @P3 FMUL.FTZ R11, R10, 0.69314718246459960938 ;  /* 0x3f3172180a0b3820 */ /* 0x002fc80000410000 */
[----:B------:R-:W-:Y:S01]  /*1f3b0*/  @P3 FFMA.FTZ R0, R2, R4, R11 ;  /* 0x0000000402003223 */ /* 0x000fe2000001000b */
[----:B------:R-:W-:Y:S02]  /*1f3c0*/  WARPGROUP.DEPBAR.LE gsb0, 0x0 ;  /* 0x00008000000079c5 */ /* 0x000fe40000010000 */
[----:B------:R-:W-:-:S06]  /*1f3d0*/  WARPGROUP.ARRIVE ;  /* 0x00000000000079c5 */ /* 0x000fcc0000000000 */
[----:B------:R-:W-:Y:S03]  /*1f3e0*/  HGMMA.64x256x16.F32.BF16 R24, R184, gdesc[UR4].tnspB, R24, gsb0 ;  /* 0x43e00004b8187df0 */ /* 0x000fe60008001818 */
[----:B------:R-:W-:Y:S02]  /*1f3f0*/  WARPGROUP.DEPBAR.LE gsb0, 0x0 ;  /* 0x00008000000079c5 */ /* 0x000fe40000010000 */
[-C--:B--2---:R-:W-:Y:S01]  /*1f400*/  FMUL.FTZ R153, R48, R7.reuse ;  /* 0x0000000730997220 */ /* 0x084fe20000410000 */
[-C--:B------:R-:W-:Y:S01]  /*1f410*/  FMUL.FTZ R154, R52, R7.reuse ;  /* 0x00000007349a7220 */ /* 0x080fe20000410000 */
[-C--:B------:R-:W-:Y:S01]  /*1f420*/  FMUL.FTZ R152, R44, R7.reuse ;  /* 0x000000072c987220 */ /* 0x080fe20000410000 */
[-C--:B0-----:R-:W-:Y:S01]  /*1f430*/  FMUL.FTZ R52, R27, R6.reuse ;  /* 0x000000061b347220 */ /* 0x081fe20000410000 */
[-C--:B------:R-:W-:Y:S01]  /*1f440*/  FMUL.FTZ R48, R31, R6.reuse ;  /* 0x000000061f307220 */ /* 0x080fe20000410000 */
        /* <DEDUP_REMOVED lines=124> */
.L_x_1439:
[----:B------:R-:W0:Y:S08]  /*1fc10*/  S2UR UR5, SR_CgaCtaId ;  /* 0x00000000000579c3 */ /* 0x000e300000008800 */
[----:B------:R-:W-:Y:S06]  /*1fc20*/  BAR.SYNC.DEFER_BLOCKING 0x5, 0x120 ;  /* 0x0144800000007b1d */ /* 0x000fec0000010000 */
[----:B------:R-:W-:Y:S01]  /*1fc30*/  UMOV UR4, 0x400 ;  /* 0x0000040000047882 */ /* 0x000fe20000000000 */
[----:B------:R-:W-:Y:S01]  /*1fc40*/  BSSY B0, `(.L_x_1630) ;  /* 0x0000293000007945 */ /* 0x000fe20003800000 */
[----:B0-----:R-:W-:-:S06]  /*1fc50*/  ULEA UR4, UR5, UR4, 0x18 ;  /* 0x0000000405047291 */ /* 0x001fcc000f8ec03f */
[----:B------:R-:W-:-:S05]  /*1fc60*/  IMAD.U32 R16, RZ, RZ, UR4 ;  /* 0x00000004ff107e24 */ /* 0x000fca000f8e00ff */
[----:B------:R-:W0:Y:S04]  /*1fc70*/  LDS.128 R172, [R16+0x308d0] ;  /* 0x0308d00010ac7984 */ /* 0x000e280000000c00 */
[----:B0-----:R0:W-:Y:S04]  /*1fc80*/  STL.64 [R1], R172 ;  /* 0x000000ac01007387 */ /* 0x0011e80000100a00 */
[----:B------:R0:W-:Y:S01]  /*1fc90*/  STL.64 [R1+0x8], R174 ;  /* 0x000008ae01007387 */ /* 0x0001e20000100a00 */
[----:B------:R-:W-:Y:S06]  /*1fca0*/  BAR.ARV 0x4, 0x120 ;  /* 0x0104800000007b1d */ /* 0x000fec0000002000 */
[----:B------:R-:W-:Y:S05]  /*1fcb0*/  @P0 BRA `(.L_x_1631) ;  /* 0x0000001c00540947 */ /* 0x000fea0003800000 */
[----:B------:R-:W2:Y:S04]  /*1fcc0*/  LDL R6, [R1+0x94] ;  /* 0x0000940001067983 */ /* 0x000ea80000100800 */
[----:B0-----:R-:W3:Y:S04]  /*1fcd0*/  LDL R172, [R1+0x64] ;  /* 0x0000640001ac7983 */ /* 0x001ee80000100800 */
[----:B------:R-:W4:Y:S04]  /*1fce0*/  LDL R176, [R1+0x38] ;  /* 0x0000380001b07983 */ /* 0x000f280000100800 */
[----:B------:R-:W4:Y:S01]  /*1fcf0*/  LDL R174, [R1+0x20] ;  /* 0x0000200001ae7983 */ /* 0x000f220000100800 */
[----:B------:R-:W0:Y:S01]  /*1fd00*/  S2R R7, SR_SWINHI ;  /* 0x0000000000077919 */ /* 0x000e220000002f00 */
[----:B------:R-:W-:Y:S01]  /*1fd10*/  F2FP.BF16.F32.PACK_AB R24, R25, R24 ;  /* 0x000000181918723e */ /* 0x000fe200000010ff */
[----:B------:R-:W-:Y:S01]  /*1fd20*/  ULDC.64 UR4, c[0x0][0xbd8] ;  /* 0x0002f60000047ab9 */ /* 0x000fe20000000a00 */
[----:B------:R-:W-:-:S02]  /*1fd30*/  MOV R2, R16 ;  /* 0x0000001000027202 */ /* 0x000fc40000000f00 */
[----:B0-----:R-:W-:Y:S02]  /*1fd40*/  MOV R3, R7 ;  /* 0x0000000700037202 */ /* 0x001fe40000000f00 */
        /* <DEDUP_REMOVED lines=33> */
[----:B------:R-:W-:Y:S01]  /*1ff60*/  F2FP.BF16.F32.PACK_AB R147, R151, R150 ;  /* 0x000000969793723e */ /* 0x000fe200000010ff */
[----:B------:R-:W-:Y:S01]  /*1ff70*/  ULDC.64 UR6, c[0x0][0x208] ;  /* 0x0000820000067ab9 */ /* 0x000fe20000000a00 */
[----:B--2---:R-:W-:-:S03]  /*1ff80*/  IMAD.WIDE R130, R6, 0x2, R2 ;  /* 0x0000000206827825 */ /* 0x004fc600078e0202 */
[----:B------:R-:W-:-:S04]  /*1ff90*/  IADD3 R20, P1, R130, 0x20, RZ ;  /* 0x0000002082147810 */ /* 0x000fc80007f3e0ff */
[----:B------:R-:W-:Y:S02]  /*1ffa0*/  LOP3.LUT R173, R20, 0x380, RZ, 0xc0, !PT ;  /* 0x0000038014ad7812 */ /* 0x000fe400078ec0ff */
[C---:B------:R-:W-:Y:S02]  /*1ffb0*/  IADD3 R54, P6, R130.reuse, 0x4020, RZ ;  /* 0x0000402082367810 */ /* 0x040fe40007fde0ff */
[----:B------:R-:W-:Y:S02]  /*1ffc0*/  SHF.R.U64 R173, R173, 0x3, RZ ;  /* 0x00000003adad7819 */ /* 0x000fe400000012ff */
[----:B------:R-:W-:Y:S02]  /*1ffd0*/  IADD3 R38, P0, R130, 0x40, RZ ;  /* 0x0000004082267810 */ /* 0x000fe40007f1e0ff */
[----:B------:R-:W-:Y:S02]  /*1ffe0*/  LOP3.LUT R20, R173, R20, RZ, 0x3c, !PT ;  /* 0x00000014ad147212 */ /* 0x000fe400078e3cff */
[----:B------:R-:W-:Y:S01]  /*1fff0*/  LOP3.LUT R173, R54, 0x380, RZ, 0xc0, !PT ;  /* 0x0000038036ad7812 */ /* 0x000fe200078ec0ff */
[----:B------:R-:W-:Y:S01]  /*20000*/  IMAD.X R39, RZ, RZ, R131, P0 ;  /* 0x000000ffff277224 */ /* 0x000fe200000e0683 */
[----:B------:R-:W-:-:S02]  /*20010*/  IADD3 R106, P0, R130, 0x8020, RZ ;  /* 0x00008020826a7810 */ /* 0x000fc40007f1e0ff */
[----:B------:R-:W-:Y:S01]  /*20020*/  SHF.R.U64 R173, R173, 0x3, RZ ;  /* 0x00000003adad7819 */ /* 0x000fe200000012ff */
[----:B------:R-:W-:Y:S01]  /*20030*/  IMAD.X R21, RZ, RZ, R131, P1 ;  /* 0x000000ffff157224 */ /* 0x000fe200008e0683 */
[C---:B------:R-:W-:Y:S02]  /*20040*/  IADD3 R46, P4, R130.reuse, 0x60, RZ ;  /* 0x00000060822e7810 */ /* 0x040fe40007f9e0ff */
[C---:B------:R-:W-:Y:S02]  /*20050*/  IADD3 R58, P5, R130.reuse, 0x4040, RZ ;  /* 0x00004040823a7810 */ /* 0x040fe40007fbe0ff */
[C---:B------:R-:W-:Y:S02]  /*20060*/  IADD3 R50, P3, R130.reuse, 0x4000, RZ ;  /* 0x0000400082327810 */ /* 0x040fe40007f7e0ff */
[----:B------:R-:W-:Y:S02]  /*20070*/  IADD3 R102, P1, R130, 0x8000, RZ ;  /* 0x0000800082667810 */ /* 0x000fe40007f3e0ff */
[----:B------:R-:W-:-:S02]  /*20080*/  LOP3.LUT R54, R173, R54, RZ, 0x3c, !PT ;  /* 0x00000036ad367212 */ /* 0x000fc400078e3cff */
[----:B------:R-:W-:Y:S02]  /*20090*/  LOP3.LUT R175, R38, 0x380, RZ, 0xc0, !PT ;  /* 0x0000038026af7812 */ /* 0x000fe400078ec0ff */
[----:B------:R-:W-:Y:S02]  /*200a0*/  LOP3.LUT R173, R106, 0x380, RZ, 0xc0, !PT ;  /* 0x000003806aad7812 */ /* 0x000fe400078ec0ff */
[----:B------:R-:W-:Y:S01]  /*200b0*/  LOP3.LUT R122, R46, 0x380, RZ, 0xc0, !PT ;  /* 0x000003802e7a7812 */ /* 0x000fe200078ec0ff */
[--C-:B------:R-:W-:Y:S01]  /*200c0*/  IMAD.X R59, RZ, RZ, R131.reuse, P5 ;  /* 0x000000ffff3b7224 */ /* 0x100fe200028e0683 */
[----:B------:R-:W-:Y:S01]  /*200d0*/  LOP3.LUT R126, R50, 0x380, RZ, 0xc0, !PT ;  /* 0x00000380327e7812 */ /* 0x000fe200078ec0ff */
[----:B------:R-:W-:Y:S01]  /*200e0*/  IMAD.X R103, RZ, RZ, R131, P1 ;  /* 0x000000ffff677224 */ /* 0x000fe200008e0683 */
[C---:B------:R-:W-:Y:S02]  /*200f0*/  LOP3.LUT R7, R130.reuse, 0x380, RZ, 0xc0, !PT ;  /* 0x0000038082077812 */ /* 0x040fe400078ec0ff */
[----:B------:R-:W-:-:S02]  /*20100*/  IADD3 R6, P5, R130, 0xc020, RZ ;  /* 0x0000c02082067810 */ /* 0x000fc40007fbe0ff */
[----:B------:R-:W-:Y:S02]  /*20110*/  SHF.R.U64 R175, R175, 0x3, RZ ;  /* 0x00000003afaf7819 */ /* 0x000fe400000012ff */
[----:B------:R-:W-:Y:S01]  /*20120*/  SHF.R.U64 R173, R173, 0x3, RZ ;  /* 0x00000003adad7819 */ /* 0x000fe200000012ff */
[----:B------:R-:W-:Y:S01]  /*20130*/  IMAD.X R51, RZ, RZ, R131, P3 ;  /* 0x000000ffff337224 */ /* 0x000fe200018e0683 */
[C---:B------:R-:W-:Y:S02]  /*20140*/  IADD3 R62, P2, R130.reuse, 0x4060, RZ ;  /* 0x00004060823e7810 */ /* 0x040fe40007f5e0ff */
[----:B------:R-:W-:Y:S02]  /*20150*/  IADD3 R104, P1, R130, 0xc060, RZ ;  /* 0x0000c06082687810 */ /* 0x000fe40007f3e0ff */
[----:B------:R-:W-:Y:S02]  /*20160*/  SHF.R.U64 R177, R122, 0x3, RZ ;  /* 0x000000037ab17819 */ /* 0x000fe400000012ff */
[----:B------:R-:W-:-:S02]  /*20170*/  IADD3 R114, P3, R130, 0x8060, RZ ;  /* 0x0000806082727810 */ /* 0x000fc40007f7e0ff */
[----:B------:R-:W-:Y:S02]  /*20180*/  SHF.R.U64 R179, R126, 0x3, RZ ;  /* 0x000000037eb37819 */ /* 0x000fe400000012ff */
[----:B------:R-:W-:Y:S02]  /*20190*/  SHF.R.U64 R7, R7, 0x3, RZ ;  /* 0x0000000307077819 */ /* 0x000fe400000012ff */
[----:B------:R-:W-:Y:S02]  /*201a0*/  LOP3.LUT R38, R175, R38, RZ, 0x3c, !PT ;  /* 0x00000026af267212 */ /* 0x000fe400078e3cff */
[----:B------:R-:W-:Y:S02]  /*201b0*/  LOP3.LUT R106, R173, R106, RZ, 0x3c, !PT ;  /* 0x0000006aad6a7212 */ /* 0x000fe400078e3cff */
[----:B------:R-:W-:Y:S01]  /*201c0*/  LOP3.LUT R52, R6, 0x380, RZ, 0xc0, !PT ;  /* 0x0000038006347812 */ /* 0x000fe200078ec0ff */
[--C-:B------:R-:W-:Y:S01]  /*201d0*/  IMAD.X R47, RZ, RZ, R131.reuse, P4 ;  /* 0x000000ffff2f7224 */ /* 0x100fe200020e0683 */
[----:B------:R-:W-:Y:S01]  /*201e0*/  LOP3.LUT R46, R177, R46, RZ, 0x3c, !PT ;  /* 0x0000002eb12e7212 */ /* 0x000fe200078e3cff */
[--C-:B------:R-:W-:Y:S01]  /*201f0*/  IMAD.X R55, RZ, RZ, R131.reuse, P6 ;  /* 0x000000ffff377224 */ /* 0x100fe200030e0683 */
[----:B------:R-:W-:Y:S01]  /*20200*/  LOP3.LUT R175, R58, 0x380, RZ, 0xc0, !PT ;  /* 0x000003803aaf7812 */ /* 0x000fe200078ec0ff */
[----:B------:R-:W-:Y:S01]  /*20210*/  IMAD.X R63, RZ, RZ, R131, P2 ;  /* 0x000000ffff3f7224 */ /* 0x000fe200010e0683 */
[----:B------:R-:W-:-:S02]  /*20220*/  LOP3.LUT R173, R104, 0x380, RZ, 0xc0, !PT ;  /* 0x0000038068ad7812 */ /* 0x000fc400078ec0ff */
[----:B------:R-:W-:Y:S01]  /*20230*/  LOP3.LUT R177, R62, 0x380, RZ, 0xc0, !PT ;  /* 0x000003803eb17812 */ /* 0x000fe200078ec0ff */
[----:B------:R-:W-:Y:S01]  /*20240*/  IMAD.X R115, RZ, RZ, R131, P3 ;  /* 0x000000ffff737224 */ /* 0x000fe200018e0683 */
[C---:B------:R-:W-:Y:S02]  /*20250*/  IADD3 R110, P4, R130.reuse, 0x8040, RZ ;  /* 0x00008040826e7810 */ /* 0x040fe40007f9e0ff */
[C---:B------:R-:W-:Y:S02]  /*20260*/  IADD3 R118, P6, R130.reuse, 0xc000, RZ ;  /* 0x0000c00082767810 */ /* 0x040fe40007fde0ff */
[----:B-----5:R-:W-:Y:S02]  /*20270*/  IADD3 R100, P2, R130, 0xc040, RZ ;  /* 0x0000c04082647810 */ /* 0x020fe40007f5e0ff */
[----:B------:R-:W-:Y:S02]  /*20280*/  LOP3.LUT R50, R179, R50, RZ, 0x3c, !PT ;  /* 0x00000032b3327212 */ /* 0x000fe400078e3cff */
[----:B------:R-:W-:-:S02]  /*20290*/  LOP3.LUT R130, R7, R130, RZ, 0x3c, !PT ;  /* 0x0000008207827212 */ /* 0x000fc400078e3cff */
[----:B------:R-:W-:Y:S02]  /*202a0*/  LOP3.LUT R179, R102, 0x380, RZ, 0xc0, !PT ;  /* 0x0000038066b37812 */ /* 0x000fe400078ec0ff */
[----:B------:R-:W-:Y:S02]  /*202b0*/  SHF.R.U64 R29, R52, 0x3, RZ ;  /* 0x00000003341d7819 */ /* 0x000fe400000012ff */
[----:B------:R-:W-:Y:S02]  /*202c0*/  SHF.R.U64 R175, R175, 0x3, RZ ;  /* 0x00000003afaf7819 */ /* 0x000fe400000012ff */
[----:B------:R-:W-:Y:S02]  /*202d0*/  SHF.R.U64 R173, R173, 0x3, RZ ;  /* 0x00000003adad7819 */ /* 0x000fe400000012ff */
[----:B------:R-:W-:Y:S02]  /*202e0*/  ISETP.NE.U32.AND P3, PT, RZ, UR4, PT ;  /* 0x00000004ff007c0c */ /* 0x000fe4000bf65070 */
[----:B------:R-:W-:Y:S01]  /*202f0*/  SHF.R.U64 R177, R177, 0x3, RZ ;  /* 0x00000003b1b17819 */ /* 0x000fe200000012ff */
[----:B------:R-:W-:Y:S01]  /*20300*/  IMAD.X R7, RZ, RZ, R131, P1 ;  /* 0x000000ffff077224 */ /* 0x000fe200008e0683 */
[----:B------:R-:W-:-:S02]  /*20310*/  SHF.R.U64 R179, R179, 0x3, RZ ;  /* 0x00000003b3b37819 */ /* 0x000fc400000012ff */
[----:B------:R-:W-:Y:S01]  /*20320*/  MOV R130, R130 ;  /* 0x0000008200827202 */ /* 0x000fe20000000f00 */
[----:B------:R-:W-:Y:S01]  /*20330*/  BAR.SYNC.DEFER_BLOCKING 0x1, 0x100 ;  /* 0x0044000000007b1d */ /* 0x000fe20000010000 */
[----:B------:R-:W-:Y:S02]  /*20340*/  LOP3.LUT R122, R29, R6, RZ, 0x3c, !PT ;  /* 0x000000061d7a7212 */ /* 0x000fe400078e3cff */
[----:B------:R-:W-:Y:S02]  /*20350*/  LOP3.LUT R58, R175, R58, RZ, 0x3c, !PT ;  /* 0x0000003aaf3a7212 */ /* 0x000fe400078e3cff */
[----:B------:R-:W-:Y:S02]  /*20360*/  LOP3.LUT R6, R173, R104, RZ, 0x3c, !PT ;  /* 0x00000068ad067212 */ /* 0x000fe400078e3cff */
[----:B------:R-:W-:Y:S02]  /*20370*/  MOV R21, R20 ;  /* 0x0000001400157202 */ /* 0x000fe40000000f00 */
[----:B------:R-:W-:Y:S01]  /*20380*/  ISETP.NE.AND.EX P3, PT, RZ, UR5, PT, P3 ;  /* 0x00000005ff007c0c */ /* 0x000fe2000bf65330 */
[----:B------:R-:W-:Y:S01]  /*20390*/  ULDC.64 UR4, c[0x0][0xbe0] ;  /* 0x0002f80000047ab9 */ /* 0x000fe20000000a00 */
[----:B------:R-:W-:Y:S01]  /*203a0*/  LOP3.LUT R62, R177, R62, RZ, 0x3c, !PT ;  /* 0x0000003eb13e7212 */ /* 0x000fe200078e3cff */
[----:B------:R-:W-:Y:S01]  /*203b0*/  IMAD.X R127, RZ, RZ, R131, P2 ;  /* 0x000000ffff7f7224 */ /* 0x000fe200010e0683 */
[----:B------:R-:W-:-:S02]  /*203c0*/  LOP3.LUT R175, R110, 0x380, RZ, 0xc0, !PT ;  /* 0x000003806eaf7812 */ /* 0x000fc400078ec0ff */
[----:B------:R-:W-:Y:S02]  /*203d0*/  MOV R38, R38 ;  /* 0x0000002600267202 */ /* 0x000fe40000000f00 */
[----:B------:R-:W-:Y:S02]  /*203e0*/  LOP3.LUT R177, R114, 0x380, RZ, 0xc0, !PT ;  /* 0x0000038072b17812 */ /* 0x000fe400078ec0ff */
[----:B------:R-:W-:Y:S02]  /*203f0*/  MOV R46, R46 ;  /* 0x0000002e002e7202 */ /* 0x000fe40000000f00 */
[----:B------:R-:W-:Y:S02]  /*20400*/  LOP3.LUT R102, R179, R102, RZ, 0x3c, !PT ;  /* 0x00000066b3667212 */ /* 0x000fe400078e3cff */
[----:B------:R-:W-:Y:S01]  /*20410*/  ISETP.NE.U32.AND P2, PT, RZ, UR4, PT ;  /* 0x00000004ff007c0c */ /* 0x000fe2000bf45070 */
[----:B------:R0:W-:Y:S01]  /*20420*/  STSM.16.M88.4 [R130], R24 ;  /* 0x0000001882007844 */ /* 0x0001e20000000200 */
[----:B------:R-:W-:Y:S01]  /*20430*/  LOP3.LUT R179, R118, 0x380, RZ, 0xc0, !PT ;  /* 0x0000038076b37812 */ /* 0x000fe200078ec0ff */
[--C-:B------:R-:W-:Y:S01]  /*20440*/  IMAD.X R107, RZ, RZ, R131.reuse, P0 ;  /* 0x000000ffff6b7224 */ /* 0x100fe200000e0683 */
[----:B------:R-:W-:Y:S01]  /*20450*/  SHF.R.U64 R175, R175, 0x3, RZ ;  /* 0x00000003afaf7819 */ /* 0x000fe200000012ff */
[--C-:B------:R-:W-:Y:S01]  /*20460*/  IMAD.X R111, RZ, RZ, R131.reuse, P4 ;  /* 0x000000ffff6f7224 */ /* 0x100fe200020e0683 */
[----:B------:R-:W-:Y:S01]  /*20470*/  MOV R20, R6 ;  /* 0x0000000600147202 */ /* 0x000fe20000000f00 */
[--C-:B------:R-:W-:Y:S01]  /*20480*/  IMAD.X R119, RZ, RZ, R131.reuse, P6 ;  /* 0x000000ffff777224 */ /* 0x100fe200030e0683 */
[----:B------:R-:W-:Y:S01]  /*20490*/  STSM.16.M88.4 [R21], R32 ;  /* 0x0000002015007844 */ /* 0x000fe20000000200 */
[----:B------:R-:W-:Y:S01]  /*204a0*/  IMAD.X R123, RZ, RZ, R131, P5 ;  /* 0x000000ffff7b7224 */ /* 0x000fe200028e0683 */
[----:B------:R-:W-:Y:S01]  /*204b0*/  SHF.R.U64 R177, R177, 0x3, RZ ;  /* 0x00000003b1b17819 */ /* 0x000fe200000012ff */
[----:B------:R-:W3:Y:S01]  /*204c0*/  LDC.64 R6, c[0x0][0xbd8] ;  /* 0x0002f600ff067b82 */ /* 0x000ee20000000a00 */
[----:B------:R-:W-:Y:S01]  /*204d0*/  LOP3.LUT R131, R100, 0x380, RZ, 0xc0, !PT ;  /* 0x0000038064837812 */ /* 0x000fe200078ec0ff */
[----:B------:R-:W-:Y:S01]  /*204e0*/  STSM.16.M88.4 [R38], R40 ;  /* 0x0000002826007844 */ /* 0x000fe20000000200 */
[----:B------:R-:W-:-:S02]  /*204f0*/  MOV R50, R50 ;  /* 0x0000003200327202 */ /* 0x000fc40000000f00 */
[----:B------:R-:W-:Y:S01]  /*20500*/  MOV R54, R54 ;  /* 0x0000003600367202 */ /* 0x000fe20000000f00 */
[----:B------:R1:W-:Y:S01]  /*20510*/  STSM.16.M88.4 [R46], R8 ;  /* 0x000000082e007844 */ /* 0x0003e20000000200 */
[----:B0-----:R-:W-:Y:S02]  /*20520*/  F2FP.BF16.F32.PACK_AB R24, R65, R157 ;  /* 0x0000009d4118723e */ /* 0x001fe400000010ff */
[----:B------:R-:W-:Y:S02]  /*20530*/  F2FP.BF16.F32.PACK_AB R25, R67, R66 ;  /* 0x000000424319723e */ /* 0x000fe400000010ff */
[----:B------:R-:W-:Y:S02]  /*20540*/  F2FP.BF16.F32.PACK_AB R26, R69, R158 ;  /* 0x0000009e451a723e */ /* 0x000fe400000010ff */
[----:B------:R-:W-:Y:S02]  /*20550*/  F2FP.BF16.F32.PACK_AB R27, R71, R70 ;  /* 0x00000046471b723e */ /* 0x000fe400000010ff */
[----:B------:R-:W-:-:S02]  /*20560*/  ISETP.NE.AND.EX P2, PT, RZ, UR5, PT, P2 ;  /* 0x00000005ff007c0c */ /* 0x000fc4000bf45320 */
[----:B------:R-:W-:Y:S02]  /*20570*/  SHF.R.U64 R179, R179, 0x3, RZ ;  /* 0x00000003b3b37819 */ /* 0x000fe400000012ff */
[----:B------:R-:W-:Y:S02]  /*20580*/  MOV R58, R58 ;  /* 0x0000003a003a7202 */ /* 0x000fe40000000f00 */
[----:B------:R-:W-:Y:S02]  /*20590*/  LOP3.LUT R110, R175, R110, RZ, 0x3c, !PT ;  /* 0x0000006eaf6e7212 */ /* 0x000fe400078e3cff */
[----:B-1----:R-:W-:Y:S02]  /*205a0*/  F2FP.BF16.F32.PACK_AB R8, R73, R159 ;  /* 0x0000009f4908723e */ /* 0x002fe400000010ff */
[----:B------:R-:W-:Y:S02]  /*205b0*/  F2FP.BF16.F32.PACK_AB R9, R75, R74 ;  /* 0x0000004a4b09723e */ /* 0x000fe400000010ff */
[----:B------:R-:W-:-:S02]  /*205c0*/  F2FP.BF16.F32.PACK_AB R10, R77, R160 ;  /* 0x000000a04d0a723e */ /* 0x000fc400000010ff */
[----:B------:R-:W-:Y:S01]  /*205d0*/  F2FP.BF16.F32.PACK_AB R11, R79, R78 ;  /* 0x0000004e4f0b723e */ /* 0x000fe200000010ff */
[----:B------:R-:W-:Y:S01]  /*205e0*/  STSM.16.M88.4 [R50], R12 ;  /* 0x0000000c32007844 */ /* 0x000fe20000000200 */
[----:B------:R-:W-:Y:S02]  /*205f0*/  LOP3.LUT R114, R177, R114, RZ, 0x3c, !PT ;  /* 0x00000072b1727212 */ /* 0x000fe400078e3cff */
[----:B------:R-:W-:Y:S02]  /*20600*/  SHF.R.U64 R131, R131, 0x3, RZ ;  /* 0x0000000383837819 */ /* 0x000fe400000012ff */
[----:B------:R-:W-:Y:S02]  /*20610*/  MOV R62, R62 ;  /* 0x0000003e003e7202 */ /* 0x000fe40000000f00 */
[----:B------:R-:W-:Y:S01]  /*20620*/  F2FP.BF16.F32.PACK_AB R29, R83, R82 ;  /* 0x00000052531d723e */ /* 0x000fe200000010ff */
[----:B------:R-:W-:Y:S01]  /*20630*/  STSM.16.M88.4 [R54], R24 ;  /* 0x0000001836007844 */ /* 0x000fe20000000200 */
[----:B------:R-:W-:-:S02]  /*20640*/  MOV R102, R102 ;  /* 0x0000006600667202 */ /* 0x000fc40000000f00 */
[----:B------:R-:W-:Y:S02]  /*20650*/  F2FP.BF16.F32.PACK_AB R32, R89, R163 ;  /* 0x000000a35920723e */ /* 0x000fe400000010ff */
[----:B------:R-:W-:Y:S02]  /*20660*/  F2FP.BF16.F32.PACK_AB R33, R91, R90 ;  /* 0x0000005a5b21723e */ /* 0x000fe400000010ff */
[----:B------:R-:W-:Y:S02]  /*20670*/  F2FP.BF16.F32.PACK_AB R34, R93, R164 ;  /* 0x000000a45d22723e */ /* 0x000fe400000010ff */
[----:B------:R-:W-:Y:S01]  /*20680*/  F2FP.BF16.F32.PACK_AB R35, R95, R94 ;  /* 0x0000005e5f23723e */ /* 0x000fe200000010ff */
[----:B------:R0:W-:Y:S01]  /*20690*/  STSM.16.M88.4 [R58], R8 ;  /* 0x000000083a007844 */ /* 0x0001e20000000200 */
[----:B------:R-:W-:Y:S02]  /*206a0*/  LOP3.LUT R118, R179, R118, RZ, 0x3c, !PT ;  /* 0x00000076b3767212 */ /* 0x000fe400078e3cff */
[----:B------:R-:W-:-:S02]  /*206b0*/  MOV R106, R106 ;  /* 0x0000006a006a7202 */ /* 0x000fc40000000f00 */
[----:B------:R-:W-:Y:S02]  /*206c0*/  F2FP.BF16.F32.PACK_AB R38, R101, R166 ;  /* 0x000000a66526723e */ /* 0x000fe400000010ff */
[----:B------:R-:W-:Y:S02]  /*206d0*/  F2FP.BF16.F32.PACK_AB R39, R60, R56 ;  /* 0x000000383c27723e */ /* 0x000fe400000010ff */
[----:B------:R-:W-:Y:S02]  /*206e0*/  MOV R110, R110 ;  /* 0x0000006e006e7202 */ /* 0x000fe40000000f00 */
[----:B------:R-:W-:Y:S02]  /*206f0*/  F2FP.BF16.F32.PACK_AB R40, R105, R167 ;  /* 0x000000a76928723e */ /* 0x000fe400000010ff */
[----:B------:R-:W-:Y:S02]  /*20700*/  F2FP.BF16.F32.PACK_AB R41, R68, R64 ;  /* 0x000000404429723e */ /* 0x000fe400000010ff */
[----:B------:R-:W-:-:S02]  /*20710*/  F2FP.BF16.F32.PACK_AB R42, R109, R168 ;  /* 0x000000a86d2a723e */ /* 0x000fc400000010ff */
[----:B------:R-:W-:Y:S01]  /*20720*/  F2FP.BF16.F32.PACK_AB R43, R76, R72 ;  /* 0x000000484c2b723e */ /* 0x000fe200000010ff */
[----:B------:R-:W-:Y:S01]  /*20730*/  STSM.16.M88.4 [R62], R28 ;  /* 0x0000001c3e007844 */ /* 0x000fe20000000200 */
[----:B------:R-:W-:Y:S02]  /*20740*/  LOP3.LUT R126, R131, R100, RZ, 0x3c, !PT ;  /* 0x00000064837e7212 */ /* 0x000fe400078e3cff */
[----:B------:R-:W-:Y:S02]  /*20750*/  MOV R114, R114 ;  /* 0x0000007200727202 */ /* 0x000fe40000000f00 */
[----:B0-----:R-:W-:Y:S02]  /*20760*/  F2FP.BF16.F32.PACK_AB R8, R113, R169 ;  /* 0x000000a97108723e */ /* 0x001fe400000010ff */
[----:B------:R-:W-:Y:S02]  /*20770*/  F2FP.BF16.F32.PACK_AB R9, R84, R80 ;  /* 0x000000505409723e */ /* 0x000fe400000010ff */
[----:B------:R-:W-:-:S02]  /*20780*/  F2FP.BF16.F32.PACK_AB R10, R117, R170 ;  /* 0x000000aa750a723e */ /* 0x000fc400000010ff */
[----:B------:R-:W-:Y:S01]  /*20790*/  F2FP.BF16.F32.PACK_AB R11, R88, R87 ;  /* 0x00000057580b723e */ /* 0x000fe200000010ff */
[----:B------:R-:W-:Y:S01]  /*207a0*/  STSM.16.M88.4 [R102], R32 ;  /* 0x0000002066007844 */ /* 0x000fe20000000200 */
[----:B------:R-:W-:Y:S02]  /*207b0*/  MOV R118, R118 ;  /* 0x0000007600767202 */ /* 0x000fe40000000f00 */
[----:B------:R-:W-:Y:S01]  /*207c0*/  F2FP.BF16.F32.PACK_AB R12, R121, R171 ;  /* 0x000000ab790c723e */ /* 0x000fe200000010ff */
[----:B------:R-:W-:Y:S01]  /*207d0*/  STSM.16.M88.4 [R106], R36 ;  /* 0x000000246a007844 */ /* 0x000fe20000000200 */
[----:B------:R-:W-:Y:S02]  /*207e0*/  F2FP.BF16.F32.PACK_AB R13, R96, R92 ;  /* 0x0000005c600d723e */ /* 0x000fe400000010ff */
[----:B------:R-:W-:Y:S02]  /*207f0*/  F2FP.BF16.F32.PACK_AB R14, R125, R124 ;  /* 0x0000007c7d0e723e */ /* 0x000fe400000010ff */
[----:B------:R-:W-:Y:S01]  /*20800*/  F2FP.BF16.F32.PACK_AB R15, R112, R108 ;  /* 0x0000006c700f723e */ /* 0x000fe200000010ff */
[----:B------:R-:W-:Y:S01]  /*20810*/  STSM.16.M88.4 [R110], R40 ;  /* 0x000000286e007844 */ /* 0x000fe20000000200 */
[----:B------:R-:W-:-:S02]  /*20820*/  MOV R122, R122 ;  /* 0x0000007a007a7202 */ /* 0x000fc40000000f00 */
[----:B------:R-:W-:Y:S02]  /*20830*/  F2FP.BF16.F32.PACK_AB R130, R133, R132 ;  /* 0x000000848582723e */ /* 0x000fe400000010ff */
[----:B------:R-:W-:Y:S01]  /*20840*/  F2FP.BF16.F32.PACK_AB R131, R135, R134 ;  /* 0x000000868783723e */ /* 0x000fe200000010ff */
[----:B------:R0:W-:Y:S01]  /*20850*/  STSM.16.M88.4 [R114], R8 ;  /* 0x0000000872007844 */ /* 0x0001e20000000200 */
[----:B------:R-:W-:-:S03]  /*20860*/  MOV R126, R126 ;  /* 0x0000007e007e7202 */ /* 0x000fc60000000f00 */
[----:B------:R1:W-:Y:S04]  /*20870*/  STSM.16.M88.4 [R118], R12 ;  /* 0x0000000c76007844 */ /* 0x0003e80000000200 */
[----:B------:R-:W-:Y:S04]  /*20880*/  STSM.16.M88.4 [R122], R128 ;  /* 0x000000807a007844 */ /* 0x000fe80000000200 */
[----:B------:R-:W-:Y:S01]  /*20890*/  STSM.16.M88.4 [R126], R136 ;  /* 0x000000887e007844 */ /* 0x000fe20000000200 */
[----:B0-----:R-:W0:Y:S03]  /*208a0*/  @P2 LDC.64 R8, c[0x0][0xbe0] ;  /* 0x0002f800ff082b82 */ /* 0x001e260000000a00 */
[----:B------:R2:W-:Y:S01]  /*208b0*/  STSM.16.M88.4 [R20], R144 ;  /* 0x0000009014007844 */ /* 0x0005e20000000200 */
[----:B---3--:R-:W-:-:S04]  /*208c0*/  IMAD.WIDE R10, R172, 0x4, R6 ;  /* 0x00000004ac0a7825 */ /* 0x008fc800078e0206 */
[----:B----4-:R-:W-:-:S04]  /*208d0*/  IMAD R7, R174, 0x8, R176 ;  /* 0x00000008ae077824 */ /* 0x010fc800078e02b0 */
[----:B------:R-:W-:Y:S01]  /*208e0*/  IMAD.WIDE R6, R7, 0x2, R2 ;  /* 0x0000000207067825 */ /* 0x000fe200078e0202 */
[----:B------:R-:W-:Y:S01]  /*208f0*/  ULDC UR4, c[0x0][0xa88] ;  /* 0x0002a20000047ab9 */ /* 0x000fe20000000800 */
[----:B------:R-:W-:Y:S01]  /*20900*/  BAR.SYNC.DEFER_BLOCKING 0x1, 0x100 ;  /* 0x0044000000007b1d */ /* 0x000fe20000010000 */
[----:B-1----:R-:W-:Y:S01]  /*20910*/  IADD3 R15, P0, R6, 0x1000, RZ ;  /* 0x00001000060f7810 */ /* 0x002fe20007f1e0ff */
[----:B------:R-:W-:Y:S02]  /*20920*/  IMAD.MOV.U32 R21, RZ, RZ, RZ ;  /* 0x000000ffff157224 */ /* 0x000fe400078e00ff */
[----:B--2---:R-:W-:Y:S01]  /*20930*/  IMAD.U32 R20, RZ, RZ, UR4 ;  /* 0x00000004ff147e24 */ /* 0x004fe2000f8e00ff */
[----:B------:R-:W-:Y:S01]  /*20940*/  LOP3.LUT R4, R15, 0x380, RZ, 0xc0, !PT ;  /* 0x000003800f047812 */ /* 0x000fe200078ec0ff */
[----:B0-----:R-:W-:-:S03]  /*20950*/  @P2 IMAD.WIDE R2, R172, 0x4, R8 ;  /* 0x00000004ac022825 */ /* 0x001fc600078e0208 */
[----:B------:R-:W-:Y:S02]  /*20960*/  SHF.R.U64 R8, R4, 0x3, RZ ;  /* 0x0000000304087819 */ /* 0x000fe400000012ff */
[----:B------:R-:W-:Y:S02]  /*20970*/  IADD3 R13, P1, R6, 0x2000, RZ ;  /* 0x00002000060d7810 */ /* 0x000fe40007f3e0ff */
[----:B------:R-:W-:Y:S01]  /*20980*/  LOP3.LUT R8, R8, R15, RZ, 0x3c, !PT ;  /* 0x0000000f08087212 */ /* 0x000fe200078e3cff */
[----:B------:R0:W5:Y:S04]  /*20990*/  @P3 LDG.E R21, desc[UR6][R10.64] ;  /* 0x000000060a153981 */ /* 0x000168000c1e1900 */
[----:B------:R0:W5:Y:S01]  /*209a0*/  @P2 LDG.E R20, desc[UR6][R2.64] ;  /* 0x0000000602142981 */ /* 0x000162000c1e1900 */
[----:B------:R-:W-:Y:S05]  /*209b0*/  @P2 BRA `(.L_x_1632) ;  /* 0x0000000000142947 */ /* 0x000fea0003800000 */
[----:B------:R-:W-:Y:S05]  /*209c0*/  @!P3 BRA `(.L_x_1632) ;  /* 0x000000000010b947 */ /* 0x000fea0003800000 */
[----:B------:R-:W-:Y:S02]  /*209d0*/  ULDC.64 UR4, c[0x0][0x208] ;  /* 0x0000820000047ab9 */ /* 0x000fe40000000a00 */
[----:B0-----:R-:W2:Y:S04]  /*209e0*/  LDG.E R3, desc[UR4][R10.64] ;  /* 0x000000040a037981 */ /* 0x001ea8000c1e1900 */
[----:B-----5:R-:W2:Y:S02]  /*209f0*/  LDG.E R20, desc[UR4][R10.64+0x4] ;  /* 0x000004040a147981 */ /* 0x020ea4000c1e1900 */
[----:B--2---:R-:W-:-:S07]  /*20a00*/  IMAD.IADD R20, R20, 0x1, -R3 ;  /* 0x0000000114147824 */ /* 0x004fce00078e0a03 */
.L_x_1632:
[----:B------:R-:W2:Y:S01]  /*20a10*/  LDL R14, [R1+0x54] ;  /* 0x00005400010e7983 */ /* 0x000ea20000100800 */
[----:B------:R-:W-:-:S03]  /*20a20*/  ULDC.64 UR4, c[0x0][0xb70] ;  /* 0x0002dc0000047ab9 */ /* 0x000fc60000000a00 */
[----:B------:R-:W3:Y:S04]  /*20a30*/  LDL.LU R81, [R1+0x60] ;  /* 0x0000600001517983 */ /* 0x000ee80000300800 */
[----:B------:R-:W2:Y:S01]  /*20a40*/  LDL.LU R79, [R1+0x70] ;  /* 0x00007000014f7983 */ /* 0x000ea20000300800 */
[--C-:B0----5:R-:W-:Y:S01]  /*20a50*/  SHF.R.S32.HI R3, RZ, 0x1f, R21.reuse ;  /* 0x0000001fff037819 */ /* 0x121fe20000011415 */
[----:B------:R-:W-:Y:S01]  /*20a60*/  IMAD.MOV.U32 R2, RZ, RZ, R21 ;  /* 0x000000ffff027224 */ /* 0x000fe200078e0015 */
[----:B------:R-:W-:Y:S01]  /*20a70*/  SHF.R.S32.HI R4, RZ, 0x1f, R172 ;  /* 0x0000001fff047819 */ /* 0x000fe200000114ac */
[----:B------:R-:W4:Y:S01]  /*20a80*/  LDL R80, [R1+0x6c] ;  /* 0x00006c0001507983 */ /* 0x000f220000100800 */
[----:B------:R-:W-:Y:S02]  /*20a90*/  SEL R77, R172, RZ, !P3 ;  /* 0x000000ffac4d7207 */ /* 0x000fe40005800000 */
[----:B------:R-:W-:-:S02]  /*20aa0*/  SEL R76, R4, RZ, !P3 ;  /* 0x000000ff044c7207 */ /* 0x000fc40005800000 */
[----:B------:R-:W-:Y:S02]  /*20ab0*/  IADD3 R25, P2, R6, 0x3000, RZ ;  /* 0x0000300006197810 */ /* 0x000fe40007f5e0ff */
[----:B------:R-:W-:Y:S02]  /*20ac0*/  LOP3.LUT R12, R13, 0x380, RZ, 0xc0, !PT ;  /* 0x000003800d0c7812 */ /* 0x000fe400078ec0ff */
[----:B------:R-:W-:Y:S02]  /*20ad0*/  LOP3.LUT R24, R25, 0x380, RZ, 0xc0, !PT ;  /* 0x0000038019187812 */ /* 0x000fe400078ec0ff */
[----:B------:R-:W-:Y:S02]  /*20ae0*/  SHF.R.U64 R12, R12, 0x3, RZ ;  /* 0x000000030c0c7819 */ /* 0x000fe400000012ff */
[----:B------:R-:W-:Y:S02]  /*20af0*/  SHF.R.U64 R24, R24, 0x3, RZ ;  /* 0x0000000318187819 */ /* 0x000fe400000012ff */
[----:B------:R-:W-:-:S02]  /*20b00*/  LOP3.LUT R12, R12, R13, RZ, 0x3c, !PT ;  /* 0x0000000d0c0c7212 */ /* 0x000fc400078e3cff */
[C---:B------:R-:W-:Y:S02]  /*20b10*/  IADD3 R29, P6, R6.reuse, 0x4000, RZ ;  /* 0x00004000061d7810 */ /* 0x040fe40007fde0ff */
[C---:B------:R-:W-:Y:S02]  /*20b20*/  IADD3 R33, P5, R6.reuse, 0x5000, RZ ;  /* 0x0000500006217810 */ /* 0x040fe40007fbe0ff */
[----:B------:R-:W-:Y:S01]  /*20b30*/  IADD3 R37, P4, R6, 0x6000, RZ ;  /* 0x0000600006257810 */ /* 0x000fe20007f9e0ff */
[----:B------:R-:W-:Y:S01]  /*20b40*/  ULDC.64 UR6, c[0x0][0x208] ;  /* 0x0000820000067ab9 */ /* 0x000fe20000000a00 */
[----:B------:R-:W-:Y:S02]  /*20b50*/  LOP3.LUT R24, R24, R25, RZ, 0x3c, !PT ;  /* 0x0000001918187212 */ /* 0x000fe400078e3cff */
[----:B------:R-:W-:Y:S01]  /*20b60*/  SHF.R.S32.HI R229, RZ, 0x1f, R228 ;  /* 0x0000001fffe57819 */ /* 0x000fe200000114e4 */
[----:B------:R-:W-:Y:S01]  /*20b70*/  VIADD R78, R18, 0x40 ;  /* 0x00000040124e7836 */ /* 0x000fe20000000000 */
[----:B------:R-:W-:Y:S01]  /*20b80*/  BSSY B1, `(.L_x_1633) ;  /* 0x000009c000017945 */ /* 0x000fe20003800000 */
[----:B------:R-:W-:Y:S01]  /*20b90*/  VIADD R82, R228, 0x80 ;  /* 0x00000080e4527836 */ /* 0x000fe20000000000 */
[----:B---3--:R-:W-:Y:S01]  /*20ba0*/  SHF.R.S32.HI R23, RZ, 0x1f, R81 ;  /* 0x0000001fff177819 */ /* 0x008fe20000011451 */
[----:B------:R-:W-:-:S04]  /*20bb0*/  IMAD.WIDE.U32 R10, R81, UR4, R2 ;  /* 0x00000004510a7c25 */ /* 0x000fc8000f8e0002 */
[----:B--2---:R-:W-:Y:S02]  /*20bc0*/  IMAD R15, R79, 0x80, R14 ;  /* 0x000000804f0f7824 */ /* 0x004fe400078e020e */
[----:B------:R-:W2:Y:S01]  /*20bd0*/  LDL R14, [R1+0x74] ;  /* 0x00007400010e7983 */ /* 0x000ea20000100800 */
[----:B------:R-:W-:-:S04]  /*20be0*/  IMAD R9, R23, UR4, RZ ;  /* 0x0000000417097c24 */ /* 0x000fc8000f8e02ff */
[----:B------:R-:W-:Y:S01]  /*20bf0*/  IMAD R9, R81, UR5, R9 ;  /* 0x0000000551097c24 */ /* 0x000fe2000f8e0209 */
[----:B------:R-:W-:Y:S02]  /*20c00*/  ULDC.64 UR4, c[0x0][0xb78] ;  /* 0x0002de0000047ab9 */ /* 0x000fe40000000a00 */
[----:B------:R-:W-:Y:S02]  /*20c10*/  IMAD R2, R76, UR4, RZ ;  /* 0x000000044c027c24 */ /* 0x000fe4000f8e02ff */
[----:B------:R-:W-:Y:S02]  /*20c20*/  IMAD.IADD R11, R11, 0x1, R9 ;  /* 0x000000010b0b7824 */ /* 0x000fe400078e0209 */
[----:B------:R-:W-:Y:S01]  /*20c30*/  IMAD.WIDE.U32 R10, R77, UR4, R10 ;  /* 0x000000044d0a7c25 */ /* 0x000fe2000f8e000a */
[----:B------:R-:W-:-:S03]  /*20c40*/  SHF.R.S32.HI R9, RZ, 0x1f, R15 ;  /* 0x0000001fff097819 */ /* 0x000fc6000001140f */
[----:B------:R-:W-:Y:S01]  /*20c50*/  IMAD R4, R77, UR5, R2 ;  /* 0x000000054d047c24 */ /* 0x000fe2000f8e0202 */
[----:B------:R-:W-:Y:S01]  /*20c60*/  IADD3 R2, P3, R15, R10, RZ ;  /* 0x0000000a0f027210 */ /* 0x000fe20007f7e0ff */
[----:B------:R-:W-:-:S03]  /*20c70*/  ULDC.64 UR4, c[0x0][0xb40] ;  /* 0x0002d00000047ab9 */ /* 0x000fc60000000a00 */
[----:B------:R-:W-:Y:S02]  /*20c80*/  IADD3.X R9, R9, R11, R4, P3, !PT ;  /* 0x0000000b09097210 */ /* 0x000fe40001ffe404 */
[----:B------:R-:W-:-:S04]  /*20c90*/  LEA R54, P3, R2, UR4, 0x2 ;  /* 0x0000000402367c11 */ /* 0x000fc8000f8610ff */
[----:B------:R-:W-:Y:S01]  /*20ca0*/  LEA.HI.X R55, R2, UR5, R9, 0x2, P3 ;  /* 0x0000000502377c11 */ /* 0x000fe200098f1409 */
[--C-:B------:R-:W-:Y:S01]  /*20cb0*/  IMAD.X R9, RZ, RZ, R7.reuse, P0 ;  /* 0x000000ffff097224 */ /* 0x100fe200000e0607 */
[C---:B------:R-:W-:Y:S01]  /*20cc0*/  IADD3 R45, P0, R6.reuse, 0x8000, RZ ;  /* 0x00008000062d7810 */ /* 0x040fe20007f1e0ff */
[--C-:B------:R-:W-:Y:S01]  /*20cd0*/  IMAD.X R13, RZ, RZ, R7.reuse, P1 ;  /* 0x000000ffff0d7224 */ /* 0x100fe200008e0607 */
[C---:B------:R-:W-:Y:S01]  /*20ce0*/  IADD3 R41, P3, R6.reuse, 0x7000, RZ ;  /* 0x0000700006297810 */ /* 0x040fe20007f7e0ff */
[----:B------:R-:W-:Y:S01]  /*20cf0*/  IMAD.X R25, RZ, RZ, R7, P2 ;  /* 0x000000ffff197224 */ /* 0x000fe200010e0607 */
[----:B------:R-:W-:Y:S02]  /*20d00*/  IADD3 R49, P1, R6, 0x9000, RZ ;  /* 0x0000900006317810 */ /* 0x000fe40007f3e0ff */
[----:B------:R-:W-:Y:S02]  /*20d10*/  LOP3.LUT R28, R29, 0x380, RZ, 0xc0, !PT ;  /* 0x000003801d1c7812 */ /* 0x000fe400078ec0ff */
[----:B------:R-:W-:-:S02]  /*20d20*/  LOP3.LUT R32, R33, 0x380, RZ, 0xc0, !PT ;  /* 0x0000038021207812 */ /* 0x000fc400078ec0ff */
[----:B------:R-:W-:Y:S01]  /*20d30*/  LOP3.LUT R36, R37, 0x380, RZ, 0xc0, !PT ;  /* 0x0000038025247812 */ /* 0x000fe200078ec0ff */
[----:B------:R-:W-:Y:S01]  /*20d40*/  VIADD R11, R15, 0x8 ;  /* 0x000000080f0b7836 */ /* 0x000fe20000000000 */
[----:B------:R-:W-:Y:S01]  /*20d50*/  LOP3.LUT R44, R45, 0x380, RZ, 0xc0, !PT ;  /* 0x000003802d2c7812 */ /* 0x000fe200078ec0ff */
[----:B------:R-:W-:Y:S01]  /*20d60*/  ULDC.64 UR4, c[0x0][0xaa0] ;  /* 0x0002a80000047ab9 */ /* 0x000fe20000000a00 */
[----:B------:R-:W-:Y:S02]  /*20d70*/  IADD3 R53, P2, R6, 0xa000, RZ ;  /* 0x0000a00006357810 */ /* 0x000fe40007f5e0ff */
[----:B------:R-:W-:Y:S02]  /*20d80*/  LOP3.LUT R40, R41, 0x380, RZ, 0xc0, !PT ;  /* 0x0000038029287812 */ /* 0x000fe400078ec0ff */
[----:B------:R-:W-:Y:S02]  /*20d90*/  LOP3.LUT R48, R49, 0x380, RZ, 0xc0, !PT ;  /* 0x0000038031307812 */ /* 0x000fe400078ec0ff */
[----:B------:R-:W-:-:S02]  /*20da0*/  SHF.R.U64 R44, R44, 0x3, RZ ;  /* 0x000000032c2c7819 */ /* 0x000fc400000012ff */
[----:B------:R-:W-:Y:S02]  /*20db0*/  LOP3.LUT R52, R53, 0x380, RZ, 0xc0, !PT ;  /* 0x0000038035347812 */ /* 0x000fe400078ec0ff */
[----:B------:R-:W-:Y:S02]  /*20dc0*/  SHF.R.U64 R28, R28, 0x3, RZ ;  /* 0x000000031c1c7819 */ /* 0x000fe400000012ff */
[----:B------:R-:W-:Y:S02]  /*20dd0*/  SHF.R.U64 R32, R32, 0x3, RZ ;  /* 0x0000000320207819 */ /* 0x000fe400000012ff */
[----:B------:R-:W-:Y:S02]  /*20de0*/  SHF.R.U64 R36, R36, 0x3, RZ ;  /* 0x0000000324247819 */ /* 0x000fe400000012ff */
[----:B------:R-:W-:Y:S02]  /*20df0*/  SHF.R.U64 R40, R40, 0x3, RZ ;  /* 0x0000000328287819 */ /* 0x000fe400000012ff */
[----:B------:R-:W-:-:S02]  /*20e00*/  SHF.R.U64 R48, R48, 0x3, RZ ;  /* 0x0000000330307819 */ /* 0x000fc400000012ff */
[----:B------:R-:W-:Y:S01]  /*20e10*/  LOP3.LUT R44, R44, R45, RZ, 0x3c, !PT ;  /* 0x0000002d2c2c7212 */ /* 0x000fe200078e3cff */
[--C-:B------:R-:W-:Y:S01]  /*20e20*/  IMAD.X R45, RZ, RZ, R7.reuse, P0 ;  /* 0x000000ffff2d7224 */ /* 0x100fe200000e0607 */
        /* <DEDUP_REMOVED lines=16> */
[C---:B------:R-:W-:Y:S02]  /*20f30*/  IADD3 R69, P3, R6.reuse, 0xe000, RZ ;  /* 0x0000e00006457810 */ /* 0x040fe40007f7e0ff */
[----:B------:R-:W-:Y:S02]  /*20f40*/  LOP3.LUT R2, R6, 0x380, RZ, 0xc0, !PT ;  /* 0x0000038006027812 */ /* 0x000fe400078ec0ff */
[----:B------:R-:W-:Y:S02]  /*20f50*/  LOP3.LUT R56, R57, 0x380, RZ, 0xc0, !PT ;  /* 0x0000038039387812 */ /* 0x000fe400078ec0ff */
[----:B------:R-:W-:-:S02]  /*20f60*/  LOP3.LUT R60, R61, 0x380, RZ, 0xc0, !PT ;  /* 0x000003803d3c7812 */ /* 0x000fc400078ec0ff */
[----:B------:R-:W-:Y:S02]  /*20f70*/  LOP3.LUT R64, R65, 0x380, RZ, 0xc0, !PT ;  /* 0x0000038041407812 */ /* 0x000fe400078ec0ff */
[----:B------:R-:W-:Y:S02]  /*20f80*/  LOP3.LUT R68, R69, 0x380, RZ, 0xc0, !PT ;  /* 0x0000038045447812 */ /* 0x000fe400078ec0ff */
[----:B------:R-:W-:Y:S02]  /*20f90*/  SHF.R.U64 R56, R56, 0x3, RZ ;  /* 0x0000000338387819 */ /* 0x000fe400000012ff */
[----:B------:R-:W-:Y:S02]  /*20fa0*/  SHF.R.U64 R60, R60, 0x3, RZ ;  /* 0x000000033c3c7819 */ /* 0x000fe400000012ff */
[----:B------:R-:W-:Y:S02]  /*20fb0*/  SHF.R.U64 R64, R64, 0x3, RZ ;  /* 0x0000000340407819 */ /* 0x000fe400000012ff */
[----:B------:R-:W-:-:S02]  /*20fc0*/  SHF.R.U64 R68, R68, 0x3, RZ ;  /* 0x0000000344447819 */ /* 0x000fc400000012ff */
        /* <DEDUP_REMOVED lines=8> */
[----:B--2---:R-:W-:-:S04]  /*21050*/  LOP3.LUT P0, RZ, R14, 0x3, RZ, 0xc0, !PT ;  /* 0x000000030eff7812 */ /* 0x004fc8000780c0ff */
[-C--:B------:R-:W-:Y:S02]  /*21060*/  ISETP.GE.OR P1, PT, R15, R20.reuse, P0 ;  /* 0x000000140f00720c */ /* 0x080fe40000726670 */
[----:B------:R-:W-:Y:S02]  /*21070*/  IADD3 R15, P2, R6, 0xf000, RZ ;  /* 0x0000f000060f7810 */ /* 0x000fe40007f5e0ff */
[----:B------:R-:W-:Y:S02]  /*21080*/  ISETP.GE.OR P0, PT, R11, R20, P0 ;  /* 0x000000140b00720c */ /* 0x000fe40000706670 */
[----:B------:R-:W-:Y:S02]  /*21090*/  SHF.R.U64 R11, R2, 0x3, RZ ;  /* 0x00000003020b7819 */ /* 0x000fe400000012ff */
[----:B------:R-:W-:-:S04]  /*210a0*/  LOP3.LUT R2, R15, 0x380, RZ, 0xc0, !PT ;  /* 0x000003800f027812 */ /* 0x000fc800078ec0ff */
[----:B------:R-:W-:Y:S01]  /*210b0*/  SHF.R.U64 R2, R2, 0x3, RZ ;  /* 0x0000000302027819 */ /* 0x000fe200000012ff */
[----:B------:R-:W-:Y:S01]  /*210c0*/  IMAD.X R73, RZ, RZ, R7, P2 ;  /* 0x000000ffff497224 */ /* 0x000fe200010e0607 */
[----:B------:R-:W-:Y:S02]  /*210d0*/  LOP3.LUT R6, R11, R6, RZ, 0x3c, !PT ;  /* 0x000000060b067212 */ /* 0x000fe400078e3cff */
[----:B------:R-:W-:Y:S01]  /*210e0*/  LOP3.LUT R72, R2, R15, RZ, 0x3c, !PT ;  /* 0x0000000f02487212 */ /* 0x000fe200078e3cff */
[----:B------:R0:W-:Y:S04]  /*210f0*/  @!P1 STG.E desc[UR6][R54.64], R5 ;  /* 0x0000000536009986 */ /* 0x0001e8000c101906 */
[----:B------:R1:W-:Y:S04]  /*21100*/  @!P0 STG.E desc[UR6][R54.64+0x20], R0 ;  /* 0x0000200036008986 */ /* 0x0003e8000c101906 */
[----:B------:R-:W5:Y:S04]  /*21110*/  LD.E.128 R8, desc[UR6][R8.64] ;  /* 0x0000000608087980 */ /* 0x000f68000c101d00 */
[----:B0-----:R-:W5:Y:S04]  /*21120*/  LD.E.128 R4, desc[UR6][R6.64] ;  /* 0x0000000606047980 */ /* 0x001f68000c101d00 */
[----:B------:R-:W5:Y:S01]  /*21130*/  LD.E.128 R12, desc[UR6][R12.64] ;  /* 0x000000060c0c7980 */ /* 0x000f62000c101d00 */
[----:B-1----:R-:W-:-:S03]  /*21140*/  IMAD R0, R3, UR4, RZ ;  /* 0x0000000403007c24 */ /* 0x002fc6000f8e02ff */
[----:B------:R-:W5:Y:S01]  /*21150*/  LD.E.128 R24, desc[UR6][R24.64] ;  /* 0x0000000618187980 */ /* 0x000f62000c101d00 */
[----:B------:R-:W-:-:S03]  /*21160*/  IMAD.WIDE.U32 R2, R21, UR4, R228 ;  /* 0x0000000415027c25 */ /* 0x000fc6000f8e00e4 */
        /* <DEDUP_REMOVED lines=12> */
[----:B------:R-:W-:Y:S01]  /*21230*/  IMAD R21, R21, UR5, R0 ;  /* 0x0000000515157c24 */ /* 0x000fe2000f8e0200 */
[----:B------:R-:W-:Y:S01]  /*21240*/  ULDC.64 UR4, c[0x0][0xae0] ;  /* 0x0002b80000047ab9 */ /* 0x000fe20000000a00 */
[----:B------:R-:W-:Y:S01]  /*21250*/  @!PT LDS RZ, [RZ] ;  /* 0x00000000fffff984 */ /* 0x000fe20000000800 */
[----:B------:R-:W-:Y:S01]  /*21260*/  @!PT LDS RZ, [RZ] ;  /* 0x00000000fffff984 */ /* 0x000fe20000000800 */
[----:B------:R-:W-:Y:S01]  /*21270*/  @!PT LDS RZ, [RZ] ;  /* 0x00000000fffff984 */ /* 0x000fe20000000800 */
[----:B------:R-:W-:Y:S01]  /*21280*/  @!PT LDS RZ, [RZ] ;  /* 0x00000000fffff984 */ /* 0x000fe20000000800 */
[----:B------:R0:W-:Y:S06]  /*21290*/  MEMBAR.ALL.CTA ;  /* 0x0000000000007992 */ /* 0x0001ec0000008000 */
[----:B0-----:R-:W0:Y:S01]  /*212a0*/  FENCE.VIEW.ASYNC.S ;  /* 0x00000000000073c6 */ /* 0x001e220000000000 */
[----:B------:R-:W-:-:S02]  /*212b0*/  IMAD R0, R23, UR4, RZ ;  /* 0x0000000417007c24 */ /* 0x000fc4000f8e02ff */
[----:B------:R-:W-:Y:S02]  /*212c0*/  IMAD R23, R79, -0x80, R20 ;  /* 0xffffff804f177824 */ /* 0x000fe400078e0214 */
[----:B------:R-:W-:-:S03]  /*212d0*/  IMAD.IADD R3, R3, 0x1, R21 ;  /* 0x0000000103037824 */ /* 0x000fc600078e0215 */
[----:B------:R-:W-:Y:S01]  /*212e0*/  ISETP.GE.AND P3, PT, R18, R23, PT ;  /* 0x000000171200720c */ /* 0x000fe20003f66270 */
[C---:B------:R-:W-:Y:S02]  /*212f0*/  IMAD R21, R81.reuse, UR5, R0 ;  /* 0x0000000551157c24 */ /* 0x040fe4000f8e0200 */
[----:B------:R-:W-:Y:S01]  /*21300*/  IMAD.WIDE.U32 R2, R81, UR4, R2 ;  /* 0x0000000451027c25 */ /* 0x000fe2000f8e0002 */
[----:B------:R-:W-:-:S03]  /*21310*/  ULDC.64 UR4, c[0x0][0xae8] ;  /* 0x0002ba0000047ab9 */ /* 0x000fc60000000a00 */
[----:B------:R-:W-:Y:S02]  /*21320*/  VIADD R0, R16, 0x30820 ;  /* 0x0003082010007836 */ /* 0x000fe40000000000 */
[----:B------:R-:W-:Y:S02]  /*21330*/  IMAD R20, R76, UR4, RZ ;  /* 0x000000044c147c24 */ /* 0x000fe4000f8e02ff */
[----:B------:R-:W-:Y:S01]  /*21340*/  IMAD.IADD R3, R3, 0x1, R21 ;  /* 0x0000000103037824 */ /* 0x000fe200078e0215 */
[----:B------:R-:W-:Y:S02]  /*21350*/  PRMT R0, RZ, 0x654, R0 ;  /* 0x00000654ff007816 */ /* 0x000fe40000000000 */
[-C--:B------:R-:W-:Y:S02]  /*21360*/  ISETP.GE.AND P0, PT, R78, R23.reuse, PT ;  /* 0x000000174e00720c */ /* 0x080fe40003f06270 */
[-C--:B------:R-:W-:Y:S01]  /*21370*/  ISETP.GE.AND P1, PT, R233, R23.reuse, PT ;  /* 0x00000017e900720c */ /* 0x080fe20003f26270 */
[----:B0-----:R0:W-:Y:S01]  /*21380*/  SYNCS.ARRIVE.TRANS64.RED.A1T0 RZ, [R0+URZ], RZ ;  /* 0x000000ff00ff79a7 */ /* 0x0011e2000810043f */
[----:B----4-:R-:W-:Y:S01]  /*21390*/  ISETP.GE.AND P2, PT, R80, R23, PT ;  /* 0x000000175000720c */ /* 0x010fe20003f46270 */
[----:B------:R-:W-:-:S02]  /*213a0*/  IMAD R23, R77, UR5, R20 ;  /* 0x000000054d177c24 */ /* 0x000fc4000f8e0214 */
[----:B------:R-:W-:-:S04]  /*213b0*/  IMAD.WIDE.U32 R76, R77, UR4, R2 ;  /* 0x000000044d4c7c25 */ /* 0x000fc8000f8e0002 */
[----:B------:R-:W-:-:S04]  /*213c0*/  IMAD.WIDE R20, R79, 0x80, R18 ;  /* 0x000000804f147825 */ /* 0x000fc800078e0212 */
[----:B------:R-:W-:Y:S02]  /*213d0*/  VIADD R80, R228, 0xc0 ;  /* 0x000000c0e4507836 */ /* 0x000fe40000000000 */
[----:B------:R-:W-:Y:S01]  /*213e0*/  IMAD.IADD R81, R77, 0x1, R23 ;  /* 0x000000014d517824 */ /* 0x000fe200078e0217 */
[----:B0-----:R-:W-:Y:S06]  /*213f0*/  @P3 BRA `(.L_x_1634) ;  /* 0x0000000000503947 */ /* 0x001fec0003800000 */
        /* <DEDUP_REMOVED lines=20> */
.L_x_1634:
[----:B------:R-:W-:Y:S05]  /*21540*/  BSYNC B1 ;  /* 0x0000000000017941 */ /* 0x000fea0003800000 */
.L_x_1633:
[----:B------:R-:W-:Y:S04]  /*21550*/  BSSY B1, `(.L_x_1635) ;  /* 0x0000018000017945 */ /* 0x000fe80003800000 */
[----:B------:R-:W-:Y:S05]  /*21560*/  @P1 BRA `(.L_x_1636) ;  /* 0x0000000000581947 */ /* 0x000fea0003800000 */
[----:B0----5:R-:W-:Y:S01]  /*21570*/  IADD3 R5, P1, R20, 0x20, RZ ;  /* 0x0000002014057810 */ /* 0x021fe20007f3e0ff */
        /* <DEDUP_REMOVED lines=21> */
.L_x_1636:
[----:B------:R-:W-:Y:S05]  /*216d0*/  BSYNC B1 ;  /* 0x0000000000017941 */ /* 0x000fea0003800000 */
.L_x_1635:
[----:B------:R-:W-:Y:S04]  /*216e0*/  BSSY B1, `(.L_x_1637) ;  /* 0x0000018000017945 */ /* 0x000fe80003800000 */
[----:B------:R-:W-:Y:S05]  /*216f0*/  @P0 BRA `(.L_x_1638) ;  /* 0x0000000000580947 */ /* 0x000fea0003800000 */
[----:B01---5:R-:W-:Y:S01]  /*21700*/  IADD3 R5, P0, R20, 0x40, RZ ;  /* 0x0000004014057810 */ /* 0x023fe20007f1e0ff */
        /* <DEDUP_REMOVED lines=21> */
.L_x_1638:
[----:B------:R-:W-:Y:S05]  /*21860*/  BSYNC B1 ;  /* 0x0000000000017941 */ /* 0x000fea0003800000 */
.L_x_1637:
[----:B------:R-:W-:Y:S05]  /*21870*/  @P2 BRA `(.L_x_1639) ;  /* 0x0000000c003c2947 */ /* 0x000fea0003800000 */
[----:B012--5:R-:W-:Y:S01]  /*21880*/  IADD3 R5, P0, R20, 0x60, RZ ;  /* 0x0000006014057810 */ /* 0x027fe20007f1e0ff */
        /* <DEDUP_REMOVED lines=24> */
.L_x_1631:
[----:B------:R-:W2:Y:S01]  /*21a10*/  LDL R10, [R1+0x64] ;  /* 0x00006400010a7983 */ /* 0x000ea20000100800 */
[----:B------:R-:W-:Y:S01]  /*21a20*/  ULDC.64 UR4, c[0x0][0xbd8] ;  /* 0x0002f60000047ab9 */ /* 0x000fe20000000a00 */
[----:B------:R-:W2:Y:S01]  /*21a30*/  LDC.64 R2, c[0x0][0xbd8] ;  /* 0x0002f600ff027b82 */ /* 0x000ea20000000a00 */
[----:B------:R-:W-:Y:S01]  /*21a40*/  ISETP.NE.U32.AND P0, PT, RZ, UR4, PT ;  /* 0x00000004ff007c0c */ /* 0x000fe2000bf05070 */
[----:B------:R-:W-:Y:S01]  /*21a50*/  IMAD.MOV.U32 R7, RZ, RZ, RZ ;  /* 0x000000ffff077224 */ /* 0x000fe200078e00ff */
[----:B------:R-:W-:Y:S02]  /*21a60*/  ULDC.64 UR6, c[0x0][0x208] ;  /* 0x0000820000067ab9 */ /* 0x000fe40000000a00 */
[----:B------:R-:W-:Y:S01]  /*21a70*/  ISETP.NE.AND.EX P0, PT, RZ, UR5, PT, P0 ;  /* 0x00000005ff007c0c */ /* 0x000fe2000bf05300 */
[----:B------:R-:W-:Y:S02]  /*21a80*/  ULDC.64 UR4, c[0x0][0xbe0] ;  /* 0x0002f80000047ab9 */ /* 0x000fe40000000a00 */
[----:B------:R-:W-:-:S04]  /*21a90*/  ISETP.NE.U32.AND P1, PT, RZ, UR4, PT ;  /* 0x00000004ff007c0c */ /* 0x000fc8000bf25070 */
[----:B------:R-:W-:Y:S01]  /*21aa0*/  ISETP.NE.AND.EX P1, PT, RZ, UR5, PT, P1 ;  /* 0x00000005ff007c0c */ /* 0x000fe2000bf25310 */
[----:B------:R-:W1:-:S12]  /*21ab0*/  S2R R8, SR_TID.X ;  /* 0x0000000000087919 */ /* 0x000e580000002100 */
[----:B------:R-:W3:Y:S01]  /*21ac0*/  @P1 LDC.64 R4, c[0x0][0xbe0] ;  /* 0x0002f800ff041b82 */ /* 0x000ee20000000a00 */
[----:B------:R-:W-:Y:S02]  /*21ad0*/  ULDC UR4, c[0x0][0xa88] ;  /* 0x0002a20000047ab9 */ /* 0x000fe40000000800 */
[----:B------:R-:W-:Y:S02]  /*21ae0*/  IMAD.U32 R0, RZ, RZ, UR4 ;  /* 0x00000004ff007e24 */ /* 0x000fe4000f8e00ff */
[----:B-1----:R-:W-:-:S05]  /*21af0*/  VIADD R6, R8, 0xffffff80 ;  /* 0xffffff8008067836 */ /* 0x002fca0000000000 */
[----:B------:R-:W-:Y:S01]  /*21b00*/  ISETP.GT.AND P2, PT, R6, 0x7f, PT ;  /* 0x0000007f0600780c */ /* 0x000fe20003f44270 */
[----:B--2---:R-:W-:-:S04]  /*21b10*/  IMAD.WIDE R2, R10, 0x4, R2 ;  /* 0x000000040a027825 */ /* 0x004fc800078e0202 */
[----:B---3--:R-:W-:Y:S01]  /*21b20*/  @P1 IMAD.WIDE R4, R10, 0x4, R4 ;  /* 0x000000040a041825 */ /* 0x008fe200078e0204 */
        /* <DEDUP_REMOVED lines=8> */
.L_x_1640:
[----:B------:R-:W2:Y:S04]  /*21bb0*/  LDL R13, [R1+0x60] ;  /* 0x00006000010d7983 */ /* 0x000ea80000100800 */
[----:B------:R3:W5:Y:S01]  /*21bc0*/  LDL R12, [R1+0x70] ;  /* 0x00007000010c7983 */ /* 0x0007620000100800 */
[----:B-1----:R-:W-:Y:S01]  /*21bd0*/  SHF.R.S32.HI R2, RZ, 0x1f, R10 ;  /* 0x0000001fff027819 */ /* 0x002fe2000001140a */
[----:B------:R-:W-:Y:S01]  /*21be0*/  BSSY B1, `(.L_x_1641) ;  /* 0x000001d000017945 */ /* 0x000fe20003800000 */
[----:B------:R-:W-:Y:S02]  /*21bf0*/  SEL R11, R10, RZ, !P0 ;  /* 0x000000ff0a0b7207 */ /* 0x000fe40004000000 */
[----:B------:R-:W-:Y:S02]  /*21c00*/  SHF.R.S32.HI R229, RZ, 0x1f, R228 ;  /* 0x0000001fffe57819 */ /* 0x000fe400000114e4 */
[----:B------:R-:W-:-:S02]  /*21c10*/  SEL R10, R2, RZ, !P0 ;  /* 0x000000ff020a7207 */ /* 0x000fc40004000000 */
[----:B-----5:R-:W-:Y:S02]  /*21c20*/  SHF.R.S32.HI R6, RZ, 0x1f, R7 ;  /* 0x0000001fff067819 */ /* 0x020fe40000011407 */
[----:B--2---:R-:W-:Y:S01]  /*21c30*/  SHF.R.S32.HI R9, RZ, 0x1f, R13 ;  /* 0x0000001fff097819 */ /* 0x004fe2000001140d */
[----:B---3--:R-:W-:Y:S06]  /*21c40*/  @P2 BRA `(.L_x_1642) ;  /* 0x0000000000582947 */ /* 0x008fec0003800000 */
[----:B------:R-:W-:-:S04]  /*21c50*/  IMAD R2, R12, 0x80, R8 ;  /* 0x000000800c027824 */ /* 0x000fc800078e0208 */
        /* <DEDUP_REMOVED lines=21> */
.L_x_1642:
[----:B------:R-:W-:Y:S05]  /*21db0*/  BSYNC B1 ;  /* 0x0000000000017941 */ /* 0x000fea0003800000 */
.L_x_1641:
[----:B------:R-:W-:Y:S01]  /*21dc0*/  ULDC.64 UR4, c[0x0][0xaa0] ;  /* 0x0002a80000047ab9 */ /* 0x000fe20000000a00 */
[----:B------:R-:W-:Y:S01]  /*21dd0*/  IMAD R8, R12, -0x80, R0 ;  /* 0xffffff800c087824 */ /* 0x000fe200078e0200 */
[----:B------:R-:W-:Y:S01]  /*21de0*/  BSSY B1, `(.L_x_1643) ;  /* 0x000002d000017945 */ /* 0x000fe20003800000 */
[----:B-1----:R-:W-:Y:S02]  /*21df0*/  IMAD R4, R6, UR4, RZ ;  /* 0x0000000406047c24 */ /* 0x002fe4000f8e02ff */
[----:B------:R-:W-:Y:S01]  /*21e00*/  IMAD.WIDE.U32 R2, R7, UR4, R228 ;  /* 0x0000000407027c25 */ /* 0x000fe2000f8e00e4 */
[-C--:B------:R-:W-:Y:S02]  /*21e10*/  ISETP.GE.AND P2, PT, R18, R8.reuse, PT ;  /* 0x000000081200720c */ /* 0x080fe40003f46270 */
[----:B------:R-:W-:Y:S01]  /*21e20*/  ISETP.GE.AND P1, PT, R233, R8, PT ;  /* 0x00000008e900720c */ /* 0x000fe20003f26270 */
[----:B------:R-:W-:Y:S01]  /*21e30*/  IMAD R7, R7, UR5, R4 ;  /* 0x0000000507077c24 */ /* 0x000fe2000f8e0204 */
[----:B------:R-:W-:Y:S01]  /*21e40*/  ULDC.64 UR4, c[0x0][0xae0] ;  /* 0x0002b80000047ab9 */ /* 0x000fe20000000a00 */
[----:B------:R-:W-:-:S02]  /*21e50*/  VIADD R14, R228, 0xc0 ;  /* 0x000000c0e40e7836 */ /* 0x000fc40000000000 */
[----:B------:R-:W-:Y:S02]  /*21e60*/  IMAD R4, R9, UR4, RZ ;  /* 0x0000000409047c24 */ /* 0x000fe4000f8e02ff */
[----:B------:R-:W-:Y:S02]  /*21e70*/  IMAD.IADD R3, R3, 0x1, R7 ;  /* 0x0000000103037824 */ /* 0x000fe400078e0207 */
[C---:B------:R-:W-:Y:S02]  /*21e80*/  IMAD R5, R13.reuse, UR5, R4 ;  /* 0x000000050d057c24 */ /* 0x040fe4000f8e0204 */
[----:B------:R-:W-:Y:S01]  /*21e90*/  IMAD.WIDE.U32 R2, R13, UR4, R2 ;  /* 0x000000040d027c25 */ /* 0x000fe2000f8e0002 */
[----:B------:R-:W-:-:S03]  /*21ea0*/  ULDC.64 UR4, c[0x0][0xae8] ;  /* 0x0002ba0000047ab9 */ /* 0x000fc60000000a00 */
[----:B------:R-:W-:Y:S02]  /*21eb0*/  IMAD.IADD R3, R3, 0x1, R5 ;  /* 0x0000000103037824 */ /* 0x000fe400078e0205 */
[----:B------:R-:W-:Y:S02]  /*21ec0*/  IMAD R0, R10, UR4, RZ ;  /* 0x000000040a007c24 */ /* 0x000fe4000f8e02ff */
[----:B------:R-:W-:Y:S02]  /*21ed0*/  VIADD R7, R18, 0x40 ;  /* 0x0000004012077836 */ /* 0x000fe40000000000 */
[----:B------:R-:W-:-:S03]  /*21ee0*/  IMAD.WIDE.U32 R4, R11, UR4, R2 ;  /* 0x000000040b047c25 */ /* 0x000fc6000f8e0002 */
[----:B------:R-:W-:Y:S01]  /*21ef0*/  ISETP.GE.AND P0, PT, R7, R8, PT ;  /* 0x000000080700720c */ /* 0x000fe20003f06270 */
[----:B------:R-:W-:Y:S02]  /*21f00*/  IMAD R9, R11, UR5, R0 ;  /* 0x000000050b097c24 */ /* 0x000fe4000f8e0200 */
[----:B------:R-:W-:Y:S02]  /*21f10*/  IMAD.MOV.U32 R2, RZ, RZ, R18 ;  /* 0x000000ffff027224 */ /* 0x000fe400078e0012 */
[----:B------:R-:W-:Y:S02]  /*21f20*/  IMAD.MOV.U32 R3, RZ, RZ, R19 ;  /* 0x000000ffff037224 */ /* 0x000fe400078e0013 */
[----:B------:R-:W-:Y:S02]  /*21f30*/  VIADD R15, R228, 0x80 ;  /* 0x00000080e40f7836 */ /* 0x000fe40000000000 */
[----:B------:R-:W-:-:S04]  /*21f40*/  IMAD.WIDE R6, R12, 0x80, R2 ;  /* 0x000000800c067825 */ /* 0x000fc800078e0202 */
[----:B------:R-:W-:Y:S01]  /*21f50*/  IMAD.IADD R11, R5, 0x1, R9 ;  /* 0x00000001050b7824 */ /* 0x000fe200078e0209 */
[----:B------:R-:W-:Y:S06]  /*21f60*/  @P2 BRA `(.L_x_1644) ;  /* 0x0000000000502947 */ /* 0x000fec0003800000 */
[----:B------:R-:W-:Y:S01]  /*21f70*/  ULDC.64 UR6, c[0x0][0xad8] ;  /* 0x0002b60000067ab9 */ /* 0x000fe20000000a00 */
[----:B------:R-:W-:Y:S01]  /*21f80*/  IMAD.MOV.U32 R2, RZ, RZ, R4 ;  /* 0x000000ffff027224 */ /* 0x000fe200078e0004 */
[----:B------:R-:W-:Y:S01]  /*21f90*/  ULDC UR4, c[0x0][0xa8c] ;  /* 0x0002a30000047ab9 */ /* 0x000fe20000000800 */
[----:B------:R-:W-:Y:S01]  /*21fa0*/  IMAD R9, R7, UR6, RZ ;  /* 0x0000000607097c24 */ /* 0x000fe2000f8e02ff */
[----:B------:R-:W-:Y:S01]  /*21fb0*/  ISETP.GE.AND P3, PT, R228, UR4, PT ;  /* 0x00000004e4007c0c */ /* 0x000fe2000bf66270 */
[----:B------:R-:W-:Y:S01]  /*21fc0*/  IMAD.MOV.U32 R3, RZ, RZ, R11 ;  /* 0x000000ffff037224 */ /* 0x000fe200078e000b */
[----:B------:R-:W-:Y:S01]  /*21fd0*/  ISETP.GE.AND P4, PT, R225, UR4, PT ;  /* 0x00000004e1007c0c */ /* 0x000fe2000bf86270 */
[C---:B------:R-:W-:Y:S01]  /*21fe0*/  IMAD R9, R6.reuse, UR7, R9 ;  /* 0x0000000706097c24 */ /* 0x040fe2000f8e0209 */
[----:B------:R-:W-:Y:S01]  /*21ff0*/  ISETP.GE.AND P5, PT, R15, UR4, PT ;  /* 0x000000040f007c0c */ /* 0x000fe2000bfa6270 */
[----:B------:R-:W-:Y:S01]  /*22000*/  IMAD.WIDE.U32 R2, R6, UR6, R2 ;  /* 0x0000000606027c25 */ /* 0x000fe2000f8e0002 */
[----:B------:R-:W-:Y:S01]  /*22010*/  ISETP.GE.AND P6, PT, R14, UR4, PT ;  /* 0x000000040e007c0c */ /* 0x000fe2000bfc6270 */
[----:B------:R-:W-:Y:S01]  /*22020*/  ULDC.64 UR6, c[0x0][0xa80] ;  /* 0x0002a00000067ab9 */ /* 0x000fe20000000a00 */
[----:B------:R-:W-:Y:S01]  /*22030*/  ULDC.64 UR8, c[0x0][0x208] ;  /* 0x0000820000087ab9 */ /* 0x000fe20000000a00 */
[----:B------:R-:W-:Y:S01]  /*22040*/  IMAD.IADD R3, R3, 0x1, R9 ;  /* 0x0000000103037824 */ /* 0x000fe200078e0209 */
[----:B------:R-:W-:-:S04]  /*22050*/  LEA R12, P2, R2, UR6, 0x1 ;  /* 0x00000006020c7c11 */ /* 0x000fc8000f8408ff */
[----:B------:R-:W-:-:S05]  /*22060*/  LEA.HI.X R13, R2, UR7, R3, 0x1, P2 ;  /* 0x00000007020d7c11 */ /* 0x000fca00090f0c03 */
[----:B------:R1:W-:Y:S04]  /*22070*/  @!P3 STG.E.128 desc[UR8][R12.64], RZ ;  /* 0x000000ff0c00b986 */ /* 0x0003e8000c101d08 */
[----:B------:R1:W-:Y:S04]  /*22080*/  @!P4 STG.E.128 desc[UR8][R12.64+0x80], RZ ;  /* 0x000080ff0c00c986 */ /* 0x0003e8000c101d08 */
[----:B------:R1:W-:Y:S04]  /*22090*/  @!P5 STG.E.128 desc[UR8][R12.64+0x100], RZ ;  /* 0x000100ff0c00d986 */ /* 0x0003e8000c101d08 */
[----:B------:R1:W-:Y:S02]  /*220a0*/  @!P6 STG.E.128 desc[UR8][R12.64+0x180], RZ ;  /* 0x000180ff0c00e986 */ /* 0x0003e4000c101d08 */
.L_x_1644:
[----:B------:R-:W-:Y:S05]  /*220b0*/  BSYNC B1 ;  /* 0x0000000000017941 */ /* 0x000fea0003800000 */
.L_x_1643:
[----:B------:R-:W2:Y:S01]  /*220c0*/  LDL R0, [R1+0x6c] ;  /* 0x00006c0001007983 */ /* 0x000ea20000100800 */
[----:B------:R-:W-:Y:S01]  /*220d0*/  BSSY B1, `(.L_x_1645) ;  /* 0x0000019000017945 */ /* 0x000fe20003800000 */
[----:B--2---:R-:W-:-:S03]  /*220e0*/  ISETP.GE.AND P2, PT, R0, R8, PT ;  /* 0x000000080000720c */ /* 0x004fc60003f46270 */
[----:B------:R-:W-:Y:S10]  /*220f0*/  @P1 BRA `(.L_x_1646) ;  /* 0x0000000000581947 */ /* 0x000ff40003800000 */
[----:B------:R-:W-:Y:S01]  /*22100*/  IADD3 R9, P1, R6, 0x20, RZ ;  /* 0x0000002006097810 */ /* 0x000fe20007f3e0ff */
        /* <DEDUP_REMOVED lines=21> */
.L_x_1646:
[----:B------:R-:W-:Y:S05]  /*22260*/  BSYNC B1 ;  /* 0x0000000000017941 */ /* 0x000fea0003800000 */
.L_x_1645:
[----:B------:R-:W-:Y:S04]  /*22270*/  BSSY B1, `(.L_x_1647) ;  /* 0x0000018000017945 */ /* 0x000fe80003800000 */
[----:B------:R-:W-:Y:S05]  /*22280*/  @P0 BRA `(.L_x_1648) ;  /* 0x0000000000580947 */ /* 0x000fea0003800000 */
        /* <DEDUP_REMOVED lines=22> */
.L_x_1648:
[----:B------:R-:W-:Y:S05]  /*223f0*/  BSYNC B1 ;  /* 0x0000000000017941 */ /* 0x000fea0003800000 */
.L_x_1647:
[----:B------:R-:W-:Y:S05]  /*22400*/  @P2 BRA `(.L_x_1639) ;  /* 0x0000000000582947 */ /* 0x000fea0003800000 */
        /* <DEDUP_REMOVED lines=22> */
.L_x_1639:
[----:B------:R-:W-:Y:S05]  /*22570*/  BSYNC B0 ;  /* 0x0000000000007941 */ /* 0x000fea0003800000 */
.L_x_1630:
[----:B------:R-:W3:Y:S01]  /*22580*/  LDL R0, [R1+0xc] ;  /* 0x00000c0001007983 */ /* 0x000ee20000100800 */
[----:B------:R-:W-:Y:S02]  /*22590*/  ULDC UR4, c[0x0][0xc14] ;  /* 0x0003050000047ab9 */ /* 0x000fe40000000800 */
[----:B---3--:R-:W-:-:S13]  /*225a0*/  ISETP.GE.AND P0, PT, R0, UR4, PT ;  /* 0x0000000400007c0c */ /* 0x008fda000bf06270 */
[----:B------:R-:W-:Y:S05]  /*225b0*/  @!P0 BRA `(.L_x_1649) ;  /* 0xfffffdec00ac8947 */ /* 0x000fea000383ffff */
[----:B------:R-:W-:Y:S05]  /*225c0*/  BRA `(.L_x_1336) ;  /* 0x0000006c00947947 */ /* 0x000fea0003800000 */
.L_x_1334:
[----:B------:R-:W-:-:S08]  /*225d0*/  NOP ;  /* 0x0000000000007918 */ /* 0x000fd00000000000 */
[----:B0-----:R-:W0:-:S00]  /*225e0*/  USETMAXREG.DEALLOC.CTAPOOL 0x18 ;  /* 0x00000018000079c8 */ /* 0x001e0000080e0500 */
[----:B0-----:R-:W-:-:S06]  /*225f0*/  LOP3.LUT R0, R0, 0x3, RZ, 0xc0, !PT ;  /* 0x0000000300007812 */ /* 0x001fcc00078ec0ff */
[----:B------:R-:W0:Y:S02]  /*22600*/  SHFL.IDX PT, R0, R0, RZ, 0x1f ;  /* 0x00001fff00007589 */ /* 0x000e2400000e0000 */
[----:B0-----:R-:W-:-:S13]  /*22610*/  ISETP.NE.AND P0, PT, R0, RZ, PT ;  /* 0x000000ff0000720c */ /* 0x001fda0003f05270 */
[----:B------:R-:W-:Y:S05]  /*22620*/  @P0 BRA `(.L_x_1336) ;  /* 0x0000006c007c0947 */ /* 0x000fea0003800000 */
        /* <DEDUP_REMOVED lines=56> */
.L_x_1654:
        /* <DEDUP_REMOVED lines=16> */
.L_x_1653:
[----:B------:R-:W-:Y:S05]  /*22ab0*/  BSYNC B0 ;  /* 0x0000000000007941 */ /* 0x000fea0003800000 */
.L_x_1652:
        /* <DEDUP_REMOVED lines=25> */
.L_x_1650:
        /* <DEDUP_REMOVED lines=21> */
.L_x_1655:
        /* <DEDUP_REMOVED lines=56> */
.L_x_1651:
[----:B------:R-:W-:Y:S02]  /*23120*/  IMAD.MOV.U32 R17, RZ, RZ, RZ ;  /* 0x000000ffff117224 */ /* 0x000fe400078e00ff */
[----:B------:R-:W-:Y:S02]  /*23130*/  IMAD.U32 R16, RZ, RZ, UR6 ;  /* 0x00000006ff107e24 */ /* 0x000fe4000f8e00ff */
[----:B------:R-:W-:-:S07]  /*23140*/  IMAD.MOV.U32 R18, RZ, RZ, RZ ;  /* 0x000000ffff127224 */ /* 0x000fce00078e00ff */
.L_x_1656:
        /* <DEDUP_REMOVED lines=16> */
[----:B------:R-:W-:Y:S01]  /*23250*/  ULDC.64 UR36, c[0x0][0x198] ;  /* 0x0000660000247ab9 */ /* 0x000fe20000000a00 */
[----:B------:R-:W-:Y:S02]  /*23260*/  ULDC UR38, c[0x0][0xc] ;  /* 0x0000030000267ab9 */ /* 0x000fe40000000800 */
[----:B------:R1:W-:Y:S04]  /*23270*/  STL [R1+0x10], R0 ;  /* 0x0000100001007387 */ /* 0x0003e80000100800 */
[----:B------:R1:W-:Y:S04]  /*23280*/  STL [R1+0xc], RZ ;  /* 0x00000cff01007387 */ /* 0x0003e80000100800 */
[----:B------:R1:W-:Y:S04]  /*23290*/  STL [R1], RZ ;  /* 0x000000ff01007387 */ /* 0x0003e80000100800 */
[----:B------:R1:W-:Y:S02]  /*232a0*/  STL [R1+0x8], R0 ;  /* 0x0000080001007387 */ /* 0x0003e40000100800 */
.L_x_1760:
[----:B------:R-:W-:Y:S05]  /*232b0*/  YIELD ;  /* 0x0000000000007946 */ /* 0x000fea0003800000 */
[----:B------:R-:W-:Y:S01]  /*232c0*/  ULDC.64 UR4, c[0x0][0xa28] ;  /* 0x00028a0000047ab9 */ /* 0x000fe20000000a00 */
[----:B------:R-:W-:Y:S01]  /*232d0*/  IMAD.MOV.U32 R9, RZ, RZ, RZ ;  /* 0x000000ffff097224 */ /* 0x000fe200078e00ff */
[----:B------:R-:W-:Y:S01]  /*232e0*/  ISETP.NE.U32.AND P0, PT, RZ, UR4, PT ;  /* 0x00000004ff007c0c */ /* 0x000fe2000bf05070 */
[----:B------:R-:W-:Y:S01]  /*232f0*/  ULDC.64 UR6, c[0x0][0x208] ;  /* 0x0000820000067ab9 */ /* 0x000fe20000000a00 */
[----:B-1----:R-:W-:Y:S01]  /*23300*/  IMAD.MOV.U32 R0, RZ, RZ, RZ ;  /* 0x000000ffff007224 */ /* 0x002fe200078e00ff */
[----:B------:R-:W-:Y:S01]  /*23310*/  ULDC.64 UR8, c[0x0][0xa08] ;  /* 0x0002820000087ab9 */ /* 0x000fe20000000a00 */
[----:B------:R-:W-:Y:S01]  /*23320*/  ISETP.NE.AND.EX P0, PT, RZ, UR5, PT, P0 ;  /* 0x00000005ff007c0c */ /* 0x000fe2000bf05300 */
[----:B------:R-:W-:Y:S01]  /*23330*/  ULDC.64 UR4, c[0x0][0xa00] ;  /* 0x0002800000047ab9 */ /* 0x000fe20000000a00 */
[----:B------:R-:W-:-:S11]  /*23340*/  ULDC.64 UR10, c[0x0][0xa10] ;  /* 0x00028400000a7ab9 */ /* 0x000fd60000000a00 */
[----:B--2---:R-:W1:Y:S01]  /*23350*/  @P0 LDC.64 R2, c[0x0][0xa28] ;  /* 0x00028a00ff020b82 */ /* 0x004e620000000a00 */
[----:B------:R-:W-:Y:S01]  /*23360*/  ISETP.NE.U32.AND P2, PT, RZ, UR4, PT ;  /* 0x00000004ff007c0c */ /* 0x000fe2000bf45070 */
[----:B-1----:R-:W-:-:S05]  /*23370*/  @P0 IMAD.WIDE R2, R19, 0x4, R2 ;  /* 0x0000000413020825 */ /* 0x002fca00078e0202 */
[----:B------:R1:W5:Y:S01]  /*23380*/  @P0 LDG.E R9, desc[UR6][R2.64] ;  /* 0x0000000602090981 */ /* 0x000362000c1e1900 */
[----:B------:R-:W-:Y:S01]  /*23390*/  ISETP.NE.AND.EX P2, PT, RZ, UR5, PT, P2 ;  /* 0x00000005ff007c0c */ /* 0x000fe2000bf45320 */
[----:B------:R-:W-:Y:S01]  /*233a0*/  ULDC.64 UR4, c[0x0][0xa18] ;  /* 0x0002860000047ab9 */ /* 0x000fe20000000a00 */
[----:B-1----:R-:W1:Y:S02]  /*233b0*/  LDC.64 R2, c[0x0][0xa00] ;  /* 0x00028000ff027b82 */ /* 0x002e640000000a00 */
[----:B-1----:R-:W-:-:S09]  /*233c0*/  IMAD.WIDE R2, R19, 0x4, R2 ;  /* 0x0000000413027825 */ /* 0x002fd200078e0202 */
[----:B------:R-:W2:Y:S01]  /*233d0*/  @P2 LDG.E R0, desc[UR6][R2.64] ;  /* 0x0000000602002981 */ /* 0x000ea2000c1e1900 */
[----:B------:R-:W-:Y:S01]  /*233e0*/  ISETP.NE.U32.AND P0, PT, RZ, UR4, PT ;  /* 0x00000004ff007c0c */ /* 0x000fe2000bf05070 */
[----:B------:R-:W-:-:S03]  /*233f0*/  ULDC UR4, c[0x0][0x288] ;  /* 0x0000a20000047ab9 */ /* 0x000fc60000000800 */
[----:B------:R-:W-:-:S13]  /*23400*/  ISETP.NE.AND.EX P0, PT, RZ, UR5, PT, P0 ;  /* 0x00000005ff007c0c */ /* 0x000fda000bf05300 */
[----:B------:R-:W1:Y:S01]  /*23410*/  @P0 LDC.64 R4, c[0x0][0xa18] ;  /* 0x00028600ff040b82 */ /* 0x000e620000000a00 */
[----:B------:R-:W-:-:S04]  /*23420*/  ISETP.NE.U32.AND P1, PT, RZ, UR8, PT ;  /* 0x00000008ff007c0c */ /* 0x000fc8000bf25070 */
[----:B------:R-:W-:Y:S02]  /*23430*/  ISETP.NE.AND.EX P3, PT, RZ, UR9, PT, P1 ;  /* 0x00000009ff007c0c */ /* 0x000fe4000bf65310 */
[----:B------:R-:W-:-:S04]  /*23440*/  ISETP.NE.U32.AND P1, PT, RZ, UR10, PT ;  /* 0x0000000aff007c0c */ /* 0x000fc8000bf25070 */
[----:B------:R-:W-:Y:S01]  /*23450*/  ISETP.NE.AND.EX P1, PT, RZ, UR11, PT, P1 ;  /* 0x0000000bff007c0c */ /* 0x000fe2000bf25310 */
        /* <DEDUP_REMOVED lines=8> */
[----:B------:R-:W-:Y:S01]  /*234e0*/  ULDC UR6, c[0x0][0x338] ;  /* 0x0000ce0000067ab9 */ /* 0x000fe20000000800 */
[----:B------:R-:W-:Y:S01]  /*234f0*/  ULDC UR5, c[0x0][0x2e0] ;  /* 0x0000b80000057ab9 */ /* 0x000fe20000000800 */
[----:B------:R-:W-:Y:S01]  /*23500*/  USEL UR4, UR4, 0x1, UP0 ;  /* 0x0000000104047887 */ /* 0x000fe20008000000 */
[----:B------:R-:W-:-:S03]  /*23510*/  IMAD.U32 R10, RZ, RZ, UR6 ;  /* 0x00000006ff0a7e24 */ /* 0x000fc6000f8e00ff */
[----:B------:R-:W-:-:S06]  /*23520*/  UIMAD UR4, UR4, UR5, URZ ;  /* 0x00000005040472a4 */ /* 0x000fcc000f8e023f */
[----:B-1----:R-:W-:Y:S01]  /*23530*/  IMAD.U32 R4, RZ, RZ, UR4 ;  /* 0x00000004ff047e24 */ /* 0x002fe2000f8e00ff */
[----:B------:R-:W-:Y:S06]  /*23540*/  @P0 BRA `(.L_x_1658) ;  /* 0x0000000000140947 */ /* 0x000fec0003800000 */
[----:B------:R-:W-:Y:S05]  /*23550*/  @!P2 BRA `(.L_x_1658) ;  /* 0x000000000010a947 */ /* 0x000fea0003800000 */
[----:B------:R-:W-:Y:S02]  /*23560*/  ULDC.64 UR4, c[0x0][0x208] ;  /* 0x0000820000047ab9 */ /* 0x000fe40000000a00 */
[----:B------:R-:W2:Y:S04]  /*23570*/  LDG.E R5, desc[UR4][R2.64] ;  /* 0x0000000402057981 */ /* 0x000ea8000c1e1900 */
[----:B-----5:R-:W2:Y:S02]  /*23580*/  LDG.E R0, desc[UR4][R2.64+0x4] ;  /* 0x0000040402007981 */ /* 0x020ea4000c1e1900 */
[----:B--2---:R-:W-:-:S07]  /*23590*/  IMAD.IADD R0, R0, 0x1, -R5 ;  /* 0x0000000100007824 */ /* 0x004fce00078e0a05 */
.L_x_1658:
[----:B------:R-:W1:Y:S01]  /*235a0*/  LDC.64 R6, c[0x0][0xa08] ;  /* 0x00028200ff067b82 */ /* 0x000e620000000a00 */
[----:B------:R-:W-:Y:S01]  /*235b0*/  IMAD.MOV.U32 R8, RZ, RZ, RZ ;  /* 0x000000ffff087224 */ /* 0x000fe200078e00ff */
[----:B------:R-:W-:-:S06]  /*235c0*/  ULDC.64 UR4, c[0x0][0x208] ;  /* 0x0000820000047ab9 */ /* 0x000fcc0000000a00 */
[----:B------:R-:W2:Y:S01]  /*235d0*/  LDC.64 R2, c[0x0][0xa10] ;  /* 0x00028400ff027b82 */ /* 0x000ea20000000a00 */
[----:B-1----:R-:W-:-:S05]  /*235e0*/  IMAD.WIDE R6, R19, 0x4, R6 ;  /* 0x0000000413067825 */ /* 0x002fca00078e0206 */
[----:B------:R-:W3:Y:S01]  /*235f0*/  @P3 LDG.E R8, desc[UR4][R6.64] ;  /* 0x0000000406083981 */ /* 0x000ee2000c1e1900 */
[----:B------:R-:W-:Y:S02]  /*23600*/  IMAD.MOV.U32 R5, RZ, RZ, RZ ;  /* 0x000000ffff057224 */ /* 0x000fe400078e00ff */
[----:B--2---:R-:W-:-:S05]  /*23610*/  IMAD.WIDE R2, R19, 0x4, R2 ;  /* 0x0000000413027825 */ /* 0x004fca00078e0202 */
[----:B------:R1:W5:Y:S01]  /*23620*/  @P1 LDG.E R5, desc[UR4][R2.64] ;  /* 0x0000000402051981 */ /* 0x000362000c1e1900 */
[----:B------:R-:W-:Y:S02]  /*23630*/  ULDC.64 UR4, c[0x0][0xa20] ;  /* 0x0002880000047ab9 */ /* 0x000fe40000000a00 */
[----:B------:R-:W-:-:S04]  /*23640*/  ISETP.NE.U32.AND P0, PT, RZ, UR4, PT ;  /* 0x00000004ff007c0c */ /* 0x000fc8000bf05070 */
[----:B------:R-:W-:Y:S01]  /*23650*/  ISETP.NE.AND.EX P0, PT, RZ, UR5, PT, P0 ;  /* 0x00000005ff007c0c */ /* 0x000fe2000bf05300 */
[----:B---3-5:R-:W-:-:S05]  /*23660*/  IMAD.IADD R8, R8, 0x1, R9 ;  /* 0x0000000108087824 */ /* 0x028fca00078e0209 */
[----:B------:R1:W-:Y:S07]  /*23670*/  STL [R1+0x4], R8 ;  /* 0x0000040801007387 */ /* 0x0003ee0000100800 */
[----:B------:R-:W-:Y:S05]  /*23680*/  @!P0 BRA `(.L_x_1659) ;  /* 0x0000000000148947 */ /* 0x000fea0003800000 */
[----:B------:R-:W2:Y:S01]  /*23690*/  LDC.64 R6, c[0x0][0xa20] ;  /* 0x00028800ff067b82 */ /* 0x000ea20000000a00 */
[----:B------:R-:W-:Y:S01]  /*236a0*/  ULDC.64 UR4, c[0x0][0x208] ;  /* 0x0000820000047ab9 */ /* 0x000fe20000000a00 */
[----:B--2---:R-:W-:-:S05]  /*236b0*/  IMAD.WIDE R6, R19, 0x4, R6 ;  /* 0x0000000413067825 */ /* 0x004fca00078e0206 */
[----:B------:R2:W5:Y:S01]  /*236c0*/  LDG.E R4, desc[UR4][R6.64] ;  /* 0x0000000406047981 */ /* 0x000562000c1e1900 */
[----:B------:R-:W-:Y:S05]  /*236d0*/  BRA `(.L_x_1660) ;  /* 0x0000000000147947 */ /* 0x000fea0003800000 */
.L_x_1659:
[----:B------:R-:W-:Y:S05]  /*236e0*/  @!P3 BRA `(.L_x_1660) ;  /* 0x000000000010b947 */ /* 0x000fea0003800000 */
[----:B------:R-:W-:Y:S02]  /*236f0*/  ULDC.64 UR4, c[0x0][0x208] ;  /* 0x0000820000047ab9 */ /* 0x000fe40000000a00 */
[----:B------:R-:W2:Y:S04]  /*23700*/  LDG.E R4, desc[UR4][R6.64] ;  /* 0x0000000406047981 */ /* 0x000ea8000c1e1900 */
[----:B------:R-:W2:Y:S02]  /*23710*/  LDG.E R6, desc[UR4][R6.64+0x4] ;  /* 0x0000040406067981 */ /* 0x000ea4000c1e1900 */
[----:B--2---:R-:W-:-:S07]  /*23720*/  IMAD.IADD R4, R6, 0x1, -R4 ;  /* 0x0000000106047824 */ /* 0x004fce00078e0a04 */
.L_x_1660:
[----:B------:R-:W-:Y:S02]  /*23730*/  ULDC.64 UR4, c[0x0][0x208] ;  /* 0x0000820000047ab9 */ /* 0x000fe40000000a00 */
[----:B--2---:R-:W2:Y:S04]  /*23740*/  @P1 LDG.E R6, desc[UR4][R2.64] ;  /* 0x0000000402061981 */ /* 0x004ea8000c1e1900 */
[----:B-1----:R-:W2:Y:S01]  /*23750*/  @P1 LDG.E R2, desc[UR4][R2.64+0x4] ;  /* 0x0000040402021981 */ /* 0x002ea2000c1e1900 */
[----:B-----5:R-:W-:Y:S01]  /*23760*/  IMAD.IADD R9, R4, 0x1, -R9 ;  /* 0x0000000104097824 */ /* 0x020fe200078e0a09 */
[----:B------:R-:W-:Y:S01]  /*23770*/  LEA R4, R17, 0x80, 0x7 ;  /* 0x0000008011047811 */ /* 0x000fe200078e38ff */
[----:B--2---:R-:W-:-:S04]  /*23780*/  @P1 IMAD.IADD R10, R2, 0x1, -R6 ;  /* 0x00000001020a1824 */ /* 0x004fc800078e0a06 */
[----:B------:R-:W-:-:S04]  /*23790*/  IMAD.IADD R8, R9, 0x1, R10 ;  /* 0x0000000109087824 */ /* 0x000fc800078e020a */
[C---:B------:R-:W-:Y:S01]  /*237a0*/  VIADD R20, R8.reuse, 0x3f ;  /* 0x0000003f08147836 */ /* 0x040fe20000000000 */
[----:B------:R-:W-:-:S04]  /*237b0*/  IADD3 R4, R8, R4, -R0 ;  /* 0x0000000408047210 */ /* 0x000fc80007ffe800 */
[----:B------:R-:W-:-:S04]  /*237c0*/  SHF.R.S32.HI R2, RZ, 0x1f, R20 ;  /* 0x0000001fff027819 */ /* 0x000fc80000011414 */
[----:B------:R-:W-:Y:S02]  /*237d0*/  LEA.HI R20, R2, R20, RZ, 0x6 ;  /* 0x0000001402147211 */ /* 0x000fe400078f30ff */
[----:B------:R-:W1:Y:S02]  /*237e0*/  LDC.64 R2, c[0x0][0x9e0] ;  /* 0x00027800ff027b82 */ /* 0x000e640000000a00 */
[----:B------:R-:W-:Y:S02]  /*237f0*/  SHF.R.S32.HI R20, RZ, 0x6, R20 ;  /* 0x00000006ff147819 */ /* 0x000fe40000011414 */
[----:B-1----:R-:W-:Y:S01]  /*23800*/  ISETP.GE.AND P2, PT, R3, 0x1, PT ;  /* 0x000000010300780c */ /* 0x002fe20003f46270 */
[----:B------:R-:W-:-:S12]  /*23810*/  IMAD.IADD R2, R4, 0x1, R2 ;  /* 0x0000000104027824 */ /* 0x000fd800078e0202 */
[----:B------:R-:W-:Y:S05]  /*23820*/  @!P2 BRA `(.L_x_1661) ;  /* 0x000000000048a947 */ /* 0x000fea0003800000 */
[C---:B------:R-:W-:Y:S01]  /*23830*/  ISETP.GT.AND P0, PT, R4.reuse, RZ, PT ;  /* 0x000000ff0400720c */ /* 0x040fe20003f04270 */
[----:B------:R-:W-:Y:S01]  /*23840*/  BSSY B0, `(.L_x_1662) ;  /* 0x000000e000007945 */ /* 0x000fe20003800000 */
[----:B------:R-:W-:-:S11]  /*23850*/  VIADD R11, R4, 0xffffffff ;  /* 0xffffffff040b7836 */ /* 0x000fd60000000000 */
        /* <DEDUP_REMOVED lines=8> */
.L_x_1663:
[----:B------:R-:W-:-:S13]  /*238e0*/  ISETP.NE.AND P0, PT, R3, 0x1, PT ;  /* 0x000000010300780c */ /* 0x000fda0003f05270 */
[----:B------:R-:W1:Y:S02]  /*238f0*/  @P0 LDC.64 R6, c[0x0][0x9e8] ;  /* 0x00027a00ff060b82 */ /* 0x000e640000000a00 */
[----:B-1----:R-:W-:-:S05]  /*23900*/  @P0 IMAD.HI.U32 R6, R11, R6, RZ ;  /* 0x000000060b060227 */ /* 0x002fca00078e00ff */
[----:B------:R-:W-:-:S07]  /*23910*/  @P0 SHF.R.U32.HI R11, RZ, R7, R6 ;  /* 0x00000007ff0b0219 */ /* 0x000fce0000011606 */
.L_x_1664:
[----:B------:R-:W-:Y:S05]  /*23920*/  BSYNC B0 ;  /* 0x0000000000007941 */ /* 0x000fea0003800000 */
.L_x_1662:
[----:B------:R-:W-:-:S05]  /*23930*/  IMAD R11, R11, R3, R3 ;  /* 0x000000030b0b7224 */ /* 0x000fca00078e0203 */
[----:B------:R-:W-:-:S07]  /*23940*/  VIMNMX R2, R2, R11, PT ;  /* 0x0000000b02027248 */ /* 0x000fce0003fe0100 */
.L_x_1661:
        /* <DEDUP_REMOVED lines=15> */
.L_x_1667:
[----:B------:R-:W-:Y:S01]  /*23a40*/  ISETP.NE.AND P0, PT, R3, 0x1, PT ;  /* 0x000000010300780c */ /* 0x000fe20003f05270 */
[----:B------:R-:W-:-:S12]  /*23a50*/  IMAD.MOV.U32 R11, RZ, RZ, R0 ;  /* 0x000000ffff0b7224 */ /* 0x000fd800078e0000 */
[----:B------:R-:W1:Y:S02]  /*23a60*/  @P0 LDC.64 R6, c[0x0][0x9e8] ;  /* 0x00027a00ff060b82 */ /* 0x000e640000000a00 */
[----:B-1----:R-:W-:-:S05]  /*23a70*/  @P0 IMAD.HI.U32 R6, R0, R6, RZ ;  /* 0x0000000600060227 */ /* 0x002fca00078e00ff */
[----:B------:R-:W-:-:S07]  /*23a80*/  @P0 SHF.R.U32.HI R11, RZ, R7, R6 ;  /* 0x00000007ff0b0219 */ /* 0x000fce0000011606 */
.L_x_1668:
[----:B------:R-:W-:Y:S05]  /*23a90*/  BSYNC B0 ;  /* 0x0000000000007941 */ /* 0x000fea0003800000 */
.L_x_1666:
[----:B------:R-:W-:-:S05]  /*23aa0*/  IMAD R3, R11, R3, RZ ;  /* 0x000000030b037224 */ /* 0x000fca00078e02ff */
[----:B------:R-:W-:-:S07]  /*23ab0*/  VIMNMX R8, R8, R3, !PT ;  /* 0x0000000308087248 */ /* 0x000fce0007fe0100 */
.L_x_1665:
[----:B------:R-:W-:Y:S01]  /*23ac0*/  VIADD R2, R2, 0x3f ;  /* 0x0000003f02027836 */ /* 0x000fe20000000000 */
[----:B------:R-:W-:Y:S01]  /*23ad0*/  BSSY B0, `(.L_x_1669) ;  /* 0x0000103000007945 */ /* 0x000fe20003800000 */
[----:B------:R-:W-:-:S03]  /*23ae0*/  PLOP3.LUT P2, PT, PT, PT, PT, 0x80, 0x0 ;  /* 0x000000000000781c */ /* 0x000fc60003f4f070 */
[----:B------:R-:W-:-:S04]  /*23af0*/  SHF.R.S32.HI R3, RZ, 0x1f, R2 ;  /* 0x0000001fff037819 */ /* 0x000fc80000011402 */
[----:B------:R-:W-:Y:S02]  /*23b00*/  LEA.HI R3, R3, R2, RZ, 0x6 ;  /* 0x0000000203037211 */ /* 0x000fe400078f30ff */
[----:B------:R-:W-:Y:S02]  /*23b10*/  SHF.R.S32.HI R2, RZ, 0x1f, R8 ;  /* 0x0000001fff027819 */ /* 0x000fe40000011408 */
[----:B------:R-:W-:Y:S02]  /*23b20*/  SHF.R.S32.HI R3, RZ, 0x6, R3 ;  /* 0x00000006ff037819 */ /* 0x000fe40000011403 */
[----:B------:R-:W-:Y:S02]  /*23b30*/  LEA.HI R2, R2, R8, RZ, 0x6 ;  /* 0x0000000802027211 */ /* 0x000fe400078f30ff */
[----:B------:R-:W-:Y:S02]  /*23b40*/  VIMNMX R3, R20, R3, PT ;  /* 0x0000000314037248 */ /* 0x000fe40003fe0100 */
[----:B------:R-:W-:-:S03]  /*23b50*/  SHF.R.S32.HI R2, RZ, 0x6, R2 ;  /* 0x00000006ff027819 */ /* 0x000fc60000011402 */
[----:B------:R-:W-:Y:S01]  /*23b60*/  IMAD R3, R3, 0x40, -R9 ;  /* 0x0000004003037824 */ /* 0x000fe200078e0a09 */
[----:B------:R-:W-:-:S04]  /*23b70*/  VIMNMX R2, RZ, R2, !PT ;  /* 0x00000002ff027248 */ /* 0x000fc80007fe0100 */
[----:B------:R-:W-:Y:S01]  /*23b80*/  VIMNMX R3, R3, R10, PT ;  /* 0x0000000a03037248 */ /* 0x000fe20003fe0100 */
[----:B------:R-:W-:-:S05]  /*23b90*/  IMAD R2, R2, 0x40, -R9 ;  /* 0x0000004002027824 */ /* 0x000fca00078e0a09 */
[----:B------:R-:W-:-:S04]  /*23ba0*/  VIMNMX R2, RZ, R2, !PT ;  /* 0x00000002ff027248 */ /* 0x000fc80007fe0100 */
[----:B------:R-:W-:Y:S02]  /*23bb0*/  ISETP.GT.AND P0, PT, R3, R2, PT ;  /* 0x000000020300720c */ /* 0x000fe40003f04270 */
[----:B------:R-:W-:-:S05]  /*23bc0*/  SHF.R.U32.HI R2, RZ, 0x6, R2 ;  /* 0x00000006ff027819 */ /* 0x000fca0000011602 */
[----:B------:R-:W-:-:S06]  /*23bd0*/  IMAD.MOV.U32 R7, RZ, RZ, R2 ;  /* 0x000000ffff077224 */ /* 0x000fcc00078e0002 */
[----:B------:R-:W-:-:S05]  /*23be0*/  @P0 VIADD R3, R3, 0x3f ;  /* 0x0000003f03030836 */ /* 0x000fca0000000000 */
[----:B------:R-:W-:-:S04]  /*23bf0*/  @P0 SHF.R.S32.HI R6, RZ, 0x1f, R3 ;  /* 0x0000001fff060819 */ /* 0x000fc80000011403 */
[----:B------:R-:W-:-:S04]  /*23c00*/  @P0 LEA.HI R6, R6, R3, RZ, 0x6 ;  /* 0x0000000306060211 */ /* 0x000fc800078f30ff */
[----:B------:R-:W-:-:S04]  /*23c10*/  @P0 SHF.R.S32.HI R7, RZ, 0x6, R6 ;  /* 0x00000006ff070819 */ /* 0x000fc80000011406 */
[----:B------:R-:W-:-:S13]  /*23c20*/  ISETP.GT.AND P0, PT, R7, R2, PT ;  /* 0x000000020700720c */ /* 0x000fda0003f04270 */
[----:B------:R-:W-:Y:S05]  /*23c30*/  @!P0 BRA `(.L_x_1670) ;  /* 0x0000000c00b08947 */ /* 0x000fea0003800000 */
[----:B------:R-:W1:Y:S01]  /*23c40*/  LDC R3, c[0x0][0x428] ;  /* 0x00010a00ff037b82 */ /* 0x000e620000000800 */
[----:B------:R-:W-:Y:S01]  /*23c50*/  UMOV UR4, 0xffffffff ;  /* 0xffffffff00047882 */ /* 0x000fe20000000000 */
[----:B-1----:R-:W-:Y:S01]  /*23c60*/  ISETP.NE.AND P0, PT, R3, 0x1, PT ;  /* 0x000000010300780c */ /* 0x002fe20003f05270 */
[----:B------:R-:W-:-:S12]  /*23c70*/  IMAD.MOV.U32 R3, RZ, RZ, R18 ;  /* 0x000000ffff037224 */ /* 0x000fd800078e0012 */
[----:B------:R-:W1:Y:S08]  /*23c80*/  @P0 LDC R8, c[0x0][0x42c] ;  /* 0x00010b00ff080b82 */ /* 0x000e700000000800 */
[----:B------:R-:W2:Y:S01]  /*23c90*/  @P0 LDC R6, c[0x0][0x430] ;  /* 0x00010c00ff060b82 */ /* 0x000ea20000000800 */
[----:B-1----:R-:W-:-:S05]  /*23ca0*/  @P0 IMAD.HI.U32 R8, R18, R8, RZ ;  /* 0x0000000812080227 */ /* 0x002fca00078e00ff */
[----:B--2---:R-:W-:Y:S02]  /*23cb0*/  @P0 SHF.R.U32.HI R3, RZ, R6, R8 ;  /* 0x00000006ff030219 */ /* 0x004fe40000011608 */
[----:B------:R-:W-:Y:S01]  /*23cc0*/  SEL R6, R19, RZ, !P1 ;  /* 0x000000ff13067207 */ /* 0x000fe20004800000 */
[----:B------:R-:W-:Y:S06]  /*23cd0*/  BRA.DIV UR4, `(.L_x_1671) ;  /* 0x0000006e04f07947 */ /* 0x000fec000b800000 */
.L_x_1875:
[----:B------:R-:W-:-:S03]  /*23ce0*/  UMOV UR4, 0xffffffff ;  /* 0xffffffff00047882 */ /* 0x000fc60000000000 */
[----:B------:R-:W-:Y:S05]  /*23cf0*/  BRA.DIV UR4, `(.L_x_1672) ;  /* 0x00000072041c7947 */ /* 0x000fea000b800000 */
[----:B------:R-:W-:-:S13]  /*23d00*/  ELECT P6, URZ, PT ;  /* 0x00000000003f782f */ /* 0x000fda00038c0000 */
.L_x_1878:
[----:B------:R-:W2:Y:S01]  /*23d10*/  LDL R8, [R1+0x24] ;  /* 0x0000240001087983 */ /* 0x000ea20000100800 */
[----:B------:R-:W-:Y:S01]  /*23d20*/  BSSY B1, `(.L_x_1673) ;  /* 0x000000b000017945 */ /* 0x000fe20003800000 */
[----:B------:R-:W1:Y:S01]  /*23d30*/  S2R R12, SR_CgaCtaId ;  /* 0x00000000000c7919 */ /* 0x000e620000008800 */
[----:B--2---:R-:W-:-:S05]  /*23d40*/  VIADD R8, R8, 0x1 ;  /* 0x0000000108087836 */ /* 0x004fca0000000000 */
[----:B------:R-:W-:-:S04]  /*23d50*/  LEA.HI R9, R8, R8, RZ, 0x1 ;  /* 0x0000000808097211 */ /* 0x000fc800078f08ff */
[----:B------:R-:W-:-:S05]  /*23d60*/  LOP3.LUT R9, R9, 0xfffffffe, RZ, 0xc0, !PT ;  /* 0xfffffffe09097812 */ /* 0x000fca00078ec0ff */
[----:B------:R-:W-:Y:S01]  /*23d70*/  IMAD.IADD R8, R8, 0x1, -R9 ;  /* 0x0000000108087824 */ /* 0x000fe200078e0a09 */
[----:B------:R-:W-:-:S04]  /*23d80*/  MOV R9, 0x400 ;  /* 0x0000040000097802 */ /* 0x000fc80000000f00 */
[----:B-1----:R-:W-:Y:S02]  /*23d90*/  LEA R12, R12, R9, 0x18 ;  /* 0x000000090c0c7211 */ /* 0x002fe400078ec0ff */
[----:B------:R-:W-:-:S04]  /*23da0*/  SHF.L.U32 R8, R8, 0x1f, RZ ;  /* 0x0000001f08087819 */ /* 0x000fc800000006ff */
[----:B------:R-:W1:Y:S02]  /*23db0*/  SYNCS.PHASECHK.TRANS64.TRYWAIT P0, [R12+URZ+0x30820], R8 ;  /* 0x030820080c0075a7 */ /* 0x000e64000800017f */
[----:B-1----:R-:W-:Y:S05]  /*23dc0*/  @!P0 BRA `(.L_x_1674) ;  /* 0x0000007000088947 */ /* 0x002fea0003800000 */
.L_x_1879:
[----:B------:R-:W-:Y:S05]  /*23dd0*/  BSYNC B1 ;  /* 0x0000000000017941 */ /* 0x000fea0003800000 */
.L_x_1673:
[----:B------:R-:W-:Y:S04]  /*23de0*/  BSSY B1, `(.L_x_1675) ;  /* 0x000005d000017945 */ /* 0x000fe80003800000 */
[----:B------:R-:W-:Y:S05]  /*23df0*/  @!P6 BRA `(.L_x_1676) ;  /* 0x00000004006ce947 */ /* 0x000fea0003800000 */
[----:B------:R-:W1:Y:S04]  /*23e00*/  LDL R10, [R1+0xc] ;  /* 0x00000c00010a7983 */ /* 0x000e680000100800 */
[----:B------:R-:W2:Y:S01]  /*23e10*/  LDL R9, [R1+0x10] ;  /* 0x0000100001097983 */ /* 0x000ea20000100800 */
[----:B-1----:R-:W-:Y:S01]  /*23e20*/  IMAD R8, R10, 0x8, R12 ;  /* 0x000000080a087824 */ /* 0x002fe200078e020c */
[----:B--2---:R-:W-:-:S04]  /*23e30*/  SHF.L.U32 R10, R9, 0x1f, RZ ;  /* 0x0000001f090a7819 */ /* 0x004fc800000006ff */
[----:B------:R-:W1:Y:S02]  /*23e40*/  SYNCS.PHASECHK.TRANS64.TRYWAIT P0, [R8+URZ+0x308a0], R10 ;  /* 0x0308a00a080075a7 */ /* 0x000e64000800017f */
[----:B-1----:R-:W-:Y:S05]  /*23e50*/  @!P0 BRA `(.L_x_1677) ;  /* 0x0000006c00f88947 */ /* 0x002fea0003800000 */
.L_x_1880:
[----:B------:R-:W2:Y:S02]  /*23e60*/  S2R R9, SR_TID.X ;  /* 0x0000000000097919 */ /* 0x000ea40000002100 */
[----:B--2---:R-:W-:-:S04]  /*23e70*/  LOP3.LUT R9, R9, 0x7f, RZ, 0xc0, !PT ;  /* 0x0000007f09097812 */ /* 0x004fc800078ec0ff */
[----:B------:R-:W-:-:S13]  /*23e80*/  ISETP.NE.AND P1, PT, R9, RZ, PT ;  /* 0x000000ff0900720c */ /* 0x000fda0003f25270 */
[----:B------:R-:W-:Y:S05]  /*23e90*/  @P1 BRA `(.L_x_1678) ;  /* 0x00000000001c1947 */ /* 0x000fea0003800000 */
[----:B------:R-:W2:Y:S02]  /*23ea0*/  S2R R9, SR_TID.X ;  /* 0x0000000000097919 */ /* 0x000ea40000002100 */
[----:B--2---:R-:W-:-:S04]  /*23eb0*/  LOP3.LUT R9, R9, 0x1f, RZ, 0xc0, !PT ;  /* 0x0000001f09097812 */ /* 0x004fc800078ec0ff */
[----:B------:R-:W-:Y:S01]  /*23ec0*/  ISETP.NE.AND P0, PT, R9, RZ, PT ;  /* 0x000000ff0900720c */ /* 0x000fe20003f05270 */
[----:B------:R-:W-:-:S04]  /*23ed0*/  IMAD.MOV.U32 R9, RZ, RZ, 0x8000 ;  /* 0x00008000ff097424 */ /* 0x000fc800078e00ff */
[----:B------:R2:W-:Y:S08]  /*23ee0*/  SYNCS.ARRIVE.TRANS64 RZ, [R8+URZ+0x30890], R9 ;  /* 0x0308900908ff79a7 */ /* 0x0005f0000800003f */
[----:B------:R-:W-:Y:S05]  /*23ef0*/  @!P0 BRA `(.L_x_1678) ;  /* 0x0000000000048947 */ /* 0x000fea0003800000 */
[----:B------:R-:W-:Y:S01]  /*23f00*/  BPT.TRAP 0x1 ;  /* 0x000000040000795c */ /* 0x000fe20000300000 */
.L_x_1678:
[----:B--2---:R-:W2:Y:S01]  /*23f10*/  LDL R9, [R1+0xc] ;  /* 0x00000c0001097983 */ /* 0x004ea20000100800 */
[----:B------:R-:W-:Y:S01]  /*23f20*/  R2UR UR9, R8 ;  /* 0x00000000080972ca */ /* 0x000fe200000e0000 */
[----:B------:R-:W-:Y:S01]  /*23f30*/  UIADD3 UR4, UP0, UR36, 0x570, URZ ;  /* 0x0000057024047890 */ /* 0x000fe2000ff1e03f */
[----:B------:R-:W-:Y:S01]  /*23f40*/  R2UR UR12, R3 ;  /* 0x00000000030c72ca */ /* 0x000fe200000e0000 */
[----:B------:R-:W-:Y:S01]  /*23f50*/  UMOV UR10, URZ ;  /* 0x0000003f000a7c82 */ /* 0x000fe20008000000 */
[----:B------:R-:W-:Y:S01]  /*23f60*/  R2UR UR13, R6 ;  /* 0x00000000060d72ca */ /* 0x000fe200000e0000 */
[----:B------:R-:W-:Y:S01]  /*23f70*/  UIADD3.X UR5, URZ, UR37, URZ, UP0, !UPT ;  /* 0x000000253f057290 */ /* 0x000fe200087fe43f */
[----:B------:R-:W-:Y:S01]  /*23f80*/  UMOV UR6, 0x0 ;  /* 0x0000000000067882 */ /* 0x000fe20000000000 */
[----:B------:R-:W-:Y:S01]  /*23f90*/  UMOV UR7, 0x12f00000 ;  /* 0x12f0000000077882 */ /* 0x000fe20000000000 */
[----:B------:R-:W-:-:S05]  /*23fa0*/  UMOV UR17, 0x40 ;  /* 0x0000004000117882 */ /* 0x000fca0000000000 */
[----:B------:R-:W-:Y:S01]  /*23fb0*/  UIADD3 UR9, UR9, 0x30890, URZ ;  /* 0x0003089009097890 */ /* 0x000fe2000fffe03f */
[----:B--2---:R-:W-:-:S05]  /*23fc0*/  IMAD R9, R9, 0x8000, R12 ;  /* 0x0000800009097824 */ /* 0x004fca00078e020c */
[----:B------:R-:W-:Y:S01]  /*23fd0*/  R2UR UR14, R9 ;  /* 0x00000000090e72ca */ /* 0x000fe200000e0000 */
[----:B------:R-:W-:-:S04]  /*23fe0*/  IMAD R9, R7, 0x40, R5 ;  /* 0x0000004007097824 */ /* 0x000fc800078e0205 */
[----:B------:R-:W-:-:S05]  /*23ff0*/  VIADD R9, R9, 0xffffffc0 ;  /* 0xffffffc009097836 */ /* 0x000fca0000000000 */
[----:B------:R-:W-:-:S03]  /*24000*/  R2UR UR11, R9 ;  /* 0x00000000090b72ca */ /* 0x000fc600000e0000 */
[----:B------:R-:W-:Y:S02]  /*24010*/  UIADD3 UR8, UR14, 0x20400, URZ ;  /* 0x000204000e087890 */ /* 0x000fe4000fffe03f */
[----:B------:R-:W-:Y:S02]  /*24020*/  UIADD3 UR15, UR14, 0x22400, URZ ;  /* 0x000224000e0f7890 */ /* 0x000fe4000fffe03f */
[----:B------:R-:W-:Y:S02]  /*24030*/  UIADD3 UR16, UR14, 0x24400, URZ ;  /* 0x000244000e107890 */ /* 0x000fe4000fffe03f */
[----:B------:R-:W-:-:S04]  /*24040*/  UIADD3 UR14, UR14, 0x26400, URZ ;  /* 0x000264000e0e7890 */ /* 0x000fc8000fffe03f */
        /* <DEDUP_REMOVED lines=11> */
[----:B------:R2:W-:Y:S01]  /*24100*/  UTMALDG.4D [UR8], [UR4], desc[UR6] ;  /* 0x00000608040075b4 */ /* 0x0005e20008019000 */
[----:B------:R-:W3:Y:S02]  /*24110*/  SYNCS.PHASECHK.TRANS64.TRYWAIT P0, [R8+URZ+0x308c0], R10 ;  /* 0x0308c00a080075a7 */ /* 0x000ee4000800017f */
[----:B--23--:R-:W-:Y:S05]  /*24120*/  @!P0 BRA `(.L_x_1679) ;  /* 0x0000006c00588947 */ /* 0x00cfea0003800000 */
.L_x_1881:
[----:B------:R-:W1:Y:S02]  /*24130*/  LDL R11, [R1+0xc] ;  /* 0x00000c00010b7983 */ /* 0x000e640000100800 */
[----:B-12---:R-:W-:Y:S01]  /*24140*/  IMAD.SHL.U32 R10, R11, 0x4000, RZ ;  /* 0x000040000b0a7824 */ /* 0x006fe200078e00ff */
[----:B------:R-:W-:Y:S06]  /*24150*/  @P1 BRA `(.L_x_1680) ;  /* 0x00000000001c1947 */ /* 0x000fec0003800000 */
[----:B------:R-:W1:Y:S02]  /*24160*/  S2R R11, SR_TID.X ;  /* 0x00000000000b7919 */ /* 0x000e640000002100 */
[----:B-1----:R-:W-:-:S04]  /*24170*/  LOP3.LUT R11, R11, 0x1f, RZ, 0xc0, !PT ;  /* 0x0000001f0b0b7812 */ /* 0x002fc800078ec0ff */
[----:B------:R-:W-:Y:S01]  /*24180*/  ISETP.NE.AND P0, PT, R11, RZ, PT ;  /* 0x000000ff0b00720c */ /* 0x000fe20003f05270 */
[----:B------:R-:W-:-:S04]  /*24190*/  IMAD.MOV.U32 R11, RZ, RZ, 0x8000 ;  /* 0x00008000ff0b7424 */ /* 0x000fc800078e00ff */
[----:B------:R1:W-:Y:S08]  /*241a0*/  SYNCS.ARRIVE.TRANS64 RZ, [R8+URZ+0x308b0], R11 ;  /* 0x0308b00b08ff79a7 */ /* 0x0003f0000800003f */
[----:B------:R-:W-:Y:S05]  /*241b0*/  @!P0 BRA `(.L_x_1680) ;  /* 0x0000000000048947 */ /* 0x000fea0003800000 */
[----:B------:R-:W-:Y:S01]  /*241c0*/  BPT.TRAP 0x1 ;  /* 0x000000040000795c */ /* 0x000fe20000300000 */
.L_x_1680:
[----:B------:R-:W-:Y:S01]  /*241d0*/  IMAD R10, R10, 0x2, R12 ;  /* 0x000000020a0a7824 */ /* 0x000fe200078e020c */
        /* <DEDUP_REMOVED lines=11> */
[----:B------:R-:W-:-:S04]  /*24290*/  UIADD3 UR9, UR9, 0x308b0, URZ ;  /* 0x000308b009097890 */ /* 0x000fc8000fffe03f */
        /* <DEDUP_REMOVED lines=17> */
.L_x_1676:
[----:B------:R-:W-:Y:S05]  /*243b0*/  BSYNC B1 ;  /* 0x0000000000017941 */ /* 0x000fea0003800000 */
.L_x_1675:
[----:B-1----:R-:W2:Y:S04]  /*243c0*/  LDL.LU R8, [R1+0xc] ;  /* 0x00000c0001087983 */ /* 0x002ea80000300800 */
[----:B------:R-:W3:Y:S01]  /*243d0*/  LDL.LU R10, [R1+0x10] ;  /* 0x00001000010a7983 */ /* 0x000ee20000300800 */
[----:B------:R-:W-:Y:S01]  /*243e0*/  VIADD R7, R7, 0xfffffffe ;  /* 0xfffffffe07077836 */ /* 0x000fe20000000000 */
[----:B------:R-:W-:Y:S01]  /*243f0*/  PLOP3.LUT P2, PT, PT, PT, PT, 0x8, 0x0 ;  /* 0x000000000000781c */ /* 0x000fe20003f4e170 */
[----:B--2---:R-:W-:-:S05]  /*24400*/  VIADD R8, R8, 0x1 ;  /* 0x0000000108087836 */ /* 0x004fca0000000000 */
[----:B------:R-:W-:-:S04]  /*24410*/  ISETP.NE.AND P0, PT, R8, 0x2, PT ;  /* 0x000000020800780c */ /* 0x000fc80003f05270 */
[----:B------:R-:W-:Y:S02]  /*24420*/  SEL R9, RZ, 0x1, P0 ;  /* 0x00000001ff097807 */ /* 0x000fe40000000000 */
[----:B------:R-:W-:Y:S02]  /*24430*/  SEL R8, R8, RZ, P0 ;  /* 0x000000ff08087207 */ /* 0x000fe40000000000 */
[----:B---3--:R-:W-:Y:S02]  /*24440*/  LOP3.LUT R10, R10, R9, RZ, 0x3c, !PT ;  /* 0x000000090a0a7212 */ /* 0x008fe400078e3cff */
[----:B------:R-:W-:-:S03]  /*24450*/  ISETP.GE.AND P0, PT, R7, R2, PT ;  /* 0x000000020700720c */ /* 0x000fc60003f06270 */
[----:B------:R1:W-:Y:S04]  /*24460*/  STL [R1+0x10], R10 ;  /* 0x0000100a01007387 */ /* 0x0003e80000100800 */
[----:B------:R1:W-:Y:S06]  /*24470*/  STL [R1+0xc], R8 ;  /* 0x00000c0801007387 */ /* 0x0003ec0000100800 */
[----:B------:R-:W-:Y:S05]  /*24480*/  @!P0 BRA `(.L_x_1670) ;  /* 0x00000004009c8947 */ /* 0x000fea0003800000 */
.L_x_1687:
[----:B------:R-:W-:Y:S05]  /*24490*/  YIELD ;  /* 0x0000000000007946 */ /* 0x000fea0003800000 */
[----:B------:R-:W-:Y:S04]  /*244a0*/  BSSY B1, `(.L_x_1681) ;  /* 0x0000059000017945 */ /* 0x000fe80003800000 */
[----:B--2---:R-:W-:Y:S05]  /*244b0*/  @!P6 BRA `(.L_x_1682) ;  /* 0x00000004005ce947 */ /* 0x004fea0003800000 */
[----:B-1----:R-:W2:Y:S04]  /*244c0*/  LDL R8, [R1+0xc] ;  /* 0x00000c0001087983 */ /* 0x002ea80000100800 */
[----:B------:R-:W3:Y:S01]  /*244d0*/  LDL R9, [R1+0x10] ;  /* 0x0000100001097983 */ /* 0x000ee20000100800 */
[----:B--2---:R-:W-:Y:S01]  /*244e0*/  IMAD R8, R8, 0x8, R12 ;  /* 0x0000000808087824 */ /* 0x004fe200078e020c */
[----:B---3--:R-:W-:-:S04]  /*244f0*/  SHF.L.U32 R9, R9, 0x1f, RZ ;  /* 0x0000001f09097819 */ /* 0x008fc800000006ff */
[----:B------:R-:W1:Y:S02]  /*24500*/  SYNCS.PHASECHK.TRANS64.TRYWAIT P0, [R8+URZ+0x308a0], R9 ;  /* 0x0308a009080075a7 */ /* 0x000e64000800017f */
[----:B-1----:R-:W-:Y:S05]  /*24510*/  @!P0 BRA `(.L_x_1683) ;  /* 0x0000006800708947 */ /* 0x002fea0003800000 */
.L_x_1882:
        /* <DEDUP_REMOVED lines=11> */
.L_x_1684:
[----:B--2---:R-:W2:Y:S01]  /*245d0*/  LDL R10, [R1+0xc] ;  /* 0x00000c00010a7983 */ /* 0x004ea20000100800 */
[----:B------:R-:W-:Y:S01]  /*245e0*/  R2UR UR9, R8 ;  /* 0x00000000080972ca */ /* 0x000fe200000e0000 */
[----:B------:R-:W-:Y:S01]  /*245f0*/  IMAD R11, R7, 0x40, R5 ;  /* 0x00000040070b7824 */ /* 0x000fe200078e0205 */
        /* <DEDUP_REMOVED lines=8> */
[----:B------:R-:W-:-:S03]  /*24680*/  UMOV UR17, 0x40 ;  /* 0x0000004000117882 */ /* 0x000fc60000000000 */
        /* <DEDUP_REMOVED lines=21> */
.L_x_1883:
[----:B------:R-:W-:Y:S05]  /*247e0*/  @P0 BRA `(.L_x_1686) ;  /* 0x00000000001c0947 */ /* 0x000fea0003800000 */
[----:B0-----:R-:W0:Y:S01]  /*247f0*/  S2R R13, SR_TID.X ;  /* 0x00000000000d7919 */ /* 0x001e220000002100 */
[----:B-12---:R-:W-:-:S04]  /*24800*/  IMAD.MOV.U32 R9, RZ, RZ, 0x8000 ;  /* 0x00008000ff097424 */ /* 0x006fc800078e00ff */
[----:B------:R3:W-:Y:S01]  /*24810*/  SYNCS.ARRIVE.TRANS64 RZ, [R8+URZ+0x308b0], R9 ;  /* 0x0308b00908ff79a7 */ /* 0x0007e2000800003f */
[----:B0-----:R-:W-:-:S04]  /*24820*/  LOP3.LUT R13, R13, 0x1f, RZ, 0xc0, !PT ;  /* 0x0000001f0d0d7812 */ /* 0x001fc800078ec0ff */
[----:B------:R-:W-:-:S13]  /*24830*/  ISETP.NE.AND P1, PT, R13, RZ, PT ;  /* 0x000000ff0d00720c */ /* 0x000fda0003f25270 */
[----:B---3--:R-:W-:Y:S05]  /*24840*/  @!P1 BRA `(.L_x_1686) ;  /* 0x0000000000049947 */ /* 0x008fea0003800000 */
[----:B------:R-:W-:Y:S01]  /*24850*/  BPT.TRAP 0x1 ;  /* 0x000000040000795c */ /* 0x000fe20000300000 */
.L_x_1686:
        /* <DEDUP_REMOVED lines=17> */
[----:B---3--:R-:W-:Y:S01]  /*24970*/  UMOV UR8, UR14 ;  /* 0x0000000e00087c82 */ /* 0x008fe20008000000 */
[----:B------:R-:W-:Y:S01]  /*24980*/  UMOV UR10, UR17 ;  /* 0x00000011000a7c82 */ /* 0x000fe20008000000 */
[----:B------:R-:W-:Y:S01]  /*24990*/  UMOV UR14, 0x80 ;  /* 0x00000080000e7882 */ /* 0x000fe20000000000 */
[----:B------:R3:W-:Y:S02]  /*249a0*/  UTMALDG.4D [UR8], [UR4], desc[UR6] ;  /* 0x00000608040075b4 */ /* 0x0007e40008019000 */
[----:B---3--:R-:W-:Y:S01]  /*249b0*/  UMOV UR8, UR15 ;  /* 0x0000000f00087c82 */ /* 0x008fe20008000000 */
[----:B------:R-:W-:Y:S01]  /*249c0*/  UMOV UR10, UR14 ;  /* 0x0000000e000a7c82 */ /* 0x000fe20008000000 */
[----:B------:R-:W-:Y:S01]  /*249d0*/  UMOV UR14, 0xc0 ;  /* 0x000000c0000e7882 */ /* 0x000fe20000000000 */
[----:B------:R3:W-:Y:S02]  /*249e0*/  UTMALDG.4D [UR8], [UR4], desc[UR6] ;  /* 0x00000608040075b4 */ /* 0x0007e40008019000 */
[----:B---3--:R-:W-:Y:S01]  /*249f0*/  UMOV UR8, UR16 ;  /* 0x0000001000087c82 */ /* 0x008fe20008000000 */
[----:B------:R-:W-:-:S02]  /*24a00*/  UMOV UR10, UR14 ;  /* 0x0000000e000a7c82 */ /* 0x000fc40008000000 */
[----:B------:R3:W-:Y:S02]  /*24a10*/  UTMALDG.4D [UR8], [UR4], desc[UR6] ;  /* 0x00000608040075b4 */ /* 0x0007e40008019000 */
[----:B---3--:R-:W-:Y:S01]  /*24a20*/  NOP ;  /* 0x0000000000007918 */ /* 0x008fe20000000000 */
.L_x_1682:
[----:B------:R-:W-:Y:S05]  /*24a30*/  BSYNC B1 ;  /* 0x0000000000017941 */ /* 0x000fea0003800000 */
.L_x_1681:
[----:B-12---:R-:W2:Y:S04]  /*24a40*/  LDL.LU R8, [R1+0xc] ;  /* 0x00000c0001087983 */ /* 0x006ea80000300800 */
[----:B------:R-:W3:Y:S01]  /*24a50*/  LDL.LU R10, [R1+0x10] ;  /* 0x00001000010a7983 */ /* 0x000ee20000300800 */
[----:B--2---:R-:W-:-:S05]  /*24a60*/  VIADD R8, R8, 0x1 ;  /* 0x0000000108087836 */ /* 0x004fca0000000000 */
[----:B------:R-:W-:-:S04]  /*24a70*/  ISETP.NE.AND P0, PT, R8, 0x2, PT ;  /* 0x000000020800780c */ /* 0x000fc80003f05270 */
[----:B------:R-:W-:Y:S02]  /*24a80*/  SEL R9, RZ, 0x1, P0 ;  /* 0x00000001ff097807 */ /* 0x000fe40000000000 */
[----:B------:R-:W-:Y:S02]  /*24a90*/  SEL R8, R8, RZ, P0 ;  /* 0x000000ff08087207 */ /* 0x000fe40000000000 */
[----:B---3--:R-:W-:Y:S02]  /*24aa0*/  LOP3.LUT R10, R10, R9, RZ, 0x3c, !PT ;  /* 0x000000090a0a7212 */ /* 0x008fe400078e3cff */
[C---:B------:R-:W-:Y:S01]  /*24ab0*/  ISETP.GT.AND P0, PT, R7.reuse, R2, PT ;  /* 0x000000020700720c */ /* 0x040fe20003f04270 */
[----:B------:R-:W-:Y:S02]  /*24ac0*/  VIADD R7, R7, 0xffffffff ;  /* 0xffffffff07077836 */ /* 0x000fe40000000000 */
[----:B------:R2:W-:Y:S04]  /*24ad0*/  STL [R1+0x10], R10 ;  /* 0x0000100a01007387 */ /* 0x0005e80000100800 */
[----:B------:R2:W-:Y:S06]  /*24ae0*/  STL [R1+0xc], R8 ;  /* 0x00000c0801007387 */ /* 0x0005ec0000100800 */
[----:B------:R-:W-:Y:S05]  /*24af0*/  @P0 BRA `(.L_x_1687) ;  /* 0xfffffff800640947 */ /* 0x000fea000383ffff */
.L_x_1670:
[----:B------:R-:W-:Y:S05]  /*24b00*/  BSYNC B0 ;  /* 0x0000000000007941 */ /* 0x000fea0003800000 */
.L_x_1669:
[----:B------:R-:W3:Y:S01]  /*24b10*/  LDC.64 R2, c[0x0][0x9e0] ;  /* 0x00027800ff027b82 */ /* 0x000ee20000000a00 */
[----:B------:R-:W-:Y:S07]  /*24b20*/  @!P2 WARPSYNC.ALL ;  /* 0x000000000000a948 */ /* 0x000fee0003800000 */
[----:B------:R-:W-:Y:S01]  /*24b30*/  @!P2 BAR.SYNC.DEFER_BLOCKING 0xc, 0x120 ;  /* 0x030480000000ab1d */ /* 0x000fe20000010000 */
[----:B---3--:R-:W-:Y:S01]  /*24b40*/  ISETP.GE.AND P0, PT, R3, 0x1, PT ;  /* 0x000000010300780c */ /* 0x008fe20003f06270 */
        /* <DEDUP_REMOVED lines=8> */
[----:B------:R-:W3:Y:S02]  /*24bd0*/  @P1 LDC.64 R6, c[0x0][0x9e8] ;  /* 0x00027a00ff061b82 */ /* 0x000ee40000000a00 */
[----:B---3--:R-:W-:-:S05]  /*24be0*/  @P1 IMAD.HI.U32 R6, R4, R6, RZ ;  /* 0x0000000604061227 */ /* 0x008fca00078e00ff */
[----:B------:R-:W-:-:S04]  /*24bf0*/  @P1 SHF.R.U32.HI R4, RZ, R7, R6 ;  /* 0x00000007ff041219 */ /* 0x000fc80000011606 */
[----:B------:R-:W-:Y:S01]  /*24c00*/  LOP3.LUT R6, RZ, R4, RZ, 0x33, !PT ;  /* 0x00000004ff067212 */ /* 0x000fe200078e33ff */
[----:B------:R-:W-:Y:S06]  /*24c10*/  BRA `(.L_x_1691) ;  /* 0x0000000000107947 */ /* 0x000fec0003800000 */
.L_x_1690:
[----:B------:R-:W-:-:S13]  /*24c20*/  ISETP.NE.AND P1, PT, R3, 0x1, PT ;  /* 0x000000010300780c */ /* 0x000fda0003f25270 */
[----:B------:R-:W3:Y:S02]  /*24c30*/  @P1 LDC.64 R4, c[0x0][0x9e8] ;  /* 0x00027a00ff041b82 */ /* 0x000ee40000000a00 */
[----:B---3--:R-:W-:-:S05]  /*24c40*/  @P1 IMAD.HI.U32 R4, R6, R4, RZ ;  /* 0x0000000406041227 */ /* 0x008fca00078e00ff */
[----:B------:R-:W-:-:S07]  /*24c50*/  @P1 SHF.R.U32.HI R6, RZ, R5, R4 ;  /* 0x00000005ff061219 */ /* 0x000fce0000011604 */
.L_x_1691:
[----:B------:R-:W-:Y:S05]  /*24c60*/  BSYNC B0 ;  /* 0x0000000000007941 */ /* 0x000fea0003800000 */
.L_x_1689:
[----:B------:R-:W-:-:S05]  /*24c70*/  IMAD R5, R6, R3, R3 ;  /* 0x0000000306057224 */ /* 0x000fca00078e0203 */
[----:B------:R-:W-:-:S07]  /*24c80*/  VIMNMX R2, R2, R5, PT ;  /* 0x0000000502027248 */ /* 0x000fce0003fe0100 */
.L_x_1688:
[----:B------:R-:W-:Y:S01]  /*24c90*/  VIADD R2, R2, 0x3f ;  /* 0x0000003f02027836 */ /* 0x000fe20000000000 */
[----:B------:R-:W-:-:S04]  /*24ca0*/  ULDC UR4, c[0x0][0x9dc] ;  /* 0x0002770000047ab9 */ /* 0x000fc80000000800 */
[----:B------:R-:W-:-:S04]  /*24cb0*/  SHF.R.S32.HI R5, RZ, 0x1f, R2 ;  /* 0x0000001fff057819 */ /* 0x000fc80000011402 */
[----:B------:R-:W-:Y:S01]  /*24cc0*/  LEA.HI R5, R5, R2, RZ, 0x6 ;  /* 0x0000000205057211 */ /* 0x000fe200078f30ff */
[----:B------:R-:W-:-:S03]  /*24cd0*/  VIADD R2, R0, -UR4 ;  /* 0x8000000400027c36 */ /* 0x000fc60008000000 */
[----:B------:R-:W-:-:S04]  /*24ce0*/  SHF.R.S32.HI R5, RZ, 0x6, R5 ;  /* 0x00000006ff057819 */ /* 0x000fc80000011405 */
[----:B------:R-:W-:-:S05]  /*24cf0*/  VIMNMX R6, R20, R5, PT ;  /* 0x0000000514067248 */ /* 0x000fca0003fe0100 */
[----:B------:R3:W-:Y:S01]  /*24d00*/  STL [R1+0x20], R6 ;  /* 0x0000200601007387 */ /* 0x0007e20000100800 */
[----:B------:R-:W-:Y:S05]  /*24d10*/  @!P0 BRA `(.L_x_1692) ;  /* 0x0000000000448947 */ /* 0x000fea0003800000 */
[----:B------:R-:W-:Y:S01]  /*24d20*/  ISETP.GT.AND P0, PT, R0, -0x1, PT ;  /* 0xffffffff0000780c */ /* 0x000fe20003f04270 */
[----:B------:R-:W-:-:S12]  /*24d30*/  BSSY B0, `(.L_x_1693) ;  /* 0x000000d000007945 */ /* 0x000fd80003800000 */
[----:B------:R-:W-:Y:S05]  /*24d40*/  @P0 BRA `(.L_x_1694) ;  /* 0x00000000001c0947 */ /* 0x000fea0003800000 */
[----:B------:R-:W-:Y:S02]  /*24d50*/  ISETP.NE.AND P0, PT, R3, 0x1, PT ;  /* 0x000000010300780c */ /* 0x000fe40003f05270 */
[----:B------:R-:W-:-:S11]  /*24d60*/  LOP3.LUT R7, RZ, R0, RZ, 0x33, !PT ;  /* 0x00000000ff077212 */ /* 0x000fd600078e33ff */
[----:B------:R-:W4:Y:S02]  /*24d70*/  @P0 LDC.64 R4, c[0x0][0x9e8] ;  /* 0x00027a00ff040b82 */ /* 0x000f240000000a00 */
[----:B----4-:R-:W-:-:S05]  /*24d80*/  @P0 IMAD.HI.U32 R4, R7, R4, RZ ;  /* 0x0000000407040227 */ /* 0x010fca00078e00ff */
[----:B------:R-:W-:-:S04]  /*24d90*/  @P0 SHF.R.U32.HI R7, RZ, R5, R4 ;  /* 0x00000005ff070219 */ /* 0x000fc80000011604 */
[----:B------:R-:W-:Y:S01]  /*24da0*/  LOP3.LUT R0, RZ, R7, RZ, 0x33, !PT ;  /* 0x00000007ff007212 */ /* 0x000fe200078e33ff */
[----:B------:R-:W-:Y:S06]  /*24db0*/  BRA `(.L_x_1695) ;  /* 0x0000000000107947 */ /* 0x000fec0003800000 */
.L_x_1694:
[----:B------:R-:W-:-:S13]  /*24dc0*/  ISETP.NE.AND P0, PT, R3, 0x1, PT ;  /* 0x000000010300780c */ /* 0x000fda0003f05270 */
[----:B------:R-:W4:Y:S02]  /*24dd0*/  @P0 LDC.64 R4, c[0x0][0x9e8] ;  /* 0x00027a00ff040b82 */ /* 0x000f240000000a00 */
[----:B----4-:R-:W-:-:S05]  /*24de0*/  @P0 IMAD.HI.U32 R4, R0, R4, RZ ;  /* 0x0000000400040227 */ /* 0x010fca00078e00ff */
[----:B------:R-:W-:-:S07]  /*24df0*/  @P0 SHF.R.U32.HI R0, RZ, R5, R4 ;  /* 0x00000005ff000219 */ /* 0x000fce0000011604 */
.L_x_1695:
[----:B------:R-:W-:Y:S05]  /*24e00*/  BSYNC B0 ;  /* 0x0000000000007941 */ /* 0x000fea0003800000 */
.L_x_1693:
[----:B------:R-:W-:-:S05]  /*24e10*/  IMAD R3, R0, R3, RZ ;  /* 0x0000000300037224 */ /* 0x000fca00078e02ff */
[----:B------:R-:W-:-:S07]  /*24e20*/  VIMNMX R2, R2, R3, !PT ;  /* 0x0000000302027248 */ /* 0x000fce0007fe0100 */
.L_x_1692:
[----:B------:R-:W-:Y:S01]  /*24e30*/  SHF.R.S32.HI R3, RZ, 0x1f, R2 ;  /* 0x0000001fff037819 */ /* 0x000fe20000011402 */
[----:B------:R-:W-:Y:S03]  /*24e40*/  BSSY B6, `(.L_x_1696) ;  /* 0x000035d000067945 */ /* 0x000fe60003800000 */
[----:B------:R-:W-:-:S04]  /*24e50*/  LEA.HI R3, R3, R2, RZ, 0x6 ;  /* 0x0000000203037211 */ /* 0x000fc800078f30ff */
[----:B------:R-:W-:-:S04]  /*24e60*/  SHF.R.S32.HI R3, RZ, 0x6, R3 ;  /* 0x00000006ff037819 */ /* 0x000fc80000011403 */
[----:B------:R-:W-:-:S04]  /*24e70*/  VIMNMX R0, RZ, R3, !PT ;  /* 0x00000003ff007248 */ /* 0x000fc80007fe0100 */
[----:B------:R-:W-:Y:S01]  /*24e80*/  ISETP.GT.AND P0, PT, R6, R0, PT ;  /* 0x000000000600720c */ /* 0x000fe20003f04270 */
[----:B------:R4:W-:-:S12]  /*24e90*/  STL [R1+0x1c], R0 ;  /* 0x00001c0001007387 */ /* 0x0009d80000100800 */
[----:B----4-:R-:W-:Y:S05]  /*24ea0*/  @P0 BRA `(.L_x_1697) ;  /* 0x0000000000480947 */ /* 0x010fea0003800000 */
[----:B------:R-:W4:Y:S02]  /*24eb0*/  S2R R0, SR_TID.X ;  /* 0x0000000000007919 */ /* 0x000f240000002100 */
[----:B----4-:R-:W-:-:S04]  /*24ec0*/  LOP3.LUT R0, R0, 0x1f, RZ, 0xc0, !PT ;  /* 0x0000001f00007812 */ /* 0x010fc800078ec0ff */
[----:B------:R-:W-:-:S13]  /*24ed0*/  ISETP.NE.AND P1, PT, R0, RZ, PT ;  /* 0x000000ff0000720c */ /* 0x000fda0003f25270 */
[----:B------:R-:W-:Y:S05]  /*24ee0*/  @P1 BRA `(.L_x_1698) ;  /* 0x0000003400481947 */ /* 0x000fea0003800000 */
[----:B------:R-:W4:Y:S01]  /*24ef0*/  S2R R7, SR_LANEID ;  /* 0x0000000000077919 */ /* 0x000f220000000000 */
[----:B------:R-:W-:Y:S01]  /*24f00*/  VOTEU.ANY UR4, UPT, PT ;  /* 0x0000000000047886 */ /* 0x000fe200038e0100 */
[----:B------:R-:W5:Y:S01]  /*24f10*/  LDC.64 R2, c[0x0][0xc38] ;  /* 0x00030e00ff027b82 */ /* 0x000f620000000a00 */
[----:B------:R-:W4:Y:S01]  /*24f20*/  FLO.U32 R0, UR4 ;  /* 0x0000000400007d00 */ /* 0x000f2200080e0000 */
[----:B------:R-:W-:-:S07]  /*24f30*/  ULDC.64 UR6, c[0x0][0x208] ;  /* 0x0000820000067ab9 */ /* 0x000fce0000000a00 */
[----:B------:R-:W5:Y:S01]  /*24f40*/  POPC R5, UR4 ;  /* 0x0000000400057d09 */ /* 0x000f620008000000 */
[----:B----4-:R-:W-:-:S13]  /*24f50*/  ISETP.EQ.U32.AND P0, PT, R0, R7, PT ;  /* 0x000000070000720c */ /* 0x010fda0003f02070 */
[----:B-----5:R-:W4:Y:S01]  /*24f60*/  @P0 ATOMG.E.ADD.STRONG.GPU PT, R3, desc[UR6][R2.64], R5 ;  /* 0x00000005020309a8 */ /* 0x020f2200081ee1c6 */
[----:B------:R-:W5:Y:S02]  /*24f70*/  S2R R4, SR_LTMASK ;  /* 0x0000000000047919 */ /* 0x000f640000003900 */
[----:B-----5:R-:W-:-:S04]  /*24f80*/  LOP3.LUT R4, R4, UR4, RZ, 0xc0, !PT ;  /* 0x0000000404047c12 */ /* 0x020fc8000f8ec0ff */
[----:B------:R-:W5:Y:S01]  /*24f90*/  POPC R7, R4 ;  /* 0x0000000400077309 */ /* 0x000f620000000000 */
[----:B----4-:R-:W5:Y:S02]  /*24fa0*/  SHFL.IDX PT, R0, R3, R0, 0x1f ;  /* 0x00001f0003007589 */ /* 0x010f6400000e0000 */
[----:B-----5:R-:W-:Y:S01]  /*24fb0*/  IADD3 R16, R0, UR38, R7 ;  /* 0x0000002600107c10 */ /* 0x020fe2000fffe007 */
[----:B------:R-:W-:Y:S06]  /*24fc0*/  BRA `(.L_x_1698) ;  /* 0x0000003400107947 */ /* 0x000fec0003800000 */
.L_x_1697:
[----:B------:R-:W4:Y:S01]  /*24fd0*/  S2R R3, SR_CgaCtaId ;  /* 0x0000000000037919 */ /* 0x000f220000008800 */
[----:B------:R-:W-:-:S04]  /*24fe0*/  MOV R0, 0x400 ;  /* 0x0000040000007802 */ /* 0x000fc80000000f00 */
[----:B----4-:R-:W-:-:S05]  /*24ff0*/  LEA R2, R3, R0, 0x18 ;  /* 0x0000000003027211 */ /* 0x010fca00078ec0ff */
[----:B------:R4:W-:Y:S01]  /*25000*/  STL [R1+0x14], R2 ;  /* 0x0000140201007387 */ /* 0x0009e20000100800 */
[----:B------:R-:W-:-:S05]  /*25010*/  VIADD R0, R2, 0x20400 ;  /* 0x0002040002007836 */ /* 0x000fca0000000000 */
[----:B------:R-:W-:-:S13]  /*25020*/  LOP3.LUT P0, RZ, R0, 0x3ff, RZ, 0xc0, !PT ;  /* 0x000003ff00ff7812 */ /* 0x000fda000780c0ff */
[----:B----4-:R-:W-:Y:S05]  /*25030*/  @!P0 BRA `(.L_x_1699) ;  /* 0x0000000000408947 */ /* 0x010fea0003800000 */
[----:B------:R-:W-:Y:S01]  /*25040*/  MOV R2, 0x0 ;  /* 0x0000000000027802 */ /* 0x000fe20000000f00 */
[----:B------:R-:W-:Y:S01]  /*25050*/  ULDC.64 UR6, c[0x4][0xa8] ;  /* 0x01002a0000067ab9 */ /* 0x000fe20000000a00 */
[----:B------:R-:W-:Y:S01]  /*25060*/  ULDC.64 UR8, c[0x4][0xb0] ;  /* 0x01002c0000087ab9 */ /* 0x000fe20000000a00 */
[----:B------:R-:W-:Y:S01]  /*25070*/  ULDC.64 UR4, c[0x4][0x30] ;  /* 0x01000c0000047ab9 */ /* 0x000fe20000000a00 */
[----:B------:R-:W-:Y:S02]  /*25080*/  IMAD.U32 R4, RZ, RZ, UR6 ;  /* 0x00000006ff047e24 */ /* 0x000fe4000f8e00ff */
[----:B------:R-:W4:Y:S01]  /*25090*/  LDC.64 R2, c[0x4][R2] ;  /* 0x0100000002027b82 */ /* 0x000f220000000a00 */
[----:B------:R-:W-:Y:S02]  /*250a0*/  IMAD.U32 R5, RZ, RZ, UR7 ;  /* 0x00000007ff057e24 */ /* 0x000fe4000f8e00ff */
[----:B---3--:R-:W-:Y:S02]  /*250b0*/  IMAD.U32 R6, RZ, RZ, UR8 ;  /* 0x00000008ff067e24 */ /* 0x008fe4000f8e00ff */
[----:B------:R-:W-:-:S02]  /*250c0*/  IMAD.U32 R7, RZ, RZ, UR9 ;  /* 0x00000009ff077e24 */ /* 0x000fc4000f8e00ff */
[----:B-12---:R-:W-:Y:S02]  /*250d0*/  IMAD.U32 R10, RZ, RZ, UR4 ;  /* 0x00000004ff0a7e24 */ /* 0x006fe4000f8e00ff */
[----:B------:R-:W-:Y:S02]  /*250e0*/  IMAD.U32 R11, RZ, RZ, UR5 ;  /* 0x00000005ff0b7e24 */ /* 0x000fe4000f8e00ff */
[----:B------:R-:W-:Y:S02]  /*250f0*/  IMAD.MOV.U32 R8, RZ, RZ, 0x70 ;  /* 0x00000070ff087424 */ /* 0x000fe400078e00ff */
[----:B------:R-:W-:Y:S02]  /*25100*/  IMAD.MOV.U32 R12, RZ, RZ, 0x1 ;  /* 0x00000001ff0c7424 */ /* 0x000fe400078e00ff */
[----:B0-----:R-:W-:-:S07]  /*25110*/  IMAD.MOV.U32 R13, RZ, RZ, RZ ;  /* 0x000000ffff0d7224 */ /* 0x001fce00078e00ff */
[----:B------:R-:W-:-:S07]  /*25120*/  LEPC R20, `(.L_x_1699) ;  /* 0x000000001014794e */ /* 0x000fce0000000000 */
[----:B----4-:R-:W-:Y:S05]  /*25130*/  CALL.ABS.NOINC R2 ;  /* 0x0000000002007343 */ /* 0x010fea0003c00000 */
.L_x_1699:
[----:B------:R-:W4:Y:S02]  /*25140*/  LDL R2, [R1+0x14] ;  /* 0x0000140001027983 */ /* 0x000f240000100800 */
[----:B----4-:R-:W-:-:S05]  /*25150*/  VIADD R0, R2, 0x400 ;  /* 0x0000040002007836 */ /* 0x010fca0000000000 */
[----:B------:R-:W-:-:S13]  /*25160*/  LOP3.LUT P0, RZ, R0, 0x3ff, RZ, 0xc0, !PT ;  /* 0x000003ff00ff7812 */ /* 0x000fda000780c0ff */
[----:B------:R-:W-:Y:S05]  /*25170*/  @!P0 BRA `(.L_x_1700) ;  /* 0x0000000000808947 */ /* 0x000fea0003800000 */
[----:B------:R-:W-:Y:S01]  /*25180*/  MOV R0, 0x0 ;  /* 0x0000000000007802 */ /* 0x000fe20000000f00 */
[----:B------:R-:W-:Y:S01]  /*25190*/  ULDC.64 UR6, c[0x4][0xa8] ;  /* 0x01002a0000067ab9 */ /* 0x000fe20000000a00 */
[----:B------:R-:W-:Y:S01]  /*251a0*/  ULDC.64 UR8, c[0x4][0xb0] ;  /* 0x01002c0000087ab9 */ /* 0x000fe20000000a00 */
[----:B------:R-:W-:Y:S01]  /*251b0*/  ULDC.64 UR4, c[0x4][0x38] ;  /* 0x01000e0000047ab9 */ /* 0x000fe20000000a00 */
[----:B------:R4:W4:Y:S01]  /*251c0*/  LDC.64 R2, c[0x4][R0] ;  /* 0x0100000000027b82 */ /* 0x0009220000000a00 */
[----:B------:R-:W-:Y:S02]  /*251d0*/  IMAD.U32 R4, RZ, RZ, UR6 ;  /* 0x00000006ff047e24 */ /* 0x000fe4000f8e00ff */
        /* <DEDUP_REMOVED lines=10> */
.L_x_1701:
[----:B------:R-:W-:Y:S01]  /*25280*/  MOV R2, 0x0 ;  /* 0x0000000000027802 */ /* 0x000fe20000000f00 */
[----:B------:R-:W-:Y:S01]  /*25290*/  ULDC.64 UR4, c[0x4][0xa8] ;  /* 0x01002a0000047ab9 */ /* 0x000fe20000000a00 */
[----:B------:R-:W-:Y:S01]  /*252a0*/  ULDC.64 UR6, c[0x4][0xb0] ;  /* 0x01002c0000067ab9 */ /* 0x000fe20000000a00 */
[----:B------:R-:W-:Y:S01]  /*252b0*/  ULDC.64 UR8, c[0x4][0x40] ;  /* 0x0100100000087ab9 */ /* 0x000fe20000000a00 */
[----:B------:R-:W-:Y:S02]  /*252c0*/  IMAD.U32 R4, RZ, RZ, UR4 ;  /* 0x00000004ff047e24 */ /* 0x000fe4000f8e00ff */
[----:B------:R-:W0:Y:S01]  /*252d0*/  LDC.64 R2, c[0x4][R2] ;  /* 0x0100000002027b82 */ /* 0x000e220000000a00 */
[----:B------:R-:W-:Y:S02]  /*252e0*/  IMAD.U32 R5, RZ, RZ, UR5 ;  /* 0x00000005ff057e24 */ /* 0x000fe4000f8e00ff */
[----:B------:R-:W-:Y:S02]  /*252f0*/  IMAD.U32 R6, RZ, RZ, UR6 ;  /* 0x00000006ff067e24 */ /* 0x000fe4000f8e00ff */
[----:B------:R-:W-:-:S02]  /*25300*/  IMAD.U32 R7, RZ, RZ, UR7 ;  /* 0x00000007ff077e24 */ /* 0x000fc4000f8e00ff */
[----:B------:R-:W-:Y:S02]  /*25310*/  IMAD.U32 R10, RZ, RZ, UR8 ;  /* 0x00000008ff0a7e24 */ /* 0x000fe4000f8e00ff */
[----:B------:R-:W-:Y:S02]  /*25320*/  IMAD.U32 R11, RZ, RZ, UR9 ;  /* 0x00000009ff0b7e24 */ /* 0x000fe4000f8e00ff */
[----:B------:R-:W-:Y:S02]  /*25330*/  IMAD.MOV.U32 R8, RZ, RZ, 0x70 ;  /* 0x00000070ff087424 */ /* 0x000fe400078e00ff */
[----:B------:R-:W-:Y:S02]  /*25340*/  IMAD.MOV.U32 R12, RZ, RZ, 0x1 ;  /* 0x00000001ff0c7424 */ /* 0x000fe400078e00ff */
[----:B------:R-:W-:-:S07]  /*25350*/  IMAD.MOV.U32 R13, RZ, RZ, RZ ;  /* 0x000000ffff0d7224 */ /* 0x000fce00078e00ff */
[----:B------:R-:W-:-:S07]  /*25360*/  LEPC R20, `(.L_x_1700) ;  /* 0x000000001014794e */ /* 0x000fce0000000000 */
[----:B0-----:R-:W-:Y:S05]  /*25370*/  CALL.ABS.NOINC R2 ;  /* 0x0000000002007343 */ /* 0x001fea0003c00000 */
.L_x_1700:
[----:B------:R-:W4:Y:S01]  /*25380*/  LDL.LU R4, [R1+0x28] ;  /* 0x0000280001047983 */ /* 0x000f220000300800 */
[----:B------:R-:W0:Y:S01]  /*25390*/  LDC R0, c[0x0][0x428] ;  /* 0x00010a00ff007b82 */ /* 0x000e220000000800 */
[----:B------:R-:W-:Y:S01]  /*253a0*/  ULDC.64 UR4, c[0x0][0x9f8] ;  /* 0x00027e0000047ab9 */ /* 0x000fe20000000a00 */
[----:B------:R-:W-:Y:S01]  /*253b0*/  IMAD.MOV.U32 R5, RZ, RZ, R19 ;  /* 0x000000ffff057224 */ /* 0x000fe200078e0013 */
[----:B------:R-:W-:Y:S01]  /*253c0*/  ULDC.64 UR6, c[0x0][0x208] ;  /* 0x0000820000067ab9 */ /* 0x000fe20000000a00 */
[----:B0-----:R-:W-:Y:S01]  /*253d0*/  ISETP.NE.AND P0, PT, R0, 0x1, PT ;  /* 0x000000010000780c */ /* 0x001fe20003f05270 */
[----:B------:R-:W-:-:S12]  /*253e0*/  IMAD.MOV.U32 R0, RZ, RZ, R18 ;  /* 0x000000ffff007224 */ /* 0x000fd800078e0012 */
[----:B------:R-:W0:Y:S08]  /*253f0*/  @P0 LDC R3, c[0x0][0x42c] ;  /* 0x00010b00ff030b82 */ /* 0x000e300000000800 */
[----:B------:R-:W1:Y:S01]  /*25400*/  @P0 LDC R2, c[0x0][0x430] ;  /* 0x00010c00ff020b82 */ /* 0x000e620000000800 */
[----:B0-----:R-:W-:-:S05]  /*25410*/  @P0 IMAD.HI.U32 R3, R18, R3, RZ ;  /* 0x0000000312030227 */ /* 0x001fca00078e00ff */
[----:B-1----:R-:W-:Y:S02]  /*25420*/  @P0 SHF.R.U32.HI R0, RZ, R2, R3 ;  /* 0x00000002ff000219 */ /* 0x002fe40000011603 */
[----:B------:R-:W-:-:S04]  /*25430*/  ISETP.NE.U32.AND P0, PT, RZ, UR4, PT ;  /* 0x00000004ff007c0c */ /* 0x000fc8000bf05070 */
[----:B------:R-:W-:Y:S01]  /*25440*/  ISETP.NE.AND.EX P0, PT, RZ, UR5, PT, P0 ;  /* 0x00000005ff007c0c */ /* 0x000fe2000bf05300 */
[----:B------:R-:W-:-:S12]  /*25450*/  ULDC.64 UR4, c[0x0][0xa00] ;  /* 0x0002800000047ab9 */ /* 0x000fd80000000a00 */
[----:B---3--:R-:W0:Y:S02]  /*25460*/  @P0 LDC.64 R6, c[0x0][0x9f8] ;  /* 0x00027e00ff060b82 */ /* 0x008e240000000a00 */
[----:B0-----:R-:W-:-:S05]  /*25470*/  @P0 IMAD.WIDE R6, R19, 0x4, R6 ;  /* 0x0000000413060825 */ /* 0x001fca00078e0206 */
[----:B------:R0:W5:Y:S01]  /*25480*/  @P0 LDG.E R5, desc[UR6][R6.64] ;  /* 0x0000000606050981 */ /* 0x000162000c1e1900 */
[----:B------:R-:W-:-:S04]  /*25490*/  ISETP.NE.U32.AND P0, PT, RZ, UR4, PT ;  /* 0x00000004ff007c0c */ /* 0x000fc8000bf05070 */
[----:B------:R-:W-:-:S04]  /*254a0*/  ISETP.NE.AND.EX P0, PT, RZ, UR5, PT, P0 ;  /* 0x00000005ff007c0c */ /* 0x000fc8000bf05300 */
[----:B------:R-:W-:Y:S01]  /*254b0*/  SEL R3, R19, RZ, !P0 ;  /* 0x000000ff13037207 */ /* 0x000fe20004000000 */
[----:B----4-:R-:W-:Y:S02]  /*254c0*/  IMAD R2, R17, 0x80, R4 ;  /* 0x0000008011027824 */ /* 0x010fe400078e0204 */
[----:B------:R-:W1:Y:S02]  /*254d0*/  S2R R4, SR_TID.X ;  /* 0x0000000000047919 */ /* 0x000e640000002100 */
[----:B-1----:R-:W-:-:S04]  /*254e0*/  LOP3.LUT R4, R4, 0x1f, RZ, 0xc0, !PT ;  /* 0x0000001f04047812 */ /* 0x002fc800078ec0ff */
[----:B------:R-:W-:-:S04]  /*254f0*/  ISETP.NE.AND P6, PT, R4, RZ, PT ;  /* 0x000000ff0400720c */ /* 0x000fc80003fc5270 */
[----:B------:R-:W-:-:S09]  /*25500*/  PLOP3.LUT P1, PT, P6, PT, PT, 0x8, 0x0 ;  /* 0x000000000000781c */ /* 0x000fd2000372e170 */
[----:B------:R-:W-:-:S05]  /*25510*/  VOTEU.ALL UP1, P6 ;  /* 0x00000000003f7886 */ /* 0x000fca0003020000 */
[----:B------:R-:W-:-:S04]  /*25520*/  @!UP1 UIADD3 UR8, UP0, UR36, 0x270, URZ ;  /* 0x0000027024089890 */ /* 0x000fc8000ff1e03f */
[----:B------:R-:W-:-:S03]  /*25530*/  @!UP1 UIADD3.X UR9, URZ, UR37, URZ, UP0, !UPT ;  /* 0x000000253f099290 */ /* 0x000fc600087fe43f */
[----:B0-----:R-:W-:-:S09]  /*25540*/  VOTEU.ALL UP0, P6 ;  /* 0x00000000003f7886 */ /* 0x001fd20003000000 */
.L_x_1702:
        /* <DEDUP_REMOVED lines=16> */
.L_x_1703:
        /* <DEDUP_REMOVED lines=15> */
.L_x_1704:
        /* <DEDUP_REMOVED lines=15> */
.L_x_1705:
        /* <DEDUP_REMOVED lines=9> */
[----:B------:R-:W3:Y:S01]  /*258c0*/  LDL R4, [R1+0x20] ;  /* 0x0000200001047983 */ /* 0x000ee20000100800 */
[----:B--2---:R-:W0:Y:S01]  /*258d0*/  LDC.64 R8, c[0x0][0x3f8] ;  /* 0x0000fe00ff087b82 */ /* 0x004e220000000a00 */
[----:B------:R-:W-:Y:S02]  /*258e0*/  ULDC.64 UR4, c[0x0][0xa08] ;  /* 0x0002820000047ab9 */ /* 0x000fe40000000a00 */
[----:B0-----:R-:W-:Y:S01]  /*258f0*/  LOP3.LUT P0, RZ, R8, UR4, RZ, 0xfc, !PT ;  /* 0x0000000408ff7c12 */ /* 0x001fe2000f80fcff */
[----:B------:R-:W-:-:S03]  /*25900*/  UMOV UR4, 0xffffffff ;  /* 0xffffffff00047882 */ /* 0x000fc60000000000 */
[----:B------:R-:W-:-:S04]  /*25910*/  LOP3.LUT P0, RZ, R9, UR5, RZ, 0xfc, P0 ;  /* 0x0000000509ff7c12 */ /* 0x000fc8000800fcff */
[----:B-----5:R-:W-:Y:S01]  /*25920*/  SEL R6, R5, RZ, !P0 ;  /* 0x000000ff05067207 */ /* 0x020fe20004000000 */
[----:B---3--:R-:W-:Y:S01]  /*25930*/  VIADD R4, R4, 0xffffffff ;  /* 0xffffffff04047836 */ /* 0x008fe20000000000 */
[----:B------:R-:W-:Y:S07]  /*25940*/  BRA.DIV UR4, `(.L_x_1706) ;  /* 0x00000056048c7947 */ /* 0x000fee000b800000 */
.L_x_1886:
[----:B------:R-:W-:Y:S01]  /*25950*/  UMOV UR4, 0xffffffff ;  /* 0xffffffff00047882 */ /* 0x000fe20000000000 */
[----:B------:R-:W-:Y:S02]  /*25960*/  SHF.R.S32.HI R17, RZ, 0x1f, R5 ;  /* 0x0000001fff117819 */ /* 0x000fe40000011405 */
[----:B------:R-:W-:Y:S05]  /*25970*/  BRA.DIV UR4, `(.L_x_1707) ;  /* 0x0000005604b47947 */ /* 0x000fea000b800000 */
[----:B------:R-:W-:-:S13]  /*25980*/  ELECT P6, URZ, PT ;  /* 0x00000000003f782f */ /* 0x000fda00038c0000 */
.L_x_1889:
[----:B------:R-:W-:Y:S05]  /*25990*/  @!P6 BRA `(.L_x_1708) ;  /* 0x000000040038e947 */ /* 0x000fea0003800000 */
[----:B------:R-:W-:-:S04]  /*259a0*/  ISETP.NE.U32.AND P0, PT, R8, RZ, PT ;  /* 0x000000ff0800720c */ /* 0x000fc80003f05070 */
        /* <DEDUP_REMOVED lines=17> */
[----:B------:R-:W-:-:S04]  /*25ac0*/  LEA R10, P0, R6, R8, 0x2 ;  /* 0x00000008060a7211 */ /* 0x000fc800078010ff */
[----:B------:R-:W-:-:S05]  /*25ad0*/  LEA.HI.X R11, R6, R9, R7, 0x2, P0 ;  /* 0x00000009060b7211 */ /* 0x000fca00000f1407 */
[----:B------:R0:W5:Y:S04]  /*25ae0*/  LDG.E R6, desc[UR6][R10.64] ;  /* 0x000000060a067981 */ /* 0x000168000c1e1900 */
.L_x_1709:
        /* <DEDUP_REMOVED lines=9> */
.L_x_1890:
        /* <DEDUP_REMOVED lines=11> */
.L_x_1711:
[----:B------:R-:W2:Y:S01]  /*25c30*/  LDL R11, [R1] ;  /* 0x00000000010b7983 */ /* 0x000ea20000100800 */
[----:B------:R-:W-:-:S03]  /*25c40*/  MOV R12, 0x400 ;  /* 0x00000400000c7802 */ /* 0x000fc60000000f00 */
[----:B0-----:R-:W3:Y:S01]  /*25c50*/  LDL R10, [R1+0x4] ;  /* 0x00000400010a7983 */ /* 0x001ee20000100800 */
[----:B------:R-:W0:Y:S01]  /*25c60*/  S2R R13, SR_CgaCtaId ;  /* 0x00000000000d7919 */ /* 0x000e220000008800 */
        /* <DEDUP_REMOVED lines=33> */
.L_x_1708:
[----:B------:R-:W2:Y:S01]  /*25e80*/  LDL.LU R12, [R1+0x24] ;  /* 0x00002400010c7983 */ /* 0x000ea20000300800 */
[----:B------:R-:W-:Y:S01]  /*25e90*/  MOV R10, 0x400 ;  /* 0x00000400000a7802 */ /* 0x000fe20000000f00 */
[----:B------:R-:W-:Y:S05]  /*25ea0*/  WARPSYNC.ALL ;  /* 0x0000000000007948 */ /* 0x000fea0003800000 */
[----:B------:R-:W0:Y:S01]  /*25eb0*/  S2R R11, SR_CgaCtaId ;  /* 0x00000000000b7919 */ /* 0x000e220000008800 */
        /* <DEDUP_REMOVED lines=51> */
.L_x_1891:
[----:B------:R-:W-:Y:S05]  /*261f0*/  BSYNC B0 ;  /* 0x0000000000007941 */ /* 0x000fea0003800000 */
.L_x_1712:
[----:B0-----:R-:W2:Y:S04]  /*26200*/  LDL R3, [R1+0x20] ;  /* 0x0000200001037983 */ /* 0x001ea80000100800 */
[----:B------:R-:W3:Y:S01]  /*26210*/  LDL R10, [R1+0x1c] ;  /* 0x00001c00010a7983 */ /* 0x000ee20000100800 */
[----:B------:R-:W-:Y:S01]  /*26220*/  BSSY B0, `(.L_x_1714) ;  /* 0x00001c6000007945 */ /* 0x000fe20003800000 */
[----:B--2---:R-:W-:-:S05]  /*26230*/  VIADD R7, R3, 0xfffffffe ;  /* 0xfffffffe03077836 */ /* 0x004fca0000000000 */
[----:B---3--:R-:W-:-:S13]  /*26240*/  ISETP.GE.AND P0, PT, R7, R10, PT ;  /* 0x0000000a0700720c */ /* 0x008fda0003f06270 */
[----:B------:R-:W-:Y:S05]  /*26250*/  @!P0 BRA `(.L_x_1715) ;  /* 0x0000001c00088947 */ /* 0x000fea0003800000 */
[----:B------:R-:W-:Y:S01]  /*26260*/  IMAD.MOV R13, RZ, RZ, -R3 ;  /* 0x000000ffff0d7224 */ /* 0x000fe200078e0a03 */
[----:B------:R-:W-:Y:S01]  /*26270*/  LOP3.LUT R2, RZ, R10, RZ, 0x33, !PT ;  /* 0x0000000aff027212 */ /* 0x000fe200078e33ff */
[----:B------:R-:W-:Y:S03]  /*26280*/  BSSY B1, `(.L_x_1716) ;  /* 0x000009c000017945 */ /* 0x000fe60003800000 */
        /* <DEDUP_REMOVED lines=36> */
.L_x_1720:
[----:B0-----:R-:W0:Y:S01]  /*264d0*/  S2R R8, SR_CgaCtaId ;  /* 0x0000000000087919 */ /* 0x001e220000008800 */
[----:B------:R-:W-:-:S04]  /*264e0*/  MOV R3, 0x400 ;  /* 0x0000040000037802 */ /* 0x000fc80000000f00 */
[----:B0-----:R-:W-:Y:S02]  /*264f0*/  LEA R3, R8, R3, 0x18 ;  /* 0x0000000308037211 */ /* 0x001fe400078ec0ff */
[----:B------:R-:W-:-:S03]  /*26500*/  SHF.L.U32 R8, R14, 0x1f, RZ ;  /* 0x0000001f0e087819 */ /* 0x000fc600000006ff */
[----:B------:R-:W-:-:S04]  /*26510*/  IMAD R3, R12, 0x8, R3 ;  /* 0x000000080c037824 */ /* 0x000fc800078e0203 */
[----:B------:R-:W0:Y:S02]  /*26520*/  SYNCS.PHASECHK.TRANS64.TRYWAIT P0, [R3+URZ+0x30840], R8 ;  /* 0x03084008030075a7 */ /* 0x000e24000800017f */
[----:B0-----:R-:W-:Y:S05]  /*26530*/  @!P0 BRA `(.L_x_1721) ;  /* 0x0000004c00188947 */ /* 0x001fea0003800000 */
.L_x_1892:
        /* <DEDUP_REMOVED lines=11> */
.L_x_1722:
        /* <DEDUP_REMOVED lines=42> */
.L_x_1893:
        /* <DEDUP_REMOVED lines=13> */
.L_x_1724:
        /* <DEDUP_REMOVED lines=16> */
[----:B------:R-:W-:-:S05]  /*26a60*/  IMAD R3, R9, 0x8, R10 ;  /* 0x0000000809037824 */ /* 0x000fca00078e020a */
[----:B------:R-:W-:Y:S01]  /*26a70*/  R2UR UR9, R3 ;  /* 0x00000000030972ca */ /* 0x000fe200000e0000 */
[----:B------:R-:W-:Y:S01]  /*26a80*/  IMAD R3, R9, 0x8000, R10 ;  /* 0x0000800009037824 */ /* 0x000fe200078e020a */
[----:B---3--:R-:W-:-:S04]  /*26a90*/  R2UR UR5, R8 ;  /* 0x00000000080572ca */ /* 0x008fc800000e0000 */
        /* <DEDUP_REMOVED lines=21> */
.L_x_1719:
[----:B------:R-:W-:Y:S05]  /*26bf0*/  BSYNC B2 ;  /* 0x0000000000027941 */ /* 0x000fea0003800000 */
.L_x_1718:
[----:B------:R-:W2:Y:S04]  /*26c00*/  LDL R2, [R1+0x20] ;  /* 0x0000200001027983 */ /* 0x000ea80000100800 */
[----:B------:R0:W-:Y:S04]  /*26c10*/  STL [R1], R12 ;  /* 0x0000000c01007387 */ /* 0x0001e80000100800 */
[----:B------:R0:W-:Y:S02]  /*26c20*/  STL [R1+0x8], R14 ;  /* 0x0000080e01007387 */ /* 0x0001e40000100800 */
[----:B0-2---:R-:W-:-:S07]  /*26c30*/  VIADD R7, R2, 0xfffffffd ;  /* 0xfffffffd02077836 */ /* 0x005fce0000000000 */
.L_x_1717:
[----:B------:R-:W-:Y:S05]  /*26c40*/  BSYNC B1 ;  /* 0x0000000000017941 */ /* 0x000fea0003800000 */
.L_x_1716:
[----:B------:R-:W2:Y:S01]  /*26c50*/  LDL.LU R2, [R1+0x20] ;  /* 0x0000200001027983 */ /* 0x000ea20000300800 */
[----:B------:R-:W-:Y:S01]  /*26c60*/  VIADD R13, R13, 0xfffffffe ;  /* 0xfffffffe0d0d7836 */ /* 0x000fe20000000000 */
[----:B--2---:R-:W-:-:S04]  /*26c70*/  LOP3.LUT R2, RZ, R2, RZ, 0x33, !PT ;  /* 0x00000002ff027212 */ /* 0x004fc800078e33ff */
[----:B------:R-:W-:-:S13]  /*26c80*/  ISETP.NE.AND P0, PT, R13, R2, PT ;  /* 0x000000020d00720c */ /* 0x000fda0003f05270 */
[----:B------:R-:W-:Y:S05]  /*26c90*/  @!P0 BRA `(.L_x_1715) ;  /* 0x0000001000788947 */ /* 0x000fea0003800000 */
[----:B------:R-:W-:-:S07]  /*26ca0*/  IMAD.MOV.U32 R13, RZ, RZ, R6 ;  /* 0x000000ffff0d7224 */ /* 0x000fce00078e0006 */
.L_x_1739:
        /* <DEDUP_REMOVED lines=24> */
[--C-:B------:R-:W-:Y:S01]  /*26e30*/  SHF.R.S32.HI R3, RZ, 0x1f, R2.reuse ;  /* 0x0000001fff037819 */ /* 0x100fe20000011402 */
[----:B------:R-:W-:Y:S02]  /*26e40*/  IMAD.MOV R12, RZ, RZ, -R2 ;  /* 0x000000ffff0c7224 */ /* 0x000fe400078e0a02 */
[C---:B------:R-:W-:Y:S02]  /*26e50*/  IMAD R10, R5.reuse, UR7, R10 ;  /* 0x00000007050a7c24 */ /* 0x040fe4000f8e020a */
[----:B------:R-:W-:-:S04]  /*26e60*/  IMAD.WIDE.U32 R2, R5, UR6, R2 ;  /* 0x0000000605027c25 */ /* 0x000fc8000f8e0002 */
[----:B------:R-:W-:Y:S01]  /*26e70*/  IMAD.IADD R3, R10, 0x1, R3 ;  /* 0x000000010a037824 */ /* 0x000fe200078e0203 */
[----:B------:R-:W-:Y:S01]  /*26e80*/  LEA R10, P0, R2, UR4, 0x2 ;  /* 0x00000004020a7c11 */ /* 0x000fe2000f8010ff */
[----:B------:R-:W-:-:S03]  /*26e90*/  IMAD R12, R11, R12, R7 ;  /* 0x0000000c0b0c7224 */ /* 0x000fc600078e0207 */
[----:B------:R-:W-:-:S05]  /*26ea0*/  LEA.HI.X R11, R2, UR5, R3, 0x2, P0 ;  /* 0x00000005020b7c11 */ /* 0x000fca00080f1403 */
[----:B------:R0:W5:Y:S04]  /*26eb0*/  LDG.E R13, desc[UR8][R10.64] ;  /* 0x000000080a0d7981 */ /* 0x000168000c1e1900 */
.L_x_1727:
[----:B------:R-:W1:Y:S01]  /*26ec0*/  S2R R3, SR_CgaCtaId ;  /* 0x0000000000037919 */ /* 0x000e620000008800 */
[----:B------:R-:W-:-:S04]  /*26ed0*/  MOV R2, 0x400 ;  /* 0x0000040000027802 */ /* 0x000fc80000000f00 */
[----:B-1----:R-:W-:Y:S02]  /*26ee0*/  LEA R2, R3, R2, 0x18 ;  /* 0x0000000203027211 */ /* 0x002fe400078ec0ff */
[----:B------:R-:W-:-:S03]  /*26ef0*/  SHF.L.U32 R3, R9, 0x1f, RZ ;  /* 0x0000001f09037819 */ /* 0x000fc600000006ff */
[----:B------:R-:W-:-:S04]  /*26f00*/  IMAD R2, R8, 0x8, R2 ;  /* 0x0000000808027824 */ /* 0x000fc800078e0202 */
[----:B------:R-:W1:Y:S02]  /*26f10*/  SYNCS.PHASECHK.TRANS64.TRYWAIT P0, [R2+URZ+0x30840], R3 ;  /* 0x03084003020075a7 */ /* 0x000e64000800017f */
[----:B-1----:R-:W-:Y:S05]  /*26f20*/  @!P0 BRA `(.L_x_1728) ;  /* 0x0000004000c48947 */ /* 0x002fea0003800000 */
.L_x_1894:
        /* <DEDUP_REMOVED lines=11> */
.L_x_1729:
        /* <DEDUP_REMOVED lines=42> */
.L_x_1895:
        /* <DEDUP_REMOVED lines=8> */
.L_x_1731:
        /* <DEDUP_REMOVED lines=15> */
[----:B------:R-:W-:Y:S02]  /*273f0*/  IMAD.MOV.U32 R4, RZ, RZ, R12 ;  /* 0x000000ffff047224 */ /* 0x000fe400078e000c */
        /* <DEDUP_REMOVED lines=23> */
.L_x_1726:
[----:B------:R-:W-:Y:S05]  /*27570*/  BSYNC B1 ;  /* 0x0000000000017941 */ /* 0x000fea0003800000 */
.L_x_1725:
        /* <DEDUP_REMOVED lines=31> */
[----:B------:R-:W-:-:S06]  /*27770*/  LEA.HI.X R13, R2, UR5, R3, 0x2, P0 ;  /* 0x00000005020d7c11 */ /* 0x000fcc00080f1403 */
[----:B------:R1:W5:Y:S03]  /*27780*/  LDG.E R13, desc[UR8][R12.64] ;  /* 0x000000080c0d7981 */ /* 0x000366000c1e1900 */
.L_x_1734:
[----:B------:R-:W2:Y:S01]  /*27790*/  S2R R3, SR_CgaCtaId ;  /* 0x0000000000037919 */ /* 0x000ea20000008800 */
[----:B------:R-:W-:-:S04]  /*277a0*/  MOV R2, 0x400 ;  /* 0x0000040000027802 */ /* 0x000fc80000000f00 */
[----:B--2---:R-:W-:Y:S02]  /*277b0*/  LEA R2, R3, R2, 0x18 ;  /* 0x0000000203027211 */ /* 0x004fe400078ec0ff */
[----:B------:R-:W-:-:S03]  /*277c0*/  SHF.L.U32 R3, R14, 0x1f, RZ ;  /* 0x0000001f0e037819 */ /* 0x000fc600000006ff */
[----:B------:R-:W-:-:S04]  /*277d0*/  IMAD R2, R15, 0x8, R2 ;  /* 0x000000080f027824 */ /* 0x000fc800078e0202 */
[----:B------:R-:W2:Y:S02]  /*277e0*/  SYNCS.PHASECHK.TRANS64.TRYWAIT P0, [R2+URZ+0x30840], R3 ;  /* 0x03084003020075a7 */ /* 0x000ea4000800017f */
[----:B--2---:R-:W-:Y:S05]  /*277f0*/  @!P0 BRA `(.L_x_1735) ;  /* 0x0000003800b88947 */ /* 0x004fea0003800000 */
.L_x_1896:
        /* <DEDUP_REMOVED lines=11> */
.L_x_1736:
        /* <DEDUP_REMOVED lines=42> */
.L_x_1897:
        /* <DEDUP_REMOVED lines=8> */
.L_x_1738:
        /* <DEDUP_REMOVED lines=38> */
.L_x_1733:
[----:B------:R-:W-:Y:S05]  /*27e30*/  BSYNC B1 ;  /* 0x0000000000017941 */ /* 0x000fea0003800000 */
.L_x_1732:
[----:B------:R-:W2:Y:S01]  /*27e40*/  LDL R2, [R1+0x1c] ;  /* 0x00001c0001027983 */ /* 0x000ea20000100800 */
[----:B------:R-:W-:Y:S01]  /*27e50*/  VIADD R7, R7, 0xfffffffe ;  /* 0xfffffffe07077836 */ /* 0x000fe20000000000 */
[----:B--2---:R-:W-:-:S13]  /*27e60*/  ISETP.GT.AND P0, PT, R11, R2, PT ;  /* 0x000000020b00720c */ /* 0x004fda0003f04270 */
[----:B------:R-:W-:Y:S05]  /*27e70*/  @P0 BRA `(.L_x_1739) ;  /* 0xffffffec008c0947 */ /* 0x000fea000383ffff */
.L_x_1715:
[----:B------:R-:W-:Y:S05]  /*27e80*/  BSYNC B0 ;  /* 0x0000000000007941 */ /* 0x000fea0003800000 */
.L_x_1714:
        /* <DEDUP_REMOVED lines=14> */
[----:B-1----:R-:W-:-:S06]  /*27f70*/  LOP3.LUT R8, R8, UR4, RZ, 0xc0, !PT ;  /* 0x0000000408087c12 */ /* 0x002fcc000f8ec0ff */
[----:B------:R-:W1:Y:S01]  /*27f80*/  POPC R8, R8 ;  /* 0x0000000800087309 */ /* 0x000e620000000000 */
[----:B--2---:R-:W1:Y:S02]  /*27f90*/  SHFL.IDX PT, R5, R2, R5, 0x1f ;  /* 0x00001f0502057589 */ /* 0x004e6400000e0000 */
[----:B-1----:R-:W-:-:S07]  /*27fa0*/  IADD3 R16, R5, UR38, R8 ;  /* 0x0000002605107c10 */ /* 0x002fce000fffe008 */
.L_x_1741:
[----:B------:R-:W-:Y:S05]  /*27fb0*/  BSYNC B0 ;  /* 0x0000000000007941 */ /* 0x000fea0003800000 */
.L_x_1740:
        /* <DEDUP_REMOVED lines=11> */
.L_x_1898:
        /* <DEDUP_REMOVED lines=11> */
.L_x_1745:
        /* <DEDUP_REMOVED lines=37> */
.L_x_1743:
[----:B------:R-:W-:Y:S05]  /*28370*/  BSYNC B0 ;  /* 0x0000000000007941 */ /* 0x000fea0003800000 */
.L_x_1742:
        /* <DEDUP_REMOVED lines=9> */
.L_x_1698:
[----:B------:R-:W-:Y:S05]  /*28410*/  BSYNC B6 ;  /* 0x0000000000067941 */ /* 0x000fea0003800000 */
.L_x_1696:
[----:B------:R-:W-:-:S03]  /*28420*/  UMOV UR4, 0xffffffff ;  /* 0xffffffff00047882 */ /* 0x000fc60000000000 */
[----:B------:R-:W-:Y:S05]  /*28430*/  BRA.DIV UR4, `(.L_x_1746) ;  /* 0x0000002e04e47947 */ /* 0x000fea000b800000 */
[----:B------:R0:W0:Y:S04]  /*28440*/  SHFL.IDX PT, R4, R16, RZ, 0x1f ;  /* 0x00001fff10047589 */ /* 0x00002800000e0000 */
[----:B------:R-:W0:Y:S02]  /*28450*/  SHFL.IDX PT, R16, R16, 0x1, 0x1f ;  /* 0x00201f0010107f89 */ /* 0x000e2400000e0000 */
.L_x_1902:
[----:B----4-:R-:W1:Y:S01]  /*28460*/  S2R R0, SR_TID.X ;  /* 0x0000000000007919 */ /* 0x010e620000002100 */
[----:B------:R-:W-:Y:S01]  /*28470*/  ULDC UR4, c[0x0][0xc14] ;  /* 0x0003050000047ab9 */ /* 0x000fe20000000800 */
[----:B------:R-:W-:Y:S01]  /*28480*/  BSSY B0, `(.L_x_1747) ;  /* 0x000000c000007945 */ /* 0x000fe20003800000 */
[----:B------:R-:W-:Y:S01]  /*28490*/  IMAD.MOV.U32 R3, RZ, RZ, RZ ;  /* 0x000000ffff037224 */ /* 0x000fe200078e00ff */
[----:B-12---:R-:W-:Y:S01]  /*284a0*/  LOP3.LUT R8, R0, 0x1f, RZ, 0xc0, !PT ;  /* 0x0000001f00087812 */ /* 0x006fe200078ec0ff */
[----:B------:R-:W-:-:S03]  /*284b0*/  IMAD.U32 R0, RZ, RZ, UR4 ;  /* 0x00000004ff007e24 */ /* 0x000fc6000f8e00ff */
[C---:B------:R-:W-:Y:S01]  /*284c0*/  ISETP.NE.AND P0, PT, R8.reuse, 0x1f, PT ;  /* 0x0000001f0800780c */ /* 0x040fe20003f05270 */
[----:B------:R-:W-:-:S05]  /*284d0*/  IMAD.IADD R5, R8, 0x1, R19 ;  /* 0x0000000108057824 */ /* 0x000fca00078e0213 */
[----:B------:R-:W-:-:S13]  /*284e0*/  ISETP.GE.OR P0, PT, R5, R0, !P0 ;  /* 0x000000000500720c */ /* 0x000fda0004706670 */
[----:B------:R-:W-:Y:S05]  /*284f0*/  @P0 BRA `(.L_x_1748) ;  /* 0x0000000000100947 */ /* 0x000fea0003800000 */
[----:B------:R-:W1:Y:S01]  /*28500*/  LDC.64 R2, c[0x0][0xc58] ;  /* 0x00031600ff027b82 */ /* 0x000e620000000a00 */
[----:B------:R-:W-:Y:S01]  /*28510*/  ULDC.64 UR4, c[0x0][0x208] ;  /* 0x0000820000047ab9 */ /* 0x000fe20000000a00 */
[----:B-1----:R-:W-:-:S06]  /*28520*/  IMAD.WIDE R2, R5, 0x4, R2 ;  /* 0x0000000405027825 */ /* 0x002fcc00078e0202 */
[----:B------:R1:W5:Y:S02]  /*28530*/  LDG.E R3, desc[UR4][R2.64] ;  /* 0x0000000402037981 */ /* 0x000364000c1e1900 */
.L_x_1748:
[----:B------:R-:W-:Y:S05]  /*28540*/  BSYNC B0 ;  /* 0x0000000000007941 */ /* 0x000fea0003800000 */
.L_x_1747:
        /* <DEDUP_REMOVED lines=12> */
[----:B------:R-:W3:Y:S02]  /*28610*/  SHFL.UP PT, R14, R5, 0x4, RZ ;  /* 0x04800000050e7989 */ /* 0x000ee400000e00ff */
[----:B---3--:R-:W-:Y:S02]  /*28620*/  SEL R6, R14, RZ, P0 ;  /* 0x000000ff0e067207 */ /* 0x008fe40000000000 */
[----:B------:R-:W-:-:S03]  /*28630*/  ISETP.GE.U32.AND P0, PT, R8, 0x10, PT ;  /* 0x000000100800780c */ /* 0x000fc60003f06070 */
[----:B------:R-:W-:-:S05]  /*28640*/  IMAD.IADD R6, R5, 0x1, R6 ;  /* 0x0000000105067824 */ /* 0x000fca00078e0206 */
[----:B------:R-:W0:Y:S02]  /*28650*/  SHFL.UP PT, R14, R6, 0x8, RZ ;  /* 0x05000000060e7989 */ /* 0x000e2400000e00ff */
[----:B0-----:R-:W-:-:S05]  /*28660*/  SEL R7, R14, RZ, P1 ;  /* 0x000000ff0e077207 */ /* 0x001fca0000800000 */
[----:B------:R-:W-:-:S05]  /*28670*/  IMAD.IADD R7, R6, 0x1, R7 ;  /* 0x0000000106077824 */ /* 0x000fca00078e0207 */
[----:B------:R-:W1:Y:S02]  /*28680*/  SHFL.UP PT, R14, R7, 0x10, RZ ;  /* 0x06000000070e7989 */ /* 0x000e6400000e00ff */
[----:B-1----:R-:W-:-:S05]  /*28690*/  SEL R2, R14, RZ, P0 ;  /* 0x000000ff0e027207 */ /* 0x002fca0000000000 */
[----:B------:R-:W-:-:S05]  /*286a0*/  IMAD.IADD R2, R7, 0x1, R2 ;  /* 0x0000000107027824 */ /* 0x000fca00078e0202 */
[----:B------:R0:W1:Y:S02]  /*286b0*/  SHFL.IDX PT, R14, R2, 0x1f, 0x1f ;  /* 0x03e01f00020e7f89 */ /* 0x00006400000e0000 */
.L_x_1910:
[----:B------:R-:W-:Y:S02]  /*286c0*/  ULDC UR4, c[0x0][0xc10] ;  /* 0x0003040000047ab9 */ /* 0x000fe40000000800 */
[----:B------:R-:W-:-:S04]  /*286d0*/  IMAD.U32 R5, RZ, RZ, UR4 ;  /* 0x00000004ff057e24 */ /* 0x000fc8000f8e00ff */
[----:B-1----:R-:W-:-:S04]  /*286e0*/  IMAD R7, R14, R5, RZ ;  /* 0x000000050e077224 */ /* 0x002fc800078e02ff */
[----:B------:R-:W-:-:S05]  /*286f0*/  IMAD.IADD R16, R16, 0x1, R7 ;  /* 0x0000000110107824 */ /* 0x000fca00078e0207 */
[----:B------:R-:W-:-:S13]  /*28700*/  ISETP.GT.AND P0, PT, R16, R4, PT ;  /* 0x000000041000720c */ /* 0x000fda0003f04270 */
[----:B------:R-:W-:Y:S05]  /*28710*/  @P0 BRA `(.L_x_1750) ;  /* 0x0000000000b80947 */ /* 0x000fea0003800000 */
[----:B------:R-:W1:Y:S02]  /*28720*/  LDC R0, c[0x0][0xc14] ;  /* 0x00030500ff007b82 */ /* 0x000e640000000800 */
.L_x_1755:
        /* <DEDUP_REMOVED lines=15> */
.L_x_1753:
[----:B------:R-:W-:Y:S05]  /*28820*/  BSYNC B0 ;  /* 0x0000000000007941 */ /* 0x000fea0003800000 */
.L_x_1752:
        /* <DEDUP_REMOVED lines=23> */
.L_x_1918:
[----:B------:R-:W-:Y:S02]  /*289a0*/  ULDC UR4, c[0x0][0xc10] ;  /* 0x0003040000047ab9 */ /* 0x000fe40000000800 */
[----:B------:R-:W-:-:S04]  /*289b0*/  IMAD.U32 R5, RZ, RZ, UR4 ;  /* 0x00000004ff057e24 */ /* 0x000fc8000f8e00ff */
[----:B-1----:R-:W-:-:S04]  /*289c0*/  IMAD R7, R14, R5, RZ ;  /* 0x000000050e077224 */ /* 0x002fc800078e02ff */
[----:B------:R-:W-:-:S05]  /*289d0*/  IMAD.IADD R16, R7, 0x1, R16 ;  /* 0x0000000107107824 */ /* 0x000fca00078e0210 */
[----:B------:R-:W-:-:S13]  /*289e0*/  ISETP.GT.AND P0, PT, R16, R4, PT ;  /* 0x000000041000720c */ /* 0x000fda0003f04270 */
[----:B------:R-:W-:Y:S05]  /*289f0*/  @!P0 BRA `(.L_x_1755) ;  /* 0xfffffffc004c8947 */ /* 0x000fea000383ffff */
.L_x_1750:
        /* <DEDUP_REMOVED lines=8> */
.L_x_1922:
[----:B------:R-:W-:Y:S01]  /*28a80*/  ISETP.NE.AND P0, PT, R6, RZ, PT ;  /* 0x000000ff0600720c */ /* 0x000fe20003f05270 */
[----:B------:R-:W-:-:S12]  /*28a90*/  IMAD.MOV.U32 R8, RZ, RZ, RZ ;  /* 0x000000ffff087224 */ /* 0x000fd800078e00ff */
[----:B------:R-:W-:Y:S05]  /*28aa0*/  @!P0 BRA `(.L_x_1757) ;  /* 0x0000000000108947 */ /* 0x000fea0003800000 */
[----:B------:R-:W-:Y:S01]  /*28ab0*/  UMOV UR4, 0xffffffff ;  /* 0xffffffff00047882 */ /* 0x000fe20000000000 */
[----:B------:R-:W-:Y:S02]  /*28ac0*/  VIADD R12, R7, 0xffffffff ;  /* 0xffffffff070c7836 */ /* 0x000fe40000000000 */
[----:B------:R-:W-:Y:S05]  /*28ad0*/  BRA.DIV UR4, `(.L_x_1758) ;  /* 0x0000003204707947 */ /* 0x000fea000b800000 */
[----:B------:R3:W4:Y:S02]  /*28ae0*/  SHFL.IDX PT, R8, R2, R12, 0x1f ;  /* 0x00001f0c02087589 */ /* 0x00072400000e0000 */
.L_x_1757:
[----:B01-3--:R-:W0:Y:S01]  /*28af0*/  LDC.64 R2, c[0x0][0xc68] ;  /* 0x00031a00ff027b82 */ /* 0x00be220000000a00 */
[----:B------:R-:W-:Y:S01]  /*28b00*/  IMAD.IADD R19, R7, 0x1, R19 ;  /* 0x0000000107137824 */ /* 0x000fe200078e0213 */
[----:B------:R-:W-:-:S03]  /*28b10*/  ULDC.64 UR4, c[0x0][0x208] ;  /* 0x0000820000047ab9 */ /* 0x000fc60000000a00 */
[----:B0-----:R-:W-:-:S05]  /*28b20*/  IMAD.WIDE R2, R19, 0x4, R2 ;  /* 0x0000000413027825 */ /* 0x001fca00078e0202 */
[----:B------:R-:W2:Y:S01]  /*28b30*/  LDG.E R9, desc[UR4][R2.64] ;  /* 0x0000000402097981 */ /* 0x000ea2000c1e1900 */
[----:B----4-:R-:W-:-:S04]  /*28b40*/  IMAD R16, R8, R5, R16 ;  /* 0x0000000508107224 */ /* 0x010fc800078e0210 */
[----:B------:R-:W-:Y:S02]  /*28b50*/  IMAD.IADD R11, R4, 0x1, -R16 ;  /* 0x00000001040b7824 */ /* 0x000fe400078e0a10 */
[----:B--2---:R-:W-:-:S05]  /*28b60*/  IMAD R6, R17, R9, RZ ;  /* 0x0000000911067224 */ /* 0x004fca00078e02ff */
[----:B------:R-:W-:-:S04]  /*28b70*/  IABS R7, R6 ;  /* 0x0000000600077213 */ /* 0x000fc80000000000 */
[----:B------:R-:W0:Y:S08]  /*28b80*/  I2F.RP R12, R7 ;  /* 0x00000007000c7306 */ /* 0x000e300000209400 */
[----:B0-----:R-:W0:Y:S02]  /*28b90*/  MUFU.RCP R12, R12 ;  /* 0x0000000c000c7308 */ /* 0x001e240000001000 */
[----:B0-----:R-:W-:-:S06]  /*28ba0*/  VIADD R13, R12, 0xffffffe ;  /* 0x0ffffffe0c0d7836 */ /* 0x001fcc0000000000 */
[----:B------:R-:W0:Y:S02]  /*28bb0*/  F2I.FTZ.U32.TRUNC.NTZ R3, R13 ;  /* 0x0000000d00037305 */ /* 0x000e24000021f000 */
[----:B0-----:R-:W-:-:S04]  /*28bc0*/  IMAD.MOV R2, RZ, RZ, -R3 ;  /* 0x000000ffff027224 */ /* 0x001fc800078e0a03 */
[----:B------:R-:W-:Y:S02]  /*28bd0*/  IMAD R10, R2, R7, RZ ;  /* 0x00000007020a7224 */ /* 0x000fe400078e02ff */
[----:B------:R-:W-:-:S04]  /*28be0*/  IMAD.MOV.U32 R2, RZ, RZ, RZ ;  /* 0x000000ffff027224 */ /* 0x000fc800078e00ff */
[----:B------:R-:W-:Y:S01]  /*28bf0*/  IMAD.HI.U32 R10, R3, R10, R2 ;  /* 0x0000000a030a7227 */ /* 0x000fe200078e0002 */
[----:B------:R-:W-:Y:S02]  /*28c00*/  IABS R3, R11 ;  /* 0x0000000b00037213 */ /* 0x000fe40000000000 */
[----:B------:R-:W-:-:S03]  /*28c10*/  IABS R2, R6 ;  /* 0x0000000600027213 */ /* 0x000fc60000000000 */
[----:B------:R-:W-:-:S04]  /*28c20*/  IMAD.HI.U32 R10, R10, R3, RZ ;  /* 0x000000030a0a7227 */ /* 0x000fc800078e00ff */
[----:B------:R-:W-:-:S04]  /*28c30*/  IMAD.MOV R2, RZ, RZ, -R2 ;  /* 0x000000ffff027224 */ /* 0x000fc800078e0a02 */
[----:B------:R-:W-:Y:S01]  /*28c40*/  IMAD R2, R10, R2, R3 ;  /* 0x000000020a027224 */ /* 0x000fe200078e0203 */
[----:B------:R-:W-:-:S04]  /*28c50*/  LOP3.LUT R3, R11, R6, RZ, 0x3c, !PT ;  /* 0x000000060b037212 */ /* 0x000fc800078e3cff */
[----:B------:R-:W-:-:S13]  /*28c60*/  ISETP.GT.U32.AND P0, PT, R7, R2, PT ;  /* 0x000000020700720c */ /* 0x000fda0003f04070 */
[----:B------:R-:W-:Y:S02]  /*28c70*/  @!P0 IMAD.IADD R2, R2, 0x1, -R7 ;  /* 0x0000000102028824 */ /* 0x000fe400078e0a07 */
[----:B------:R-:W-:-:S03]  /*28c80*/  @!P0 VIADD R10, R10, 0x1 ;  /* 0x000000010a0a8836 */ /* 0x000fc60000000000 */
[----:B------:R-:W-:-:S13]  /*28c90*/  ISETP.GE.U32.AND P0, PT, R2, R7, PT ;  /* 0x000000070200720c */ /* 0x000fda0003f06070 */
[----:B------:R-:W-:Y:S01]  /*28ca0*/  @P0 VIADD R10, R10, 0x1 ;  /* 0x000000010a0a0836 */ /* 0x000fe20000000000 */
        /* <DEDUP_REMOVED lines=9> */
[----:B------:R-:W-:-:S04]  /*28d40*/  VIADDMNMX R9, R8, R5, R9, PT ;  /* 0x0000000508097246 */ /* 0x000fc80003800109 */
[----:B------:R-:W-:-:S04]  /*28d50*/  IABS R5, R9 ;  /* 0x0000000900057213 */ /* 0x000fc80000000000 */
[----:B------:R-:W0:Y:S08]  /*28d60*/  I2F.RP R7, R5 ;  /* 0x0000000500077306 */ /* 0x000e300000209400 */
[----:B0-----:R-:W0:Y:S02]  /*28d70*/  MUFU.RCP R7, R7 ;  /* 0x0000000700077308 */ /* 0x001e240000001000 */
[----:B0-----:R-:W-:Y:S01]  /*28d80*/  VIADD R8, R7, 0xffffffe ;  /* 0x0ffffffe07087836 */ /* 0x001fe20000000000 */
[----:B------:R-:W-:-:S05]  /*28d90*/  IABS R7, R9 ;  /* 0x0000000900077213 */ /* 0x000fca0000000000 */
[----:B------:R0:W1:Y:S02]  /*28da0*/  F2I.FTZ.U32.TRUNC.NTZ R3, R8 ;  /* 0x0000000800037305 */ /* 0x000064000021f000 */
[----:B0-----:R-:W-:Y:S02]  /*28db0*/  IMAD.MOV R8, RZ, RZ, -R7 ;  /* 0x000000ffff087224 */ /* 0x001fe400078e0a07 */
[----:B-1----:R-:W-:-:S04]  /*28dc0*/  IMAD.MOV R2, RZ, RZ, -R3 ;  /* 0x000000ffff027224 */ /* 0x002fc800078e0a03 */
[----:B------:R-:W-:Y:S02]  /*28dd0*/  IMAD R11, R2, R5, RZ ;  /* 0x00000005020b7224 */ /* 0x000fe400078e02ff */
[----:B------:R-:W-:-:S04]  /*28de0*/  IMAD.MOV.U32 R2, RZ, RZ, RZ ;  /* 0x000000ffff027224 */ /* 0x000fc800078e00ff */
        /* <DEDUP_REMOVED lines=10> */
[----:B------:R-:W-:Y:S01]  /*28e90*/  ISETP.GE.AND P0, PT, R3, RZ, PT ;  /* 0x000000ff0300720c */ /* 0x000fe20003f06270 */
[----:B------:R-:W-:-:S12]  /*28ea0*/  IMAD.IADD R3, R6, 0x1, R4 ;  /* 0x0000000106037824 */ /* 0x000fd800078e0204 */
[----:B------:R-:W-:Y:S01]  /*28eb0*/  @!P0 IMAD.MOV R2, RZ, RZ, -R2 ;  /* 0x000000ffff028224 */ /* 0x000fe200078e0a02 */
[----:B------:R-:W-:-:S13]  /*28ec0*/  ISETP.NE.AND P0, PT, R9, RZ, PT ;  /* 0x000000ff0900720c */ /* 0x000fda0003f05270 */
[----:B------:R-:W-:Y:S01]  /*28ed0*/  @!P0 LOP3.LUT R2, RZ, R9, RZ, 0x33, !PT ;  /* 0x00000009ff028212 */ /* 0x000fe200078e33ff */
[----:B------:R-:W-:-:S04]  /*28ee0*/  IMAD.MOV R9, RZ, RZ, -R9 ;  /* 0x000000ffff097224 */ /* 0x000fc800078e0a09 */
[----:B------:R-:W-:Y:S01]  /*28ef0*/  IMAD R18, R2, R9, R3 ;  /* 0x0000000902127224 */ /* 0x000fe200078e0203 */
[----:B------:R-:W-:-:S05]  /*28f00*/  LOP3.LUT R2, RZ, R2, RZ, 0x33, !PT ;  /* 0x00000002ff027212 */ /* 0x000fca00078e33ff */
[----:B------:R-:W-:Y:S01]  /*28f10*/  IMAD.IADD R17, R17, 0x1, R2 ;  /* 0x0000000111117824 */ /* 0x000fe200078e0202 */
[----:B------:R-:W-:Y:S06]  /*28f20*/  BRA `(.L_x_1759) ;  /* 0x00000000001c7947 */ /* 0x000fec0003800000 */
.L_x_1751:
[----:B------:R-:W-:Y:S01]  /*28f30*/  UMOV UR4, URZ ;  /* 0x0000003f00047c82 */ /* 0x000fe20008000000 */
[----:B------:R-:W-:Y:S01]  /*28f40*/  UMOV UR5, URZ ;  /* 0x0000003f00057c82 */ /* 0x000fe20008000000 */
[----:B------:R-:W-:Y:S01]  /*28f50*/  ULDC UR6, c[0x0][0xc14] ;  /* 0x0003050000067ab9 */ /* 0x000fe20000000800 */
[----:B------:R-:W-:Y:S02]  /*28f60*/  IMAD.MOV.U32 R16, RZ, RZ, R4 ;  /* 0x000000ffff107224 */ /* 0x000fe400078e0004 */
[----:B------:R-:W-:Y:S02]  /*28f70*/  IMAD.U32 R17, RZ, RZ, UR4 ;  /* 0x00000004ff117e24 */ /* 0x000fe4000f8e00ff */
[----:B------:R-:W-:Y:S02]  /*28f80*/  IMAD.U32 R18, RZ, RZ, UR5 ;  /* 0x00000005ff127e24 */ /* 0x000fe4000f8e00ff */
[----:B------:R-:W-:-:S07]  /*28f90*/  IMAD.U32 R19, RZ, RZ, UR6 ;  /* 0x00000006ff137e24 */ /* 0x000fce000f8e00ff */
.L_x_1759:
        /* <DEDUP_REMOVED lines=12> */
.L_x_1657:
        /* <DEDUP_REMOVED lines=12> */
.L_x_1925:
[----:B------:R-:W-:Y:S05]  /*29120*/  BSYNC B0 ;  /* 0x0000000000007941 */ /* 0x000fea0003800000 */
.L_x_1761:
[----:B------:R-:W-:-:S03]  /*29130*/  UMOV UR4, 0xffffffff ;  /* 0xffffffff00047882 */ /* 0x000fc60000000000 */
[----:B------:R-:W-:Y:S05]  /*29140*/  BRA.DIV UR4, `(.L_x_1763) ;  /* 0x0000002e04107947 */ /* 0x000fea000b800000 */
[----:B------:R-:W2:Y:S02]  /*29150*/  S2R R2, SR_TID.X ;  /* 0x0000000000027919 */ /* 0x000ea40000002100 */
[----:B--2---:R-:W-:-:S04]  /*29160*/  SHF.R.U32.HI R2, RZ, 0x5, R2 ;  /* 0x00000005ff027819 */ /* 0x004fc80000011602 */
[----:B------:R-:W-:-:S05]  /*29170*/  LOP3.LUT R2, R2, 0x3, RZ, 0xc0, !PT ;  /* 0x0000000302027812 */ /* 0x000fca00078ec0ff */
[----:B------:R2:W3:Y:S02]  /*29180*/  SHFL.IDX PT, R14, R2, RZ, 0x1f ;  /* 0x00001fff020e7589 */ /* 0x0004e400000e0000 */
.L_x_1928:
[----:B---3--:R-:W-:-:S13]  /*29190*/  ISETP.NE.AND P0, PT, R14, RZ, PT ;  /* 0x000000ff0e00720c */ /* 0x008fda0003f05270 */
[----:B------:R-:W-:Y:S05]  /*291a0*/  @P0 BRA `(.L_x_1336) ;  /* 0x00000000009c0947 */ /* 0x000fea0003800000 */
[----:B------:R-:W-:-:S03]  /*291b0*/  UMOV UR4, 0xffffffff ;  /* 0xffffffff00047882 */ /* 0x000fc60000000000 */
[----:B------:R-:W-:Y:S05]  /*291c0*/  BRA.DIV UR4, `(.L_x_1764) ;  /* 0x0000002e04247947 */ /* 0x000fea000b800000 */
[----:B------:R-:W-:-:S13]  /*291d0*/  ELECT P6, URZ, PT ;  /* 0x00000000003f782f */ /* 0x000fda00038c0000 */
.L_x_1931:
        /* <DEDUP_REMOVED lines=8> */
.L_x_1765:
        /* <DEDUP_REMOVED lines=14> */
.L_x_1932:
[----:B------:R-:W2:Y:S02]  /*29340*/  SYNCS.PHASECHK.TRANS64.TRYWAIT P0, [R7+URZ], R2 ;  /* 0x00000002070075a7 */ /* 0x000ea4000800017f */
[----:B--2---:R-:W-:Y:S05]  /*29350*/  @!P0 BRA `(.L_x_1767) ;  /* 0x0000002800f48947 */ /* 0x004fea0003800000 */
.L_x_1933:
[----:B------:R-:W-:Y:S05]  /*29360*/  @!P2 BRA `(.L_x_1768) ;  /* 0x000000000004a947 */ /* 0x000fea0003800000 */
[----:B------:R-:W-:Y:S01]  /*29370*/  BPT.TRAP 0x1 ;  /* 0x000000040000795c */ /* 0x000fe20000300000 */
.L_x_1768:
[----:B------:R-:W3:Y:S01]  /*29380*/  LDL.LU R4, [R1] ;  /* 0x0000000001047983 */ /* 0x000ee20000300800 */
[----:B------:R-:W-:-:S04]  /*29390*/  VIADD R0, R0, 0x30860 ;  /* 0x0003086000007836 */ /* 0x000fc80000000000 */
[----:B---3--:R-:W-:-:S04]  /*293a0*/  IMAD R4, R4, 0x8, R0 ;  /* 0x0000000804047824 */ /* 0x008fc800078e0200 */
[----:B------:R-:W3:Y:S02]  /*293b0*/  SYNCS.PHASECHK.TRANS64.TRYWAIT P0, [R4+URZ], R5 ;  /* 0x00000005040075a7 */ /* 0x000ee4000800017f */
[----:B---3--:R-:W-:Y:S05]  /*293c0*/  @!P0 BRA `(.L_x_1769) ;  /* 0x0000002800ec8947 */ /* 0x008fea0003800000 */
.L_x_1934:
[----:B------:R-:W-:-:S07]  /*293d0*/  IMAD R3, R3, 0x8, R0 ;  /* 0x0000000803037824 */ /* 0x000fce00078e0200 */
.L_x_1770:
[----:B----4-:R4:W0:Y:S02]  /*293e0*/  SYNCS.PHASECHK.TRANS64.TRYWAIT P0, [R3+URZ], R2 ;  /* 0x00000002030075a7 */ /* 0x010824000800017f */
[----:B0-----:R-:W-:Y:S05]  /*293f0*/  @!P0 NANOSLEEP.SYNCS 0x989680 ;  /* 0x009896800000895d */ /* 0x001fea0003900000 */
[----:B------:R-:W0:Y:S02]  /*29400*/  @!P0 SYNCS.PHASECHK.TRANS64 P0, [R3+URZ], R2 ;  /* 0x00000002030085a7 */ /* 0x000e24000800007f */
[----:B0-----:R-:W-:Y:S05]  /*29410*/  @!P0 BRA `(.L_x_1770) ;  /* 0xfffffffc00f08947 */ /* 0x001fea000383ffff */
.L_x_1336:
[----:B------:R-:W-:Y:S05]  /*29420*/  BSYNC B7 ;  /* 0x0000000000077941 */ /* 0x000fea0003800000 */
.L_x_1333:
[----:B------:R-:W-:Y:S05]  /*29430*/  EXIT ;  /* 0x000000000000794d */ /* 0x000fea0003800000 */
.L_x_1362:
[----:B0-----:R0:W1:Y:S02]  /*29440*/  SYNCS.PHASECHK.TRANS64.TRYWAIT P5, [R98+URZ+0x30890], R109 ;  /* 0x0308906d620075a7 */ /* 0x00106400080a017f */
[----:B-1----:R-:W-:Y:S05]  /*29450*/  @!P5 NANOSLEEP.SYNCS 0x989680 ;  /* 0x009896800000d95d */ /* 0x002fea0003900000 */
[----:B------:R-:W1:Y:S02]  /*29460*/  @!P5 SYNCS.PHASECHK.TRANS64 P5, [R98+URZ+0x30890], R109 ;  /* 0x0308906d6200d5a7 */ /* 0x000e6400080a007f */
[----:B-1----:R-:W-:Y:S05]  /*29470*/  @!P5 BRA `(.L_x_1362) ;  /* 0xfffffffc00f0d947 */ /* 0x002fea000383ffff */
[----:B------:R-:W-:Y:S05]  /*29480*/  BRA `(.L_x_1771) ;  /* 0xfffffda000c07947 */ /* 0x000fea000383ffff */
.L_x_1400:
[----:B-1----:R1:W3:Y:S02]  /*29490*/  SYNCS.PHASECHK.TRANS64.TRYWAIT P5, [R98+URZ+0x30890], R109 ;  /* 0x0308906d620075a7 */ /* 0x0022e400080a017f */
[----:B---3--:R-:W-:Y:S05]  /*294a0*/  @!P5 NANOSLEEP.SYNCS 0x989680 ;  /* 0x009896800000d95d */ /* 0x008fea0003900000 */
[----:B------:R-:W3:Y:S02]  /*294b0*/  @!P5 SYNCS.PHASECHK.TRANS64 P5, [R98+URZ+0x30890], R109 ;  /* 0x0308906d6200d5a7 */ /* 0x000ee400080a007f */
[----:B---3--:R-:W-:Y:S05]  /*294c0*/  @!P5 BRA `(.L_x_1400) ;  /* 0xfffffffc00f0d947 */ /* 0x008fea000383ffff */
[----:B------:R-:W-:Y:S05]  /*294d0*/  BRA `(.L_x_1772) ;  /* 0xfffffdc800407947 */ /* 0x000fea000383ffff */
.L_x_1417:
[----:B0-----:R0:W1:Y:S02]  /*294e0*/  SYNCS.PHASECHK.TRANS64.TRYWAIT P0, [R98+URZ+0x30890], R109 ;  /* 0x0308906d620075a7 */ /* 0x001064000800017f */
[----:B-1----:R-:W-:Y:S05]  /*294f0*/  @!P0 NANOSLEEP.SYNCS 0x989680 ;  /* 0x009896800000895d */ /* 0x002fea0003900000 */
[----:B------:R-:W1:Y:S02]  /*29500*/  @!P0 SYNCS.PHASECHK.TRANS64 P0, [R98+URZ+0x30890], R109 ;  /* 0x0308906d620085a7 */ /* 0x000e64000800007f */
[----:B-1----:R-:W-:Y:S05]  /*29510*/  @!P0 BRA `(.L_x_1417) ;  /* 0xfffffffc00f08947 */ /* 0x002fea000383ffff */
[----:B------:R-:W-:Y:S05]  /*29520*/  BRA `(.L_x_1773) ;  /* 0xfffffde800f87947 */ /* 0x000fea000383ffff */
.L_x_1423:
[----:B-1----:R1:W2:Y:S02]  /*29530*/  SYNCS.PHASECHK.TRANS64.TRYWAIT P1, [R98+URZ+0x308b0], R109 ;  /* 0x0308b06d620075a7 */ /* 0x0022a4000802017f */
[----:B--2---:R-:W-:Y:S05]  /*29540*/  @!P1 NANOSLEEP.SYNCS 0x989680 ;  /* 0x009896800000995d */ /* 0x004fea0003900000 */
[----:B------:R-:W2:Y:S02]  /*29550*/  @!P1 SYNCS.PHASECHK.TRANS64 P1, [R98+URZ+0x308b0], R109 ;  /* 0x0308b06d620095a7 */ /* 0x000ea4000802007f */
[----:B--2---:R-:W-:Y:S05]  /*29560*/  @!P1 BRA `(.L_x_1423) ;  /* 0xfffffffc00f09947 */ /* 0x004fea000383ffff */
[----:B------:R-:W-:Y:S05]  /*29570*/  BRA `(.L_x_1774) ;  /* 0xfffffdec00dc7947 */ /* 0x000fea000383ffff */
.L_x_1459:
[----:B------:R-:W-:Y:S01]  /*29580*/  BSSY B1, `(.L_x_1775) ;  /* 0x0000008000017945 */ /* 0x000fe20003800000 */
[----:B------:R-:W-:Y:S02]  /*29590*/  IMAD.MOV.U32 R13, RZ, RZ, R23 ;  /* 0x000000ffff0d7224 */ /* 0x000fe400078e0017 */
[----:B------:R-:W-:Y:S02]  /*295a0*/  IMAD.MOV.U32 R12, RZ, RZ, RZ ;  /* 0x000000ffff0c7224 */ /* 0x000fe400078e00ff */
[----:B------:R-:W-:Y:S02]  /*295b0*/  IMAD.MOV.U32 R11, RZ, RZ, 0x181f ;  /* 0x0000181fff0b7424 */ /* 0x000fe400078e00ff */
[----:B------:R-:W-:-:S07]  /*295c0*/  IMAD.MOV.U32 R15, RZ, RZ, -0x1 ;  /* 0xffffffffff0f7424 */ /* 0x000fce00078e00ff */
[----:B-----5:R-:W-:Y:S05]  /*295d0*/  WARPSYNC.COLLECTIVE R15, `(.L_x_1776) ;  /* 0x000000000f087348 */ /* 0x020fea0003c00000 */
[----:B------:R0:W1:Y:S02]  /*295e0*/  SHFL.IDX P6, R14, R13, R12, R11 ;  /* 0x0000000c0d0e7389 */ /* 0x00006400000c000b */
[----:B01---5:R-:W-:Y:S01]  /*295f0*/  ENDCOLLECTIVE ;  /* 0x000000000000791b */ /* 0x023fe20003800000 */
.L_x_1776:
[----:B------:R-:W-:Y:S05]  /*29600*/  BSYNC B1 ;  /* 0x0000000000017941 */ /* 0x000fea0003800000 */
.L_x_1775:
[----:B------:R-:W-:Y:S05]  /*29610*/  BRA `(.L_x_1777) ;  /* 0xfffffe1400dc7947 */ /* 0x000fea000383ffff */
.L_x_1460:
        /* <DEDUP_REMOVED lines=8> */
.L_x_1779:
[----:B------:R-:W-:Y:S05]  /*296a0*/  BSYNC B1 ;  /* 0x0000000000017941 */ /* 0x000fea0003800000 */
.L_x_1778:
[----:B------:R-:W-:Y:S05]  /*296b0*/  BRA `(.L_x_1780) ;  /* 0xfffffe1400bc7947 */ /* 0x000fea000383ffff */
.L_x_1461:
        /* <DEDUP_REMOVED lines=8> */
.L_x_1782:
[----:B------:R-:W-:Y:S05]  /*29740*/  BSYNC B1 ;  /* 0x0000000000017941 */ /* 0x000fea0003800000 */
.L_x_1781:
[----:B------:R-:W-:Y:S05]  /*29750*/  BRA `(.L_x_1783) ;  /* 0xfffffe14009c7947 */ /* 0x000fea000383ffff */
.L_x_1462:
        /* <DEDUP_REMOVED lines=8> */
.L_x_1785:
[----:B------:R-:W-:Y:S05]  /*297e0*/  BSYNC B1 ;  /* 0x0000000000017941 */ /* 0x000fea0003800000 */
.L_x_1784:
[----:B------:R-:W-:Y:S05]  /*297f0*/  BRA `(.L_x_1786) ;  /* 0xfffffe14007c7947 */ /* 0x000fea000383ffff */
.L_x_1463:
[----:B------:R-:W-:Y:S01]  /*29800*/  BSSY B1, `(.L_x_1787) ;  /* 0x0000008000017945 */ /* 0x000fe20003800000 */
[----:B------:R-:W-:Y:S02]  /*29810*/  IMAD.MOV.U32 R13, RZ, RZ, R23 ;  /* 0x000000ffff0d7224 */ /* 0x000fe400078e0017 */
[----:B------:R-:W-:Y:S02]  /*29820*/  IMAD.MOV.U32 R12, RZ, RZ, 0x1 ;  /* 0x00000001ff0c7424 */ /* 0x000fe400078e00ff */
[----:B------:R-:W-:Y:S02]  /*29830*/  IMAD.MOV.U32 R11, RZ, RZ, 0x181f ;  /* 0x0000181fff0b7424 */ /* 0x000fe400078e00ff */
[----:B------:R-:W-:-:S07]  /*29840*/  IMAD.MOV.U32 R15, RZ, RZ, -0x1 ;  /* 0xffffffffff0f7424 */ /* 0x000fce00078e00ff */
[----:B-----5:R-:W-:Y:S05]  /*29850*/  WARPSYNC.COLLECTIVE R15, `(.L_x_1788) ;  /* 0x000000000f087348 */ /* 0x020fea0003c00000 */
[----:B------:R0:W1:Y:S02]  /*29860*/  SHFL.IDX P6, R14, R13, R12, R11 ;  /* 0x0000000c0d0e7389 */ /* 0x00006400000c000b */
[----:B01---5:R-:W-:Y:S01]  /*29870*/  ENDCOLLECTIVE ;  /* 0x000000000000791b */ /* 0x023fe20003800000 */
.L_x_1788:
[----:B------:R-:W-:Y:S05]  /*29880*/  BSYNC B1 ;  /* 0x0000000000017941 */ /* 0x000fea0003800000 */
.L_x_1787:
[----:B------:R-:W-:Y:S05]  /*29890*/  BRA `(.L_x_1789) ;  /* 0xfffffe14005c7947 */ /* 0x000fea000383ffff */
.L_x_1464:
        /* <DEDUP_REMOVED lines=8> */
.L_x_1791:
[----:B------:R-:W-:Y:S05]  /*29920*/  BSYNC B1 ;  /* 0x0000000000017941 */ /* 0x000fea0003800000 */
.L_x_1790:
[----:B------:R-:W-:Y:S05]  /*29930*/  BRA `(.L_x_1792) ;  /* 0xfffffe14003c7947 */ /* 0x000fea000383ffff */
.L_x_1465:
        /* <DEDUP_REMOVED lines=8> */
.L_x_1794:
[----:B------:R-:W-:Y:S05]  /*299c0*/  BSYNC B1 ;  /* 0x0000000000017941 */ /* 0x000fea0003800000 */
.L_x_1793:
[----:B------:R-:W-:Y:S05]  /*299d0*/  BRA `(.L_x_1795) ;  /* 0xfffffe14001c7947 */ /* 0x000fea000383ffff */
.L_x_1466:
        /* <DEDUP_REMOVED lines=8> */
.L_x_1797:
[----:B------:R-:W-:Y:S05]  /*29a60*/  BSYNC B1 ;  /* 0x0000000000017941 */ /* 0x000fea0003800000 */
.L_x_1796:
[----:B------:R-:W-:Y:S05]  /*29a70*/  BRA `(.L_x_1798) ;  /* 0xfffffe1000fc7947 */ /* 0x000fea000383ffff */
.L_x_1467:
        /* <DEDUP_REMOVED lines=8> */
.L_x_1800:
[----:B------:R-:W-:Y:S05]  /*29b00*/  BSYNC B1 ;  /* 0x0000000000017941 */ /* 0x000fea0003800000 */
.L_x_1799:
[----:B------:R-:W-:Y:S05]  /*29b10*/  BRA `(.L_x_1801) ;  /* 0xfffffe1000dc7947 */ /* 0x000fea000383ffff */
.L_x_1468:
        /* <DEDUP_REMOVED lines=8> */
.L_x_1803:
[----:B------:R-:W-:Y:S05]  /*29ba0*/  BSYNC B1 ;  /* 0x0000000000017941 */ /* 0x000fea0003800000 */
.L_x_1802:
[----:B------:R-:W-:Y:S05]  /*29bb0*/  BRA `(.L_x_1804) ;  /* 0xfffffe1000bc7947 */ /* 0x000fea000383ffff */
.L_x_1469:
        /* <DEDUP_REMOVED lines=8> */
.L_x_1806:
[----:B------:R-:W-:Y:S05]  /*29c40*/  BSYNC B1 ;  /* 0x0000000000017941 */ /* 0x000fea0003800000 */
.L_x_1805:
[----:B------:R-:W-:Y:S05]  /*29c50*/  BRA `(.L_x_1807) ;  /* 0xfffffe10009c7947 */ /* 0x000fea000383ffff */
.L_x_1470:
        /* <DEDUP_REMOVED lines=8> */
.L_x_1809:
[----:B------:R-:W-:Y:S05]  /*29ce0*/  BSYNC B1 ;  /* 0x0000000000017941 */ /* 0x000fea0003800000 */
.L_x_1808:
[----:B------:R-:W-:Y:S05]  /*29cf0*/  BRA `(.L_x_1810) ;  /* 0xfffffe10007c7947 */ /* 0x000fea000383ffff */
.L_x_1471:
        /* <DEDUP_REMOVED lines=8> */
.L_x_1812:
[----:B------:R-:W-:Y:S05]  /*29d80*/  BSYNC B1 ;  /* 0x0000000000017941 */ /* 0x000fea0003800000 */
.L_x_1811:
[----:B------:R-:W-:Y:S05]  /*29d90*/  BRA `(.L_x_1813) ;  /* 0xfffffe10005c7947 */ /* 0x000fea000383ffff */
.L_x_1472:
        /* <DEDUP_REMOVED lines=8> */
.L_x_1815:
[----:B------:R-:W-:Y:S05]  /*29e20*/  BSYNC B1 ;  /* 0x0000000000017941 */ /* 0x000fea0003800000 */
.L_x_1814:
[----:B------:R-:W-:Y:S05]  /*29e30*/  BRA `(.L_x_1816) ;  /* 0xfffffe1000407947 */ /* 0x000fea000383ffff */
.L_x_1473:
        /* <DEDUP_REMOVED lines=8> */
.L_x_1818:
[----:B------:R-:W-:Y:S05]  /*29ec0*/  BSYNC B1 ;  /* 0x0000000000017941 */ /* 0x000fea0003800000 */
.L_x_1817:
[----:B------:R-:W-:Y:S05]  /*29ed0*/  BRA `(.L_x_1819) ;  /* 0xfffffe1000247947 */ /* 0x000fea000383ffff */
.L_x_1474:
        /* <DEDUP_REMOVED lines=8> */
.L_x_1821:
[----:B------:R-:W-:Y:S05]  /*29f60*/  BSYNC B1 ;  /* 0x0000000000017941 */ /* 0x000fea0003800000 */
.L_x_1820:
[----:B------:R-:W-:Y:S05]  /*29f70*/  BRA `(.L_x_1822) ;  /* 0xfffffe1000087947 */ /* 0x000fea000383ffff */
.L_x_1476:
[----:B0-----:R0:W1:Y:S02]  /*29f80*/  SYNCS.PHASECHK.TRANS64.TRYWAIT P4, [R16+URZ+0x30800], R97 ;  /* 0x03080061100075a7 */ /* 0x001064000808017f */
[----:B-1----:R-:W-:Y:S05]  /*29f90*/  @!P4 NANOSLEEP.SYNCS 0x989680 ;  /* 0x009896800000c95d */ /* 0x002fea0003900000 */
[----:B------:R-:W1:Y:S02]  /*29fa0*/  @!P4 SYNCS.PHASECHK.TRANS64 P4, [R16+URZ+0x30800], R97 ;  /* 0x030800611000c5a7 */ /* 0x000e64000808007f */
[----:B-1----:R-:W-:Y:S05]  /*29fb0*/  @!P4 BRA `(.L_x_1476) ;  /* 0xfffffffc00f0c947 */ /* 0x002fea000383ffff */
[----:B------:R-:W-:Y:S05]  /*29fc0*/  BRA `(.L_x_1823) ;  /* 0xfffffe1000887947 */ /* 0x000fea000383ffff */
.L_x_1516:
        /* <DEDUP_REMOVED lines=8> */
.L_x_1825:
[----:B------:R-:W-:Y:S05]  /*2a050*/  BSYNC B1 ;  /* 0x0000000000017941 */ /* 0x000fea0003800000 */
.L_x_1824:
[----:B------:R-:W-:Y:S05]  /*2a060*/  BRA `(.L_x_1826) ;  /* 0xfffffe5400b87947 */ /* 0x000fea000383ffff */
.L_x_1517:
        /* <DEDUP_REMOVED lines=8> */
.L_x_1828:
[----:B------:R-:W-:Y:S05]  /*2a0f0*/  BSYNC B1 ;  /* 0x0000000000017941 */ /* 0x000fea0003800000 */
.L_x_1827:
[----:B------:R-:W-:Y:S05]  /*2a100*/  BRA `(.L_x_1829) ;  /* 0xfffffe5400987947 */ /* 0x000fea000383ffff */
.L_x_1518:
        /* <DEDUP_REMOVED lines=8> */
.L_x_1831:
[----:B------:R-:W-:Y:S05]  /*2a190*/  BSYNC B1 ;  /* 0x0000000000017941 */ /* 0x000fea0003800000 */
.L_x_1830:
[----:B------:R-:W-:Y:S05]  /*2a1a0*/  BRA `(.L_x_1832) ;  /* 0xfffffe5400787947 */ /* 0x000fea000383ffff */
.L_x_1519:
        /* <DEDUP_REMOVED lines=8> */
.L_x_1834:
[----:B------:R-:W-:Y:S05]  /*2a230*/  BSYNC B1 ;  /* 0x0000000000017941 */ /* 0x000fea0003800000 */
.L_x_1833:
[----:B------:R-:W-:Y:S05]  /*2a240*/  BRA `(.L_x_1835) ;  /* 0xfffffe5400587947 */ /* 0x000fea000383ffff */
.L_x_1520:
[----:B------:R-:W-:Y:S01]  /*2a250*/  BSSY B1, `(.L_x_1836) ;  /* 0x0000008000017945 */ /* 0x000fe20003800000 */
[----:B------:R-:W-:Y:S02]  /*2a260*/  IMAD.MOV.U32 R13, RZ, RZ, R9 ;  /* 0x000000ffff0d7224 */ /* 0x000fe400078e0009 */
[----:B------:R-:W-:Y:S02]  /*2a270*/  IMAD.MOV.U32 R12, RZ, RZ, 0x1 ;  /* 0x00000001ff0c7424 */ /* 0x000fe400078e00ff */
[----:B------:R-:W-:Y:S02]  /*2a280*/  IMAD.MOV.U32 R11, RZ, RZ, 0x181f ;  /* 0x0000181fff0b7424 */ /* 0x000fe400078e00ff */
[----:B------:R-:W-:-:S07]  /*2a290*/  IMAD.MOV.U32 R15, RZ, RZ, -0x1 ;  /* 0xffffffffff0f7424 */ /* 0x000fce00078e00ff */
[----:B------:R-:W-:Y:S05]  /*2a2a0*/  WARPSYNC.COLLECTIVE R15, `(.L_x_1837) ;  /* 0x000000000f087348 */ /* 0x000fea0003c00000 */
[----:B------:R0:W1:Y:S02]  /*2a2b0*/  SHFL.IDX P6, R14, R13, R12, R11 ;  /* 0x0000000c0d0e7389 */ /* 0x00006400000c000b */
[----:B01----:R-:W-:Y:S01]  /*2a2c0*/  ENDCOLLECTIVE ;  /* 0x000000000000791b */ /* 0x003fe20003800000 */
.L_x_1837:
[----:B------:R-:W-:Y:S05]  /*2a2d0*/  BSYNC B1 ;  /* 0x0000000000017941 */ /* 0x000fea0003800000 */
.L_x_1836:
[----:B------:R-:W-:Y:S05]  /*2a2e0*/  BRA `(.L_x_1838) ;  /* 0xfffffe5400387947 */ /* 0x000fea000383ffff */
.L_x_1521:
        /* <DEDUP_REMOVED lines=8> */
.L_x_1840:
[----:B------:R-:W-:Y:S05]  /*2a370*/  BSYNC B1 ;  /* 0x0000000000017941 */ /* 0x000fea0003800000 */
.L_x_1839:
[----:B------:R-:W-:Y:S05]  /*2a380*/  BRA `(.L_x_1841) ;  /* 0xfffffe5400187947 */ /* 0x000fea000383ffff */
.L_x_1522:
        /* <DEDUP_REMOVED lines=8> */
.L_x_1843:
[----:B------:R-:W-:Y:S05]  /*2a410*/  BSYNC B1 ;  /* 0x0000000000017941 */ /* 0x000fea0003800000 */
.L_x_1842:
[----:B------:R-:W-:Y:S05]  /*2a420*/  BRA `(.L_x_1844) ;  /* 0xfffffe5000f87947 */ /* 0x000fea000383ffff */
.L_x_1523:
        /* <DEDUP_REMOVED lines=8> */
.L_x_1846:
[----:B------:R-:W-:Y:S05]  /*2a4b0*/  BSYNC B1 ;  /* 0x0000000000017941 */ /* 0x000fea0003800000 */
.L_x_1845:
[----:B------:R-:W-:Y:S05]  /*2a4c0*/  BRA `(.L_x_1847) ;  /* 0xfffffe5000d87947 */ /* 0x000fea000383ffff */
.L_x_1524:
        /* <DEDUP_REMOVED lines=8> */
.L_x_1849:
[----:B------:R-:W-:Y:S05]  /*2a550*/  BSYNC B1 ;  /* 0x0000000000017941 */ /* 0x000fea0003800000 */
.L_x_1848:
[----:B------:R-:W-:Y:S05]  /*2a560*/  BRA `(.L_x_1850) ;  /* 0xfffffe5000b87947 */ /* 0x000fea000383ffff */
.L_x_1525:
        /* <DEDUP_REMOVED lines=8> */
.L_x_1852:
[----:B------:R-:W-:Y:S05]  /*2a5f0*/  BSYNC B1 ;  /* 0x0000000000017941 */ /* 0x000fea0003800000 */
.L_x_1851:
[----:B------:R-:W-:Y:S05]  /*2a600*/  BRA `(.L_x_1853) ;  /* 0xfffffe5000987947 */ /* 0x000fea000383ffff */
.L_x_1526:
        /* <DEDUP_REMOVED lines=8> */
.L_x_1855:
[----:B------:R-:W-:Y:S05]  /*2a690*/  BSYNC B1 ;  /* 0x0000000000017941 */ /* 0x000fea0003800000 */
.L_x_1854:
[----:B------:R-:W-:Y:S05]  /*2a6a0*/  BRA `(.L_x_1856) ;  /* 0xfffffe5000787947 */ /* 0x000fea000383ffff */
.L_x_1527:
        /* <DEDUP_REMOVED lines=8> */
.L_x_1858:
[----:B------:R-:W-:Y:S05]  /*2a730*/  BSYNC B1 ;  /* 0x0000000000017941 */ /* 0x000fea0003800000 */
.L_x_1857:
[----:B------:R-:W-:Y:S05]  /*2a740*/  BRA `(.L_x_1859) ;  /* 0xfffffe5000587947 */ /* 0x000fea000383ffff */
.L_x_1528:
        /* <DEDUP_REMOVED lines=8> */
.L_x_1861:
[----:B------:R-:W-:Y:S05]  /*2a7d0*/  BSYNC B1 ;  /* 0x0000000000017941 */ /* 0x000fea0003800000 */
.L_x_1860:
[----:B------:R-:W-:Y:S05]  /*2a7e0*/  BRA `(.L_x_1862) ;  /* 0xfffffe5000387947 */ /* 0x000fea000383ffff */
.L_x_1529:
        /* <DEDUP_REMOVED lines=8> */
.L_x_1864:
[----:B------:R-:W-:Y:S05]  /*2a870*/  BSYNC B1 ;  /* 0x0000000000017941 */ /* 0x000fea0003800000 */
.L_x_1863:
[----:B------:R-:W-:Y:S05]  /*2a880*/  BRA `(.L_x_1865) ;  /* 0xfffffe50001c7947 */ /* 0x000fea000383ffff */
.L_x_1530:
        /* <DEDUP_REMOVED lines=8> */
.L_x_1867:
[----:B------:R-:W-:Y:S05]  /*2a910*/  BSYNC B1 ;  /* 0x0000000000017941 */ /* 0x000fea0003800000 */
.L_x_1866:
[----:B------:R-:W-:Y:S05]  /*2a920*/  BRA `(.L_x_1868) ;  /* 0xfffffe5000007947 */ /* 0x000fea000383ffff */
.L_x_1531:
        /* <DEDUP_REMOVED lines=8> */
.L_x_1870:
[----:B------:R-:W-:Y:S05]  /*2a9b0*/  BSYNC B1 ;  /* 0x0000000000017941 */ /* 0x000fea0003800000 */
.L_x_1869:
[----:B------:R-:W-:Y:S05]  /*2a9c0*/  BRA `(.L_x_1871) ;  /* 0xfffffe4c00e87947 */ /* 0x000fea000383ffff */
.L_x_1533:
[----:B0-----:R0:W1:Y:S02]  /*2a9d0*/  SYNCS.PHASECHK.TRANS64.TRYWAIT P4, [R16+URZ+0x30800], R9 ;  /* 0x03080009100075a7 */ /* 0x001064000808017f */
[----:B-1----:R-:W-:Y:S05]  /*2a9e0*/  @!P4 NANOSLEEP.SYNCS 0x989680 ;  /* 0x009896800000c95d */ /* 0x002fea0003900000 */
[----:B------:R-:W1:Y:S02]  /*2a9f0*/  @!P4 SYNCS.PHASECHK.TRANS64 P4, [R16+URZ+0x30800], R9 ;  /* 0x030800091000c5a7 */ /* 0x000e64000808007f */
[----:B-1----:R-:W-:Y:S05]  /*2aa00*/  @!P4 BRA `(.L_x_1533) ;  /* 0xfffffffc00f0c947 */ /* 0x002fea000383ffff */
[----:B------:R-:W-:Y:S05]  /*2aa10*/  BRA `(.L_x_1872) ;  /* 0xfffffe5000687947 */ /* 0x000fea000383ffff */
.L_x_1551:
[----:B-1----:R1:W2:Y:S02]  /*2aa20*/  SYNCS.PHASECHK.TRANS64.TRYWAIT P2, [R23+URZ+0x30830], R0 ;  /* 0x03083000170075a7 */ /* 0x0022a4000804017f */
[----:B--2---:R-:W-:Y:S05]  /*2aa30*/  @!P2 NANOSLEEP.SYNCS 0x989680 ;  /* 0x009896800000a95d */ /* 0x004fea0003900000 */
[----:B------:R-:W2:Y:S02]  /*2aa40*/  @!P2 SYNCS.PHASECHK.TRANS64 P2, [R23+URZ+0x30830], R0 ;  /* 0x030830001700a5a7 */ /* 0x000ea4000804007f */
[----:B--2---:R-:W-:Y:S05]  /*2aa50*/  @!P2 BRA `(.L_x_1551) ;  /* 0xfffffffc00f0a947 */ /* 0x004fea000383ffff */
[----:B------:R-:W-:Y:S05]  /*2aa60*/  BRA `(.L_x_1550) ;  /* 0xfffffe8800ac7947 */ /* 0x000fea000383ffff */
.L_x_1571:
[----:B-1----:R1:W2:Y:S02]  /*2aa70*/  SYNCS.PHASECHK.TRANS64.TRYWAIT P3, [R2+URZ+0x30830], R152 ;  /* 0x03083098020075a7 */ /* 0x0022a4000806017f */
[----:B--2---:R-:W-:Y:S05]  /*2aa80*/  @!P3 NANOSLEEP.SYNCS 0x989680 ;  /* 0x009896800000b95d */ /* 0x004fea0003900000 */
[----:B------:R-:W2:Y:S02]  /*2aa90*/  @!P3 SYNCS.PHASECHK.TRANS64 P3, [R2+URZ+0x30830], R152 ;  /* 0x030830980200b5a7 */ /* 0x000ea4000806007f */
[----:B--2---:R-:W-:Y:S05]  /*2aaa0*/  @!P3 BRA `(.L_x_1571) ;  /* 0xfffffffc00f0b947 */ /* 0x004fea000383ffff */
[----:B------:R-:W-:Y:S05]  /*2aab0*/  BRA `(.L_x_1570) ;  /* 0xfffffeb800107947 */ /* 0x000fea000383ffff */
.L_x_1576:
[----:B-1----:R1:W2:Y:S02]  /*2aac0*/  SYNCS.PHASECHK.TRANS64.TRYWAIT P3, [R0+URZ+0x30850], R23 ;  /* 0x03085017000075a7 */ /* 0x0022a4000806017f */
[----:B--2---:R-:W-:Y:S05]  /*2aad0*/  @!P3 NANOSLEEP.SYNCS 0x989680 ;  /* 0x009896800000b95d */ /* 0x004fea0003900000 */
[----:B------:R-:W2:Y:S02]  /*2aae0*/  @!P3 SYNCS.PHASECHK.TRANS64 P3, [R0+URZ+0x30850], R23 ;  /* 0x030850170000b5a7 */ /* 0x000ea4000806007f */
[----:B--2---:R-:W-:Y:S05]  /*2aaf0*/  @!P3 BRA `(.L_x_1576) ;  /* 0xfffffffc00f0b947 */ /* 0x004fea000383ffff */
[----:B------:R-:W-:Y:S05]  /*2ab00*/  BRA `(.L_x_1575) ;  /* 0xfffffec8005c7947 */ /* 0x000fea000383ffff */
.L_x_1597:
[----:B-1----:R1:W2:Y:S02]  /*2ab10*/  SYNCS.PHASECHK.TRANS64.TRYWAIT P2, [R2+URZ+0x30830], R3 ;  /* 0x03083003020075a7 */ /* 0x0022a4000804017f */
[----:B--2---:R-:W-:Y:S05]  /*2ab20*/  @!P2 NANOSLEEP.SYNCS 0x989680 ;  /* 0x009896800000a95d */ /* 0x004fea0003900000 */
[----:B------:R-:W2:Y:S02]  /*2ab30*/  @!P2 SYNCS.PHASECHK.TRANS64 P2, [R2+URZ+0x30830], R3 ;  /* 0x030830030200a5a7 */ /* 0x000ea4000804007f */
[----:B--2---:R-:W-:Y:S05]  /*2ab40*/  @!P2 BRA `(.L_x_1597) ;  /* 0xfffffffc00f0a947 */ /* 0x004fea000383ffff */
[----:B------:R-:W-:Y:S05]  /*2ab50*/  BRA `(.L_x_1596) ;  /* 0xfffffee800487947 */ /* 0x000fea000383ffff */
.L_x_1602:
[----:B-1----:R1:W2:Y:S02]  /*2ab60*/  SYNCS.PHASECHK.TRANS64.TRYWAIT P2, [R232+URZ+0x30850], R0 ;  /* 0x03085000e80075a7 */ /* 0x0022a4000804017f */
[----:B--2---:R-:W-:Y:S05]  /*2ab70*/  @!P2 NANOSLEEP.SYNCS 0x989680 ;  /* 0x009896800000a95d */ /* 0x004fea0003900000 */
[----:B------:R-:W2:Y:S02]  /*2ab80*/  @!P2 SYNCS.PHASECHK.TRANS64 P2, [R232+URZ+0x30850], R0 ;  /* 0x03085000e800a5a7 */ /* 0x000ea4000804007f */
[----:B--2---:R-:W-:Y:S05]  /*2ab90*/  @!P2 BRA `(.L_x_1602) ;  /* 0xfffffffc00f0a947 */ /* 0x004fea000383ffff */
[----:B------:R-:W-:Y:S05]  /*2aba0*/  BRA `(.L_x_1601) ;  /* 0xfffffef800907947 */ /* 0x000fea000383ffff */
.L_x_1610:
[----:B-1----:R1:W2:Y:S02]  /*2abb0*/  SYNCS.PHASECHK.TRANS64.TRYWAIT P2, [R4+URZ+0x30830], R2 ;  /* 0x03083002040075a7 */ /* 0x0022a4000804017f */
[----:B--2---:R-:W-:Y:S05]  /*2abc0*/  @!P2 NANOSLEEP.SYNCS 0x989680 ;  /* 0x009896800000a95d */ /* 0x004fea0003900000 */
[----:B------:R-:W2:Y:S02]  /*2abd0*/  @!P2 SYNCS.PHASECHK.TRANS64 P2, [R4+URZ+0x30830], R2 ;  /* 0x030830020400a5a7 */ /* 0x000ea4000804007f */
[----:B--2---:R-:W-:Y:S05]  /*2abe0*/  @!P2 BRA `(.L_x_1610) ;  /* 0xfffffffc00f0a947 */ /* 0x004fea000383ffff */
[----:B------:R-:W-:Y:S05]  /*2abf0*/  BRA `(.L_x_1609) ;  /* 0xffffff0c005c7947 */ /* 0x000fea000383ffff */
.L_x_1615:
[----:B-1----:R1:W2:Y:S02]  /*2ac00*/  SYNCS.PHASECHK.TRANS64.TRYWAIT P2, [R0+URZ+0x30850], R2 ;  /* 0x03085002000075a7 */ /* 0x0022a4000804017f */
[----:B--2---:R-:W-:Y:S05]  /*2ac10*/  @!P2 NANOSLEEP.SYNCS 0x989680 ;  /* 0x009896800000a95d */ /* 0x004fea0003900000 */
[----:B------:R-:W2:Y:S02]  /*2ac20*/  @!P2 SYNCS.PHASECHK.TRANS64 P2, [R0+URZ+0x30850], R2 ;  /* 0x030850020000a5a7 */ /* 0x000ea4000804007f */
[----:B--2---:R-:W-:Y:S05]  /*2ac30*/  @!P2 BRA `(.L_x_1615) ;  /* 0xfffffffc00f0a947 */ /* 0x004fea000383ffff */
[----:B------:R-:W-:Y:S05]  /*2ac40*/  BRA `(.L_x_1614) ;  /* 0xffffff1c00ac7947 */ /* 0x000fea000383ffff */
.L_x_1629:
[----:B-1----:R1:W2:Y:S02]  /*2ac50*/  SYNCS.PHASECHK.TRANS64.TRYWAIT P0, [R12+URZ+0x30850], R5 ;  /* 0x030850050c0075a7 */ /* 0x0022a4000800017f */
[----:B--2---:R-:W-:Y:S05]  /*2ac60*/  @!P0 NANOSLEEP.SYNCS 0x989680 ;  /* 0x009896800000895d */ /* 0x004fea0003900000 */
[----:B------:R-:W2:Y:S02]  /*2ac70*/  @!P0 SYNCS.PHASECHK.TRANS64 P0, [R12+URZ+0x30850], R5 ;  /* 0x030850050c0085a7 */ /* 0x000ea4000800007f */
[----:B--2---:R-:W-:Y:S05]  /*2ac80*/  @!P0 BRA `(.L_x_1629) ;  /* 0xfffffffc00f08947 */ /* 0x004fea000383ffff */
[----:B------:R-:W-:Y:S05]  /*2ac90*/  BRA `(.L_x_1628) ;  /* 0xffffff4000d87947 */ /* 0x000fea000383ffff */
.L_x_1671:
[----:B------:R-:W1:Y:S01]  /*2aca0*/  S2R R11, SR_TID.X ;  /* 0x00000000000b7919 */ /* 0x000e620000002100 */
[----:B------:R-:W-:Y:S01]  /*2acb0*/  BSSY B1, `(.L_x_1873) ;  /* 0x000000a000017945 */ /* 0x000fe20003800000 */
[----:B------:R-:W-:Y:S02]  /*2acc0*/  IMAD.MOV.U32 R12, RZ, RZ, RZ ;  /* 0x000000ffff0c7224 */ /* 0x000fe400078e00ff */
[----:B------:R-:W-:Y:S01]  /*2acd0*/  IMAD.MOV.U32 R15, RZ, RZ, -0x1 ;  /* 0xffffffffff0f7424 */ /* 0x000fe200078e00ff */
[----:B-1----:R-:W-:-:S04]  /*2ace0*/  SHF.R.U32.HI R11, RZ, 0x5, R11 ;  /* 0x00000005ff0b7819 */ /* 0x002fc8000001160b */
[----:B------:R-:W-:-:S05]  /*2acf0*/  LOP3.LUT R11, R11, 0x3, RZ, 0xc0, !PT ;  /* 0x000000030b0b7812 */ /* 0x000fca00078ec0ff */
[----:B0-----:R-:W-:Y:S02]  /*2ad00*/  IMAD.MOV.U32 R13, RZ, RZ, R11 ;  /* 0x000000ffff0d7224 */ /* 0x001fe400078e000b */
[----:B------:R-:W-:-:S07]  /*2ad10*/  IMAD.MOV.U32 R11, RZ, RZ, 0x1f ;  /* 0x0000001fff0b7424 */ /* 0x000fce00078e00ff */
[----:B------:R-:W-:Y:S05]  /*2ad20*/  WARPSYNC.COLLECTIVE R15, `(.L_x_1874) ;  /* 0x000000000f087348 */ /* 0x000fea0003c00000 */
[----:B------:R0:W1:Y:S02]  /*2ad30*/  SHFL.IDX P6, R14, R13, R12, R11 ;  /* 0x0000000c0d0e7389 */ /* 0x00006400000c000b */
[----:B01----:R-:W-:Y:S01]  /*2ad40*/  ENDCOLLECTIVE ;  /* 0x000000000000791b */ /* 0x003fe20003800000 */
.L_x_1874:
[----:B------:R-:W-:Y:S05]  /*2ad50*/  BSYNC B1 ;  /* 0x0000000000017941 */ /* 0x000fea0003800000 */
.L_x_1873:
[----:B------:R-:W-:Y:S05]  /*2ad60*/  BRA `(.L_x_1875) ;  /* 0xffffff8c00dc7947 */ /* 0x000fea000383ffff */
.L_x_1672:
[----:B------:R-:W-:Y:S01]  /*2ad70*/  BSSY B1, `(.L_x_1876) ;  /* 0x0000006000017945 */ /* 0x000fe20003800000 */
[----:B------:R-:W-:-:S07]  /*2ad80*/  IMAD.MOV.U32 R15, RZ, RZ, -0x1 ;  /* 0xffffffffff0f7424 */ /* 0x000fce00078e00ff */
[----:B0-----:R-:W-:Y:S05]  /*2ad90*/  WARPSYNC.COLLECTIVE R15, `(.L_x_1877) ;  /* 0x000000000f0c7348 */ /* 0x001fea0003c00000 */
[----:B------:R-:W-:Y:S02]  /*2ada0*/  ELECT P6, UR62, PT ;  /* 0x00000000003e782f */ /* 0x000fe400038c0000 */
[----:B------:R-:W-:Y:S01]  /*2adb0*/  MOV R14, UR62 ;  /* 0x0000003e000e7c02 */ /* 0x000fe20008000f00 */
[----:B0-----:R-:W-:Y:S10]  /*2adc0*/  ENDCOLLECTIVE ;  /* 0x000000000000791b */ /* 0x001ff40003800000 */
.L_x_1877:
[----:B------:R-:W-:Y:S05]  /*2add0*/  BSYNC B1 ;  /* 0x0000000000017941 */ /* 0x000fea0003800000 */
.L_x_1876:
[----:B------:R-:W-:Y:S05]  /*2ade0*/  BRA `(.L_x_1878) ;  /* 0xffffff8c00c87947 */ /* 0x000fea000383ffff */
.L_x_1674:
[----:B-1----:R1:W2:Y:S02]  /*2adf0*/  SYNCS.PHASECHK.TRANS64.TRYWAIT P0, [R12+URZ+0x30820], R8 ;  /* 0x030820080c0075a7 */ /* 0x0022a4000800017f */
[----:B--2---:R-:W-:Y:S05]  /*2ae00*/  @!P0 NANOSLEEP.SYNCS 0x989680 ;  /* 0x009896800000895d */ /* 0x004fea0003900000 */
[----:B------:R-:W2:Y:S02]  /*2ae10*/  @!P0 SYNCS.PHASECHK.TRANS64 P0, [R12+URZ+0x30820], R8 ;  /* 0x030820080c0085a7 */ /* 0x000ea4000800007f */
[----:B--2---:R-:W-:Y:S05]  /*2ae20*/  @!P0 BRA `(.L_x_1674) ;  /* 0xfffffffc00f08947 */ /* 0x004fea000383ffff */
[----:B------:R-:W-:Y:S05]  /*2ae30*/  BRA `(.L_x_1879) ;  /* 0xffffff8c00e47947 */ /* 0x000fea000383ffff */
.L_x_1677:
[----:B-1----:R1:W2:Y:S02]  /*2ae40*/  SYNCS.PHASECHK.TRANS64.TRYWAIT P0, [R8+URZ+0x308a0], R10 ;  /* 0x0308a00a080075a7 */ /* 0x0022a4000800017f */
[----:B--2---:R-:W-:Y:S05]  /*2ae50*/  @!P0 NANOSLEEP.SYNCS 0x989680 ;  /* 0x009896800000895d */ /* 0x004fea0003900000 */
[----:B------:R-:W2:Y:S02]  /*2ae60*/  @!P0 SYNCS.PHASECHK.TRANS64 P0, [R8+URZ+0x308a0], R10 ;  /* 0x0308a00a080085a7 */ /* 0x000ea4000800007f */
[----:B--2---:R-:W-:Y:S05]  /*2ae70*/  @!P0 BRA `(.L_x_1677) ;  /* 0xfffffffc00f08947 */ /* 0x004fea000383ffff */
[----:B------:R-:W-:Y:S05]  /*2ae80*/  BRA `(.L_x_1880) ;  /* 0xffffff8c00f47947 */ /* 0x000fea000383ffff */
.L_x_1679:
[----:B--2---:R2:W3:Y:S02]  /*2ae90*/  SYNCS.PHASECHK.TRANS64.TRYWAIT P0, [R8+URZ+0x308c0], R10 ;  /* 0x0308c00a080075a7 */ /* 0x0044e4000800017f */
[----:B---3--:R-:W-:Y:S05]  /*2aea0*/  @!P0 NANOSLEEP.SYNCS 0x989680 ;  /* 0x009896800000895d */ /* 0x008fea0003900000 */
[----:B------:R-:W3:Y:S02]  /*2aeb0*/  @!P0 SYNCS.PHASECHK.TRANS64 P0, [R8+URZ+0x308c0], R10 ;  /* 0x0308c00a080085a7 */ /* 0x000ee4000800007f */
[----:B---3--:R-:W-:Y:S05]  /*2aec0*/  @!P0 BRA `(.L_x_1679) ;  /* 0xfffffffc00f08947 */ /* 0x008fea000383ffff */
[----:B------:R-:W-:Y:S05]  /*2aed0*/  BRA `(.L_x_1881) ;  /* 0xffffff9000947947 */ /* 0x000fea000383ffff */
.L_x_1683:
[----:B-1----:R1:W2:Y:S02]  /*2aee0*/  SYNCS.PHASECHK.TRANS64.TRYWAIT P0, [R8+URZ+0x308a0], R9 ;  /* 0x0308a009080075a7 */ /* 0x0022a4000800017f */
[----:B--2---:R-:W-:Y:S05]  /*2aef0*/  @!P0 NANOSLEEP.SYNCS 0x989680 ;  /* 0x009896800000895d */ /* 0x004fea0003900000 */
[----:B------:R-:W2:Y:S02]  /*2af00*/  @!P0 SYNCS.PHASECHK.TRANS64 P0, [R8+URZ+0x308a0], R9 ;  /* 0x0308a009080085a7 */ /* 0x000ea4000800007f */
[----:B--2---:R-:W-:Y:S05]  /*2af10*/  @!P0 BRA `(.L_x_1683) ;  /* 0xfffffffc00f08947 */ /* 0x004fea000383ffff */
[----:B------:R-:W-:Y:S05]  /*2af20*/  BRA `(.L_x_1882) ;  /* 0xffffff94007c7947 */ /* 0x000fea000383ffff */
.L_x_1685:
[----:B--2---:R2:W3:Y:S02]  /*2af30*/  SYNCS.PHASECHK.TRANS64.TRYWAIT P1, [R8+URZ+0x308c0], R9 ;  /* 0x0308c009080075a7 */ /* 0x0044e4000802017f */
[----:B---3--:R-:W-:Y:S05]  /*2af40*/  @!P1 NANOSLEEP.SYNCS 0x989680 ;  /* 0x009896800000995d */ /* 0x008fea0003900000 */
[----:B------:R-:W3:Y:S02]  /*2af50*/  @!P1 SYNCS.PHASECHK.TRANS64 P1, [R8+URZ+0x308c0], R9 ;  /* 0x0308c009080095a7 */ /* 0x000ee4000802007f */
[----:B---3--:R-:W-:Y:S05]  /*2af60*/  @!P1 BRA `(.L_x_1685) ;  /* 0xfffffffc00f09947 */ /* 0x008fea000383ffff */
[----:B------:R-:W-:Y:S05]  /*2af70*/  BRA `(.L_x_1883) ;  /* 0xffffff9800187947 */ /* 0x000fea000383ffff */
.L_x_1706:
[----:B------:R-:W0:Y:S01]  /*2af80*/  S2R R7, SR_TID.X ;  /* 0x0000000000077919 */ /* 0x000e220000002100 */
[----:B------:R-:W-:Y:S01]  /*2af90*/  BSSY B0, `(.L_x_1884) ;  /* 0x000000a000007945 */ /* 0x000fe20003800000 */
[----:B------:R-:W-:Y:S02]  /*2afa0*/  IMAD.MOV.U32 R12, RZ, RZ, RZ ;  /* 0x000000ffff0c7224 */ /* 0x000fe400078e00ff */
        /* <DEDUP_REMOVED lines=8> */
.L_x_1885:
[----:B------:R-:W-:Y:S05]  /*2b030*/  BSYNC B0 ;  /* 0x0000000000007941 */ /* 0x000fea0003800000 */
.L_x_1884:
[----:B------:R-:W-:Y:S05]  /*2b040*/  BRA `(.L_x_1886) ;  /* 0xffffffa800407947 */ /* 0x000fea000383ffff */
.L_x_1707:
[----:B------:R-:W-:Y:S01]  /*2b050*/  BSSY B0, `(.L_x_1887) ;  /* 0x0000006000007945 */ /* 0x000fe20003800000 */
[----:B------:R-:W-:-:S07]  /*2b060*/  IMAD.MOV.U32 R15, RZ, RZ, -0x1 ;  /* 0xffffffffff0f7424 */ /* 0x000fce00078e00ff */
[----:B------:R-:W-:Y:S05]  /*2b070*/  WARPSYNC.COLLECTIVE R15, `(.L_x_1888) ;  /* 0x000000000f0c7348 */ /* 0x000fea0003c00000 */
[----:B------:R-:W-:Y:S02]  /*2b080*/  ELECT P6, UR62, PT ;  /* 0x00000000003e782f */ /* 0x000fe400038c0000 */
[----:B------:R-:W-:Y:S01]  /*2b090*/  MOV R14, UR62 ;  /* 0x0000003e000e7c02 */ /* 0x000fe20008000f00 */
[----:B------:R-:W-:Y:S10]  /*2b0a0*/  ENDCOLLECTIVE ;  /* 0x000000000000791b */ /* 0x000ff40003800000 */
.L_x_1888:
[----:B------:R-:W-:Y:S05]  /*2b0b0*/  BSYNC B0 ;  /* 0x0000000000007941 */ /* 0x000fea0003800000 */
.L_x_1887:
[----:B------:R-:W-:Y:S05]  /*2b0c0*/  BRA `(.L_x_1889) ;  /* 0xffffffa800307947 */ /* 0x000fea000383ffff */
.L_x_1710:
[----:B0-----:R0:W1:Y:S02]  /*2b0d0*/  SYNCS.PHASECHK.TRANS64.TRYWAIT P0, [R7+URZ+0x30840], R10 ;  /* 0x0308400a070075a7 */ /* 0x001064000800017f */
[----:B-1----:R-:W-:Y:S05]  /*2b0e0*/  @!P0 NANOSLEEP.SYNCS 0x989680 ;  /* 0x009896800000895d */ /* 0x002fea0003900000 */
[----:B------:R-:W1:Y:S02]  /*2b0f0*/  @!P0 SYNCS.PHASECHK.TRANS64 P0, [R7+URZ+0x30840], R10 ;  /* 0x0308400a070085a7 */ /* 0x000e64000800007f */
[----:B-1----:R-:W-:Y:S05]  /*2b100*/  @!P0 BRA `(.L_x_1710) ;  /* 0xfffffffc00f08947 */ /* 0x002fea000383ffff */
[----:B------:R-:W-:Y:S05]  /*2b110*/  BRA `(.L_x_1890) ;  /* 0xffffffa800987947 */ /* 0x000fea000383ffff */
.L_x_1713:
        /* <DEDUP_REMOVED lines=8> */
.L_x_1721:
[----:B0-----:R0:W1:Y:S02]  /*2b1a0*/  SYNCS.PHASECHK.TRANS64.TRYWAIT P0, [R3+URZ+0x30840], R8 ;  /* 0x03084008030075a7 */ /* 0x001064000800017f */
[----:B-1----:R-:W-:Y:S05]  /*2b1b0*/  @!P0 NANOSLEEP.SYNCS 0x989680 ;  /* 0x009896800000895d */ /* 0x002fea0003900000 */
[----:B------:R-:W1:Y:S02]  /*2b1c0*/  @!P0 SYNCS.PHASECHK.TRANS64 P0, [R3+URZ+0x30840], R8 ;  /* 0x03084008030085a7 */ /* 0x000e64000800007f */
[----:B-1----:R-:W-:Y:S05]  /*2b1d0*/  @!P0 BRA `(.L_x_1721) ;  /* 0xfffffffc00f08947 */ /* 0x002fea000383ffff */
[----:B------:R-:W-:Y:S05]  /*2b1e0*/  BRA `(.L_x_1892) ;  /* 0xffffffb000d47947 */ /* 0x000fea000383ffff */
.L_x_1723:
[----:B0-----:R0:W1:Y:S02]  /*2b1f0*/  SYNCS.PHASECHK.TRANS64.TRYWAIT P0, [R8+URZ+0x60], R3 ;  /* 0x00006003080075a7 */ /* 0x001064000800017f */
[----:B-1----:R-:W-:Y:S05]  /*2b200*/  @!P0 NANOSLEEP.SYNCS 0x989680 ;  /* 0x009896800000895d */ /* 0x002fea0003900000 */
[----:B------:R-:W1:Y:S02]  /*2b210*/  @!P0 SYNCS.PHASECHK.TRANS64 P0, [R8+URZ+0x60], R3 ;  /* 0x00006003080085a7 */ /* 0x000e64000800007f */
[----:B-1----:R-:W-:Y:S05]  /*2b220*/  @!P0 BRA `(.L_x_1723) ;  /* 0xfffffffc00f08947 */ /* 0x002fea000383ffff */
[----:B------:R-:W-:Y:S05]  /*2b230*/  BRA `(.L_x_1893) ;  /* 0xffffffb400947947 */ /* 0x000fea000383ffff */
.L_x_1728:
[----:B-1----:R1:W2:Y:S02]  /*2b240*/  SYNCS.PHASECHK.TRANS64.TRYWAIT P0, [R2+URZ+0x30840], R3 ;  /* 0x03084003020075a7 */ /* 0x0022a4000800017f */
[----:B--2---:R-:W-:Y:S05]  /*2b250*/  @!P0 NANOSLEEP.SYNCS 0x989680 ;  /* 0x009896800000895d */ /* 0x004fea0003900000 */
[----:B------:R-:W2:Y:S02]  /*2b260*/  @!P0 SYNCS.PHASECHK.TRANS64 P0, [R2+URZ+0x30840], R3 ;  /* 0x03084003020085a7 */ /* 0x000ea4000800007f */
[----:B--2---:R-:W-:Y:S05]  /*2b270*/  @!P0 BRA `(.L_x_1728) ;  /* 0xfffffffc00f08947 */ /* 0x004fea000383ffff */
[----:B------:R-:W-:Y:S05]  /*2b280*/  BRA `(.L_x_1894) ;  /* 0xffffffbc00287947 */ /* 0x000fea000383ffff */
.L_x_1730:
[----:B0-----:R0:W1:Y:S02]  /*2b290*/  SYNCS.PHASECHK.TRANS64.TRYWAIT P1, [R3+URZ+0x60], R2 ;  /* 0x00006002030075a7 */ /* 0x001064000802017f */
[----:B-1----:R-:W-:Y:S05]  /*2b2a0*/  @!P1 NANOSLEEP.SYNCS 0x989680 ;  /* 0x009896800000995d */ /* 0x002fea0003900000 */
[----:B------:R-:W1:Y:S02]  /*2b2b0*/  @!P1 SYNCS.PHASECHK.TRANS64 P1, [R3+URZ+0x60], R2 ;  /* 0x00006002030095a7 */ /* 0x000e64000802007f */
[----:B-1----:R-:W-:Y:S05]  /*2b2c0*/  @!P1 BRA `(.L_x_1730) ;  /* 0xfffffffc00f09947 */ /* 0x002fea000383ffff */
[----:B------:R-:W-:Y:S05]  /*2b2d0*/  BRA `(.L_x_1895) ;  /* 0xffffffbc00e87947 */ /* 0x000fea000383ffff */
.L_x_1735:
[----:B--2---:R2:W3:Y:S02]  /*2b2e0*/  SYNCS.PHASECHK.TRANS64.TRYWAIT P0, [R2+URZ+0x30840], R3 ;  /* 0x03084003020075a7 */ /* 0x0044e4000800017f */
[----:B---3--:R-:W-:Y:S05]  /*2b2f0*/  @!P0 NANOSLEEP.SYNCS 0x989680 ;  /* 0x009896800000895d */ /* 0x008fea0003900000 */
[----:B------:R-:W3:Y:S02]  /*2b300*/  @!P0 SYNCS.PHASECHK.TRANS64 P0, [R2+URZ+0x30840], R3 ;  /* 0x03084003020085a7 */ /* 0x000ee4000800007f */
[----:B---3--:R-:W-:Y:S05]  /*2b310*/  @!P0 BRA `(.L_x_1735) ;  /* 0xfffffffc00f08947 */ /* 0x008fea000383ffff */
[----:B------:R-:W-:Y:S05]  /*2b320*/  BRA `(.L_x_1896) ;  /* 0xffffffc400347947 */ /* 0x000fea000383ffff */
.L_x_1737:
[----:B0-----:R0:W1:Y:S02]  /*2b330*/  SYNCS.PHASECHK.TRANS64.TRYWAIT P1, [R3+URZ+0x60], R9 ;  /* 0x00006009030075a7 */ /* 0x001064000802017f */
[----:B-1----:R-:W-:Y:S05]  /*2b340*/  @!P1 NANOSLEEP.SYNCS 0x989680 ;  /* 0x009896800000995d */ /* 0x002fea0003900000 */
[----:B------:R-:W1:Y:S02]  /*2b350*/  @!P1 SYNCS.PHASECHK.TRANS64 P1, [R3+URZ+0x60], R9 ;  /* 0x00006009030095a7 */ /* 0x000e64000802007f */
[----:B-1----:R-:W-:Y:S05]  /*2b360*/  @!P1 BRA `(.L_x_1737) ;  /* 0xfffffffc00f09947 */ /* 0x002fea000383ffff */
[----:B------:R-:W-:Y:S05]  /*2b370*/  BRA `(.L_x_1897) ;  /* 0xffffffc400f47947 */ /* 0x000fea000383ffff */
.L_x_1744:
[----:B-1----:R1:W2:Y:S02]  /*2b380*/  SYNCS.PHASECHK.TRANS64.TRYWAIT P0, [R3+URZ+0x30860], R2 ;  /* 0x03086002030075a7 */ /* 0x0022a4000800017f */
[----:B--2---:R-:W-:Y:S05]  /*2b390*/  @!P0 NANOSLEEP.SYNCS 0x989680 ;  /* 0x009896800000895d */ /* 0x004fea0003900000 */
[----:B------:R-:W2:Y:S02]  /*2b3a0*/  @!P0 SYNCS.PHASECHK.TRANS64 P0, [R3+URZ+0x30860], R2 ;  /* 0x03086002030085a7 */ /* 0x000ea4000800007f */
[----:B--2---:R-:W-:Y:S05]  /*2b3b0*/  @!P0 BRA `(.L_x_1744) ;  /* 0xfffffffc00f08947 */ /* 0x004fea000383ffff */
[----:B------:R-:W-:Y:S05]  /*2b3c0*/  BRA `(.L_x_1898) ;  /* 0xffffffcc00287947 */ /* 0x000fea000383ffff */
.L_x_1746:
[----:B------:R-:W-:Y:S01]  /*2b3d0*/  BSSY B0, `(.L_x_1899) ;  /* 0x0000008000007945 */ /* 0x000fe20003800000 */
[----:B0-----:R-:W-:Y:S02]  /*2b3e0*/  IMAD.MOV.U32 R13, RZ, RZ, R16 ;  /* 0x000000ffff0d7224 */ /* 0x001fe400078e0010 */
[----:B------:R-:W-:Y:S02]  /*2b3f0*/  IMAD.MOV.U32 R12, RZ, RZ, RZ ;  /* 0x000000ffff0c7224 */ /* 0x000fe400078e00ff */
[----:B------:R-:W-:Y:S02]  /*2b400*/  IMAD.MOV.U32 R11, RZ, RZ, 0x1f ;  /* 0x0000001fff0b7424 */ /* 0x000fe400078e00ff */
[----:B------:R-:W-:-:S07]  /*2b410*/  IMAD.MOV.U32 R15, RZ, RZ, -0x1 ;  /* 0xffffffffff0f7424 */ /* 0x000fce00078e00ff */
[----:B-1234-:R-:W-:Y:S05]  /*2b420*/  WARPSYNC.COLLECTIVE R15, `(.L_x_1900) ;  /* 0x000000000f087348 */ /* 0x01efea0003c00000 */
[----:B------:R0:W0:Y:S02]  /*2b430*/  SHFL.IDX P6, R14, R13, R12, R11 ;  /* 0x0000000c0d0e7389 */ /* 0x00002400000c000b */
[----:B01234-:R-:W-:Y:S01]  /*2b440*/  ENDCOLLECTIVE ;  /* 0x000000000000791b */ /* 0x01ffe20003800000 */
.L_x_1900:
[----:B------:R-:W-:Y:S05]  /*2b450*/  BSYNC B0 ;  /* 0x0000000000007941 */ /* 0x000fea0003800000 */
.L_x_1899:
        /* <DEDUP_REMOVED lines=8> */
.L_x_1901:
[----:B------:R-:W-:Y:S01]  /*2b4e0*/  IMAD.MOV.U32 R16, RZ, RZ, R14 ;  /* 0x000000ffff107224 */ /* 0x000fe200078e000e */
[----:B------:R-:W-:Y:S06]  /*2b4f0*/  BRA `(.L_x_1902) ;  /* 0xffffffcc00d87947 */ /* 0x000fec000383ffff */
.L_x_1749:
[----:B------:R-:W-:Y:S01]  /*2b500*/  BSSY B0, `(.L_x_1903) ;  /* 0x0000008000007945 */ /* 0x000fe20003800000 */
[----:B0----5:R-:W-:Y:S02]  /*2b510*/  IMAD.MOV.U32 R13, RZ, RZ, R3 ;  /* 0x000000ffff0d7224 */ /* 0x021fe400078e0003 */
[----:B------:R-:W-:Y:S02]  /*2b520*/  IMAD.MOV.U32 R12, RZ, RZ, 0x1 ;  /* 0x00000001ff0c7424 */ /* 0x000fe400078e00ff */
[----:B------:R-:W-:Y:S02]  /*2b530*/  IMAD.MOV.U32 R11, RZ, RZ, RZ ;  /* 0x000000ffff0b7224 */ /* 0x000fe400078e00ff */
[----:B------:R-:W-:-:S07]  /*2b540*/  IMAD.MOV.U32 R15, RZ, RZ, -0x1 ;  /* 0xffffffffff0f7424 */ /* 0x000fce00078e00ff */
[----:B-1-3--:R-:W-:Y:S05]  /*2b550*/  WARPSYNC.COLLECTIVE R15, `(.L_x_1904) ;  /* 0x000000000f087348 */ /* 0x00afea0003c00000 */
[----:B------:R0:W2:Y:S02]  /*2b560*/  SHFL.UP P6, R14, R13, R12, R11 ;  /* 0x0400000c0d0e7389 */ /* 0x0000a400000c000b */
[----:B0123--:R-:W-:Y:S01]  /*2b570*/  ENDCOLLECTIVE ;  /* 0x000000000000791b */ /* 0x00ffe20003800000 */
.L_x_1904:
[----:B------:R-:W-:Y:S05]  /*2b580*/  BSYNC B0 ;  /* 0x0000000000007941 */ /* 0x000fea0003800000 */
.L_x_1903:
        /* <DEDUP_REMOVED lines=10> */
.L_x_1905:
        /* <DEDUP_REMOVED lines=8> */
.L_x_1906:
        /* <DEDUP_REMOVED lines=8> */
.L_x_1907:
        /* <DEDUP_REMOVED lines=8> */
.L_x_1908:
        /* <DEDUP_REMOVED lines=8> */
.L_x_1909:
[----:B------:R-:W-:Y:S05]  /*2b830*/  BRA `(.L_x_1910) ;  /* 0xffffffcc00a07947 */ /* 0x000fea000383ffff */
.L_x_1754:
        /* <DEDUP_REMOVED lines=8> */
.L_x_1912:
[----:B------:R-:W-:Y:S05]  /*2b8c0*/  BSYNC B0 ;  /* 0x0000000000007941 */ /* 0x000fea0003800000 */
.L_x_1911:
        /* <DEDUP_REMOVED lines=10> */
.L_x_1913:
        /* <DEDUP_REMOVED lines=8> */
.L_x_1914:
        /* <DEDUP_REMOVED lines=8> */
.L_x_1915:
        /* <DEDUP_REMOVED lines=8> */
.L_x_1916:
        /* <DEDUP_REMOVED lines=8> */
.L_x_1917:
[----:B------:R-:W-:Y:S05]  /*2bb70*/  BRA `(.L_x_1918) ;  /* 0xffffffcc00887947 */ /* 0x000fea000383ffff */
.L_x_1756:
[----:B------:R-:W-:Y:S01]  /*2bb80*/  BSSY B0, `(.L_x_1919) ;  /* 0x0000006000007945 */ /* 0x000fe20003800000 */
[----:B------:R-:W-:Y:S01]  /*2bb90*/  PLOP3.LUT P6, PT, P6, PT, PT, 0x8, 0x0 ;  /* 0x000000000000781c */ /* 0x000fe200037ce170 */
[----:B------:R-:W-:-:S12]  /*2bba0*/  IMAD.MOV.U32 R15, RZ, RZ, -0x1 ;  /* 0xffffffffff0f7424 */ /* 0x000fd800078e00ff */
[----:B0-----:R-:W-:Y:S05]  /*2bbb0*/  WARPSYNC.COLLECTIVE R15, `(.L_x_1920) ;  /* 0x000000000f087348 */ /* 0x001fea0003c00000 */
[----:B------:R-:W-:Y:S01]  /*2bbc0*/  VOTE.ANY R14, PT, P6 ;  /* 0x00000000000e7806 */ /* 0x000fe200030e0100 */
[----:B0-----:R-:W-:Y:S06]  /*2bbd0*/  ENDCOLLECTIVE ;  /* 0x000000000000791b */ /* 0x001fec0003800000 */
.L_x_1920:
[----:B------:R-:W-:Y:S05]  /*2bbe0*/  BSYNC B0 ;  /* 0x0000000000007941 */ /* 0x000fea0003800000 */
.L_x_1919:
[----:B------:R-:W-:Y:S02]  /*2bbf0*/  IMAD.MOV.U32 R6, RZ, RZ, R14 ;  /* 0x000000ffff067224 */ /* 0x000fe400078e000e */
[----:B------:R-:W-:Y:S02]  /*2bc00*/  IMAD.MOV.U32 R13, RZ, RZ, R3 ;  /* 0x000000ffff0d7224 */ /* 0x000fe400078e0003 */
[----:B------:R-:W0:Y:S01]  /*2bc10*/  POPC R7, R6 ;  /* 0x0000000600077309 */ /* 0x000e220000000000 */
[----:B------:R-:W-:Y:S02]  /*2bc20*/  IMAD.MOV.U32 R11, RZ, RZ, 0x1f ;  /* 0x0000001fff0b7424 */ /* 0x000fe400078e00ff */
[----:B------:R-:W-:Y:S02]  /*2bc30*/  IMAD.MOV.U32 R15, RZ, RZ, -0x1 ;  /* 0xffffffffff0f7424 */ /* 0x000fe400078e00ff */
[----:B0-----:R-:W-:-:S07]  /*2bc40*/  IMAD.MOV.U32 R12, RZ, RZ, R7 ;  /* 0x000000ffff0c7224 */ /* 0x001fce00078e0007 */
[----:B------:R-:W-:Y:S05]  /*2bc50*/  WARPSYNC.COLLECTIVE R15, `(.L_x_1921) ;  /* 0x000000000f087348 */ /* 0x000fea0003c00000 */
[----:B------:R0:W1:Y:S02]  /*2bc60*/  SHFL.IDX P6, R14, R13, R12, R11 ;  /* 0x0000000c0d0e7389 */ /* 0x00006400000c000b */
[----:B01----:R-:W-:Y:S01]  /*2bc70*/  ENDCOLLECTIVE ;  /* 0x000000000000791b */ /* 0x003fe20003800000 */
.L_x_1921:
[----:B------:R-:W-:Y:S01]  /*2bc80*/  IMAD.MOV.U32 R17, RZ, RZ, R14 ;  /* 0x000000ffff117224 */ /* 0x000fe200078e000e */
[----:B------:R-:W-:Y:S06]  /*2bc90*/  BRA `(.L_x_1922) ;  /* 0xffffffcc00787947 */ /* 0x000fec000383ffff */
.L_x_1758:
[----:B------:R-:W-:Y:S01]  /*2bca0*/  BSSY B0, `(.L_x_1923) ;  /* 0x0000007000007945 */ /* 0x000fe20003800000 */
[----:B------:R-:W-:Y:S02]  /*2bcb0*/  IMAD.MOV.U32 R13, RZ, RZ, R2 ;  /* 0x000000ffff0d7224 */ /* 0x000fe400078e0002 */
[----:B------:R-:W-:Y:S02]  /*2bcc0*/  IMAD.MOV.U32 R11, RZ, RZ, 0x1f ;  /* 0x0000001fff0b7424 */ /* 0x000fe400078e00ff */
[----:B------:R-:W-:-:S07]  /*2bcd0*/  IMAD.MOV.U32 R15, RZ, RZ, -0x1 ;  /* 0xffffffffff0f7424 */ /* 0x000fce00078e00ff */
[----:B012---:R-:W-:Y:S05]  /*2bce0*/  WARPSYNC.COLLECTIVE R15, `(.L_x_1924) ;  /* 0x000000000f087348 */ /* 0x007fea0003c00000 */
[----:B------:R3:W4:Y:S02]  /*2bcf0*/  SHFL.IDX P6, R14, R13, R12, R11 ;  /* 0x0000000c0d0e7389 */ /* 0x00072400000c000b */
[----:B01234-:R-:W-:Y:S01]  /*2bd00*/  ENDCOLLECTIVE ;  /* 0x000000000000791b */ /* 0x01ffe20003800000 */
.L_x_1924:
[----:B------:R-:W-:Y:S05]  /*2bd10*/  BSYNC B0 ;  /* 0x0000000000007941 */ /* 0x000fea0003800000 */
.L_x_1923:
[----:B------:R-:W-:Y:S01]  /*2bd20*/  IMAD.MOV.U32 R8, RZ, RZ, R14 ;  /* 0x000000ffff087224 */ /* 0x000fe200078e000e */
[----:B------:R-:W-:Y:S06]  /*2bd30*/  BRA `(.L_x_1757) ;  /* 0xffffffcc006c7947 */ /* 0x000fec000383ffff */
.L_x_1762:
[----:B-1----:R1:W2:Y:S02]  /*2bd40*/  SYNCS.PHASECHK.TRANS64.TRYWAIT P0, [R0+URZ+0x30820], R3 ;  /* 0x03082003000075a7 */ /* 0x0022a4000800017f */
[----:B--2---:R-:W-:Y:S05]  /*2bd50*/  @!P0 NANOSLEEP.SYNCS 0x989680 ;  /* 0x009896800000895d */ /* 0x004fea0003900000 */
[----:B------:R-:W2:Y:S02]  /*2bd60*/  @!P0 SYNCS.PHASECHK.TRANS64 P0, [R0+URZ+0x30820], R3 ;  /* 0x03082003000085a7 */ /* 0x000ea4000800007f */
[----:B--2---:R-:W-:Y:S05]  /*2bd70*/  @!P0 BRA `(.L_x_1762) ;  /* 0xfffffffc00f08947 */ /* 0x004fea000383ffff */
[----:B------:R-:W-:Y:S05]  /*2bd80*/  BRA `(.L_x_1925) ;  /* 0xffffffd000e47947 */ /* 0x000fea000383ffff */
.L_x_1763:
        /* <DEDUP_REMOVED lines=11> */
.L_x_1927:
[----:B------:R-:W-:Y:S05]  /*2be40*/  BSYNC B0 ;  /* 0x0000000000007941 */ /* 0x000fea0003800000 */
.L_x_1926:
[----:B------:R-:W-:Y:S05]  /*2be50*/  BRA `(.L_x_1928) ;  /* 0xffffffd000cc7947 */ /* 0x000fea000383ffff */
.L_x_1764:
[----:B------:R-:W-:Y:S01]  /*2be60*/  BSSY B0, `(.L_x_1929) ;  /* 0x0000006000007945 */ /* 0x000fe20003800000 */
[----:B------:R-:W-:-:S07]  /*2be70*/  IMAD.MOV.U32 R15, RZ, RZ, -0x1 ;  /* 0xffffffffff0f7424 */ /* 0x000fce00078e00ff */
[----:B012---:R-:W-:Y:S05]  /*2be80*/  WARPSYNC.COLLECTIVE R15, `(.L_x_1930) ;  /* 0x000000000f0c7348 */ /* 0x007fea0003c00000 */
[----:B------:R-:W-:Y:S02]  /*2be90*/  ELECT P6, UR62, PT ;  /* 0x00000000003e782f */ /* 0x000fe400038c0000 */
[----:B------:R-:W-:Y:S01]  /*2bea0*/  MOV R14, UR62 ;  /* 0x0000003e000e7c02 */ /* 0x000fe20008000f00 */
[----:B012---:R-:W-:Y:S10]  /*2beb0*/  ENDCOLLECTIVE ;  /* 0x000000000000791b */ /* 0x007ff40003800000 */
.L_x_1930:
[----:B------:R-:W-:Y:S05]  /*2bec0*/  BSYNC B0 ;  /* 0x0000000000007941 */ /* 0x000fea0003800000 */
.L_x_1929:
[----:B------:R-:W-:Y:S05]  /*2bed0*/  BRA `(.L_x_1931) ;  /* 0xffffffd000c07947 */ /* 0x000fea000383ffff */
.L_x_1766:
[----:B-1----:R1:W2:Y:S02]  /*2bee0*/  SYNCS.PHASECHK.TRANS64.TRYWAIT P0, [R6+URZ], R5 ;  /* 0x00000005060075a7 */ /* 0x0022a4000800017f */
[----:B--2---:R-:W-:Y:S05]  /*2bef0*/  @!P0 NANOSLEEP.SYNCS 0x989680 ;  /* 0x009896800000895d */ /* 0x004fea0003900000 */
[----:B------:R-:W2:Y:S02]  /*2bf00*/  @!P0 SYNCS.PHASECHK.TRANS64 P0, [R6+URZ], R5 ;  /* 0x00000005060085a7 */ /* 0x000ea4000800007f */
[----:B--2---:R-:W-:Y:S05]  /*2bf10*/  @!P0 BRA `(.L_x_1766) ;  /* 0xfffffffc00f08947 */ /* 0x004fea000383ffff */
[----:B------:R-:W-:Y:S05]  /*2bf20*/  BRA `(.L_x_1932) ;  /* 0xffffffd400047947 */ /* 0x000fea000383ffff */
.L_x_1767:
[----:B--2---:R2:W3:Y:S02]  /*2bf30*/  SYNCS.PHASECHK.TRANS64.TRYWAIT P0, [R7+URZ], R2 ;  /* 0x00000002070075a7 */ /* 0x0044e4000800017f */
[----:B---3--:R-:W-:Y:S05]  /*2bf40*/  @!P0 NANOSLEEP.SYNCS 0x989680 ;  /* 0x009896800000895d */ /* 0x008fea0003900000 */
[----:B------:R-:W3:Y:S02]  /*2bf50*/  @!P0 SYNCS.PHASECHK.TRANS64 P0, [R7+URZ], R2 ;  /* 0x00000002070085a7 */ /* 0x000ee4000800007f */
[----:B---3--:R-:W-:Y:S05]  /*2bf60*/  @!P0 BRA `(.L_x_1767) ;  /* 0xfffffffc00f08947 */ /* 0x008fea000383ffff */
[----:B------:R-:W-:Y:S05]  /*2bf70*/  BRA `(.L_x_1933) ;  /* 0xffffffd000f87947 */ /* 0x000fea000383ffff */
.L_x_1769:
[----:B---3--:R3:W4:Y:S02]  /*2bf80*/  SYNCS.PHASECHK.TRANS64.TRYWAIT P0, [R4+URZ], R5 ;  /* 0x00000005040075a7 */ /* 0x008724000800017f */
[----:B----4-:R-:W-:Y:S05]  /*2bf90*/  @!P0 NANOSLEEP.SYNCS 0x989680 ;  /* 0x009896800000895d */ /* 0x010fea0003900000 */
[----:B------:R-:W4:Y:S02]  /*2bfa0*/  @!P0 SYNCS.PHASECHK.TRANS64 P0, [R4+URZ], R5 ;  /* 0x00000005040085a7 */ /* 0x000f24000800007f */
[----:B----4-:R-:W-:Y:S05]  /*2bfb0*/  @!P0 BRA `(.L_x_1769) ;  /* 0xfffffffc00f08947 */ /* 0x010fea000383ffff */
[----:B------:R-:W-:Y:S05]  /*2bfc0*/  BRA `(.L_x_1934) ;  /* 0xffffffd400007947 */ /* 0x000fea000383ffff */
.L_x_1935:
        /* <DEDUP_REMOVED lines=11> */
.L_x_2844:


//--------------------- .text._ZN7cutlass13device_kernelIN5flash11enable_sm90INS1_16FlashAttnFwdSm90INS1_25CollectiveMainloopFwdSm90ILi2EN4cute5tupleIJNS5_1CILi1EEES8_S8_EEENS6_IJNS7_ILi128EEENS7_ILi80EEENS7_ILi256EEEEEELi256ENS_10bfloat16_tEfNS_4arch4Sm90ELb1ELb0ELb1ELb0ELb0ELb0ELb0ELb1ELb1ELb0ELb0ELb0EEENS1_21CollectiveEpilogueFwdINS6_IJSA_SC_SB_EEES9_SE_SG_Li256ELb0ELb0ELb0ELb0EEENS1_30DynamicPersistentTileSchedulerILi256ELi32ELb0ELb0ELb1EEEEEEEEEvNT_6ParamsE --------------------------
	.section	.text._ZN7cutlass13device_kernelIN5flash11enable_sm90INS1_16FlashAttnFwdSm90INS1_25CollectiveMainloopFwdSm90ILi2EN4cute5tupleIJNS5_1CILi1EEES8_S8_EEENS6_IJNS7_ILi128EEENS7_ILi80EEENS7_ILi256EEEEEELi256ENS_10bfloat16_tEfNS_4arch4Sm90ELb1ELb0ELb1ELb0ELb0ELb0ELb0ELb1ELb1ELb0ELb0ELb0EEENS1_21CollectiveEpilogueFwdINS6_IJSA_SC_SB_EEES9_SE_SG_Li256ELb0ELb0ELb0ELb0EEENS1_30DynamicPersistentTileSchedulerILi256ELi32ELb0ELb0ELb1EEEEEEEEEvNT_6ParamsE,"ax",@progbits
	.align	128
.text._ZN7cutlass13device_kernelIN5flash11enable_sm90INS1_16FlashAttnFwdSm90INS1_25CollectiveMainloopFwdSm90ILi2EN4cute5tupleIJNS5_1CILi1EEES8_S8_EEENS6_IJNS7_ILi128EEENS7_ILi80EEENS7_ILi256EEEEEELi256ENS_10bfloat16_tEfNS_4arch4Sm90ELb1ELb0ELb1ELb0ELb0ELb0ELb0ELb1ELb1ELb0ELb0ELb0EEENS1_21CollectiveEpilogueFwdINS6_IJSA_SC_SB_EEES9_SE_SG_Li256ELb0ELb0ELb0ELb0EEENS1_30DynamicPersistentTileSchedulerILi256ELi32ELb0ELb0ELb1EEEEEEEEEvNT_6ParamsE:
        .type           _ZN7cutlass13device_kernelIN5flash11enable_sm90INS1_16FlashAttnFwdSm90INS1_25CollectiveMainloopFwdSm90ILi2EN4cute5tupleIJNS5_1CILi1EEES8_S8_EEENS6_IJNS7_ILi128EEENS7_ILi80EEENS7_ILi256EEEEEELi256ENS_10bfloat16_tEfNS_4arch4Sm90ELb1ELb0ELb1ELb0ELb0ELb0ELb0ELb1ELb1ELb0ELb0ELb0EEENS1_21CollectiveEpilogueFwdINS6_IJSA_SC_SB_EEES9_SE_SG_Li256ELb0ELb0ELb0ELb0EEENS1_30DynamicPersistentTileSchedulerILi256ELi32ELb0ELb0ELb1EEEEEEEEEvNT_6ParamsE,@function
        .size           _ZN7cutlass13device_kernelIN5flash11enable_sm90INS1_16FlashAttnFwdSm90INS1_25CollectiveMainloopFwdSm90ILi2EN4cute5tupleIJNS5_1CILi1EEES8_S8_EEENS6_IJNS7_ILi128EEENS7_ILi80EEENS7_ILi256EEEEEELi256ENS_10bfloat16_tEfNS_4arch4Sm90ELb1ELb0ELb1ELb0ELb0ELb0ELb0ELb1ELb1ELb0ELb0ELb0EEENS1_21CollectiveEpilogueFwdINS6_IJSA_SC_SB_EEES9_SE_SG_Li256ELb0ELb0ELb0ELb0EEENS1_30DynamicPersistentTileSchedulerILi256ELi32ELb0ELb0ELb1EEEEEEEEEvNT_6ParamsE,(.L_x_2845 - _ZN7cutlass13device_kernelIN5flash11enable_sm90INS1_16FlashAttnFwdSm90INS1_25CollectiveMainloopFwdSm90ILi2EN4cute5tupleIJNS5_1CILi1EEES8_S8_EEENS6_IJNS7_ILi128EEENS7_ILi80EEENS7_ILi256EEEEEELi256ENS_10bfloat16_tEfNS_4arch4Sm90ELb1ELb0ELb1ELb0ELb0ELb0ELb0ELb1ELb1ELb0ELb0ELb0EEENS1_21CollectiveEpilogueFwdINS6_IJSA_SC_SB_EEES9_SE_SG_Li256ELb0ELb0ELb0ELb0EEENS1_30DynamicPersistentTileSchedulerILi256ELi32ELb0ELb0ELb1EEEEEEEEEvNT_6ParamsE)
        .other          _ZN7cutlass13device_kernelIN5flash11enable_sm90INS1_16FlashAttnFwdSm90INS1_25CollectiveMainloopFwdSm90ILi2EN4cute5tupleIJNS5_1CILi1EEES8_S8_EEENS6_IJNS7_ILi128EEENS7_ILi80EEENS7_ILi256EEEEEELi256ENS_10bfloat16_tEfNS_4arch4Sm90ELb1ELb0ELb1ELb0ELb0ELb0ELb0ELb1ELb1ELb0ELb0ELb0EEENS1_21CollectiveEpilogueFwdINS6_IJSA_SC_SB_EEES9_SE_SG_Li256ELb0ELb0ELb0ELb0EEENS1_30DynamicPersistentTileSchedulerILi256ELi32ELb0ELb0ELb1EEEEEEEEEvNT_6ParamsE,@"STO_CUDA_ENTRY STV_DEFAULT"
_ZN7cutlass13device_kernelIN5flash11enable_sm90INS1_16FlashAttnFwdSm90INS1_25CollectiveMainloopFwdSm90ILi2EN4cute5tupleIJNS5_1CILi1EEES8_S8_EEENS6_IJNS7_ILi128EEENS7_ILi80EEENS7_ILi256EEEEEELi256ENS_10bfloat16_tEfNS_4arch4Sm90ELb1ELb0ELb1ELb0ELb0ELb0ELb0ELb1ELb1ELb0ELb0ELb0EEENS1_21CollectiveEpilogueFwdINS6_IJSA_SC_SB_EEES9_SE_SG_Li256ELb0ELb0ELb0ELb0EEENS1_30DynamicPersistentTileSchedulerILi256ELi32ELb0ELb0ELb1EEEEEEEEEvNT_6ParamsE:
        /* <DEDUP_REMOVED lines=24> */
.L_x_1937:
[----:B------:R-:W-:Y:S05]  /*0180*/  BSYNC B0 ;  /* 0x0000000000007941 */ /* 0x000fea0003800000 */
.L_x_1936:
        /* <DEDUP_REMOVED lines=37> */
.L_x_1938:
        /* <DEDUP_REMOVED lines=22> */
.L_x_1939:
        /* <DEDUP_REMOVED lines=18> */
.L_x_1940:
        /* <DEDUP_REMOVED lines=22> */
.L_x_1941:
        /* <DEDUP_REMOVED lines=22> */
.L_x_1942:
        /* <DEDUP_REMOVED lines=8> */
.L_x_1944:
        /* <DEDUP_REMOVED lines=14> */
[----:B-1----:R-:W1:Y:S05]  /*0a80*/  S2R R2, SR_TID.X ;  /* 0x0000000000027919 */ /* 0x002e6a0000002100 */
[----:B------:R-:W4:Y:S01]  /*0a90*/  S2UR UR6, SR_SWINHI ;  /* 0x00000000000679c3 */ /* 0x000f220000002f00 */
[----:B---3--:R-:W-:-:S07]  /*0aa0*/  ULEA UR60, UR4, UR60, 0x18 ;  /* 0x0000003c043c7291 */ /* 0x008fce000f8ec03f */
[----:B------:R-:W-:Y:S01]  /*0ab0*/  UMOV UR4, UR60 ;  /* 0x0000003c00047c82 */ /* 0x000fe20008000000 */
[----:B----4-:R-:W-:Y:S01]  /*0ac0*/  UMOV UR5, UR6 ;  /* 0x0000000600057c82 */ /* 0x010fe20008000000 */
[----:B------:R-:W-:Y:S01]  /*0ad0*/  IMAD.U32 R22, RZ, RZ, UR4 ;  /* 0x00000004ff167e24 */ /* 0x000fe2000f8e00ff */
[----:B-1----:R-:W-:Y:S01]  /*0ae0*/  IADD3 R224, R2, -0x80, RZ ;  /* 0xffffff8002e07810 */ /* 0x002fe20007ffe0ff */
[----:B------:R-:W-:Y:S01]  /*0af0*/  IMAD.U32 R23, RZ, RZ, UR5 ;  /* 0x00000005ff177e24 */ /* 0x000fe2000f8e00ff */
[----:B------:R-:W-:Y:S01]  /*0b00*/  UMOV UR4, UR7 ;  /* 0x0000000700047c82 */ /* 0x000fe20008000000 */
[----:B--2---:R-:W-:Y:S02]  /*0b10*/  R2UR UR8, R3 ;  /* 0x00000000030872ca */ /* 0x004fe400000e0000 */
[----:B------:R-:W-:-:S04]  /*0b20*/  SHF.R.S32.HI R3, RZ, 0x1f, R224 ;  /* 0x0000001fff037819 */ /* 0x000fc800000114e0 */
[CC--:B------:R-:W-:Y:S02]  /*0b30*/  LEA.HI R2, R3.reuse, R224.reuse, RZ, 0x4 ;  /* 0x000000e003027211 */ /* 0x0c0fe400078f20ff */
[CC--:B------:R-:W-:Y:S02]  /*0b40*/  LEA.HI R0, R3.reuse, R224.reuse, RZ, 0x7 ;  /* 0x000000e003007211 */ /* 0x0c0fe400078f38ff */
[----:B------:R-:W-:Y:S02]  /*0b50*/  SHF.R.S32.HI R5, RZ, 0x4, R2 ;  /* 0x00000004ff057819 */ /* 0x000fe40000011402 */
[----:B------:R-:W-:Y:S01]  /*0b60*/  LOP3.LUT R7, R0, 0xffffff80, RZ, 0xc0, !PT ;  /* 0xffffff8000077812 */ /* 0x000fe200078ec0ff */
[----:B------:R-:W-:Y:S01]  /*0b70*/  ULOP3.LUT UR5, UR8, 0x1, URZ, 0xfc, !UPT ;  /* 0x0000000108057892 */ /* 0x000fe2000f8efc3f */
[----:B------:R-:W-:Y:S02]  /*0b80*/  LEA.HI R4, R2, R5, RZ, 0x1 ;  /* 0x0000000502047211 */ /* 0x000fe400078f08ff */
[----:B------:R-:W-:Y:S01]  /*0b90*/  LEA.HI R222, R3, R224, RZ, 0x5 ;  /* 0x000000e003de7211 */ /* 0x000fe200078f28ff */
[----:B------:R-:W-:Y:S01]  /*0ba0*/  IMAD.IADD R220, R224, 0x1, -R7 ;  /* 0x00000001e0dc7824 */ /* 0x000fe200078e0a07 */
[----:B------:R-:W-:Y:S01]  /*0bb0*/  LOP3.LUT R4, R4, 0x1ffffffe, RZ, 0xc0, !PT ;  /* 0x1ffffffe04047812 */ /* 0x000fe200078ec0ff */
[----:B------:R-:W-:Y:S01]  /*0bc0*/  IMAD.U32 R223, RZ, RZ, UR5 ;  /* 0x00000005ffdf7e24 */ /* 0x000fe2000f8e00ff */
[----:B------:R-:W-:Y:S01]  /*0bd0*/  SHF.R.S32.HI R222, RZ, 0x5, R222 ;  /* 0x00000005ffde7819 */ /* 0x000fe200000114de */
[----:B------:R-:W-:Y:S01]  /*0be0*/  UMOV UR5, URZ ;  /* 0x0000003f00057c82 */ /* 0x000fe20008000000 */
[----:B------:R-:W-:Y:S01]  /*0bf0*/  SHF.R.S32.HI R7, RZ, 0x1f, R220 ;  /* 0x0000001fff077819 */ /* 0x000fe200000114dc */
[----:B------:R-:W-:Y:S01]  /*0c00*/  IMAD.IADD R4, R5, 0x1, -R4 ;  /* 0x0000000105047824 */ /* 0x000fe200078e0a04 */
[----:B------:R-:W-:Y:S01]  /*0c10*/  LOP3.LUT R5, R2, 0x3fffff0, RZ, 0xc0, !PT ;  /* 0x03fffff002057812 */ /* 0x000fe200078ec0ff */
[----:B------:R-:W-:Y:S01]  /*0c20*/  IMAD.U32 R219, RZ, RZ, UR5 ;  /* 0x00000005ffdb7e24 */ /* 0x000fe2000f8e00ff */
[----:B------:R-:W-:-:S02]  /*0c30*/  LEA.HI R2, R7, R220, RZ, 0x2 ;  /* 0x000000dc07027211 */ /* 0x000fc400078f10ff */
[----:B------:R-:W-:Y:S02]  /*0c40*/  IADD3 R5, R224, -R5, RZ ;  /* 0x80000005e0057210 */ /* 0x000fe40007ffe0ff */
[--C-:B------:R-:W-:Y:S02]  /*0c50*/  SHF.R.S32.HI R6, RZ, 0x2, R2.reuse ;  /* 0x00000002ff067819 */ /* 0x100fe40000011402 */
[----:B------:R-:W-:Y:S01]  /*0c60*/  SHF.R.S32.HI R9, RZ, 0x1f, R2 ;  /* 0x0000001fff097819 */ /* 0x000fe20000011402 */
[----:B------:R-:W-:Y:S01]  /*0c70*/  IMAD R5, R222, 0x10, R5 ;  /* 0x00000010de057824 */ /* 0x000fe200078e0205 */
[----:B------:R-:W-:Y:S02]  /*0c80*/  SHF.R.S32.HI R221, RZ, 0x7, R0 ;  /* 0x00000007ffdd7819 */ /* 0x000fe40000011400 */
[----:B------:R-:W-:Y:S01]  /*0c90*/  LEA.HI R9, R9, R6, RZ, 0x3 ;  /* 0x0000000609097211 */ /* 0x000fe200078f18ff */
[----:B------:R-:W-:Y:S01]  /*0ca0*/  IMAD R5, R5, 0x8, R4 ;  /* 0x0000000805057824 */ /* 0x000fe200078e0204 */
[----:B------:R-:W-:-:S02]  /*0cb0*/  LEA.HI R7, R7, R220, RZ, 0x5 ;  /* 0x000000dc07077211 */ /* 0x000fc400078f28ff */
[----:B------:R-:W-:Y:S02]  /*0cc0*/  LOP3.LUT R9, R9, 0xfffffff8, RZ, 0xc0, !PT ;  /* 0xfffffff809097812 */ /* 0x000fe400078ec0ff */
[----:B------:R-:W-:Y:S02]  /*0cd0*/  LEA.HI R0, R0, R221, RZ, 0x1 ;  /* 0x000000dd00007211 */ /* 0x000fe400078f08ff */
[----:B------:R-:W-:Y:S02]  /*0ce0*/  IADD3 R6, R6, -R9, RZ ;  /* 0x8000000906067210 */ /* 0x000fe40007ffe0ff */
[----:B------:R-:W-:Y:S02]  /*0cf0*/  SHF.R.S32.HI R7, RZ, 0x5, R7 ;  /* 0x00000005ff077819 */ /* 0x000fe40000011407 */
[----:B------:R-:W-:Y:S02]  /*0d00*/  LOP3.LUT R0, R0, 0x3fffffe, RZ, 0xc0, !PT ;  /* 0x03fffffe00007812 */ /* 0x000fe400078ec0ff */
[----:B------:R-:W-:Y:S01]  /*0d10*/  SHF.L.U32 R5, R5, 0x3, RZ ;  /* 0x0000000305057819 */ /* 0x000fe200000006ff */
[----:B------:R-:W-:Y:S01]  /*0d20*/  IMAD R7, R7, 0x10, R6 ;  /* 0x0000001007077824 */ /* 0x000fe200078e0206 */
[----:B------:R-:W-:Y:S01]  /*0d30*/  LEA.HI R3, R3, R224, RZ, 0x3 ;  /* 0x000000e003037211 */ /* 0x000fe200078f18ff */
[----:B------:R-:W-:Y:S01]  /*0d40*/  IMAD.IADD R0, R221, 0x1, -R0 ;  /* 0x00000001dd007824 */ /* 0x000fe200078e0a00 */
[----:B------:R-:W-:Y:S01]  /*0d50*/  MOV R16, UR5 ;  /* 0x0000000500107c02 */ /* 0x000fe20008000f00 */
[----:B------:R-:W-:Y:S01]  /*0d60*/  IMAD.WIDE R22, R5, 0x2, R22 ;  /* 0x0000000205167825 */ /* 0x000fe200078e0216 */
[----:B------:R-:W-:-:S02]  /*0d70*/  LOP3.LUT R5, R3, 0x1ffffff8, RZ, 0xc0, !PT ;  /* 0x1ffffff803057812 */ /* 0x000fc400078ec0ff */
[----:B------:R-:W-:Y:S02]  /*0d80*/  LEA R215, R0, R7, 0x6 ;  /* 0x0000000700d77211 */ /* 0x000fe400078e30ff */
[----:B------:R-:W-:Y:S01]  /*0d90*/  LOP3.LUT R7, R2, 0x7ffffffc, RZ, 0xc0, !PT ;  /* 0x7ffffffc02077812 */ /* 0x000fe200078ec0ff */
[----:B------:R-:W-:Y:S01]  /*0da0*/  IMAD.IADD R5, R224, 0x1, -R5 ;  /* 0x00000001e0057824 */ /* 0x000fe200078e0a05 */
[----:B------:R-:W-:-:S03]  /*0db0*/  SHF.R.S32.HI R216, RZ, 0x3, R3 ;  /* 0x00000003ffd87819 */ /* 0x000fc60000011403 */
[----:B------:R-:W-:Y:S01]  /*0dc0*/  IMAD.IADD R214, R220, 0x1, -R7 ;  /* 0x00000001dcd67824 */ /* 0x000fe200078e0a07 */
[----:B------:R-:W-:-:S07]  /*0dd0*/  SHF.L.U32 R212, R5, 0x3, RZ ;  /* 0x0000000305d47819 */ /* 0x000fce00000006ff */
.L_x_1991:
        /* <DEDUP_REMOVED lines=21> */
.L_x_1945:
        /* <DEDUP_REMOVED lines=8> */
.L_x_1946:
[----:B------:R-:W-:Y:S01]  /*0fb0*/  R2UR UR5, R218 ;  /* 0x00000000da0572ca */ /* 0x000fe200000e0000 */
[----:B------:R-:W-:Y:S01]  /*0fc0*/  ULDC.64 UR10, c[0x0][0x3f8] ;  /* 0x0000fe00000a7ab9 */ /* 0x000fe20000000a00 */
[----:B------:R-:W-:Y:S01]  /*0fd0*/  UIADD3 UR9, UR7, -UR4, URZ ;  /* 0x8000000407097290 */ /* 0x000fe2000fffe03f */
[----:B------:R-:W-:Y:S01]  /*0fe0*/  PLOP3.LUT P0, PT, PT, PT, PT, 0x80, 0x0 ;  /* 0x000000000000781c */ /* 0x000fe20003f0f070 */
[----:B------:R-:W-:Y:S01]  /*0ff0*/  UISETP.NE.U32.AND UP0, UPT, UR10, URZ, UPT ;  /* 0x0000003f0a00728c */ /* 0x000fe2000bf05070 */
[----:B------:R-:W-:Y:S01]  /*1000*/  CS2R R2, SRZ ;  /* 0x0000000000027805 */ /* 0x000fe2000001ff00 */
[----:B------:R-:W-:Y:S01]  /*1010*/  ULDC UR41, c[0x0][0x404] ;  /* 0x0001010000297ab9 */ /* 0x000fe20000000800 */
[----:B------:R-:W-:Y:S01]  /*1020*/  ULDC UR6, c[0x0][0x2e0] ;  /* 0x0000b80000067ab9 */ /* 0x000fe20000000800 */
[----:B------:R-:W-:Y:S01]  /*1030*/  UISETP.NE.AND.EX UP0, UPT, UR11, URZ, UPT, UP0 ;  /* 0x0000003f0b00728c */ /* 0x000fe2000bf05300 */
[----:B------:R-:W-:Y:S01]  /*1040*/  MOV R0, RZ ;  /* 0x000000ff00007202 */ /* 0x000fe20000000f00 */
[----:B------:R-:W-:Y:S01]  /*1050*/  ULDC UR7, c[0x0][0x288] ;  /* 0x0000a20000077ab9 */ /* 0x000fe20000000800 */
[----:B------:R-:W-:Y:S01]  /*1060*/  ULDC UR43, c[0x0][0xdb8] ;  /* 0x00036e00002b7ab9 */ /* 0x000fe20000000800 */
[----:B------:R-:W-:Y:S01]  /*1070*/  USEL UR41, UR41, 0x1, UP0 ;  /* 0x0000000129297887 */ /* 0x000fe20008000000 */
[----:B------:R-:W-:Y:S01]  /*1080*/  CS2R R150, SRZ ;  /* 0x0000000000967805 */ /* 0x000fe2000001ff00 */
[----:B------:R-:W-:Y:S01]  /*1090*/  ULOP3.LUT UR4, URZ, UR5, URZ, 0x33, !UPT ;  /* 0x000000053f047292 */ /* 0x000fe2000f8e333f */
[----:B------:R-:W-:Y:S01]  /*10a0*/  CS2R R148, SRZ ;  /* 0x0000000000947805 */ /* 0x000fe2000001ff00 */
[----:B------:R-:W-:Y:S01]  /*10b0*/  UIMAD UR41, UR41, UR6, URZ ;  /* 0x00000006292972a4 */ /* 0x000fe2000f8e023f */
[----:B------:R-:W-:Y:S01]  /*10c0*/  CS2R R146, SRZ ;  /* 0x0000000000927805 */ /* 0x000fe2000001ff00 */
[----:B------:R-:W-:Y:S01]  /*10d0*/  ULDC UR5, c[0x0][0xdac] ;  /* 0x00036b0000057ab9 */ /* 0x000fe20000000800 */
[----:B------:R-:W-:Y:S01]  /*10e0*/  UISETP.NE.AND UP1, UPT, UR43, 0x1, UPT ;  /* 0x000000012b00788c */ /* 0x000fe2000bf25270 */
[----:B------:R-:W-:Y:S01]  /*10f0*/  CS2R R144, SRZ ;  /* 0x0000000000907805 */ /* 0x000fe2000001ff00 */
[----:B------:R-:W-:Y:S01]  /*1100*/  UIADD3 UR4, UR4, UR5, URZ ;  /* 0x0000000504047290 */ /* 0x000fe2000fffe03f */
[----:B------:R-:W-:Y:S01]  /*1110*/  CS2R R142, SRZ ;  /* 0x00000000008e7805 */ /* 0x000fe2000001ff00 */
[----:B------:R-:W-:Y:S01]  /*1120*/  ULDC UR10, c[0x0][0xdc4] ;  /* 0x00037100000a7ab9 */ /* 0x000fe20000000800 */
[----:B------:R-:W-:Y:S01]  /*1130*/  CS2R R140, SRZ ;  /* 0x00000000008c7805 */ /* 0x000fe2000001ff00 */
[----:B------:R-:W-:Y:S01]  /*1140*/  USHF.L.U32 UR42, UR4, 0x7, URZ ;  /* 0x00000007042a7899 */ /* 0x000fe2000800063f */
[----:B------:R-:W-:Y:S01]  /*1150*/  CS2R R138, SRZ ;  /* 0x00000000008a7805 */ /* 0x000fe2000001ff00 */
[----:B------:R-:W-:Y:S01]  /*1160*/  UIADD3 UR4, UR41, 0x4f, URZ ;  /* 0x0000004f29047890 */ /* 0x000fe2000fffe03f */
[----:B------:R-:W-:Y:S01]  /*1170*/  CS2R R136, SRZ ;  /* 0x0000000000887805 */ /* 0x000fe2000001ff00 */
[----:B------:R-:W-:Y:S01]  /*1180*/  UIADD3 UR5, UR42, 0xcf, -UR7 ;  /* 0x000000cf2a057890 */ /* 0x000fe2000fffe807 */
[----:B------:R-:W-:Y:S01]  /*1190*/  CS2R R134, SRZ ;  /* 0x0000000000867805 */ /* 0x000fe2000001ff00 */
[----:B------:R-:W-:Y:S01]  /*11a0*/  UIMAD UR9, UR8, UR10, UR9 ;  /* 0x0000000a080972a4 */ /* 0x000fe2000f8e0209 */
[----:B------:R-:W-:Y:S01]  /*11b0*/  CS2R R132, SRZ ;  /* 0x0000000000847805 */ /* 0x000fe2000001ff00 */
[----:B------:R-:W-:Y:S01]  /*11c0*/  UIADD3 UR6, UR41, UR5, URZ ;  /* 0x0000000529067290 */ /* 0x000fe2000fffe03f */
[----:B------:R-:W-:Y:S01]  /*11d0*/  CS2R R130, SRZ ;  /* 0x0000000000827805 */ /* 0x000fe2000001ff00 */
[----:B------:R-:W-:Y:S01]  /*11e0*/  UIMAD.WIDE UR4, UR4, 0x66666667, URZ ;  /* 0x66666667040478a5 */ /* 0x000fe2000f8e023f */
[----:B------:R-:W-:Y:S01]  /*11f0*/  CS2R R128, SRZ ;  /* 0x0000000000807805 */ /* 0x000fe2000001ff00 */
[----:B------:R-:W-:Y:S01]  /*1200*/  UIMAD.WIDE UR6, UR6, 0x66666667, URZ ;  /* 0x66666667060678a5 */ /* 0x000fe2000f8e023f */
[----:B------:R-:W-:Y:S01]  /*1210*/  CS2R R126, SRZ ;  /* 0x00000000007e7805 */ /* 0x000fe2000001ff00 */
[----:B------:R-:W-:Y:S01]  /*1220*/  USHF.R.U32.HI UR4, URZ, 0x1f, UR5 ;  /* 0x0000001f3f047899 */ /* 0x000fe20008011605 */
[----:B------:R-:W-:Y:S01]  /*1230*/  CS2R R124, SRZ ;  /* 0x00000000007c7805 */ /* 0x000fe2000001ff00 */
[----:B------:R-:W-:Y:S01]  /*1240*/  USHF.R.U32.HI UR6, URZ, 0x1f, UR7 ;  /* 0x0000001f3f067899 */ /* 0x000fe20008011607 */
[----:B------:R-:W-:Y:S01]  /*1250*/  CS2R R122, SRZ ;  /* 0x00000000007a7805 */ /* 0x000fe2000001ff00 */
[----:B------:R-:W-:Y:S01]  /*1260*/  ULEA.HI.SX32 UR47, UR5, UR4, 0x1b ;  /* 0x00000004052f7291 */ /* 0x000fe2000f8fda3f */
[----:B------:R-:W-:Y:S01]  /*1270*/  CS2R R120, SRZ ;  /* 0x0000000000787805 */ /* 0x000fe2000001ff00 */
[----:B------:R-:W-:Y:S01]  /*1280*/  ULEA.HI.SX32 UR6, UR7, UR6, 0x1b ;  /* 0x0000000607067291 */ /* 0x000fe2000f8fda3f */
[----:B------:R-:W-:Y:S01]  /*1290*/  CS2R R118, SRZ ;  /* 0x0000000000767805 */ /* 0x000fe2000001ff00 */
[----:B------:R-:W-:Y:S01]  /*12a0*/  @UP1 ULDC UR8, c[0x0][0xdbc] ;  /* 0x00036f0000081ab9 */ /* 0x000fe20000000800 */
[----:B------:R-:W-:Y:S01]  /*12b0*/  @UP1 ULDC UR7, c[0x0][0xdc0] ;  /* 0x0003700000071ab9 */ /* 0x000fe20000000800 */
[----:B------:R-:W-:Y:S01]  /*12c0*/  UISETP.LT.AND UP0, UPT, UR47, UR6, UPT ;  /* 0x000000062f00728c */ /* 0x000fe2000bf01270 */
[----:B------:R-:W-:Y:S01]  /*12d0*/  CS2R R116, SRZ ;  /* 0x0000000000747805 */ /* 0x000fe2000001ff00 */
[----:B------:R-:W-:Y:S01]  /*12e0*/  UIMAD.WIDE.U32 UR4, UR9, UR8, URZ ;  /* 0x00000008090472a5 */ /* 0x000fe2000f8e003f */
[----:B------:R-:W-:Y:S01]  /*12f0*/  CS2R R114, SRZ ;  /* 0x0000000000727805 */ /* 0x000fe2000001ff00 */
[----:B------:R-:W-:Y:S01]  /*1300*/  USEL UR47, UR47, UR6, UP0 ;  /* 0x000000062f2f7287 */ /* 0x000fe20008000000 */
[----:B------:R-:W-:Y:S01]  /*1310*/  CS2R R112, SRZ ;  /* 0x0000000000707805 */ /* 0x000fe2000001ff00 */
[----:B------:R-:W-:Y:S01]  /*1320*/  UMOV UR44, UR9 ;  /* 0x00000009002c7c82 */ /* 0x000fe20008000000 */
[----:B------:R-:W-:Y:S01]  /*1330*/  @UP1 USHF.R.U32.HI UR44, URZ, UR7, UR5 ;  /* 0x000000073f2c1299 */ /* 0x000fe20008011605 */
[----:B------:R-:W-:Y:S01]  /*1340*/  CS2R R110, SRZ ;  /* 0x00000000006e7805 */ /* 0x000fe2000001ff00 */
[----:B------:R-:W-:Y:S01]  /*1350*/  UISETP.GE.AND UP0, UPT, UR47, 0x1, UPT ;  /* 0x000000012f00788c */ /* 0x000fe2000bf06270 */
[----:B------:R-:W-:Y:S01]  /*1360*/  CS2R R108, SRZ ;  /* 0x00000000006c7805 */ /* 0x000fe2000001ff00 */
[----:B------:R-:W-:Y:S01]  /*1370*/  UIADD3 UR4, -UR44, URZ, URZ ;  /* 0x0000003f2c047290 */ /* 0x000fe2000fffe13f */
[----:B------:R-:W-:-:S02]  /*1380*/  CS2R R106, SRZ ;  /* 0x00000000006a7805 */ /* 0x000fc4000001ff00 */
[----:B------:R-:W-:Y:S01]  /*1390*/  CS2R R104, SRZ ;  /* 0x0000000000687805 */ /* 0x000fe2000001ff00 */
[----:B------:R-:W-:Y:S01]  /*13a0*/  IMAD.MOV.U32 R102, RZ, RZ, RZ ;  /* 0x000000ffff667224 */ /* 0x000fe200078e00ff */
[----:B------:R-:W-:Y:S01]  /*13b0*/  PLOP3.LUT P1, PT, PT, PT, UP0, 0x80, 0x0 ;  /* 0x000000000000781c */ /* 0x000fe20003f2f008 */
[----:B------:R-:W-:Y:S01]  /*13c0*/  UIMAD UR43, UR43, UR4, UR9 ;  /* 0x000000042b2b72a4 */ /* 0x000fe2000f8e0209 */
        /* <DEDUP_REMOVED lines=39> */
[----:B------:R-:W-:Y:S01]  /*1640*/  MOV R4, RZ ;  /* 0x000000ff00047202 */ /* 0x000fe20000000f00 */
        /* <DEDUP_REMOVED lines=29> */
.L_x_1948:
[----:B------:R-:W-:Y:S02]  /*1820*/  R2UR UR6, R219 ;  /* 0x00000000db0672ca */ /* 0x000fe400000e0000 */
[----:B------:R-:W-:-:S11]  /*1830*/  R2UR UR5, R223 ;  /* 0x00000000df0572ca */ /* 0x000fd600000e0000 */
[----:B------:R-:W-:Y:S02]  /*1840*/  ULEA.HI UR4, UR6, UR6, URZ, 0x1 ;  /* 0x0000000606047291 */ /* 0x000fe4000f8f083f */
[----:B------:R-:W-:Y:S02]  /*1850*/  IMAD.U32 R2, RZ, RZ, UR5 ;  /* 0x00000005ff027e24 */ /* 0x000fe4000f8e00ff */
[----:B------:R-:W-:-:S03]  /*1860*/  ULOP3.LUT UR4, UR4, 0xfffffffe, URZ, 0xc0, !UPT ;  /* 0xfffffffe04047892 */ /* 0x000fc6000f8ec03f */
[----:B------:R-:W-:Y:S01]  /*1870*/  ISETP.NE.AND P0, PT, R2, 0x3, PT ;  /* 0x000000030200780c */ /* 0x000fe20003f05270 */
[----:B------:R-:W-:-:S06]  /*1880*/  UIADD3 UR4, UR6, -UR4, URZ ;  /* 0x8000000406047290 */ /* 0x000fcc000fffe03f */
[----:B------:R-:W-:-:S05]  /*1890*/  IMAD.U32 R0, RZ, RZ, UR4 ;  /* 0x00000004ff007e24 */ /* 0x000fca000f8e00ff */
[----:B------:R-:W-:-:S04]  /*18a0*/  SHF.L.U32 R0, R0, 0x1f, RZ ;  /* 0x0000001f00007819 */ /* 0x000fc800000006ff */
[----:B------:R-:W1:Y:S02]  /*18b0*/  SYNCS.PHASECHK.TRANS64.TRYWAIT P1, [UR60+0x38800], R0 ;  /* 0x03880000ff0075a7 */ /* 0x000e64000802017c */
[----:B-1----:R-:W-:Y:S05]  /*18c0*/  @!P1 BRA `(.L_x_1949) ;  /* 0x0000012c00349947 */ /* 0x002fea0003800000 */
.L_x_2050:
[----:B------:R-:W-:Y:S05]  /*18d0*/  @!P0 BRA `(.L_x_1950) ;  /* 0x0000000000048947 */ /* 0x000fea0003800000 */
[----:B------:R-:W-:Y:S01]  /*18e0*/  BPT.TRAP 0x1 ;  /* 0x000000040000795c */ /* 0x000fe20000300000 */
.L_x_1950:
[----:B------:R-:W-:Y:S02]  /*18f0*/  R2UR UR4, R16 ;  /* 0x00000000100472ca */ /* 0x000fe400000e0000 */
[----:B-1----:R-:W-:-:S04]  /*1900*/  MOV R0, UR46 ;  /* 0x0000002e00007c02 */ /* 0x002fc80008000f00 */
[----:B------:R-:W-:-:S07]  /*1910*/  LEA R0, R0, UR60, 0x3 ;  /* 0x0000003c00007c11 */ /* 0x000fce000f8e18ff */
[----:B------:R-:W-:-:S05]  /*1920*/  IMAD.U32 R3, RZ, RZ, UR4 ;  /* 0x00000004ff037e24 */ /* 0x000fca000f8e00ff */
[----:B------:R-:W-:-:S04]  /*1930*/  SHF.L.U32 R3, R3, 0x1f, RZ ;  /* 0x0000001f03037819 */ /* 0x000fc800000006ff */
[----:B------:R1:W2:Y:S01]  /*1940*/  SYNCS.PHASECHK.TRANS64.TRYWAIT P2, [R0+URZ+0x38830], R3 ;  /* 0x03883003000075a7 */ /* 0x0002a2000804017f */
[----:B------:R-:W-:Y:S05]  /*1950*/  @!P0 BRA `(.L_x_1951) ;  /* 0x0000000000048947 */ /* 0x000fea0003800000 */
[----:B------:R-:W-:Y:S01]  /*1960*/  BPT.TRAP 0x1 ;  /* 0x000000040000795c */ /* 0x000fe20000300000 */
.L_x_1951:
[----:B------:R-:W3:Y:S01]  /*1970*/  S2R R2, SR_TID.X ;  /* 0x0000000000027919 */ /* 0x000ee20000002100 */
[----:B------:R-:W-:Y:S01]  /*1980*/  IMAD.MOV.U32 R151, RZ, RZ, RZ ;  /* 0x000000ffff977224 */ /* 0x000fe200078e00ff */
[----:B---3--:R-:W-:Y:S01]  /*1990*/  LOP3.LUT P1, RZ, R2, 0x7f, RZ, 0xc0, !PT ;  /* 0x0000007f02ff7812 */ /* 0x008fe2000782c0ff */
[----:B--2---:R-:W-:-:S12]  /*19a0*/  @P2 BRA `(.L_x_1952) ;  /* 0x0000000000082947 */ /* 0x004fd80003800000 */
[----:B------:R-:W2:Y:S02]  /*19b0*/  SYNCS.PHASECHK.TRANS64.TRYWAIT P2, [R0+URZ+0x38830], R3 ;  /* 0x03883003000075a7 */ /* 0x000ea4000804017f */
[----:B--2---:R-:W-:Y:S05]  /*19c0*/  @!P2 BRA `(.L_x_1953) ;  /* 0x0000012c000ca947 */ /* 0x004fea0003800000 */
.L_x_1952:
[----:B------:R-:W-:Y:S05]  /*19d0*/  WARPSYNC.ALL ;  /* 0x0000000000007948 */ /* 0x000fea0003800000 */
[----:B------:R-:W-:Y:S01]  /*19e0*/  UIADD3 UR4, UR60, 0x24400, URZ ;  /* 0x000244003c047890 */ /* 0x000fe2000fffe03f */
[----:B------:R-:W-:Y:S01]  /*19f0*/  WARPGROUP.ARRIVE ;  /* 0x00000000000079c5 */ /* 0x000fe20000000000 */
[----:B------:R-:W-:Y:S01]  /*1a00*/  ULOP3.LUT UR5, UR36, 0x10000, URZ, 0xfc, !UPT ;  /* 0x0001000024057892 */ /* 0x000fe2000f8efc3f */
[----:B------:R-:W-:Y:S01]  /*1a10*/  MOV R2, UR43 ;  /* 0x0000002b00027c02 */ /* 0x000fe20008000f00 */
[----:B------:R-:W-:Y:S01]  /*1a20*/  USHF.R.U32.HI UR4, URZ, 0x4, UR4 ;  /* 0x000000043f047899 */ /* 0x000fe20008011604 */
[----:B-12---:R-:W-:Y:S01]  /*1a30*/  MOV R3, UR42 ;  /* 0x0000002a00037c02 */ /* 0x006fe20008000f00 */
[----:B------:R-:W-:Y:S01]  /*1a40*/  UMOV UR9, 0x40000040 ;  /* 0x4000004000097882 */ /* 0x000fe20000000000 */
[----:B------:R-:W-:Y:S01]  /*1a50*/  UMOV UR11, 0x40000040 ;  /* 0x40000040000b7882 */ /* 0x000fe20000000000 */
[----:B------:R-:W-:Y:S01]  /*1a60*/  ULOP3.LUT UR4, UR4, 0x3fff, URZ, 0xc0, !UPT ;  /* 0x00003fff04047892 */ /* 0x000fe2000f8ec03f */
[----:B------:R-:W-:Y:S01]  /*1a70*/  IMAD.U32 R19, RZ, RZ, UR9 ;  /* 0x00000009ff137e24 */ /* 0x000fe2000f8e00ff */
[----:B------:R-:W-:Y:S01]  /*1a80*/  UMOV UR8, UR5 ;  /* 0x0000000500087c82 */ /* 0x000fe20008000000 */
[----:B------:R-:W-:Y:S01]  /*1a90*/  UMOV UR21, UR9 ;  /* 0x0000000900157c82 */ /* 0x000fe20008000000 */
[----:B------:R-:W-:Y:S01]  /*1aa0*/  ULOP3.LUT UR40, UR4, 0x10000, URZ, 0xfc, !UPT ;  /* 0x0001000004287892 */ /* 0x000fe2000f8efc3f */
[----:B------:R-:W-:Y:S01]  /*1ab0*/  MOV R18, UR8 ;  /* 0x0000000800127c02 */ /* 0x000fe20008000f00 */
[----:B------:R-:W-:Y:S01]  /*1ac0*/  UMOV UR20, UR8 ;  /* 0x0000000800147c82 */ /* 0x000fe20008000000 */
[----:B------:R-:W-:Y:S01]  /*1ad0*/  UMOV UR13, UR21 ;  /* 0x00000015000d7c82 */ /* 0x000fe20008000000 */
[----:B------:R-:W-:Y:S01]  /*1ae0*/  UIMAD UR4, UR46, 0xa00, UR40 ;  /* 0x00000a002e0478a4 */ /* 0x000fe2000f8e0228 */
[----:B------:R-:W-:Y:S01]  /*1af0*/  MOV R4, UR41 ;  /* 0x0000002900047c02 */ /* 0x000fe20008000f00 */
[----:B------:R-:W-:Y:S01]  /*1b00*/  UMOV UR12, UR20 ;  /* 0x00000014000c7c82 */ /* 0x000fe20008000000 */
[----:B------:R-:W-:Y:S01]  /*1b10*/  UMOV UR15, 0x40000040 ;  /* 0x40000040000f7882 */ /* 0x000fe20000000000 */
[----:B------:R-:W-:Y:S01]  /*1b20*/  UIADD3 UR14, UR4, 0x100, URZ ;  /* 0x00000100040e7890 */ /* 0x000fe2000fffe03f */
[----:B------:R-:W-:Y:S01]  /*1b30*/  MOV R5, UR40 ;  /* 0x0000002800057c02 */ /* 0x000fe20008000f00 */
[----:B------:R-:W-:Y:S01]  /*1b40*/  UIADD3 UR18, UR4, 0x180, URZ ;  /* 0x0000018004127890 */ /* 0x000fe2000fffe03f */
[----:B------:R-:W-:Y:S01]  /*1b50*/  @!P1 IADD3 R0, R0, 0x38840, RZ ;  /* 0x0003884000009810 */ /* 0x000fe20007ffe0ff */
[----:B------:R-:W-:Y:S01]  /*1b60*/  UMOV UR10, UR4 ;  /* 0x00000004000a7c82 */ /* 0x000fe20008000000 */
[----:B------:R-:W-:Y:S01]  /*1b70*/  UMOV UR16, UR20 ;  /* 0x0000001400107c82 */ /* 0x000fe20008000000 */
[----:B------:R-:W-:Y:S01]  /*1b80*/  HGMMA.64x16x16.F32.BF16 R56, gdesc[UR8], RZ, !UPT, gsb0 ;  /* 0x00200000083879f0 */ /* 0x000fe2000c0018ff */
[----:B------:R-:W-:Y:S01]  /*1b90*/  UIADD3 UR10, UR4, 0x80, URZ ;  /* 0x00000080040a7890 */ /* 0x000fe2000fffe03f */
[----:B------:R-:W-:Y:S01]  /*1ba0*/  @!P1 PRMT R0, RZ, 0x654, R0 ;  /* 0x00000654ff009816 */ /* 0x000fe20000000000 */
[----:B------:R-:W-:Y:S01]  /*1bb0*/  UMOV UR8, UR20 ;  /* 0x0000001400087c82 */ /* 0x000fe20008000000 */
[----:B------:R-:W-:Y:S01]  /*1bc0*/  UMOV UR9, UR21 ;  /* 0x0000001500097c82 */ /* 0x000fe20008000000 */
[----:B------:R-:W-:Y:S01]  /*1bd0*/  UMOV UR11, 0x40000040 ;  /* 0x40000040000b7882 */ /* 0x000fe20000000000 */
[----:B------:R-:W-:Y:S01]  /*1be0*/  UMOV UR17, UR21 ;  /* 0x0000001500117c82 */ /* 0x000fe20008000000 */
[----:B------:R-:W-:Y:S01]  /*1bf0*/  UMOV UR19, 0x40000040 ;  /* 0x4000004000137882 */ /* 0x000fe20000000000 */
        /* <DEDUP_REMOVED lines=101> */
[----:B------:R-:W-:Y:S01]  /*2250*/  IMAD.MOV.U32 R77, RZ, RZ, R151 ;  /* 0x000000ffff4d7224 */ /* 0x000fe200078e0097 */
[----:B------:R-:W-:Y:S01]  /*2260*/  MOV R72, R151 ;  /* 0x0000009700487202 */ /* 0x000fe20000000f00 */
        /* <DEDUP_REMOVED lines=16> */
[----:B------:R-:W-:Y:S01]  /*2370*/  UIADD3 UR6, UR5, 0x4, URZ ;  /* 0x0000000405067890 */ /* 0x000fe2000fffe03f */
[--C-:B------:R-:W-:Y:S01]  /*2380*/  IMAD.MOV.U32 R69, RZ, RZ, R151.reuse ;  /* 0x000000ffff457224 */ /* 0x100fe200078e0097 */
[----:B------:R-:W-:Y:S01]  /*2390*/  UIADD3 UR7, UR4, 0x4, URZ ;  /* 0x0000000404077890 */ /* 0x000fe2000fffe03f */
[--C-:B------:R-:W-:Y:S01]  /*23a0*/  IMAD.MOV.U32 R67, RZ, RZ, R151.reuse ;  /* 0x000000ffff437224 */ /* 0x100fe200078e0097 */
[----:B------:R-:W-:Y:S01]  /*23b0*/  MOV R66, R151 ;  /* 0x0000009700427202 */ /* 0x000fe20000000f00 */
[----:B------:R-:W-:Y:S01]  /*23c0*/  IMAD.MOV.U32 R65, RZ, RZ, R151 ;  /* 0x000000ffff417224 */ /* 0x000fe200078e0097 */
        /* <DEDUP_REMOVED lines=205> */
[----:B------:R-:W-:Y:S01]  /*30a0*/  ULDC UR11, c[0x0][0x288] ;  /* 0x0000a200000b7ab9 */ /* 0x000fe20000000800 */
        /* <DEDUP_REMOVED lines=260> */
[----:B------:R-:W-:Y:S02]  /*40f0*/  R2UR UR42, R3 ;  /* 0x00000000032a72ca */ /* 0x000fe400000e0000 */
[----:B------:R-:W-:Y:S02]  /*4100*/  R2UR UR40, R5 ;  /* 0x00000000052872ca */ /* 0x000fe400000e0000 */
[----:B------:R-:W-:-:S09]  /*4110*/  R2UR UR43, R2 ;  /* 0x00000000022b72ca */ /* 0x000fd200000e0000 */
        /* <DEDUP_REMOVED lines=11> */
[----:B------:R-:W-:Y:S01]  /*41d0*/  UIMAD UR5, UR47, -0x50, UR41 ;  /* 0xffffffb02f0578a4 */ /* 0x000fe2000f8e0229 */
[----:B------:R-:W-:Y:S01]  /*41e0*/  IMAD.U32 R7, RZ, RZ, UR57 ;  /* 0x00000039ff077e24 */ /* 0x000fe2000f8e00ff */
[----:B------:R-:W-:Y:S01]  /*41f0*/  UMOV UR7, 0x40000040 ;  /* 0x4000004000077882 */ /* 0x000fe20000000000 */
[----:B------:R-:W-:-:S02]  /*4200*/  UIADD3 UR47, UR47, -0x2, URZ ;  /* 0xfffffffe2f2f7890 */ /* 0x000fc4000fffe03f */
[----:B------:R-:W-:Y:S02]  /*4210*/  UIADD3 UR15, -UR11, 0x51, UR5 ;  /* 0x000000510b0f7890 */ /* 0x000fe4000fffe105 */
[----:B------:R-:W-:-:S03]  /*4220*/  UIADD3 UR14, UR5, 0x50, URZ ;  /* 0x00000050050e7890 */ /* 0x000fc6000fffe03f */
[----:B------:R-:W-:Y:S01]  /*4230*/  UMOV UR5, UR19 ;  /* 0x0000001300057c82 */ /* 0x000fe20008000000 */
[----:B------:R-:W-:Y:S02]  /*4240*/  MOV R3, UR15 ;  /* 0x0000000f00037c02 */ /* 0x000fe40008000f00 */
[----:B------:R-:W-:-:S03]  /*4250*/  IMAD.U32 R5, RZ, RZ, UR14 ;  /* 0x0000000eff057e24 */ /* 0x000fc6000f8e00ff */
[C---:B------:R-:W-:Y:S02]  /*4260*/  IMAD R3, R214.reuse, -0x2, R3 ;  /* 0xfffffffed6037824 */ /* 0x040fe400078e0203 */
[----:B------:R-:W-:-:S03]  /*4270*/  IMAD R2, R214, -0x2, R5 ;  /* 0xfffffffed6027824 */ /* 0x000fc600078e0205 */
[----:B------:R-:W-:-:S04]  /*4280*/  IADD3 R5, R3, 0x8, R4 ;  /* 0x0000000803057810 */ /* 0x000fc80007ffe004 */
[----:B------:R-:W-:Y:S02]  /*4290*/  VIMNMX R5, R2, R5, PT ;  /* 0x0000000502057248 */ /* 0x000fe40003fe0100 */
[----:B------:R-:W-:Y:S02]  /*42a0*/  VIADDMNMX R2, R4, R3, R2, PT ;  /* 0x0000000304027246 */ /* 0x000fe40003800102 */
[C---:B------:R-:W-:Y:S02]  /*42b0*/  ISETP.GT.AND P2, PT, R5.reuse, RZ, PT ;  /* 0x000000ff0500720c */ /* 0x040fe40003f44270 */
[C---:B------:R-:W-:Y:S02]  /*42c0*/  ISETP.GT.AND P3, PT, R5.reuse, 0x1, PT ;  /* 0x000000010500780c */ /* 0x040fe40003f64270 */
[----:B------:R-:W-:Y:S02]  /*42d0*/  ISETP.GT.AND P4, PT, R5, 0x8, PT ;  /* 0x000000080500780c */ /* 0x000fe40003f84270 */
[----:B------:R-:W-:Y:S01]  /*42e0*/  ISETP.GT.AND P5, PT, R2, 0x9, PT ;  /* 0x000000090200780c */ /* 0x000fe20003fa4270 */
        /* <DEDUP_REMOVED lines=35> */
[----:B------:R-:W-:-:S05]  /*4520*/  ISETP.GT.AND P2, PT, R5, 0x9, PT ;  /* 0x000000090500780c */ /* 0x000fca0003f44270 */
[----:B------:R-:W1:Y:S01]  /*4530*/  MUFU.TANH R63, R63 ;  /* 0x0000003f003f7308 */ /* 0x000e620000002400 */
[----:B--2---:R-:W-:Y:S02]  /*4540*/  FSEL R59, R59, -INF , P3 ;  /* 0xff8000003b3b7808 */ /* 0x004fe40001800000 */
[----:B------:R-:W-:Y:S02]  /*4550*/  ISETP.GT.AND P3, PT, R5, 0x10, PT ;  /* 0x000000100500780c */ /* 0x000fe40003f64270 */
[----:B------:R-:W-:-:S03]  /*4560*/  FMNMX.FTZ R17, R58, R59, !PT ;  /* 0x0000003b3a117209 */ /* 0x000fc60007810000 */
[----:B------:R-:W-:Y:S01]  /*4570*/  MUFU.TANH R56, R56 ;  /* 0x0000003800387308 */ /* 0x000fe20000002400 */
[----:B---3--:R-:W-:Y:S02]  /*4580*/  FSEL R62, R62, -INF , P4 ;  /* 0xff8000003e3e7808 */ /* 0x008fe40002000000 */
[----:B------:R-:W-:Y:S02]  /*4590*/  ISETP.GT.AND P4, PT, R2, 0x8, PT ;  /* 0x000000080200780c */ /* 0x000fe40003f84270 */
[----:B------:R-:W-:-:S03]  /*45a0*/  FMNMX.FTZ R20, R62, R17, !PT ;  /* 0x000000113e147209 */ /* 0x000fc60007810000 */
[----:B------:R-:W-:Y:S01]  /*45b0*/  MUFU.TANH R57, R57 ;  /* 0x0000003900397308 */ /* 0x000fe20000002400 */
[----:B-1----:R-:W-:Y:S02]  /*45c0*/  FSEL R63, R63, -INF , P2 ;  /* 0xff8000003f3f7808 */ /* 0x002fe40001000000 */
[----:B------:R-:W-:Y:S02]  /*45d0*/  ISETP.GT.AND P2, PT, R5, 0x11, PT ;  /* 0x000000110500780c */ /* 0x000fe40003f44270 */
[----:B------:R-:W-:-:S03]  /*45e0*/  FMNMX.FTZ R17, R63, R20, !PT ;  /* 0x000000143f117209 */ /* 0x000fc60007810000 */
[----:B------:R-:W1:Y:S01]  /*45f0*/  MUFU.TANH R60, R60 ;  /* 0x0000003c003c7308 */ /* 0x000e620000002400 */
        /* <DEDUP_REMOVED lines=16> */
[----:B------:R-:W-:Y:S01]  /*4700*/  FMUL.FTZ R53, R53, UR10 ;  /* 0x0000000a35357c20 */ /* 0x000fe20008410000 */
[----:B------:R-:W3:Y:S01]  /*4710*/  MUFU.TANH R51, R51 ;  /* 0x0000003300337308 */ /* 0x000ee20000002400 */
[----:B-1----:R-:W-:-:S02]  /*4720*/  FSEL R60, R60, -INF , P4 ;  /* 0xff8000003c3c7808 */ /* 0x002fc40002000000 */
[----:B------:R-:W-:-:S05]  /*4730*/  ISETP.GT.AND P4, PT, R2, 0x19, PT ;  /* 0x000000190200780c */ /* 0x000fca0003f84270 */
[----:B------:R-:W1:Y:S01]  /*4740*/  MUFU.TANH R54, R54 ;  /* 0x0000003600367308 */ /* 0x000e620000002400 */
[----:B--2---:R-:W-:Y:S02]  /*4750*/  FSEL R50, R50, -INF , P3 ;  /* 0xff80000032327808 */ /* 0x004fe40001800000 */
[----:B------:R-:W-:Y:S02]  /*4760*/  ISETP.GT.AND P3, PT, R5, 0x18, PT ;  /* 0x000000180500780c */ /* 0x000fe40003f64270 */
[----:B------:R-:W-:-:S03]  /*4770*/  FMNMX.FTZ R20, R50, R17, !PT ;  /* 0x0000001132147209 */ /* 0x000fc60007810000 */
[----:B------:R-:W2:Y:S01]  /*4780*/  MUFU.TANH R55, R55 ;  /* 0x0000003700377308 */ /* 0x000ea20000002400 */
[----:B---3--:R-:W-:Y:S02]  /*4790*/  FSEL R51, R51, -INF , P2 ;  /* 0xff80000033337808 */ /* 0x008fe40001000000 */
[----:B------:R-:W-:Y:S02]  /*47a0*/  ISETP.GT.AND P2, PT, R5, 0x19, PT ;  /* 0x000000190500780c */ /* 0x000fe40003f44270 */
[----:B------:R-:W-:-:S03]  /*47b0*/  FMNMX.FTZ R17, R51, R20, !PT ;  /* 0x0000001433117209 */ /* 0x000fc60007810000 */
[----:B------:R-:W3:Y:S01]  /*47c0*/  MUFU.TANH R61, R61 ;  /* 0x0000003d003d7308 */ /* 0x000ee20000002400 */
[----:B-1----:R-:W-:Y:S02]  /*47d0*/  FSEL R54, R54, -INF , P3 ;  /* 0xff80000036367808 */ /* 0x002fe40001800000 */
[----:B------:R-:W-:Y:S02]  /*47e0*/  ISETP.GT.AND P3, PT, R5, 0x20, PT ;  /* 0x000000200500780c */ /* 0x000fe40003f64270 */
[----:B------:R-:W-:-:S03]  /*47f0*/  FMNMX.FTZ R20, R54, R17, !PT ;  /* 0x0000001136147209 */ /* 0x000fc60007810000 */
[----:B------:R-:W-:Y:S01]  /*4800*/  MUFU.TANH R48, R48 ;  /* 0x0000003000307308 */ /* 0x000fe20000002400 */
[----:B--2---:R-:W-:Y:S02]  /*4810*/  FSEL R55, R55, -INF , P2 ;  /* 0xff80000037377808 */ /* 0x004fe40001000000 */
[----:B------:R-:W-:Y:S02]  /*4820*/  ISETP.GT.AND P2, PT, R5, 0x21, PT ;  /* 0x000000210500780c */ /* 0x000fe40003f44270 */
[----:B------:R-:W-:-:S03]  /*4830*/  FMNMX.FTZ R17, R55, R20, !PT ;  /* 0x0000001437117209 */ /* 0x000fc60007810000 */
[----:B------:R-:W-:Y:S01]  /*4840*/  MUFU.TANH R49, R49 ;  /* 0x0000003100317308 */ /* 0x000fe20000002400 */
[----:B---3--:R-:W-:Y:S01]  /*4850*/  FSEL R61, R61, -INF , P5 ;  /* 0xff8000003d3d7808 */ /* 0x008fe20002800000 */
[----:B------:R-:W-:Y:S02]  /*4860*/  WARPGROUP.DEPBAR.LE gsb0, 0x0 ;  /* 0x00008000000079c5 */ /* 0x000fe40000010000 */
[----:B------:R-:W-:Y:S01]  /*4870*/  WARPGROUP.ARRIVE ;  /* 0x00000000000079c5 */ /* 0x000fe20000000000 */
[----:B------:R-:W-:Y:S01]  /*4880*/  FMUL.FTZ R42, R42, UR10 ;  /* 0x0000000a2a2a7c20 */ /* 0x000fe20008410000 */
[----:B------:R-:W-:Y:S01]  /*4890*/  FMUL.FTZ R43, R43, UR10 ;  /* 0x0000000a2b2b7c20 */ /* 0x000fe20008410000 */
[----:B------:R-:W-:Y:S01]  /*48a0*/  FMUL.FTZ R46, R46, UR10 ;  /* 0x0000000a2e2e7c20 */ /* 0x000fe20008410000 */
[----:B------:R-:W-:Y:S01]  /*48b0*/  FMUL.FTZ R47, R47, UR10 ;  /* 0x0000000a2f2f7c20 */ /* 0x000fe20008410000 */
[----:B------:R-:W1:Y:S01]  /*48c0*/  MUFU.TANH R52, R52 ;  /* 0x0000003400347308 */ /* 0x000e620000002400 */
[----:B------:R-:W-:Y:S01]  /*48d0*/  HGMMA.64x16x16.F32.BF16 R32, gdesc[UR56], R32, gsb0 ;  /* 0x00200000382079f0 */ /* 0x000fe20008001820 */
[----:B------:R-:W-:Y:S01]  /*48e0*/  FMUL.FTZ R40, R40, UR10 ;  /* 0x0000000a28287c20 */ /* 0x000fe20008410000 */
[----:B------:R-:W-:Y:S01]  /*48f0*/  FMUL.FTZ R41, R41, UR10 ;  /* 0x0000000a29297c20 */ /* 0x000fe20008410000 */
[----:B------:R-:W-:Y:S01]  /*4900*/  FMUL.FTZ R44, R44, UR10 ;  /* 0x0000000a2c2c7c20 */ /* 0x000fe20008410000 */
[----:B------:R-:W-:Y:S01]  /*4910*/  ISETP.GT.AND P5, PT, R2, 0x18, PT ;  /* 0x000000180200780c */ /* 0x000fe20003fa4270 */
[----:B------:R-:W-:-:S02]  /*4920*/  FMUL.FTZ R45, R45, UR10 ;  /* 0x0000000a2d2d7c20 */ /* 0x000fc40008410000 */
[----:B------:R-:W2:Y:S08]  /*4930*/  MUFU.TANH R42, R42 ;  /* 0x0000002a002a7308 */ /* 0x000eb00000002400 */
[----:B------:R-:W3:Y:S01]  /*4940*/  MUFU.TANH R43, R43 ;  /* 0x0000002b002b7308 */ /* 0x000ee20000002400 */
[----:B-1----:R-:W-:-:S07]  /*4950*/  FSEL R52, R52, -INF , P5 ;  /* 0xff80000034347808 */ /* 0x002fce0002800000 */
        /* <DEDUP_REMOVED lines=14> */
[----:B------:R-:W-:Y:S01]  /*4a40*/  ISETP.GT.AND P2, PT, R5, 0x31, PT ;  /* 0x000000310500780c */ /* 0x000fe20003f44270 */
[----:B------:R-:W-:Y:S02]  /*4a50*/  WARPGROUP.DEPBAR.LE gsb0, 0x0 ;  /* 0x00008000000079c5 */ /* 0x000fe40000010000 */
[----:B------:R-:W-:Y:S01]  /*4a60*/  WARPGROUP.ARRIVE ;  /* 0x00000000000079c5 */ /* 0x000fe20000000000 */
[----:B------:R-:W-:Y:S01]  /*4a70*/  FMUL.FTZ R34, R34, UR10 ;  /* 0x0000000a22227c20 */ /* 0x000fe20008410000 */
[----:B------:R-:W-:Y:S01]  /*4a80*/  FMUL.FTZ R35, R35, UR10 ;  /* 0x0000000a23237c20 */ /* 0x000fe20008410000 */
[----:B------:R-:W-:Y:S01]  /*4a90*/  FMUL.FTZ R38, R38, UR10 ;  /* 0x0000000a26267c20 */ /* 0x000fe20008410000 */
[----:B------:R-:W-:Y:S01]  /*4aa0*/  FMUL.FTZ R39, R39, UR10 ;  /* 0x0000000a27277c20 */ /* 0x000fe20008410000 */
[----:B------:R-:W-:Y:S01]  /*4ab0*/  FMNMX.FTZ R17, R47, R20, !PT ;  /* 0x000000142f117209 */ /* 0x000fe20007810000 */
[----:B------:R-:W-:Y:S01]  /*4ac0*/  HGMMA.64x16x16.F32.BF16 R24, gdesc[UR4], R24, gsb0 ;  /* 0x00200000041879f0 */ /* 0x000fe20008001818 */
[----:B------:R-:W1:Y:S01]  /*4ad0*/  MUFU.TANH R34, R34 ;  /* 0x0000002200227308 */ /* 0x000e620000002400 */
[----:B------:R-:W-:Y:S01]  /*4ae0*/  ULDC UR4, c[0x0][0x988] ;  /* 0x0002620000047ab9 */ /* 0x000fe20000000800 */
[----:B------:R-:W-:Y:S01]  /*4af0*/  FMUL.FTZ R32, R32, UR10 ;  /* 0x0000000a20207c20 */ /* 0x000fe20008410000 */
[----:B---3--:R-:W-:Y:S01]  /*4b00*/  FSEL R53, R53, -INF , P4 ;  /* 0xff80000035357808 */ /* 0x008fe20002000000 */
[----:B------:R-:W-:Y:S01]  /*4b10*/  FMUL.FTZ R33, R33, UR10 ;  /* 0x0000000a21217c20 */ /* 0x000fe20008410000 */
[----:B------:R-:W-:Y:S01]  /*4b20*/  FMUL.FTZ R36, R36, UR10 ;  /* 0x0000000a24247c20 */ /* 0x000fe20008410000 */
[----:B------:R-:W-:Y:S01]  /*4b30*/  FMUL.FTZ R37, R37, UR10 ;  /* 0x0000000a25257c20 */ /* 0x000fe20008410000 */
[----:B------:R-:W-:Y:S01]  /*4b40*/  UIADD3 UR6, UR42, -UR11, UR41 ;  /* 0x8000000b2a067290 */ /* 0x000fe2000fffe029 */
[----:B------:R-:W2:Y:S03]  /*4b50*/  MUFU.TANH R35, R35 ;  /* 0x0000002300237308 */ /* 0x000ea60000002400 */
[----:B------:R-:W-:-:S04]  /*4b60*/  UIMAD.WIDE UR6, UR6, 0x66666667, URZ ;  /* 0x66666667060678a5 */ /* 0x000fc8000f8e023f */
[----:B------:R-:W-:Y:S01]  /*4b70*/  USHF.R.U32.HI UR5, URZ, 0x1f, UR7 ;  /* 0x0000001f3f057899 */ /* 0x000fe20008011607 */
[----:B------:R-:W3:Y:S01]  /*4b80*/  MUFU.TANH R38, R38 ;  /* 0x0000002600267308 */ /* 0x000ee20000002400 */
[----:B-1----:R-:W-:Y:S02]  /*4b90*/  FSEL R34, R34, -INF , P3 ;  /* 0xff80000022227808 */ /* 0x002fe40001800000 */
[----:B------:R-:W-:Y:S01]  /*4ba0*/  ISETP.GT.AND P3, PT, R5, 0x38, PT ;  /* 0x000000380500780c */ /* 0x000fe20003f64270 */
[----:B------:R-:W-:Y:S01]  /*4bb0*/  ULEA.HI.SX32 UR5, UR7, UR5, 0x1b ;  /* 0x0000000507057291 */ /* 0x000fe2000f8fda3f */
[----:B------:R-:W-:-:S03]  /*4bc0*/  FMNMX.FTZ R20, R34, R17, !PT ;  /* 0x0000001122147209 */ /* 0x000fc60007810000 */
[----:B------:R-:W1:Y:S01]  /*4bd0*/  MUFU.TANH R39, R39 ;  /* 0x0000002700277308 */ /* 0x000e620000002400 */
[----:B--2---:R-:W-:Y:S01]  /*4be0*/  FSEL R35, R35, -INF , P2 ;  /* 0xff80000023237808 */ /* 0x004fe20001000000 */
[----:B------:R-:W-:Y:S01]  /*4bf0*/  UISETP.LT.AND UP0, UPT, URZ, UR5, UPT ;  /* 0x000000053f00728c */ /* 0x000fe2000bf01270 */
[----:B------:R-:W-:Y:S02]  /*4c00*/  ISETP.GT.AND P2, PT, R5, 0x39, PT ;  /* 0x000000390500780c */ /* 0x000fe40003f44270 */
[----:B------:R-:W-:Y:S01]  /*4c10*/  FMNMX.FTZ R17, R35, R20, !PT ;  /* 0x0000001423117209 */ /* 0x000fe20007810000 */
[----:B------:R-:W-:Y:S02]  /*4c20*/  USEL UR18, URZ, UR5, !UP0 ;  /* 0x000000053f127287 */ /* 0x000fe4000c000000 */
[----:B------:R-:W-:Y:S01]  /*4c30*/  MUFU.TANH R41, R41 ;  /* 0x0000002900297308 */ /* 0x000fe20000002400 */
[----:B---3--:R-:W-:Y:S01]  /*4c40*/  FSEL R38, R38, -INF , P3 ;  /* 0xff80000026267808 */ /* 0x008fe20001800000 */
[----:B------:R-:W-:Y:S01]  /*4c50*/  UISETP.GE.AND UP0, UPT, UR47, UR18, UPT ;  /* 0x000000122f00728c */ /* 0x000fe2000bf06270 */
[----:B------:R-:W-:-:S02]  /*4c60*/  ISETP.GT.AND P3, PT, R5, 0x40, PT ;  /* 0x000000400500780c */ /* 0x000fc40003f64270 */
[----:B------:R-:W-:Y:S02]  /*4c70*/  FMNMX.FTZ R20, R38, R17, !PT ;  /* 0x0000001126147209 */ /* 0x000fe40007810000 */
[----:B------:R-:W-:Y:S01]  /*4c80*/  MOV R226, UR18 ;  /* 0x0000001200e27c02 */ /* 0x000fe20008000f00 */
[----:B------:R-:W-:Y:S01]  /*4c90*/  MUFU.TANH R44, R44 ;  /* 0x0000002c002c7308 */ /* 0x000fe20000002400 */
[----:B-1----:R-:W-:Y:S02]  /*4ca0*/  FSEL R39, R39, -INF , P2 ;  /* 0xff80000027277808 */ /* 0x002fe40001000000 */
[----:B------:R-:W-:Y:S02]  /*4cb0*/  ISETP.GT.AND P2, PT, R5, 0x41, PT ;  /* 0x000000410500780c */ /* 0x000fe40003f44270 */
[----:B------:R-:W-:-:S03]  /*4cc0*/  FMNMX.FTZ R17, R39, R20, !PT ;  /* 0x0000001427117209 */ /* 0x000fc60007810000 */
[----:B------:R-:W-:Y:S01]  /*4cd0*/  MUFU.TANH R45, R45 ;  /* 0x0000002d002d7308 */ /* 0x000fe20000002400 */
[----:B------:R-:W-:Y:S02]  /*4ce0*/  WARPGROUP.DEPBAR.LE gsb0, 0x0 ;  /* 0x00008000000079c5 */ /* 0x000fe40000010000 */
[----:B------:R-:W-:Y:S01]  /*4cf0*/  FMUL.FTZ R26, R26, UR10 ;  /* 0x0000000a1a1a7c20 */ /* 0x000fe20008410000 */
[----:B------:R-:W-:Y:S01]  /*4d00*/  FMUL.FTZ R27, R27, UR10 ;  /* 0x0000000a1b1b7c20 */ /* 0x000fe20008410000 */
[----:B------:R-:W-:Y:S01]  /*4d10*/  FMUL.FTZ R30, R30, UR10 ;  /* 0x0000000a1e1e7c20 */ /* 0x000fe20008410000 */
[----:B------:R-:W-:Y:S02]  /*4d20*/  FMUL.FTZ R31, R31, UR10 ;  /* 0x0000000a1f1f7c20 */ /* 0x000fe40008410000 */
[----:B------:R-:W-:Y:S01]  /*4d30*/  MUFU.TANH R32, R32 ;  /* 0x0000002000207308 */ /* 0x000fe20000002400 */
[----:B------:R-:W-:Y:S01]  /*4d40*/  FMUL.FTZ R24, R24, UR10 ;  /* 0x0000000a18187c20 */ /* 0x000fe20008410000 */
[----:B------:R-:W-:Y:S01]  /*4d50*/  FMUL.FTZ R25, R25, UR10 ;  /* 0x0000000a19197c20 */ /* 0x000fe20008410000 */
[----:B------:R-:W-:Y:S01]  /*4d60*/  FMUL.FTZ R28, R28, UR10 ;  /* 0x0000000a1c1c7c20 */ /* 0x000fe20008410000 */
[----:B------:R-:W-:Y:S01]  /*4d70*/  FMUL.FTZ R29, R29, UR10 ;  /* 0x0000000a1d1d7c20 */ /* 0x000fe20008410000 */
[----:B------:R1:W-:Y:S03]  /*4d80*/  @!P1 SYNCS.ARRIVE.TRANS64.RED.A1T0 RZ, [R0+URZ], RZ ;  /* 0x000000ff00ff99a7 */ /* 0x0003e6000810043f */
[----:B------:R-:W2:Y:S08]  /*4d90*/  MUFU.TANH R26, R26 ;  /* 0x0000001a001a7308 */ /* 0x000eb00000002400 */
[----:B------:R-:W3:Y:S08]  /*4da0*/  MUFU.TANH R27, R27 ;  /* 0x0000001b001b7308 */ /* 0x000ef00000002400 */
[----:B------:R-:W4:Y:S01]  /*4db0*/  MUFU.TANH R30, R30 ;  /* 0x0000001e001e7308 */ /* 0x000f220000002400 */
[----:B--2---:R-:W-:-:S02]  /*4dc0*/  FSEL R26, R26, -INF , P3 ;  /* 0xff8000001a1a7808 */ /* 0x004fc40001800000 */
[----:B------:R-:W-:Y:S02]  /*4dd0*/  ISETP.GT.AND P3, PT, R5, 0x48, PT ;  /* 0x000000480500780c */ /* 0x000fe40003f64270 */
[----:B------:R-:W-:-:S03]  /*4de0*/  FMNMX.FTZ R20, R26, R17, !PT ;  /* 0x000000111a147209 */ /* 0x000fc60007810000 */
[----:B------:R-:W2:Y:S01]  /*4df0*/  MUFU.TANH R31, R31 ;  /* 0x0000001f001f7308 */ /* 0x000ea20000002400 */
[----:B---3--:R-:W-:Y:S02]  /*4e00*/  FSEL R27, R27, -INF , P2 ;  /* 0xff8000001b1b7808 */ /* 0x008fe40001000000 */
[----:B------:R-:W-:Y:S02]  /*4e10*/  ISETP.GT.AND P2, PT, R5, 0x49, PT ;  /* 0x000000490500780c */ /* 0x000fe40003f44270 */
[----:B------:R-:W-:-:S03]  /*4e20*/  FMNMX.FTZ R5, R27, R20, !PT ;  /* 0x000000141b057209 */ /* 0x000fc60007810000 */
[----:B------:R-:W-:Y:S01]  /*4e30*/  MUFU.TANH R33, R33 ;  /* 0x0000002100217308 */ /* 0x000fe20000002400 */
[----:B----4-:R-:W-:Y:S02]  /*4e40*/  FSEL R30, R30, -INF , P3 ;  /* 0xff8000001e1e7808 */ /* 0x010fe40001800000 */
[----:B------:R-:W-:Y:S02]  /*4e50*/  ISETP.GT.AND P3, PT, R2, 0x1, PT ;  /* 0x000000010200780c */ /* 0x000fe40003f64270 */
[----:B------:R-:W-:Y:S02]  /*4e60*/  FMNMX.FTZ R20, R30, R5, !PT ;  /* 0x000000051e147209 */ /* 0x000fe40007810000 */
[----:B------:R-:W-:Y:S01]  /*4e70*/  FSEL R57, R57, -INF , P3 ;  /* 0xff80000039397808 */ /* 0x000fe20001800000 */
[----:B------:R-:W3:Y:S01]  /*4e80*/  MUFU.TANH R36, R36 ;  /* 0x0000002400247308 */ /* 0x000ee20000002400 */
[----:B--2---:R-:W-:Y:S02]  /*4e90*/  FSEL R31, R31, -INF , P2 ;  /* 0xff8000001f1f7808 */ /* 0x004fe40001000000 */
[----:B------:R-:W-:-:S02]  /*4ea0*/  ISETP.GT.AND P2, PT, R2, RZ, PT ;  /* 0x000000ff0200720c */ /* 0x000fc40003f44270 */
[----:B------:R-:W-:Y:S02]  /*4eb0*/  FMNMX.FTZ R20, R31, R20, !PT ;  /* 0x000000141f147209 */ /* 0x000fe40007810000 */
[----:B------:R-:W-:Y:S01]  /*4ec0*/  FSEL R56, R56, -INF , P2 ;  /* 0xff80000038387808 */ /* 0x000fe20001000000 */
[----:B------:R-:W-:Y:S01]  /*4ed0*/  MUFU.TANH R37, R37 ;  /* 0x0000002500257308 */ /* 0x000fe20000002400 */
[C---:B------:R-:W-:Y:S01]  /*4ee0*/  ISETP.GT.AND P2, PT, R2.reuse, 0x10, PT ;  /* 0x000000100200780c */ /* 0x040fe20003f44270 */
[----:B------:R-:W2:Y:S01]  /*4ef0*/  SHFL.BFLY PT, R5, R20, 0x2, 0x1f ;  /* 0x0c401f0014057f89 */ /* 0x000ea200000e0000 */
[----:B------:R-:W-:Y:S02]  /*4f00*/  ISETP.GT.AND P3, PT, R2, 0x11, PT ;  /* 0x000000110200780c */ /* 0x000fe40003f64270 */
[----:B------:R-:W-:Y:S02]  /*4f10*/  FSEL R48, R48, -INF , P2 ;  /* 0xff80000030307808 */ /* 0x000fe40001000000 */
[----:B------:R-:W-:Y:S01]  /*4f20*/  FSEL R49, R49, -INF , P3 ;  /* 0xff80000031317808 */ /* 0x000fe20001800000 */
[----:B------:R-:W4:Y:S01]  /*4f30*/  MUFU.TANH R24, R24 ;  /* 0x0000001800187308 */ /* 0x000f220000002400 */
[----:B------:R-:W-:-:S04]  /*4f40*/  ISETP.GT.AND P2, PT, R2, 0x20, PT ;  /* 0x000000200200780c */ /* 0x000fc80003f44270 */
[----:B------:R-:W-:Y:S02]  /*4f50*/  FSEL R40, R40, -INF , P2 ;  /* 0xff80000028287808 */ /* 0x000fe40001000000 */
[----:B------:R-:W-:Y:S01]  /*4f60*/  ISETP.GT.AND P2, PT, R2, 0x28, PT ;  /* 0x000000280200780c */ /* 0x000fe20003f44270 */
[----:B------:R-:W-:Y:S03]  /*4f70*/  MUFU.TANH R25, R25 ;  /* 0x0000001900197308 */ /* 0x000fe60000002400 */
[----:B------:R-:W-:Y:S02]  /*4f80*/  FSEL R44, R44, -INF , P2 ;  /* 0xff8000002c2c7808 */ /* 0x000fe40001000000 */
[----:B------:R-:W-:-:S03]  /*4f90*/  ISETP.GT.AND P2, PT, R2, 0x30, PT ;  /* 0x000000300200780c */ /* 0x000fc60003f44270 */
[----:B------:R-:W5:Y:S01]  /*4fa0*/  MUFU.TANH R28, R28 ;  /* 0x0000001c001c7308 */ /* 0x000f620000002400 */
[----:B------:R-:W-:Y:S02]  /*4fb0*/  FSEL R32, R32, -INF , P2 ;  /* 0xff80000020207808 */ /* 0x000fe40001000000 */
[----:B--2---:R-:W-:Y:S02]  /*4fc0*/  FMNMX.FTZ R5, R20, R5, !PT ;  /* 0x0000000514057209 */ /* 0x004fe40007810000 */
[----:B------:R-:W-:-:S03]  /*4fd0*/  ISETP.GT.AND P2, PT, R2, 0x38, PT ;  /* 0x000000380200780c */ /* 0x000fc60003f44270 */
[----:B------:R-:W2:Y:S01]  /*4fe0*/  SHFL.BFLY PT, R20, R5, 0x1, 0x1f ;  /* 0x0c201f0005147f89 */ /* 0x000ea200000e0000 */
[----:B---3--:R-:W-:Y:S01]  /*4ff0*/  FSEL R36, R36, -INF , P2 ;  /* 0xff80000024247808 */ /* 0x008fe20001000000 */
[----:B------:R-:W3:Y:S01]  /*5000*/  MUFU.TANH R29, R29 ;  /* 0x0000001d001d7308 */ /* 0x000ee20000002400 */
[----:B------:R-:W-:-:S04]  /*5010*/  ISETP.GT.AND P2, PT, R2, 0x40, PT ;  /* 0x000000400200780c */ /* 0x000fc80003f44270 */
[----:B----4-:R-:W-:Y:S02]  /*5020*/  FSEL R24, R24, -INF , P2 ;  /* 0xff80000018187808 */ /* 0x010fe40001000000 */
[----:B------:R-:W-:-:S04]  /*5030*/  ISETP.GT.AND P2, PT, R2, 0x48, PT ;  /* 0x000000480200780c */ /* 0x000fc80003f44270 */
[----:B-----5:R-:W-:Y:S02]  /*5040*/  FSEL R28, R28, -INF , P2 ;  /* 0xff8000001c1c7808 */ /* 0x020fe40001000000 */
[----:B--2---:R-:W-:Y:S02]  /*5050*/  FMNMX.FTZ R3, R5, R20, !PT ;  /* 0x0000001405037209 */ /* 0x004fe40007810000 */
[----:B------:R-:W-:Y:S02]  /*5060*/  FMNMX.FTZ R5, R56, R57, !PT ;  /* 0x0000003938057209 */ /* 0x000fe40007810000 */
[C---:B------:R-:W-:Y:S01]  /*5070*/  FSETP.NEU.FTZ.AND P3, PT, R3.reuse, -INF , PT ;  /* 0xff8000000300780b */ /* 0x040fe20003f7d000 */
[----:B------:R-:W-:Y:S01]  /*5080*/  FMUL.FTZ R17, R3, UR4 ;  /* 0x0000000403117c20 */ /* 0x000fe20008410000 */
[----:B------:R-:W-:-:S04]  /*5090*/  FMNMX.FTZ R4, R60, R5, !PT ;  /* 0x000000053c047209 */ /* 0x000fc80007810000 */
[----:B------:R-:W-:Y:S02]  /*50a0*/  FMNMX.FTZ R5, R61, R4, !PT ;  /* 0x000000043d057209 */ /* 0x000fe40007810000 */
[----:B------:R-:W-:Y:S02]  /*50b0*/  FSEL R17, R17, RZ, P3 ;  /* 0x000000ff11117208 */ /* 0x000fe40001800000 */
[----:B------:R-:W-:Y:S02]  /*50c0*/  FMNMX.FTZ R4, R48, R5, !PT ;  /* 0x0000000530047209 */ /* 0x000fe40007810000 */
[----:B------:R-:W-:Y:S01]  /*50d0*/  ISETP.GT.AND P3, PT, R2, 0x21, PT ;  /* 0x000000210200780c */ /* 0x000fe20003f64270 */
[--C-:B------:R-:W-:Y:S01]  /*50e0*/  FFMA.FTZ R58, R58, UR4, -R17.reuse ;  /* 0x000000043a3a7c23 */ /* 0x100fe20008010811 */
[----:B------:R-:W-:Y:S01]  /*50f0*/  FMNMX.FTZ R5, R49, R4, !PT ;  /* 0x0000000431057209 */ /* 0x000fe20007810000 */
[--C-:B------:R-:W-:Y:S01]  /*5100*/  FFMA.FTZ R59, R59, UR4, -R17.reuse ;  /* 0x000000043b3b7c23 */ /* 0x100fe20008010811 */
[----:B------:R-:W-:Y:S01]  /*5110*/  FSEL R41, R41, -INF , P3 ;  /* 0xff80000029297808 */ /* 0x000fe20001800000 */
[--C-:B------:R-:W-:Y:S01]  /*5120*/  FFMA.FTZ R62, R62, UR4, -R17.reuse ;  /* 0x000000043e3e7c23 */ /* 0x100fe20008010811 */
[----:B------:R-:W-:Y:S01]  /*5130*/  FMNMX.FTZ R4, R52, R5, !PT ;  /* 0x0000000534047209 */ /* 0x000fe20007810000 */
[----:B------:R-:W-:Y:S01]  /*5140*/  MUFU.EX2 R58, R58 ;  /* 0x0000003a003a7308 */ /* 0x000fe20000000800 */
[----:B------:R-:W-:Y:S01]  /*5150*/  ISETP.GT.AND P3, PT, R2, 0x29, PT ;  /* 0x000000290200780c */ /* 0x000fe20003f64270 */
[--C-:B------:R-:W-:Y:S01]  /*5160*/  FFMA.FTZ R63, R63, UR4, -R17.reuse ;  /* 0x000000043f3f7c23 */ /* 0x100fe20008010811 */
[----:B------:R-:W-:Y:S01]  /*5170*/  FMNMX.FTZ R5, R53, R4, !PT ;  /* 0x0000000435057209 */ /* 0x000fe20007810000 */
[--C-:B------:R-:W-:Y:S01]  /*5180*/  FFMA.FTZ R50, R50, UR4, -R17.reuse ;  /* 0x0000000432327c23 */ /* 0x100fe20008010811 */
[----:B------:R-:W-:Y:S01]  /*5190*/  FSEL R45, R45, -INF , P3 ;  /* 0xff8000002d2d7808 */ /* 0x000fe20001800000 */
[--C-:B------:R-:W-:Y:S01]  /*51a0*/  FFMA.FTZ R51, R51, UR4, -R17.reuse ;  /* 0x0000000433337c23 */ /* 0x100fe20008010811 */
[----:B------:R-:W-:Y:S01]  /*51b0*/  FMNMX.FTZ R4, R40, R5, !PT ;  /* 0x0000000528047209 */ /* 0x000fe20007810000 */
[----:B------:R-:W2:Y:S01]  /*51c0*/  MUFU.EX2 R59, R59 ;  /* 0x0000003b003b7308 */ /* 0x000ea20000000800 */
        /* <DEDUP_REMOVED lines=15> */
[----:B------:R-:W4:Y:S01]  /*52c0*/  MUFU.EX2 R63, R63 ;  /* 0x0000003f003f7308 */ /* 0x000f220000000800 */
        /* <DEDUP_REMOVED lines=12> */
[----:B---3--:R-:W-:Y:S01]  /*5390*/  FSEL R29, R29, -INF , P3 ;  /* 0xff8000001d1d7808 */ /* 0x008fe20001800000 */
[--C-:B------:R-:W-:Y:S01]  /*53a0*/  FFMA.FTZ R27, R27, UR4, -R17.reuse ;  /* 0x000000041b1b7c23 */ /* 0x100fe20008010811 */
[----:B------:R-:W-:Y:S01]  /*53b0*/  FMNMX.FTZ R4, R24, R5, !PT ;  /* 0x0000000518047209 */ /* 0x000fe20007810000 */
[----:B------:R-:W3:Y:S01]  /*53c0*/  MUFU.EX2 R51, R51 ;  /* 0x0000003300337308 */ /* 0x000ee20000000800 */
[--C-:B------:R-:W-:Y:S01]  /*53d0*/  FFMA.FTZ R30, R30, UR4, -R17.reuse ;  /* 0x000000041e1e7c23 */ /* 0x100fe20008010811 */
[----:B------:R-:W-:Y:S01]  /*53e0*/  FFMA.FTZ R17, R31, UR4, -R17 ;  /* 0x000000041f117c23 */ /* 0x000fe20008010811 */
[----:B------:R-:W-:-:S02]  /*53f0*/  FMNMX.FTZ R5, R25, R4, !PT ;  /* 0x0000000419057209 */ /* 0x000fc40007810000 */
[----:B--2---:R-:W-:Y:S02]  /*5400*/  F2FP.BF16.F32.PACK_AB R209, R59, R58 ;  /* 0x0000003a3bd1723e */ /* 0x004fe400000010ff */
[----:B------:R-:W-:Y:S01]  /*5410*/  FMNMX.FTZ R2, R28, R5, !PT ;  /* 0x000000051c027209 */ /* 0x000fe20007810000 */
[----:B------:R-:W-:Y:S01]  /*5420*/  MUFU.EX2 R54, R54 ;  /* 0x0000003600367308 */ /* 0x000fe20000000800 */
[----:B----4-:R-:W-:Y:S02]  /*5430*/  F2FP.BF16.F32.PACK_AB R211, R63, R62 ;  /* 0x0000003e3fd3723e */ /* 0x010fe400000010ff */
[----:B------:R-:W-:Y:S02]  /*5440*/  FMNMX.FTZ R2, R29, R2, !PT ;  /* 0x000000021d027209 */ /* 0x000fe40007810000 */
[----:B------:R-:W-:-:S03]  /*5450*/  MOV R31, R151 ;  /* 0x00000097001f7202 */ /* 0x000fc60000000f00 */
[----:B------:R-:W2:Y:S01]  /*5460*/  SHFL.BFLY PT, R5, R2, 0x2, 0x1f ;  /* 0x0c401f0002057f89 */ /* 0x000ea200000e0000 */
[----:B------:R-:W4:Y:S01]  /*5470*/  MUFU.EX2 R55, R55 ;  /* 0x0000003700377308 */ /* 0x000f220000000800 */
[----:B---3--:R-:W-:-:S07]  /*5480*/  F2FP.BF16.F32.PACK_AB R205, R51, R50 ;  /* 0x0000003233cd723e */ /* 0x008fce00000010ff */
[----:B------:R-:W-:Y:S08]  /*5490*/  MUFU.EX2 R42, R42 ;  /* 0x0000002a002a7308 */ /* 0x000ff00000000800 */
[----:B------:R-:W3:Y:S01]  /*54a0*/  MUFU.EX2 R43, R43 ;  /* 0x0000002b002b7308 */ /* 0x000ee20000000800 */
[----:B----4-:R-:W-:Y:S02]  /*54b0*/  F2FP.BF16.F32.PACK_AB R207, R55, R54 ;  /* 0x0000003637cf723e */ /* 0x010fe400000010ff */
[----:B--2---:R-:W-:-:S05]  /*54c0*/  FMNMX.FTZ R5, R2, R5, !PT ;  /* 0x0000000502057209 */ /* 0x004fca0007810000 */
[----:B------:R-:W-:Y:S01]  /*54d0*/  MUFU.EX2 R46, R46 ;  /* 0x0000002e002e7308 */ /* 0x000fe20000000800 */
[----:B------:R-:W2:Y:S07]  /*54e0*/  SHFL.BFLY PT, R4, R5, 0x1, 0x1f ;  /* 0x0c201f0005047f89 */ /* 0x000eae00000e0000 */
[----:B------:R-:W4:Y:S01]  /*54f0*/  MUFU.EX2 R47, R47 ;  /* 0x0000002f002f7308 */ /* 0x000f220000000800 */
[----:B---3--:R-:W-:-:S07]  /*5500*/  F2FP.BF16.F32.PACK_AB R201, R43, R42 ;  /* 0x0000002a2bc9723e */ /* 0x008fce00000010ff */
[----:B------:R-:W-:Y:S08]  /*5510*/  MUFU.EX2 R34, R34 ;  /* 0x0000002200227308 */ /* 0x000ff00000000800 */
[----:B------:R-:W3:Y:S01]  /*5520*/  MUFU.EX2 R35, R35 ;  /* 0x0000002300237308 */ /* 0x000ee20000000800 */
[----:B----4-:R-:W-:Y:S02]  /*5530*/  F2FP.BF16.F32.PACK_AB R203, R47, R46 ;  /* 0x0000002e2fcb723e */ /* 0x010fe400000010ff */
[----:B--2---:R-:W-:Y:S01]  /*5540*/  FMNMX.FTZ R4, R5, R4, !PT ;  /* 0x0000000405047209 */ /* 0x004fe20007810000 */
[----:B------:R-:W-:Y:S01]  /*5550*/  FADD.FTZ R5, R58, R59 ;  /* 0x0000003b3a057221 */ /* 0x000fe20000010000 */
[----:B------:R-:W-:Y:S01]  /*5560*/  IMAD.MOV.U32 R59, RZ, RZ, R151 ;  /* 0x000000ffff3b7224 */ /* 0x000fe200078e0097 */
[----:B------:R-:W-:-:S02]  /*5570*/  MOV R58, R151 ;  /* 0x00000097003a7202 */ /* 0x000fc40000000f00 */
[----:B------:R-:W-:Y:S01]  /*5580*/  MUFU.EX2 R38, R38 ;  /* 0x0000002600267308 */ /* 0x000fe20000000800 */
[C---:B------:R-:W-:Y:S01]  /*5590*/  FMUL.FTZ R2, R4.reuse, UR4 ;  /* 0x0000000404027c20 */ /* 0x040fe20008410000 */
[----:B------:R-:W-:Y:S01]  /*55a0*/  FSETP.NEU.FTZ.AND P2, PT, R4, -INF , PT ;  /* 0xff8000000400780b */ /* 0x000fe20003f5d000 */
[----:B------:R-:W-:Y:S01]  /*55b0*/  FADD.FTZ R20, R62, R5 ;  /* 0x000000053e147221 */ /* 0x000fe20000010000 */
[----:B------:R-:W-:Y:S02]  /*55c0*/  MOV R62, R151 ;  /* 0x00000097003e7202 */ /* 0x000fe40000000f00 */
[----:B------:R-:W-:Y:S01]  /*55d0*/  FSEL R2, R2, RZ, P2 ;  /* 0x000000ff02027208 */ /* 0x000fe20001000000 */
[----:B------:R-:W-:Y:S01]  /*55e0*/  FADD.FTZ R5, R63, R20 ;  /* 0x000000143f057221 */ /* 0x000fe20000010000 */
[----:B------:R-:W-:Y:S01]  /*55f0*/  MUFU.EX2 R39, R39 ;  /* 0x0000002700277308 */ /* 0x000fe20000000800 */
        /* <DEDUP_REMOVED lines=10> */
[----:B------:R-:W-:Y:S01]  /*56a0*/  FADD.FTZ R20, R50, R5 ;  /* 0x0000000532147221 */ /* 0x000fe20000010000 */
[--C-:B------:R-:W-:Y:S01]  /*56b0*/  FFMA.FTZ R53, R53, UR4, -R2.reuse ;  /* 0x0000000435357c23 */ /* 0x100fe20008010802 */
[--C-:B------:R-:W-:Y:S01]  /*56c0*/  FFMA.FTZ R40, R40, UR4, -R2.reuse ;  /* 0x0000000428287c23 */ /* 0x100fe20008010802 */
[----:B------:R-:W-:Y:S01]  /*56d0*/  FFMA.FTZ R41, R41, UR4, -R2 ;  /* 0x0000000429297c23 */ /* 0x000fe20008010802 */
[----:B------:R-:W-:Y:S01]  /*56e0*/  FADD.FTZ R21, R51, R20 ;  /* 0x0000001433157221 */ /* 0x000fe20000010000 */
[--C-:B------:R-:W-:Y:S01]  /*56f0*/  FFMA.FTZ R44, R44, UR4, -R2.reuse ;  /* 0x000000042c2c7c23 */ /* 0x100fe20008010802 */
[----:B------:R-:W2:Y:S01]  /*5700*/  MUFU.EX2 R57, R57 ;  /* 0x0000003900397308 */ /* 0x000ea20000000800 */
[--C-:B------:R-:W-:Y:S01]  /*5710*/  FFMA.FTZ R45, R45, UR4, -R2.reuse ;  /* 0x000000042d2d7c23 */ /* 0x100fe20008010802 */
[----:B------:R-:W-:Y:S01]  /*5720*/  FADD.FTZ R64, R54, R21 ;  /* 0x0000001536407221 */ /* 0x000fe20000010000 */
[--C-:B------:R-:W-:Y:S01]  /*5730*/  FFMA.FTZ R32, R32, UR4, -R2.reuse ;  /* 0x0000000420207c23 */ /* 0x100fe20008010802 */
[--C-:B------:R-:W-:Y:S01]  /*5740*/  FFMA.FTZ R33, R33, UR4, -R2.reuse ;  /* 0x0000000421217c23 */ /* 0x100fe20008010802 */
[----:B------:R-:W-:Y:S01]  /*5750*/  FFMA.FTZ R36, R36, UR4, -R2 ;  /* 0x0000000424247c23 */ /* 0x000fe20008010802 */
[----:B------:R-:W-:Y:S01]  /*5760*/  FADD.FTZ R21, R55, R64 ;  /* 0x0000004037157221 */ /* 0x000fe20000010000 */
[--C-:B------:R-:W-:Y:S01]  /*5770*/  FFMA.FTZ R37, R37, UR4, -R2.reuse ;  /* 0x0000000425257c23 */ /* 0x100fe20008010802 */
[----:B------:R-:W4:Y:S01]  /*5780*/  MUFU.EX2 R60, R60 ;  /* 0x0000003c003c7308 */ /* 0x000f220000000800 */
[--C-:B------:R-:W-:Y:S01]  /*5790*/  FFMA.FTZ R24, R24, UR4, -R2.reuse ;  /* 0x0000000418187c23 */ /* 0x100fe20008010802 */
[----:B------:R-:W-:Y:S01]  /*57a0*/  FADD.FTZ R64, R42, R21 ;  /* 0x000000152a407221 */ /* 0x000fe20000010000 */
[--C-:B------:R-:W-:Y:S01]  /*57b0*/  FFMA.FTZ R25, R25, UR4, -R2.reuse ;  /* 0x0000000419197c23 */ /* 0x100fe20008010802 */
[--C-:B------:R-:W-:Y:S01]  /*57c0*/  FFMA.FTZ R28, R28, UR4, -R2.reuse ;  /* 0x000000041c1c7c23 */ /* 0x100fe20008010802 */
[----:B------:R-:W-:Y:S01]  /*57d0*/  FFMA.FTZ R2, R29, UR4, -R2 ;  /* 0x000000041d027c23 */ /* 0x000fe20008010802 */
[----:B------:R-:W-:Y:S01]  /*57e0*/  FADD.FTZ R21, R43, R64 ;  /* 0x000000402b157221 */ /* 0x000fe20000010000 */
[----:B---3--:R-:W-:Y:S01]  /*57f0*/  F2FP.BF16.F32.PACK_AB R197, R35, R34 ;  /* 0x0000002223c5723e */ /* 0x008fe200000010ff */
[----:B------:R-:W3:Y:S01]  /*5800*/  MUFU.EX2 R61, R61 ;  /* 0x0000003d003d7308 */ /* 0x000ee20000000800 */
[----:B--2---:R-:W-:Y:S01]  /*5810*/  FADD.FTZ R5, R56, R57 ;  /* 0x0000003938057221 */ /* 0x004fe20000010000 */
[----:B-1----:R-:W-:Y:S01]  /*5820*/  FADD.FTZ R0, R46, R21 ;  /* 0x000000152e007221 */ /* 0x002fe20000010000 */
[----:B------:R-:W-:Y:S01]  /*5830*/  F2FP.BF16.F32.PACK_AB R199, R39, R38 ;  /* 0x0000002627c7723e */ /* 0x000fe200000010ff */
[----:B------:R-:W-:Y:S01]  /*5840*/  IMAD.MOV.U32 R55, RZ, RZ, R151 ;  /* 0x000000ffff377224 */ /* 0x000fe200078e0097 */
[----:B------:R-:W-:Y:S01]  /*5850*/  F2FP.BF16.F32.PACK_AB R208, R57, R56 ;  /* 0x0000003839d0723e */ /* 0x000fe200000010ff */
[----:B------:R-:W-:Y:S01]  /*5860*/  FADD.FTZ R21, R47, R0 ;  /* 0x000000002f157221 */ /* 0x000fe20000010000 */
[-C--:B------:R-:W-:Y:S01]  /*5870*/  MOV R64, R151.reuse ;  /* 0x0000009700407202 */ /* 0x080fe20000000f00 */
[----:B------:R-:W1:Y:S01]  /*5880*/  MUFU.EX2 R48, R48 ;  /* 0x0000003000307308 */ /* 0x000e620000000800 */
[----:B----4-:R-:W-:Y:S01]  /*5890*/  FADD.FTZ R20, R60, R5 ;  /* 0x000000053c147221 */ /* 0x010fe20000010000 */
[--C-:B------:R-:W-:Y:S01]  /*58a0*/  IMAD.MOV.U32 R57, RZ, RZ, R151.reuse ;  /* 0x000000ffff397224 */ /* 0x100fe200078e0097 */
[-C--:B------:R-:W-:Y:S01]  /*58b0*/  MOV R56, R151.reuse ;  /* 0x0000009700387202 */ /* 0x080fe20000000f00 */
[--C-:B------:R-:W-:Y:S01]  /*58c0*/  IMAD.MOV.U32 R51, RZ, RZ, R151.reuse ;  /* 0x000000ffff337224 */ /* 0x100fe200078e0097 */
[-C--:B------:R-:W-:Y:S01]  /*58d0*/  MOV R54, R151.reuse ;  /* 0x0000009700367202 */ /* 0x080fe20000000f00 */
[--C-:B------:R-:W-:Y:S01]  /*58e0*/  IMAD.MOV.U32 R47, RZ, RZ, R151.reuse ;  /* 0x000000ffff2f7224 */ /* 0x100fe200078e0097 */
[-C--:B------:R-:W-:Y:S01]  /*58f0*/  MOV R50, R151.reuse ;  /* 0x0000009700327202 */ /* 0x080fe20000000f00 */
[----:B------:R-:W2:Y:S01]  /*5900*/  MUFU.EX2 R49, R49 ;  /* 0x0000003100317308 */ /* 0x000ea20000000800 */
[C---:B---3--:R-:W-:Y:S01]  /*5910*/  FADD.FTZ R5, R61.reuse, R20 ;  /* 0x000000143d057221 */ /* 0x048fe20000010000 */
[----:B------:R-:W-:Y:S01]  /*5920*/  F2FP.BF16.F32.PACK_AB R210, R61, R60 ;  /* 0x0000003c3dd2723e */ /* 0x000fe200000010ff */
[--C-:B------:R-:W-:Y:S01]  /*5930*/  IMAD.MOV.U32 R61, RZ, RZ, R151.reuse ;  /* 0x000000ffff3d7224 */ /* 0x100fe200078e0097 */
[-C--:B------:R-:W-:Y:S01]  /*5940*/  MOV R60, R151.reuse ;  /* 0x00000097003c7202 */ /* 0x080fe20000000f00 */
[----:B------:R-:W-:Y:S01]  /*5950*/  IMAD.MOV.U32 R43, RZ, RZ, R151 ;  /* 0x000000ffff2b7224 */ /* 0x000fe200078e0097 */
[----:B------:R-:W-:-:S02]  /*5960*/  MOV R46, R151 ;  /* 0x00000097002e7202 */ /* 0x000fc40000000f00 */
[----:B------:R-:W3:Y:S01]  /*5970*/  MUFU.EX2 R52, R52 ;  /* 0x0000003400347308 */ /* 0x000ee20000000800 */
[----:B-1----:R-:W-:Y:S01]  /*5980*/  FADD.FTZ R20, R48, R5 ;  /* 0x0000000530147221 */ /* 0x002fe20000010000 */
[----:B------:R-:W-:-:S06]  /*5990*/  MOV R42, R151 ;  /* 0x00000097002a7202 */ /* 0x000fcc0000000f00 */
[----:B------:R-:W1:Y:S01]  /*59a0*/  MUFU.EX2 R53, R53 ;  /* 0x0000003500357308 */ /* 0x000e620000000800 */
[C---:B--2---:R-:W-:Y:S01]  /*59b0*/  FADD.FTZ R5, R49.reuse, R20 ;  /* 0x0000001431057221 */ /* 0x044fe20000010000 */
[----:B------:R-:W-:Y:S01]  /*59c0*/  F2FP.BF16.F32.PACK_AB R204, R49, R48 ;  /* 0x0000003031cc723e */ /* 0x000fe200000010ff */
[----:B------:R-:W-:Y:S01]  /*59d0*/  IMAD.MOV.U32 R49, RZ, RZ, R151 ;  /* 0x000000ffff317224 */ /* 0x000fe200078e0097 */
[----:B------:R-:W-:-:S04]  /*59e0*/  MOV R48, R151 ;  /* 0x0000009700307202 */ /* 0x000fc80000000f00 */
[----:B------:R-:W2:Y:S01]  /*59f0*/  MUFU.EX2 R40, R40 ;  /* 0x0000002800287308 */ /* 0x000ea20000000800 */
[----:B---3--:R-:W-:-:S07]  /*5a00*/  FADD.FTZ R20, R52, R5 ;  /* 0x0000000534147221 */ /* 0x008fce0000010000 */
[----:B------:R-:W3:Y:S01]  /*5a10*/  MUFU.EX2 R41, R41 ;  /* 0x0000002900297308 */ /* 0x000ee20000000800 */
[C---:B-1----:R-:W-:Y:S01]  /*5a20*/  FADD.FTZ R5, R53.reuse, R20 ;  /* 0x0000001435057221 */ /* 0x042fe20000010000 */
[----:B------:R-:W-:Y:S01]  /*5a30*/  FADD.FTZ R20, R34, R21 ;  /* 0x0000001522147221 */ /* 0x000fe20000010000 */
[----:B------:R-:W-:Y:S01]  /*5a40*/  F2FP.BF16.F32.PACK_AB R206, R53, R52 ;  /* 0x0000003435ce723e */ /* 0x000fe200000010ff */
[--C-:B------:R-:W-:Y:S01]  /*5a50*/  IMAD.MOV.U32 R53, RZ, RZ, R151.reuse ;  /* 0x000000ffff357224 */ /* 0x100fe200078e0097 */
[-C--:B------:R-:W-:Y:S01]  /*5a60*/  MOV R52, R151.reuse ;  /* 0x0000009700347202 */ /* 0x080fe20000000f00 */
[----:B------:R-:W-:Y:S01]  /*5a70*/  FADD.FTZ R21, R35, R20 ;  /* 0x0000001423157221 */ /* 0x000fe20000010000 */
[----:B------:R-:W-:Y:S01]  /*5a80*/  IMAD.MOV.U32 R35, RZ, RZ, R151 ;  /* 0x000000ffff237224 */ /* 0x000fe200078e0097 */
[----:B------:R-:W1:Y:S01]  /*5a90*/  MUFU.EX2 R44, R44 ;  /* 0x0000002c002c7308 */ /* 0x000e620000000800 */
[----:B--2---:R-:W-:Y:S01]  /*5aa0*/  FADD.FTZ R0, R40, R5 ;  /* 0x0000000528007221 */ /* 0x004fe20000010000 */
[----:B------:R-:W-:Y:S01]  /*5ab0*/  FADD.FTZ R20, R38, R21 ;  /* 0x0000001526147221 */ /* 0x000fe20000010000 */
[----:B------:R-:W-:Y:S01]  /*5ac0*/  MOV R38, R151 ;  /* 0x0000009700267202 */ /* 0x000fe20000000f00 */
[----:B------:R-:W-:-:S02]  /*5ad0*/  IMAD.MOV.U32 R34, RZ, RZ, R151 ;  /* 0x000000ffff227224 */ /* 0x000fc400078e0097 */
[----:B------:R-:W-:Y:S01]  /*5ae0*/  FADD.FTZ R21, R39, R20 ;  /* 0x0000001427157221 */ /* 0x000fe20000010000 */
[--C-:B------:R-:W-:Y:S01]  /*5af0*/  IMAD.MOV.U32 R39, RZ, RZ, R151.reuse ;  /* 0x000000ffff277224 */ /* 0x100fe200078e0097 */
[----:B------:R-:W2:Y:S01]  /*5b00*/  MUFU.EX2 R45, R45 ;  /* 0x0000002d002d7308 */ /* 0x000ea20000000800 */
[C---:B---3--:R-:W-:Y:S01]  /*5b10*/  FADD.FTZ R5, R41.reuse, R0 ;  /* 0x0000000029057221 */ /* 0x048fe20000010000 */
[----:B------:R-:W-:Y:S01]  /*5b20*/  F2FP.BF16.F32.PACK_AB R200, R41, R40 ;  /* 0x0000002829c8723e */ /* 0x000fe200000010ff */
[----:B------:R-:W-:Y:S01]  /*5b30*/  IMAD.MOV.U32 R41, RZ, RZ, R151 ;  /* 0x000000ffff297224 */ /* 0x000fe200078e0097 */
[----:B------:R-:W-:-:S04]  /*5b40*/  MOV R40, R151 ;  /* 0x0000009700287202 */ /* 0x000fc80000000f00 */
[----:B------:R-:W3:Y:S01]  /*5b50*/  MUFU.EX2 R32, R32 ;  /* 0x0000002000207308 */ /* 0x000ee20000000800 */
[----:B-1----:R-:W-:-:S07]  /*5b60*/  FADD.FTZ R0, R44, R5 ;  /* 0x000000052c007221 */ /* 0x002fce0000010000 */
        /* <DEDUP_REMOVED lines=22> */
[----:B--2---:R-:W-:-:S07]  /*5cd0*/  FADD.FTZ R20, R30, R21 ;  /* 0x000000151e147221 */ /* 0x004fce0000010000 */
[----:B------:R-:W2:Y:S01]  /*5ce0*/  MUFU.EX2 R17, R17 ;  /* 0x0000001100117308 */ /* 0x000ea20000000800 */
[C---:B---3--:R-:W-:Y:S01]  /*5cf0*/  FADD.FTZ R29, R37.reuse, R0 ;  /* 0x00000000251d7221 */ /* 0x048fe20000010000 */
[----:B------:R-:W-:Y:S01]  /*5d00*/  F2FP.BF16.F32.PACK_AB R198, R37, R36 ;  /* 0x0000002425c6723e */ /* 0x000fe200000010ff */
[----:B------:R-:W-:Y:S01]  /*5d10*/  IMAD.MOV.U32 R37, RZ, RZ, R151 ;  /* 0x000000ffff257224 */ /* 0x000fe200078e0097 */
[----:B------:R-:W-:-:S04]  /*5d20*/  MOV R36, R151 ;  /* 0x0000009700247202 */ /* 0x000fc80000000f00 */
[----:B------:R-:W3:Y:S01]  /*5d30*/  MUFU.EX2 R25, R25 ;  /* 0x0000001900197308 */ /* 0x000ee20000000800 */
[----:B-1----:R-:W-:Y:S01]  /*5d40*/  FADD.FTZ R0, R24, R29 ;  /* 0x0000001d18007221 */ /* 0x002fe20000010000 */
[----:B------:R-:W-:-:S06]  /*5d50*/  MOV R29, R151 ;  /* 0x00000097001d7202 */ /* 0x000fcc0000000f00 */
[----:B------:R-:W1:Y:S01]  /*5d60*/  MUFU.EX2 R28, R28 ;  /* 0x0000001c001c7308 */ /* 0x000e620000000800 */
[C---:B--2---:R-:W-:Y:S01]  /*5d70*/  FADD.FTZ R5, R17.reuse, R20 ;  /* 0x0000001411057221 */ /* 0x044fe20000010000 */
[----:B------:R-:W-:Y:S01]  /*5d80*/  F2FP.BF16.F32.PACK_AB R195, R17, R30 ;  /* 0x0000001e11c3723e */ /* 0x000fe200000010ff */
[----:B------:R-:W-:-:S05]  /*5d90*/  IMAD.MOV.U32 R30, RZ, RZ, R151 ;  /* 0x000000ffff1e7224 */ /* 0x000fca00078e0097 */
[----:B------:R2:W4:Y:S01]  /*5da0*/  MUFU.EX2 R21, R2 ;  /* 0x0000000200157308 */ /* 0x0005220000000800 */
[C---:B---3--:R-:W-:Y:S01]  /*5db0*/  FADD.FTZ R17, R25.reuse, R0 ;  /* 0x0000000019117221 */ /* 0x048fe20000010000 */
[----:B------:R-:W-:Y:S01]  /*5dc0*/  F2FP.BF16.F32.PACK_AB R192, R25, R24 ;  /* 0x0000001819c0723e */ /* 0x000fe200000010ff */
[----:B------:R-:W-:Y:S01]  /*5dd0*/  IMAD.MOV.U32 R24, RZ, RZ, R151 ;  /* 0x000000ffff187224 */ /* 0x000fe200078e0097 */
[----:B------:R-:W-:Y:S01]  /*5de0*/  MOV R25, R151 ;  /* 0x0000009700197202 */ /* 0x000fe20000000f00 */
[----:B-1----:R-:W-:Y:S01]  /*5df0*/  FADD.FTZ R0, R28, R17 ;  /* 0x000000111c007221 */ /* 0x002fe20000010000 */
[----:B--2---:R-:W-:-:S03]  /*5e00*/  IMAD.MOV.U32 R2, RZ, RZ, 0x3f800000 ;  /* 0x3f800000ff027424 */ /* 0x004fc600078e00ff */
[C---:B----4-:R-:W-:Y:S01]  /*5e10*/  FADD.FTZ R17, R21.reuse, R0 ;  /* 0x0000000015117221 */ /* 0x050fe20000010000 */
[----:B------:R-:W-:Y:S01]  /*5e20*/  F2FP.BF16.F32.PACK_AB R194, R21, R28 ;  /* 0x0000001c15c2723e */ /* 0x000fe200000010ff */
[----:B------:R-:W-:Y:S02]  /*5e30*/  IMAD.MOV.U32 R0, RZ, RZ, 0x3f800000 ;  /* 0x3f800000ff007424 */ /* 0x000fe400078e00ff */
[----:B------:R-:W-:Y:S01]  /*5e40*/  IMAD.MOV.U32 R28, RZ, RZ, R151 ;  /* 0x000000ffff1c7224 */ /* 0x000fe200078e0097 */
[----:B------:R-:W-:Y:S06]  /*5e50*/  @!P2 BRA `(.L_x_1954) ;  /* 0x0000004400a8a947 */ /* 0x000fec0003800000 */
[----:B------:R-:W-:Y:S01]  /*5e60*/  R2UR UR61, R16 ;  /* 0x00000000103d72ca */ /* 0x000fe200000e0000 */
[----:B------:R-:W-:Y:S01]  /*5e70*/  ULDC.64 UR4, c[0x0][0x3f8] ;  /* 0x0000fe0000047ab9 */ /* 0x000fe20000000a00 */
[----:B------:R-:W-:Y:S01]  /*5e80*/  MOV R20, R3 ;  /* 0x0000000300147202 */ /* 0x000fe20000000f00 */
        /* <DEDUP_REMOVED lines=66> */
[----:B------:R-:W-:Y:S01]  /*62b0*/  IMAD.U32 R225, RZ, RZ, UR4 ;  /* 0x00000004ffe17e24 */ /* 0x000fe2000f8e00ff */
[----:B------:R-:W-:Y:S01]  /*62c0*/  MOV R227, UR5 ;  /* 0x0000000500e37c02 */ /* 0x000fe20008000f00 */
[----:B------:R-:W-:Y:S01]  /*62d0*/  UMOV UR45, UR47 ;  /* 0x0000002f002d7c82 */ /* 0x000fe20008000000 */
[----:B------:R-:W-:-:S05]  /*62e0*/  UMOV UR41, UR46 ;  /* 0x0000002e00297c82 */ /* 0x000fca0008000000 */
.L_x_1963:
        /* <DEDUP_REMOVED lines=8> */
.L_x_1955:
[----:B------:R-:W-:Y:S01]  /*6370*/  R2UR UR4, R16 ;  /* 0x00000000100472ca */ /* 0x000fe200000e0000 */
[----:B------:R-:W-:-:S12]  /*6380*/  ULEA UR47, UR46, UR60, 0x3 ;  /* 0x0000003c2e2f7291 */ /* 0x000fd8000f8e183f */
[----:B------:R-:W-:-:S04]  /*6390*/  MOV R3, UR4 ;  /* 0x0000000400037c02 */ /* 0x000fc80008000f00 */
[----:B------:R-:W-:-:S04]  /*63a0*/  SHF.L.U32 R3, R3, 0x1f, RZ ;  /* 0x0000001f03037819 */ /* 0x000fc800000006ff */
[----:B------:R1:W2:Y:S01]  /*63b0*/  SYNCS.PHASECHK.TRANS64.TRYWAIT P2, [UR47+0x38830], R3 ;  /* 0x03883003ff0075a7 */ /* 0x0002a2000804016f */
[----:B------:R-:W-:Y:S05]  /*63c0*/  @!P0 BRA `(.L_x_1956) ;  /* 0x0000000000048947 */ /* 0x000fea0003800000 */
[----:B------:R-:W-:Y:S01]  /*63d0*/  BPT.TRAP 0x1 ;  /* 0x000000040000795c */ /* 0x000fe20000300000 */
.L_x_1956:
[----:B--2---:R-:W-:Y:S05]  /*63e0*/  @P2 BRA `(.L_x_1957) ;  /* 0x0000000000082947 */ /* 0x004fea0003800000 */
[----:B------:R-:W2:Y:S02]  /*63f0*/  SYNCS.PHASECHK.TRANS64.TRYWAIT P2, [UR47+0x38830], R3 ;  /* 0x03883003ff0075a7 */ /* 0x000ea4000804016f */
[----:B--2---:R-:W-:Y:S05]  /*6400*/  @!P2 BRA `(.L_x_1958) ;  /* 0x000000e00090a947 */ /* 0x004fea0003800000 */
.L_x_1957:
[----:B------:R-:W-:Y:S01]  /*6410*/  R2UR UR10, R18 ;  /* 0x00000000120a72ca */ /* 0x000fe200000e0000 */
[----:B------:R-:W-:Y:S01]  /*6420*/  UIMAD UR4, UR46, 0xa00, UR40 ;  /* 0x00000a002e0478a4 */ /* 0x000fe2000f8e0228 */
[----:B------:R-:W-:Y:S01]  /*6430*/  R2UR UR11, R19 ;  /* 0x00000000130b72ca */ /* 0x000fe200000e0000 */
[----:B------:R-:W-:Y:S01]  /*6440*/  WARPGROUP.ARRIVE ;  /* 0x00000000000079c5 */ /* 0x000fe20000000000 */
[----:B------:R-:W-:Y:S01]  /*6450*/  UMOV UR59, 0x40000040 ;  /* 0x40000040003b7882 */ /* 0x000fe20000000000 */
[----:B------:R-:W-:Y:S01]  /*6460*/  R2UR UR6, R14 ;  /* 0x000000000e0672ca */ /* 0x000fe200000e0000 */
[----:B------:R-:W-:Y:S01]  /*6470*/  UIADD3 UR18, UR4, 0x286, URZ ;  /* 0x0000028604127890 */ /* 0x000fe2000fffe03f */
[----:B------:R-:W-:Y:S01]  /*6480*/  R2UR UR7, R15 ;  /* 0x000000000f0772ca */ /* 0x000fe200000e0000 */
[----:B------:R-:W-:Y:S01]  /*6490*/  UMOV UR58, UR4 ;  /* 0x00000004003a7c82 */ /* 0x000fe20008000000 */
[----:B------:R-:W-:Y:S01]  /*64a0*/  R2UR UR14, R12 ;  /* 0x000000000c0e72ca */ /* 0x000fe200000e0000 */
[----:B------:R-:W-:Y:S01]  /*64b0*/  UMOV UR19, 0x40000040 ;  /* 0x4000004000137882 */ /* 0x000fe20000000000 */
[----:B------:R-:W-:Y:S01]  /*64c0*/  R2UR UR15, R13 ;  /* 0x000000000d0f72ca */ /* 0x000fe200000e0000 */
[----:B------:R-:W-:Y:S01]  /*64d0*/  UIADD3 UR22, UR4, 0x500, URZ ;  /* 0x0000050004167890 */ /* 0x000fe2000fffe03f */
[-C--:B------:R-:W-:Y:S01]  /*64e0*/  FMUL.FTZ R24, R24, R0.reuse ;  /* 0x0000000018187220 */ /* 0x080fe20000410000 */
[----:B------:R-:W-:Y:S01]  /*64f0*/  UMOV UR56, UR10 ;  /* 0x0000000a00387c82 */ /* 0x000fe20008000000 */
[----:B------:R-:W-:Y:S01]  /*6500*/  UMOV UR57, UR11 ;  /* 0x0000000b00397c82 */ /* 0x000fe20008000000 */
[----:B------:R-:W-:Y:S01]  /*6510*/  UMOV UR23, 0x40000040 ;  /* 0x4000004000177882 */ /* 0x000fe20000000000 */
[----:B------:R-:W-:Y:S01]  /*6520*/  HGMMA.64x16x16.F32.BF16 R184, gdesc[UR56], RZ, !UPT, gsb0 ;  /* 0x0020000038b879f0 */ /* 0x000fe2000c0018ff */
[----:B------:R-:W-:Y:S01]  /*6530*/  UIADD3 UR58, UR4, 0x80, URZ ;  /* 0x00000080043a7890 */ /* 0x000fe2000fffe03f */
[-C--:B------:R-:W-:Y:S01]  /*6540*/  FMUL.FTZ R25, R25, R0.reuse ;  /* 0x0000000019197220 */ /* 0x080fe20000410000 */
[----:B------:R-:W-:Y:S01]  /*6550*/  UMOV UR59, 0x40000040 ;  /* 0x40000040003b7882 */ /* 0x000fe20000000000 */
[----:B------:R-:W-:Y:S01]  /*6560*/  UMOV UR56, UR10 ;  /* 0x0000000a00387c82 */ /* 0x000fe20008000000 */
[----:B------:R-:W-:Y:S01]  /*6570*/  UMOV UR57, UR11 ;  /* 0x0000000b00397c82 */ /* 0x000fe20008000000 */
        /* <DEDUP_REMOVED lines=56> */
[----:B------:R-:W-:Y:S01]  /*6900*/  UMOV UR59, 0x40000040 ;  /* 0x40000040003b7882 */ /* 0x000fe20000000000 */
[----:B------:R-:W-:Y:S01]  /*6910*/  UMOV UR56, UR10 ;  /* 0x0000000a00387c82 */ /* 0x000fe20008000000 */
[----:B------:R-:W-:Y:S01]  /*6920*/  UMOV UR57, UR11 ;  /* 0x0000000b00397c82 */ /* 0x000fe20008000000 */
        /* <DEDUP_REMOVED lines=97> */
[----:B------:R-:W-:Y:S01]  /*6f40*/  UMOV UR59, 0x40000040 ;  /* 0x40000040003b7882 */ /* 0x000fe20000000000 */
[----:B------:R-:W-:Y:S01]  /*6f50*/  UMOV UR56, UR10 ;  /* 0x0000000a00387c82 */ /* 0x000fe20008000000 */
[----:B------:R-:W-:Y:S01]  /*6f60*/  UMOV UR57, UR11 ;  /* 0x0000000b00397c82 */ /* 0x000fe20008000000 */
[----:B------:R-:W-:Y:S02]  /*6f70*/  R2UR UR10, R10 ;  /* 0x000000000a0a72ca */ /* 0x000fe400000e0000 */
[----:B------:R-:W-:Y:S01]  /*6f80*/  R2UR UR11, R11 ;  /* 0x000000000b0b72ca */ /* 0x000fe200000e0000 */
[----:B------:R-:W-:Y:S02]  /*6f90*/  WARPGROUP.DEPBAR.LE gsb0, 0x0 ;  /* 0x00008000000079c5 */ /* 0x000fe40000010000 */
[----:B------:R-:W-:-:S06]  /*6fa0*/  WARPGROUP.ARRIVE ;  /* 0x00000000000079c5 */ /* 0x000fcc0000000000 */
[----:B------:R-:W-:Y:S01]  /*6fb0*/  HGMMA.64x16x16.F32.BF16 R152, gdesc[UR56], RZ, !UPT, gsb0 ;  /* 0x00200000389879f0 */ /* 0x000fe2000c0018ff */
[----:B------:R-:W-:Y:S01]  /*6fc0*/  UIADD3 UR58, UR4, 0x2, URZ ;  /* 0x00000002043a7890 */ /* 0x000fe2000fffe03f */
[----:B------:R-:W-:Y:S01]  /*6fd0*/  UMOV UR59, 0x40000040 ;  /* 0x40000040003b7882 */ /* 0x000fe20000000000 */
[----:B------:R-:W-:Y:S01]  /*6fe0*/  UMOV UR56, UR6 ;  /* 0x0000000600387c82 */ /* 0x000fe20008000000 */
[----:B------:R-:W-:Y:S01]  /*6ff0*/  UMOV UR57, UR7 ;  /* 0x0000000700397c82 */ /* 0x000fe20008000000 */
[----:B------:R-:W-:Y:S02]  /*7000*/  WARPGROUP.DEPBAR.LE gsb0, 0x0 ;  /* 0x00008000000079c5 */ /* 0x000fe40000010000 */
[----:B------:R-:W-:-:S06]  /*7010*/  WARPGROUP.ARRIVE ;  /* 0x00000000000079c5 */ /* 0x000fcc0000000000 */
[----:B------:R-:W-:Y:S01]  /*7020*/  HGMMA.64x16x16.F32.BF16 R184, gdesc[UR56], R184, gsb0 ;  /* 0x0020000038b879f0 */ /* 0x000fe200080018b8 */
        /* <DEDUP_REMOVED lines=62> */
[----:B------:R-:W-:Y:S01]  /*7410*/  UIADD3 UR14, UR4, 0x284, URZ ;  /* 0x00000284040e7890 */ /* 0x000fe2000fffe03f */
[----:B------:R-:W-:Y:S01]  /*7420*/  UMOV UR15, 0x40000040 ;  /* 0x40000040000f7882 */ /* 0x000fe20000000000 */
        /* <DEDUP_REMOVED lines=345> */
.L_x_1959:
[----:B------:R-:W-:Y:S01]  /*89c0*/  ULEA UR5, UR41, UR60, 0x3 ;  /* 0x0000003c29057291 */ /* 0x000fe2000f8e183f */
[----:B------:R-:W-:-:S05]  /*89d0*/  IMAD.U32 R0, RZ, RZ, UR61 ;  /* 0x0000003dff007e24 */ /* 0x000fca000f8e00ff */
[----:B------:R-:W-:-:S04]  /*89e0*/  SHF.L.U32 R0, R0, 0x1f, RZ ;  /* 0x0000001f00007819 */ /* 0x000fc800000006ff */
[----:B------:R3:W4:Y:S01]  /*89f0*/  SYNCS.PHASECHK.TRANS64.TRYWAIT P2, [UR5+0x38850], R0 ;  /* 0x03885000ff0075a7 */ /* 0x0007220008040145 */
[----:B------:R-:W-:Y:S05]  /*8a00*/  @!P0 BRA `(.L_x_1960) ;  /* 0x0000000000048947 */ /* 0x000fea0003800000 */
[----:B------:R-:W-:Y:S01]  /*8a10*/  BPT.TRAP 0x1 ;  /* 0x000000040000795c */ /* 0x000fe20000300000 */
.L_x_1960:
[----:B----4-:R-:W-:Y:S05]  /*8a20*/  @P2 BRA `(.L_x_1961) ;  /* 0x0000000000082947 */ /* 0x010fea0003800000 */
[----:B------:R-:W4:Y:S02]  /*8a30*/  SYNCS.PHASECHK.TRANS64.TRYWAIT P2, [UR5+0x38850], R0 ;  /* 0x03885000ff0075a7 */ /* 0x000f240008040145 */
[----:B----4-:R-:W-:Y:S05]  /*8a40*/  @!P2 BRA `(.L_x_1962) ;  /* 0x000000bc0018a947 */ /* 0x010fea0003800000 */
.L_x_1961:
[----:B------:R-:W-:Y:S01]  /*8a50*/  UIADD3 UR4, UR60, 0x400, URZ ;  /* 0x000004003c047890 */ /* 0x000fe2000fffe03f */
[----:B------:R-:W-:Y:S01]  /*8a60*/  WARPGROUP.ARRIVE ;  /* 0x00000000000079c5 */ /* 0x000fe20000000000 */
[----:B------:R-:W-:Y:S01]  /*8a70*/  UMOV UR7, 0x40000040 ;  /* 0x4000004000077882 */ /* 0x000fe20000000000 */
[----:B------:R-:W-:Y:S01]  /*8a80*/  UMOV UR11, 0x40000040 ;  /* 0x40000040000b7882 */ /* 0x000fe20000000000 */
[----:B------:R-:W-:Y:S01]  /*8a90*/  USHF.R.U32.HI UR4, URZ, 0x4, UR4 ;  /* 0x000000043f047899 */ /* 0x000fe20008011604 */
[----:B------:R-:W-:Y:S02]  /*8aa0*/  R2UR UR15, R225 ;  /* 0x00000000e10f72ca */ /* 0x000fe400000e0000 */
[----:B------:R-:W-:Y:S01]  /*8ab0*/  R2UR UR14, R227 ;  /* 0x00000000e30e72ca */ /* 0x000fe200000e0000 */
[----:B------:R-:W-:Y:S01]  /*8ac0*/  ULOP3.LUT UR4, UR4, 0x3fff, URZ, 0xc0, !UPT ;  /* 0x00003fff04047892 */ /* 0x000fe2000f8ec03f */
[----:B------:R-:W-:-:S03]  /*8ad0*/  R2UR UR61, R16 ;  /* 0x00000000103d72ca */ /* 0x000fc600000e0000 */
[----:B------:R-:W-:-:S04]  /*8ae0*/  ULOP3.LUT UR4, UR4, 0x2800000, URZ, 0xfc, !UPT ;  /* 0x0280000004047892 */ /* 0x000fc8000f8efc3f */
[----:B------:R-:W-:Y:S02]  /*8af0*/  UIMAD UR6, UR41, 0xa00, UR4 ;  /* 0x00000a00290678a4 */ /* 0x000fe4000f8e0204 */
[----:B------:R-:W-:Y:S02]  /*8b00*/  UISETP.NE.U32.AND UP0, UPT, UR15, URZ, UPT ;  /* 0x0000003f0f00728c */ /* 0x000fe4000bf05070 */
[----:B------:R-:W-:Y:S02]  /*8b10*/  UIADD3 UR10, UR6, 0x80, URZ ;  /* 0x00000080060a7890 */ /* 0x000fe4000fffe03f */
[----:B------:R-:W-:Y:S02]  /*8b20*/  UIMAD UR4, UR45, -0x50, UR42 ;  /* 0xffffffb02d0478a4 */ /* 0x000fe4000f8e022a */
[----:B------:R-:W-:-:S07]  /*8b30*/  UISETP.NE.AND.EX UP0, UPT, UR14, URZ, UPT, UP0 ;  /* 0x0000003f0e00728c */ /* 0x000fce000bf05300 */
[----:B------:R-:W-:Y:S01]  /*8b40*/  HGMMA.64x256x16.F32.BF16 R24, R208, gdesc[UR4].tnspB, R24, gsb0 ;  /* 0x43e00004d0187df0 */ /* 0x000fe20008001818 */
[----:B------:R-:W-:Y:S01]  /*8b50*/  UIADD3 UR4, UR4, 0x1, URZ ;  /* 0x0000000104047890 */ /* 0x000fe2000fffe03f */
[----:B------:R-:W-:Y:S01]  /*8b60*/  ULDC UR14, c[0x0][0x404] ;  /* 0x00010100000e7ab9 */ /* 0x000fe20000000800 */
[----:B------:R-:W-:Y:S01]  /*8b70*/  UMOV UR41, UR46 ;  /* 0x0000002e00297c82 */ /* 0x000fe20008000000 */
[----:B------:R-:W-:Y:S01]  /*8b80*/  USEL UR7, UR14, 0x1, UP0 ;  /* 0x000000010e077887 */ /* 0x000fe20008000000 */
[----:B------:R-:W-:-:S13]  /*8b90*/  R2UR UR14, R226 ;  /* 0x00000000e20e72ca */ /* 0x000fda00000e0000 */
[----:B------:R-:W-:Y:S02]  /*8ba0*/  UISETP.GT.AND UP0, UPT, UR45, UR14, UPT ;  /* 0x0000000e2d00728c */ /* 0x000fe4000bf04270 */
[----:B------:R-:W-:Y:S01]  /*8bb0*/  UIADD3 UR45, UR45, -0x1, URZ ;  /* 0xffffffff2d2d7890 */ /* 0x000fe2000fffe03f */
        /* <DEDUP_REMOVED lines=9> */
[----:B------:R-:W-:Y:S01]  /*8c50*/  ULDC UR10, c[0x0][0x2e0] ;  /* 0x0000b800000a7ab9 */ /* 0x000fe20000000800 */
[----:B------:R-:W-:Y:S01]  /*8c60*/  UMOV UR11, 0x40000040 ;  /* 0x40000040000b7882 */ /* 0x000fe20000000000 */
[----:B------:R-:W-:Y:S02]  /*8c70*/  UIMAD UR7, UR7, UR10, UR4 ;  /* 0x0000000a070772a4 */ /* 0x000fe4000f8e0204 */
[----:B------:R-:W-:Y:S01]  /*8c80*/  UIADD3 UR10, UR6, 0x180, URZ ;  /* 0x00000180060a7890 */ /* 0x000fe2000fffe03f */
[----:B------:R-:W-:Y:S01]  /*8c90*/  ULDC UR4, c[0x0][0x9d8] ;  /* 0x0002760000047ab9 */ /* 0x000fe20000000800 */
[----:B------:R-:W-:Y:S01]  /*8ca0*/  UIADD3 UR6, UR6, 0x200, URZ ;  /* 0x0000020006067890 */ /* 0x000fe2000fffe03f */
[----:B------:R-:W-:Y:S01]  /*8cb0*/  FMUL.FTZ R2, R187, UR4 ;  /* 0x00000004bb027c20 */ /* 0x000fe20008410000 */
[----:B------:R-:W-:Y:S01]  /*8cc0*/  FMUL.FTZ R187, R189, UR4 ;  /* 0x00000004bdbb7c20 */ /* 0x000fe20008410000 */
[----:B-1-3--:R-:W-:Y:S01]  /*8cd0*/  FMUL.FTZ R0, R186, UR4 ;  /* 0x00000004ba007c20 */ /* 0x00afe20008410000 */
[----:B------:R-:W1:Y:S01]  /*8ce0*/  LDC R189, c[0x0][0x288] ;  /* 0x0000a200ffbd7b82 */ /* 0x000e620000000800 */
[----:B--2---:R-:W-:Y:S01]  /*8cf0*/  FMUL.FTZ R4, R184, UR4 ;  /* 0x00000004b8047c20 */ /* 0x004fe20008410000 */
        /* <DEDUP_REMOVED lines=14> */
[----:B------:R-:W3:Y:S01]  /*8de0*/  MUFU.TANH R185, R185 ;  /* 0x000000b900b97308 */ /* 0x000ee20000002400 */
[----:B------:R-:W-:Y:S01]  /*8df0*/  FMUL.FTZ R179, R183, UR4 ;  /* 0x00000004b7b37c20 */ /* 0x000fe20008410000 */
[----:B------:R-:W-:Y:S01]  /*8e00*/  FMUL.FTZ R183, R172, UR4 ;  /* 0x00000004acb77c20 */ /* 0x000fe20008410000 */
[----:B------:R-:W-:Y:S01]  /*8e10*/  FMUL.FTZ R172, R160, UR4 ;  /* 0x00000004a0ac7c20 */ /* 0x000fe20008410000 */
[----:B------:R-:W-:Y:S01]  /*8e20*/  FMUL.FTZ R174, R174, UR4 ;  /* 0x00000004aeae7c20 */ /* 0x000fe20008410000 */
[----:B------:R-:W-:Y:S01]  /*8e30*/  FMUL.FTZ R175, R175, UR4 ;  /* 0x00000004afaf7c20 */ /* 0x000fe20008410000 */
[----:B------:R-:W-:Y:S01]  /*8e40*/  FMUL.FTZ R162, R162, UR4 ;  /* 0x00000004a2a27c20 */ /* 0x000fe20008410000 */
[----:B------:R-:W-:Y:S01]  /*8e50*/  FMUL.FTZ R163, R163, UR4 ;  /* 0x00000004a3a37c20 */ /* 0x000fe20008410000 */
[----:B-1----:R-:W-:Y:S01]  /*8e60*/  IADD3 R169, -R189, UR7, RZ ;  /* 0x00000007bda97c10 */ /* 0x002fe2000fffe1ff */
[----:B------:R-:W1:Y:S01]  /*8e70*/  MUFU.TANH R186, R186 ;  /* 0x000000ba00ba7308 */ /* 0x000e620000002400 */
[----:B------:R-:W-:Y:S01]  /*8e80*/  FMUL.FTZ R166, R166, UR4 ;  /* 0x00000004a6a67c20 */ /* 0x000fe20008410000 */
[----:B------:R-:W-:Y:S01]  /*8e90*/  FMUL.FTZ R167, R167, UR4 ;  /* 0x00000004a7a77c20 */ /* 0x000fe20008410000 */
[----:B------:R-:W-:Y:S01]  /*8ea0*/  FMUL.FTZ R154, R154, UR4 ;  /* 0x000000049a9a7c20 */ /* 0x000fe20008410000 */
[----:B------:R-:W-:-:S02]  /*8eb0*/  IMAD R168, R214, -0x2, R169 ;  /* 0xfffffffed6a87824 */ /* 0x000fc400078e02a9 */
[----:B------:R-:W-:Y:S01]  /*8ec0*/  FMUL.FTZ R155, R155, UR4 ;  /* 0x000000049b9b7c20 */ /* 0x000fe20008410000 */
[----:B------:R-:W-:Y:S01]  /*8ed0*/  FMUL.FTZ R158, R158, UR4 ;  /* 0x000000049e9e7c20 */ /* 0x000fe20008410000 */
[----:B------:R-:W-:Y:S01]  /*8ee0*/  UMOV UR7, 0x40000040 ;  /* 0x4000004000077882 */ /* 0x000fe20000000000 */
[----:B------:R-:W4:Y:S01]  /*8ef0*/  MUFU.TANH R187, R187 ;  /* 0x000000bb00bb7308 */ /* 0x000f220000002400 */
[----:B------:R-:W-:-:S04]  /*8f00*/  IADD3 R189, R215, R168, RZ ;  /* 0x000000a8d7bd7210 */ /* 0x000fc80007ffe0ff */
[C---:B------:R-:W-:Y:S02]  /*8f10*/  ISETP.GT.AND P2, PT, R189.reuse, RZ, PT ;  /* 0x000000ffbd00720c */ /* 0x040fe40003f44270 */
[C---:B------:R-:W-:Y:S01]  /*8f20*/  ISETP.GT.AND P3, PT, R189.reuse, 0x1, PT ;  /* 0x00000001bd00780c */ /* 0x040fe20003f64270 */
[----:B------:R-:W5:Y:S01]  /*8f30*/  MUFU.TANH R188, R188 ;  /* 0x000000bc00bc7308 */ /* 0x000f620000002400 */
[----:B--2---:R-:W-:Y:S02]  /*8f40*/  FSEL R160, R4, -INF , P2 ;  /* 0xff80000004a07808 */ /* 0x004fe40001000000 */
[----:B------:R-:W-:Y:S02]  /*8f50*/  ISETP.GT.AND P2, PT, R189, 0x8, PT ;  /* 0x00000008bd00780c */ /* 0x000fe40003f44270 */
[----:B---3--:R-:W-:Y:S01]  /*8f60*/  FSEL R168, R185, -INF , P3 ;  /* 0xff800000b9a87808 */ /* 0x008fe20001800000 */
[----:B------:R-:W-:Y:S01]  /*8f70*/  FMUL.FTZ R185, R161, UR4 ;  /* 0x00000004a1b97c20 */ /* 0x000fe20008410000 */
[----:B------:R-:W-:Y:S01]  /*8f80*/  FMNMX.FTZ R169, R160, R21, !PT ;  /* 0x00000015a0a97209 */ /* 0x000fe20007810000 */
[----:B------:R-:W-:Y:S01]  /*8f90*/  MUFU.TANH R190, R190 ;  /* 0x000000be00be7308 */ /* 0x000fe20000002400 */
[----:B-1----:R-:W-:-:S02]  /*8fa0*/  FSEL R161, R186, -INF , P2 ;  /* 0xff800000baa17808 */ /* 0x002fc40001000000 */
[C---:B------:R-:W-:Y:S02]  /*8fb0*/  ISETP.GT.AND P3, PT, R189.reuse, 0x9, PT ;  /* 0x00000009bd00780c */ /* 0x040fe40003f64270 */
[----:B------:R-:W-:Y:S02]  /*8fc0*/  FMNMX.FTZ R186, R168, R169, !PT ;  /* 0x000000a9a8ba7209 */ /* 0x000fe40007810000 */
[----:B------:R-:W-:Y:S01]  /*8fd0*/  ISETP.GT.AND P2, PT, R189, 0x10, PT ;  /* 0x00000010bd00780c */ /* 0x000fe20003f44270 */
[----:B------:R-:W1:Y:S01]  /*8fe0*/  MUFU.TANH R191, R191 ;  /* 0x000000bf00bf7308 */ /* 0x000e620000002400 */
[----:B----4-:R-:W-:Y:S01]  /*8ff0*/  FSEL R169, R187, -INF , P3 ;  /* 0xff800000bba97808 */ /* 0x010fe20001800000 */
[----:B------:R-:W-:Y:S01]  /*9000*/  FMUL.FTZ R187, R165, UR4 ;  /* 0x00000004a5bb7c20 */ /* 0x000fe20008410000 */
[----:B------:R-:W-:-:S05]  /*9010*/  ISETP.GT.AND P3, PT, R189, 0x11, PT ;  /* 0x00000011bd00780c */ /* 0x000fca0003f64270 */
[----:B------:R-:W2:Y:S08]  /*9020*/  MUFU.TANH R180, R180 ;  /* 0x000000b400b47308 */ /* 0x000eb00000002400 */
[----:B------:R-:W3:Y:S08]  /*9030*/  MUFU.TANH R181, R181 ;  /* 0x000000b500b57308 */ /* 0x000ef00000002400 */
[----:B------:R5:W-:Y:S08]  /*9040*/  MUFU.TANH R4, R172 ;  /* 0x000000ac00047308 */ /* 0x000bf00000002400 */
[----:B------:R-:W4:Y:S01]  /*9050*/  MUFU.TANH R182, R182 ;  /* 0x000000b600b67308 */ /* 0x000f220000002400 */
[----:B-----5:R-:W-:-:S02]  /*9060*/  FSEL R172, R188, -INF , P2 ;  /* 0xff800000bcac7808 */ /* 0x020fc40001000000 */
[----:B------:R-:W-:-:S04]  /*9070*/  ISETP.GT.AND P2, PT, R189, 0x18, PT ;  /* 0x00000018bd00780c */ /* 0x000fc80003f44270 */
[----:B-1----:R-:W-:Y:S01]  /*9080*/  FSEL R165, R191, -INF , P2 ;  /* 0xff800000bfa57808 */ /* 0x002fe20001000000 */
[----:B------:R-:W1:Y:S01]  /*9090*/  MUFU.TANH R183, R183 ;  /* 0x000000b700b77308 */ /* 0x000e620000002400 */
[----:B------:R-:W-:-:S07]  /*90a0*/  ISETP.GT.AND P2, PT, R189, 0x20, PT ;  /* 0x00000020bd00780c */ /* 0x000fce0003f44270 */
        /* <DEDUP_REMOVED lines=21> */
[----:B------:R-:W-:Y:S01]  /*9200*/  FMNMX.FTZ R202, R161, R186, !PT ;  /* 0x000000baa1ca7209 */ /* 0x000fe20007810000 */
[----:B------:R-:W-:Y:S01]  /*9210*/  FMUL.FTZ R200, R173, UR4 ;  /* 0x00000004adc87c20 */ /* 0x000fe20008410000 */
[----:B------:R-:W-:Y:S01]  /*9220*/  FMUL.FTZ R186, R164, UR4 ;  /* 0x00000004a4ba7c20 */ /* 0x000fe20008410000 */
[----:B------:R-:W-:Y:S01]  /*9230*/  FSEL R164, R190, -INF , P3 ;  /* 0xff800000bea47808 */ /* 0x000fe20001800000 */
[----:B------:R-:W-:Y:S01]  /*9240*/  FMUL.FTZ R190, R153, UR4 ;  /* 0x0000000499be7c20 */ /* 0x000fe20008410000 */
[----:B------:R-:W-:Y:S01]  /*9250*/  HGMMA.64x256x16.F32.BF16 R24, R196, gdesc[UR8].tnspB, R24, gsb0 ;  /* 0x43e00008c4187df0 */ /* 0x000fe20008001818 */
[----:B------:R-:W-:Y:S01]  /*9260*/  FMNMX.FTZ R173, R169, R202, !PT ;  /* 0x000000caa9ad7209 */ /* 0x000fe20007810000 */
[----:B------:R-:W5:Y:S01]  /*9270*/  MUFU.TANH R200, R200 ;  /* 0x000000c800c87308 */ /* 0x000f620000002400 */
[----:B------:R-:W-:Y:S02]  /*9280*/  ISETP.GT.AND P3, PT, R189, 0x19, PT ;  /* 0x00000019bd00780c */ /* 0x000fe40003f64270 */
[----:B------:R-:W-:-:S04]  /*9290*/  FMNMX.FTZ R173, R172, R173, !PT ;  /* 0x000000adacad7209 */ /* 0x000fc80007810000 */
[----:B------:R-:W-:Y:S01]  /*92a0*/  FMNMX.FTZ R188, R164, R173, !PT ;  /* 0x000000ada4bc7209 */ /* 0x000fe20007810000 */
[----:B------:R-:W5:Y:S01]  /*92b0*/  MUFU.TANH R186, R186 ;  /* 0x000000ba00ba7308 */ /* 0x000f620000002400 */
[----:B--2---:R-:W-:Y:S02]  /*92c0*/  FSEL R173, R180, -INF , P3 ;  /* 0xff800000b4ad7808 */ /* 0x004fe40001800000 */
[----:B------:R-:W-:Y:S01]  /*92d0*/  FMNMX.FTZ R180, R165, R188, !PT ;  /* 0x000000bca5b47209 */ /* 0x000fe20007810000 */
[----:B------:R-:W-:Y:S01]  /*92e0*/  FMUL.FTZ R188, R152, UR4 ;  /* 0x0000000498bc7c20 */ /* 0x000fe20008410000 */
[----:B---3--:R-:W-:Y:S02]  /*92f0*/  FSEL R152, R181, -INF , P2 ;  /* 0xff800000b5987808 */ /* 0x008fe40001000000 */
[----:B------:R-:W-:Y:S01]  /*9300*/  ISETP.GT.AND P3, PT, R189, 0x21, PT ;  /* 0x00000021bd00780c */ /* 0x000fe20003f64270 */
[----:B------:R-:W-:Y:S01]  /*9310*/  MUFU.TANH R190, R190 ;  /* 0x000000be00be7308 */ /* 0x000fe20000002400 */
[----:B------:R-:W-:-:S02]  /*9320*/  FMNMX.FTZ R181, R173, R180, !PT ;  /* 0x000000b4adb57209 */ /* 0x000fc40007810000 */
[C---:B------:R-:W-:Y:S02]  /*9330*/  ISETP.GT.AND P2, PT, R189.reuse, 0x28, PT ;  /* 0x00000028bd00780c */ /* 0x040fe40003f44270 */
[----:B----4-:R-:W-:Y:S02]  /*9340*/  FSEL R180, R182, -INF , P3 ;  /* 0xff800000b6b47808 */ /* 0x010fe40001800000 */
[----:B------:R-:W-:Y:S01]  /*9350*/  FMNMX.FTZ R191, R152, R181, !PT ;  /* 0x000000b598bf7209 */ /* 0x000fe20007810000 */
[----:B------:R-:W2:Y:S01]  /*9360*/  MUFU.TANH R188, R188 ;  /* 0x000000bc00bc7308 */ /* 0x000ea20000002400 */
[----:B------:R-:W-:Y:S02]  /*9370*/  ISETP.GT.AND P3, PT, R189, 0x29, PT ;  /* 0x00000029bd00780c */ /* 0x000fe40003f64270 */
[----:B-1----:R-:W-:Y:S02]  /*9380*/  FSEL R181, R183, -INF , P2 ;  /* 0xff800000b7b57808 */ /* 0x002fe40001000000 */
[----:B------:R-:W-:Y:S01]  /*9390*/  FMNMX.FTZ R182, R180, R191, !PT ;  /* 0x000000bfb4b67209 */ /* 0x000fe20007810000 */
[----:B------:R-:W-:Y:S01]  /*93a0*/  FMUL.FTZ R191, R156, UR4 ;  /* 0x000000049cbf7c20 */ /* 0x000fe20008410000 */
[----:B------:R-:W-:-:S02]  /*93b0*/  ISETP.GT.AND P2, PT, R189, 0x30, PT ;  /* 0x00000030bd00780c */ /* 0x000fc40003f44270 */
[----:B-----5:R-:W-:Y:S02]  /*93c0*/  FSEL R153, R200, -INF , P3 ;  /* 0xff800000c8997808 */ /* 0x020fe40001800000 */
[----:B------:R-:W-:Y:S01]  /*93d0*/  FMNMX.FTZ R182, R181, R182, !PT ;  /* 0x000000b6b5b67209 */ /* 0x000fe20007810000 */
[----:B------:R-:W1:Y:S01]  /*93e0*/  MUFU.TANH R191, R191 ;  /* 0x000000bf00bf7308 */ /* 0x000e620000002400 */
[----:B------:R-:W-:Y:S02]  /*93f0*/  ISETP.GT.AND P3, PT, R189, 0x31, PT ;  /* 0x00000031bd00780c */ /* 0x000fe40003f64270 */
[----:B------:R-:W-:Y:S01]  /*9400*/  FSEL R156, R4, -INF , P2 ;  /* 0xff800000049c7808 */ /* 0x000fe20001000000 */
[----:B------:R-:W-:Y:S01]  /*9410*/  FMUL.FTZ R4, R157, UR4 ;  /* 0x000000049d047c20 */ /* 0x000fe20008410000 */
[----:B------:R-:W-:Y:S02]  /*9420*/  FMNMX.FTZ R183, R153, R182, !PT ;  /* 0x000000b699b77209 */ /* 0x000fe40007810000 */
[----:B------:R-:W-:-:S02]  /*9430*/  ISETP.GT.AND P2, PT, R189, 0x38, PT ;  /* 0x00000038bd00780c */ /* 0x000fc40003f44270 */
[----:B------:R-:W-:Y:S01]  /*9440*/  FSEL R182, R185, -INF , P3 ;  /* 0xff800000b9b67808 */ /* 0x000fe20001800000 */
[----:B------:R-:W3:Y:S01]  /*9450*/  MUFU.TANH R4, R4 ;  /* 0x0000000400047308 */ /* 0x000ee20000002400 */
[----:B------:R-:W-:Y:S02]  /*9460*/  FMNMX.FTZ R183, R156, R183, !PT ;  /* 0x000000b79cb77209 */ /* 0x000fe40007810000 */
[----:B------:R-:W-:Y:S02]  /*9470*/  FSEL R157, R186, -INF , P2 ;  /* 0xff800000ba9d7808 */ /* 0x000fe40001000000 */
[C---:B------:R-:W-:Y:S02]  /*9480*/  ISETP.GT.AND P3, PT, R189.reuse, 0x39, PT ;  /* 0x00000039bd00780c */ /* 0x040fe40003f64270 */
[----:B------:R-:W-:Y:S02]  /*9490*/  FMNMX.FTZ R186, R182, R183, !PT ;  /* 0x000000b7b6ba7209 */ /* 0x000fe40007810000 */
[----:B------:R-:W-:-:S02]  /*94a0*/  ISETP.GT.AND P2, PT, R189, 0x40, PT ;  /* 0x00000040bd00780c */ /* 0x000fc40003f44270 */
[----:B------:R-:W-:Y:S01]  /*94b0*/  FSEL R183, R187, -INF , P3 ;  /* 0xff800000bbb77808 */ /* 0x000fe20001800000 */
[----:B------:R-:W-:Y:S01]  /*94c0*/  FMUL.FTZ R187, R170, UR4 ;  /* 0x00000004aabb7c20 */ /* 0x000fe20008410000 */
[----:B------:R-:W-:Y:S02]  /*94d0*/  FMNMX.FTZ R186, R157, R186, !PT ;  /* 0x000000ba9dba7209 */ /* 0x000fe40007810000 */
[----:B------:R-:W-:Y:S02]  /*94e0*/  ISETP.GT.AND P3, PT, R189, 0x41, PT ;  /* 0x00000041bd00780c */ /* 0x000fe40003f64270 */
[----:B--2---:R-:W-:Y:S01]  /*94f0*/  FSEL R170, R188, -INF , P2 ;  /* 0xff800000bcaa7808 */ /* 0x004fe20001000000 */
[----:B------:R-:W-:Y:S01]  /*9500*/  FMUL.FTZ R188, R171, UR4 ;  /* 0x00000004abbc7c20 */ /* 0x000fe20008410000 */
[----:B------:R-:W-:Y:S01]  /*9510*/  FMNMX.FTZ R201, R183, R186, !PT ;  /* 0x000000bab7c97209 */ /* 0x000fe20007810000 */
[----:B------:R-:W2:Y:S01]  /*9520*/  MUFU.TANH R187, R187 ;  /* 0x000000bb00bb7308 */ /* 0x000ea20000002400 */
[----:B------:R-:W-:-:S02]  /*9530*/  ISETP.GT.AND P2, PT, R189, 0x48, PT ;  /* 0x00000048bd00780c */ /* 0x000fc40003f44270 */
[----:B------:R-:W-:Y:S02]  /*9540*/  FSEL R185, R190, -INF , P3 ;  /* 0xff800000beb97808 */ /* 0x000fe40001800000 */
[----:B------:R-:W-:Y:S02]  /*9550*/  FMNMX.FTZ R190, R170, R201, !PT ;  /* 0x000000c9aabe7209 */ /* 0x000fe40007810000 */
[C---:B------:R-:W-:Y:S01]  /*9560*/  ISETP.GT.AND P3, PT, R189.reuse, 0x49, PT ;  /* 0x00000049bd00780c */ /* 0x040fe20003f64270 */
[----:B------:R-:W-:Y:S01]  /*9570*/  VIADD R189, R189, 0x8 ;  /* 0x00000008bdbd7836 */ /* 0x000fe20000000000 */
[----:B-1----:R-:W-:Y:S01]  /*9580*/  FSEL R186, R191, -INF , P2 ;  /* 0xff800000bfba7808 */ /* 0x002fe20001000000 */
[----:B------:R-:W1:Y:S01]  /*9590*/  MUFU.TANH R188, R188 ;  /* 0x000000bc00bc7308 */ /* 0x000e620000002400 */
[----:B------:R-:W-:Y:S02]  /*95a0*/  FMNMX.FTZ R191, R185, R190, !PT ;  /* 0x000000beb9bf7209 */ /* 0x000fe40007810000 */
[----:B---3--:R-:W-:-:S02]  /*95b0*/  FSEL R171, R4, -INF , P3 ;  /* 0xff80000004ab7808 */ /* 0x008fc40001800000 */
[----:B------:R-:W-:Y:S02]  /*95c0*/  FMNMX.FTZ R4, R186, R191, !PT ;  /* 0x000000bfba047209 */ /* 0x000fe40007810000 */
[----:B------:R-:W-:Y:S02]  /*95d0*/  ISETP.GT.AND P2, PT, R189, RZ, PT ;  /* 0x000000ffbd00720c */ /* 0x000fe40003f44270 */
[----:B------:R-:W-:Y:S02]  /*95e0*/  FMNMX.FTZ R4, R171, R4, !PT ;  /* 0x00000004ab047209 */ /* 0x000fe40007810000 */
[C---:B------:R-:W-:Y:S02]  /*95f0*/  ISETP.GT.AND P3, PT, R189.reuse, 0x1, PT ;  /* 0x00000001bd00780c */ /* 0x040fe40003f64270 */
[----:B------:R-:W-:Y:S01]  /*9600*/  ISETP.GT.AND P4, PT, R189, 0x8, PT ;  /* 0x00000008bd00780c */ /* 0x000fe20003f84270 */
[----:B------:R-:W3:Y:S01]  /*9610*/  SHFL.BFLY PT, R191, R4, 0x2, 0x1f ;  /* 0x0c401f0004bf7f89 */ /* 0x000ee200000e0000 */
[----:B------:R-:W-:-:S02]  /*9620*/  FSEL R2, R2, -INF , P3 ;  /* 0xff80000002027808 */ /* 0x000fc40001800000 */
[C---:B------:R-:W-:Y:S02]  /*9630*/  ISETP.GT.AND P5, PT, R189.reuse, 0x9, PT ;  /* 0x00000009bd00780c */ /* 0x040fe40003fa4270 */
[C---:B------:R-:W-:Y:S02]  /*9640*/  ISETP.GT.AND P3, PT, R189.reuse, 0x10, PT ;  /* 0x00000010bd00780c */ /* 0x040fe40003f64270 */
[----:B------:R-:W-:Y:S02]  /*9650*/  FSEL R184, R184, -INF , P5 ;  /* 0xff800000b8b87808 */ /* 0x000fe40002800000 */
[----:B------:R-:W-:Y:S02]  /*9660*/  FSEL R176, R176, -INF , P3 ;  /* 0xff800000b0b07808 */ /* 0x000fe40001800000 */
[----:B------:R-:W-:-:S04]  /*9670*/  ISETP.GT.AND P3, PT, R189, 0x18, PT ;  /* 0x00000018bd00780c */ /* 0x000fc80003f64270 */
[----:B------:R-:W-:Y:S02]  /*9680*/  FSEL R178, R178, -INF , P3 ;  /* 0xff800000b2b27808 */ /* 0x000fe40001800000 */
[----:B------:R-:W-:-:S04]  /*9690*/  ISETP.GT.AND P3, PT, R189, 0x20, PT ;  /* 0x00000020bd00780c */ /* 0x000fc80003f64270 */
[----:B--2---:R-:W-:Y:S02]  /*96a0*/  FSEL R187, R187, -INF , P3 ;  /* 0xff800000bbbb7808 */ /* 0x004fe40001800000 */
[----:B------:R-:W-:Y:S02]  /*96b0*/  ISETP.GT.AND P3, PT, R189, 0x28, PT ;  /* 0x00000028bd00780c */ /* 0x000fe40003f64270 */
[----:B---3--:R-:W-:Y:S01]  /*96c0*/  FMNMX.FTZ R190, R4, R191, !PT ;  /* 0x000000bf04be7209 */ /* 0x008fe20007810000 */
[----:B------:R-:W-:Y:S01]  /*96d0*/  FMUL.FTZ R191, R159, UR4 ;  /* 0x000000049fbf7c20 */ /* 0x000fe20008410000 */
[----:B------:R-:W-:Y:S01]  /*96e0*/  FSEL R159, R0, -INF , P2 ;  /* 0xff800000009f7808 */ /* 0x000fe20001000000 */
[----:B------:R-:W-:Y:S01]  /*96f0*/  ULDC UR4, c[0x0][0x988] ;  /* 0x0002620000047ab9 */ /* 0x000fe20000000800 */
[----:B------:R-:W-:Y:S01]  /*9700*/  FSEL R174, R174, -INF , P3 ;  /* 0xff800000aeae7808 */ /* 0x000fe20001800000 */
[----:B------:R-:W2:Y:S01]  /*9710*/  SHFL.BFLY PT, R201, R190, 0x1, 0x1f ;  /* 0x0c201f00bec97f89 */ /* 0x000ea200000e0000 */
[----:B------:R-:W-:Y:S01]  /*9720*/  ISETP.GT.AND P3, PT, R189, 0x30, PT ;  /* 0x00000030bd00780c */ /* 0x000fe20003f64270 */
[----:B------:R-:W3:Y:S03]  /*9730*/  MUFU.TANH R191, R191 ;  /* 0x000000bf00bf7308 */ /* 0x000ee60000002400 */
[----:B------:R-:W-:-:S02]  /*9740*/  FSEL R162, R162, -INF , P3 ;  /* 0xff800000a2a27808 */ /* 0x000fc40001800000 */
[----:B------:R-:W-:-:S04]  /*9750*/  ISETP.GT.AND P3, PT, R189, 0x38, PT ;  /* 0x00000038bd00780c */ /* 0x000fc80003f64270 */
[----:B------:R-:W-:Y:S02]  /*9760*/  FSEL R166, R166, -INF , P3 ;  /* 0xff800000a6a67808 */ /* 0x000fe40001800000 */
[----:B------:R-:W-:-:S04]  /*9770*/  ISETP.GT.AND P3, PT, R189, 0x40, PT ;  /* 0x00000040bd00780c */ /* 0x000fc80003f64270 */
[----:B------:R-:W-:Y:S02]  /*9780*/  FSEL R154, R154, -INF , P3 ;  /* 0xff8000009a9a7808 */ /* 0x000fe40001800000 */
[----:B------:R-:W-:-:S04]  /*9790*/  ISETP.GT.AND P3, PT, R189, 0x48, PT ;  /* 0x00000048bd00780c */ /* 0x000fc80003f64270 */
[----:B------:R-:W-:Y:S02]  /*97a0*/  FSEL R158, R158, -INF , P3 ;  /* 0xff8000009e9e7808 */ /* 0x000fe40001800000 */
[----:B--2---:R-:W-:Y:S02]  /*97b0*/  FMNMX.FTZ R4, R190, R201, !PT ;  /* 0x000000c9be047209 */ /* 0x004fe40007810000 */
[----:B------:R-:W-:Y:S02]  /*97c0*/  FSEL R190, R3, -INF , P4 ;  /* 0xff80000003be7808 */ /* 0x000fe40002000000 */
[C---:B------:R-:W-:Y:S01]  /*97d0*/  FSETP.NEU.FTZ.AND P2, PT, R4.reuse, -INF , PT ;  /* 0xff8000000400780b */ /* 0x040fe20003f5d000 */
[----:B------:R-:W-:Y:S01]  /*97e0*/  FMUL.FTZ R0, R4, UR4 ;  /* 0x0000000404007c20 */ /* 0x000fe20008410000 */
[----:B------:R-:W-:-:S04]  /*97f0*/  ISETP.GT.AND P4, PT, R189, 0x11, PT ;  /* 0x00000011bd00780c */ /* 0x000fc80003f84270 */
[----:B------:R-:W-:-:S05]  /*9800*/  FSEL R0, R0, RZ, P2 ;  /* 0x000000ff00007208 */ /* 0x000fca0001000000 */
[--C-:B------:R-:W-:Y:S01]  /*9810*/  FFMA.FTZ R3, R160, UR4, -R0.reuse ;  /* 0x00000004a0037c23 */ /* 0x100fe20008010800 */
[----:B------:R-:W-:Y:S01]  /*9820*/  FSEL R160, R177, -INF , P4 ;  /* 0xff800000b1a07808 */ /* 0x000fe20002000000 */
[--C-:B------:R-:W-:Y:S01]  /*9830*/  FFMA.FTZ R208, R168, UR4, -R0.reuse ;  /* 0x00000004a8d07c23 */ /* 0x100fe20008010800 */
[----:B------:R-:W-:Y:S01]  /*9840*/  ISETP.GT.AND P4, PT, R189, 0x19, PT ;  /* 0x00000019bd00780c */ /* 0x000fe20003f84270 */
[----:B------:R-:W-:Y:S01]  /*9850*/  MUFU.EX2 R177, R3 ;  /* 0x0000000300b17308 */ /* 0x000fe20000000800 */
[--C-:B------:R-:W-:Y:S01]  /*9860*/  FFMA.FTZ R210, R161, UR4, -R0.reuse ;  /* 0x00000004a1d27c23 */ /* 0x100fe20008010800 */
[--C-:B------:R-:W-:Y:S01]  /*9870*/  FFMA.FTZ R161, R169, UR4, -R0.reuse ;  /* 0x00000004a9a17c23 */ /* 0x100fe20008010800 */
[----:B------:R-:W-:Y:S01]  /*9880*/  FSEL R179, R179, -INF , P4 ;  /* 0xff800000b3b37808 */ /* 0x000fe20002000000 */
[--C-:B------:R-:W-:Y:S01]  /*9890*/  FFMA.FTZ R169, R164, UR4, -R0.reuse ;  /* 0x00000004a4a97c23 */ /* 0x100fe20008010800 */
[----:B------:R-:W-:Y:S01]  /*98a0*/  ISETP.GT.AND P4, PT, R189, 0x21, PT ;  /* 0x00000021bd00780c */ /* 0x000fe20003f84270 */
[--C-:B------:R-:W-:Y:S01]  /*98b0*/  FFMA.FTZ R204, R172, UR4, -R0.reuse ;  /* 0x00000004accc7c23 */ /* 0x100fe20008010800 */
[--C-:B------:R-:W-:Y:S01]  /*98c0*/  FFMA.FTZ R200, R152, UR4, -R0.reuse ;  /* 0x0000000498c87c23 */ /* 0x100fe20008010800 */
[--C-:B------:R-:W-:Y:S01]  /*98d0*/  FFMA.FTZ R206, R165, UR4, -R0.reuse ;  /* 0x00000004a5ce7c23 */ /* 0x100fe20008010800 */
[----:B-1----:R-:W-:Y:S01]  /*98e0*/  FSEL R188, R188, -INF , P4 ;  /* 0xff800000bcbc7808 */ /* 0x002fe20002000000 */
[--C-:B------:R-:W-:Y:S01]  /*98f0*/  FFMA.FTZ R152, R170, UR4, -R0.reuse ;  /* 0x00000004aa987c23 */ /* 0x100fe20008010800 */
[----:B------:R-:W-:Y:S01]  /*9900*/  ISETP.GT.AND P4, PT, R189, 0x29, PT ;  /* 0x00000029bd00780c */ /* 0x000fe20003f84270 */
[--C-:B------:R-:W-:Y:S01]  /*9910*/  FFMA.FTZ R165, R173, UR4, -R0.reuse ;  /* 0x00000004ada57c23 */ /* 0x100fe20008010800 */
[--C-:B------:R-:W-:Y:S01]  /*9920*/  FFMA.FTZ R202, R181, UR4, -R0.reuse ;  /* 0x00000004b5ca7c23 */ /* 0x100fe20008010800 */
[--C-:B------:R-:W-:Y:S01]  /*9930*/  FFMA.FTZ R170, R171, UR4, -R0.reuse ;  /* 0x00000004abaa7c23 */ /* 0x100fe20008010800 */
[----:B------:R-:W-:Y:S01]  /*9940*/  FSEL R175, R175, -INF , P4 ;  /* 0xff800000afaf7808 */ /* 0x000fe20002000000 */
[--C-:B------:R-:W-:Y:S01]  /*9950*/  FFMA.FTZ R153, R153, UR4, -R0.reuse ;  /* 0x0000000499997c23 */ /* 0x100fe20008010800 */
[----:B------:R-:W-:Y:S01]  /*9960*/  ISETP.GT.AND P4, PT, R189, 0x31, PT ;  /* 0x00000031bd00780c */ /* 0x000fe20003f84270 */
[--C-:B------:R-:W-:Y:S01]  /*9970*/  FFMA.FTZ R173, R182, UR4, -R0.reuse ;  /* 0x00000004b6ad7c23 */ /* 0x100fe20008010800 */
[----:B------:R-:W-:Y:S01]  /*9980*/  FFMA.FTZ R181, R185, UR4, -R0 ;  /* 0x00000004b9b57c23 */ /* 0x000fe20008010800 */
[----:B------:R-:W-:Y:S01]  /*9990*/  MUFU.EX2 R208, R208 ;  /* 0x000000d000d07308 */ /* 0x000fe20000000800 */
[----:B------:R-:W-:-:S02]  /*99a0*/  FSEL R163, R163, -INF , P4 ;  /* 0xff800000a3a37808 */ /* 0x000fc40002000000 */
[----:B------:R-:W-:-:S04]  /*99b0*/  ISETP.GT.AND P4, PT, R189, 0x39, PT ;  /* 0x00000039bd00780c */ /* 0x000fc80003f84270 */
[----:B------:R-:W-:Y:S01]  /*99c0*/  FSEL R164, R167, -INF , P4 ;  /* 0xff800000a7a47808 */ /* 0x000fe20002000000 */
[----:B------:R-:W-:Y:S01]  /*99d0*/  MUFU.EX2 R210, R210 ;  /* 0x000000d200d27308 */ /* 0x000fe20000000800 */
[----:B------:R-:W-:-:S04]  /*99e0*/  ISETP.GT.AND P4, PT, R189, 0x41, PT ;  /* 0x00000041bd00780c */ /* 0x000fc80003f84270 */
[----:B------:R-:W-:Y:S02]  /*99f0*/  FSEL R155, R155, -INF , P4 ;  /* 0xff8000009b9b7808 */ /* 0x000fe40002000000 */
[----:B------:R-:W-:Y:S01]  /*9a00*/  ISETP.GT.AND P4, PT, R189, 0x49, PT ;  /* 0x00000049bd00780c */ /* 0x000fe20003f84270 */
[----:B------:R1:W-:Y:S03]  /*9a10*/  MUFU.EX2 R167, R169 ;  /* 0x000000a900a77308 */ /* 0x0003e60000000800 */
[----:B---3--:R-:W-:-:S05]  /*9a20*/  FSEL R191, R191, -INF , P4 ;  /* 0xff800000bfbf7808 */ /* 0x008fca0002000000 */
[----:B------:R-:W-:Y:S01]  /*9a30*/  MUFU.EX2 R161, R161 ;  /* 0x000000a100a17308 */ /* 0x000fe20000000800 */
[----:B-1----:R-:W-:-:S07]  /*9a40*/  FFMA.FTZ R169, R180, UR4, -R0 ;  /* 0x00000004b4a97c23 */ /* 0x002fce0008010800 */
        /* <DEDUP_REMOVED lines=8> */
[----:B------:R-:W-:Y:S01]  /*9ad0*/  FMNMX.FTZ R197, R159, R20, !PT ;  /* 0x000000149fc57209 */ /* 0x000fe20007810000 */
[----:B------:R-:W-:Y:S01]  /*9ae0*/  WARPGROUP.ARRIVE ;  /* 0x00000000000079c5 */ /* 0x000fe20000000000 */
[--C-:B------:R-:W-:Y:S01]  /*9af0*/  FFMA.FTZ R196, R156, UR4, -R0.reuse ;  /* 0x000000049cc47c23 */ /* 0x100fe20008010800 */
[--C-:B------:R-:W-:Y:S01]  /*9b00*/  FFMA.FTZ R198, R157, UR4, -R0.reuse ;  /* 0x000000049dc67c23 */ /* 0x100fe20008010800 */
[----:B------:R-:W-:Y:S01]  /*9b10*/  FMNMX.FTZ R197, R2, R197, !PT ;  /* 0x000000c502c57209 */ /* 0x000fe20007810000 */
[--C-:B------:R-:W-:Y:S01]  /*9b20*/  FFMA.FTZ R157, R183, UR4, -R0.reuse ;  /* 0x00000004b79d7c23 */ /* 0x100fe20008010800 */
[----:B------:R-:W-:Y:S01]  /*9b30*/  FFMA.FTZ R156, R186, UR4, -R0 ;  /* 0x00000004ba9c7c23 */ /* 0x000fe20008010800 */
[----:B------:R-:W-:Y:S01]  /*9b40*/  HGMMA.64x256x16.F32.BF16 R24, R192, gdesc[UR4].tnspB, R24, gsb0 ;  /* 0x43e00004c0187df0 */ /* 0x000fe20008001818 */
[----:B------:R-:W-:Y:S01]  /*9b50*/  FMNMX.FTZ R197, R190, R197, !PT ;  /* 0x000000c5bec57209 */ /* 0x000fe20007810000 */
[----:B------:R-:W-:Y:S03]  /*9b60*/  MUFU.EX2 R196, R196 ;  /* 0x000000c400c47308 */ /* 0x000fe60000000800 */
[----:B------:R-:W-:-:S04]  /*9b70*/  FMNMX.FTZ R197, R184, R197, !PT ;  /* 0x000000c5b8c57209 */ /* 0x000fc80007810000 */
        /* <DEDUP_REMOVED lines=18> */
[----:B------:R-:W-:-:S04]  /*9ca0*/  FMNMX.FTZ R168, R154, R3, !PT ;  /* 0x000000039aa87209 */ /* 0x000fc80007810000 */
[----:B------:R-:W-:-:S04]  /*9cb0*/  FMNMX.FTZ R3, R155, R168, !PT ;  /* 0x000000a89b037209 */ /* 0x000fc80007810000 */
[----:B------:R-:W-:-:S04]  /*9cc0*/  FMNMX.FTZ R168, R158, R3, !PT ;  /* 0x000000039ea87209 */ /* 0x000fc80007810000 */
[----:B------:R-:W-:-:S05]  /*9cd0*/  FMNMX.FTZ R168, R191, R168, !PT ;  /* 0x000000a8bfa87209 */ /* 0x000fca0007810000 */
[----:B------:R-:W1:Y:S02]  /*9ce0*/  SHFL.BFLY PT, R3, R168, 0x2, 0x1f ;  /* 0x0c401f00a8037f89 */ /* 0x000e6400000e0000 */
[----:B-1----:R-:W-:Y:S02]  /*9cf0*/  FMNMX.FTZ R172, R168, R3, !PT ;  /* 0x00000003a8ac7209 */ /* 0x002fe40007810000 */
[----:B------:R-:W-:-:S03]  /*9d00*/  FSEL R168, R4, RZ, P2 ;  /* 0x000000ff04a87208 */ /* 0x000fc60001000000 */
[----:B------:R-:W1:Y:S02]  /*9d10*/  SHFL.BFLY PT, R3, R172, 0x1, 0x1f ;  /* 0x0c201f00ac037f89 */ /* 0x000e6400000e0000 */
[----:B------:R-:W-:Y:S02]  /*9d20*/  FADD.FTZ R168, -R168, R21 ;  /* 0x00000015a8a87221 */ /* 0x000fe40000010100 */
[----:B------:R-:W-:Y:S02]  /*9d30*/  MUFU.EX2 R21, R170 ;  /* 0x000000aa00157308 */ /* 0x000fe40000000800 */
[----:B------:R-:W-:-:S06]  /*9d40*/  FMUL.FTZ R0, R168, UR4 ;  /* 0x00000004a8007c20 */ /* 0x000fcc0008410000 */
[----:B------:R-:W2:Y:S01]  /*9d50*/  MUFU.EX2 R0, R0 ;  /* 0x0000000000007308 */ /* 0x000ea20000000800 */
[----:B-1----:R-:W-:-:S04]  /*9d60*/  FMNMX.FTZ R3, R172, R3, !PT ;  /* 0x00000003ac037209 */ /* 0x002fc80007810000 */
[C---:B------:R-:W-:Y:S01]  /*9d70*/  FSETP.NEU.FTZ.AND P2, PT, R3.reuse, -INF , PT ;  /* 0xff8000000300780b */ /* 0x040fe20003f5d000 */
[----:B------:R-:W-:Y:S01]  /*9d80*/  FMUL.FTZ R171, R3, UR4 ;  /* 0x0000000403ab7c20 */ /* 0x000fe20008410000 */
[----:B--2---:R-:W-:-:S04]  /*9d90*/  FFMA.FTZ R17, R0, R17, R177 ;  /* 0x0000001100117223 */ /* 0x004fc800000100b1 */
[----:B------:R-:W-:Y:S01]  /*9da0*/  FSEL R171, R171, RZ, P2 ;  /* 0x000000ffabab7208 */ /* 0x000fe20001000000 */
[C---:B------:R-:W-:Y:S01]  /*9db0*/  FADD.FTZ R17, R208.reuse, R17 ;  /* 0x00000011d0117221 */ /* 0x040fe20000010000 */
[----:B------:R-:W-:-:S03]  /*9dc0*/  F2FP.BF16.F32.PACK_AB R208, R208, R177 ;  /* 0x000000b1d0d0723e */ /* 0x000fc600000010ff */
        /* <DEDUP_REMOVED lines=8> */
[----:B------:R-:W-:Y:S01]  /*9e50*/  FADD.FTZ R176, R210, R17 ;  /* 0x00000011d2b07221 */ /* 0x000fe20000010000 */
[--C-:B------:R-:W-:Y:S01]  /*9e60*/  FFMA.FTZ R203, R174, UR4, -R171.reuse ;  /* 0x00000004aecb7c23 */ /* 0x100fe200080108ab */
[----:B------:R-:W-:Y:S01]  /*9e70*/  FMUL.FTZ R159, R159, UR4 ;  /* 0x000000049f9f7c20 */ /* 0x000fe20008410000 */
[--C-:B------:R-:W-:Y:S01]  /*9e80*/  FFMA.FTZ R174, R175, UR4, -R171.reuse ;  /* 0x00000004afae7c23 */ /* 0x100fe200080108ab */
[----:B------:R-:W-:Y:S01]  /*9e90*/  FADD.FTZ R175, R161, R176 ;  /* 0x000000b0a1af7221 */ /* 0x000fe20000010000 */
[--C-:B------:R-:W-:Y:S01]  /*9ea0*/  FFMA.FTZ R160, R160, UR4, -R171.reuse ;  /* 0x00000004a0a07c23 */ /* 0x100fe200080108ab */
[----:B------:R-:W-:Y:S01]  /*9eb0*/  FFMA.FTZ R207, R178, UR4, -R171 ;  /* 0x00000004b2cf7c23 */ /* 0x000fe200080108ab */
[----:B------:R1:W2:Y:S01]  /*9ec0*/  MUFU.EX2 R2, R159 ;  /* 0x0000009f00027308 */ /* 0x0002a20000000800 */
[----:B------:R-:W-:Y:S01]  /*9ed0*/  FADD.FTZ R176, R204, R175 ;  /* 0x000000afccb07221 */ /* 0x000fe20000010000 */
[--C-:B------:R-:W-:Y:S01]  /*9ee0*/  FFMA.FTZ R172, R179, UR4, -R171.reuse ;  /* 0x00000004b3ac7c23 */ /* 0x100fe200080108ab */
[----:B------:R-:W-:Y:S01]  /*9ef0*/  MOV R17, UR47 ;  /* 0x0000002f00117c02 */ /* 0x000fe20008000f00 */
[--C-:B------:R-:W-:Y:S01]  /*9f00*/  FFMA.FTZ R201, R187, UR4, -R171.reuse ;  /* 0x00000004bbc97c23 */ /* 0x100fe200080108ab */
[--C-:B------:R-:W-:Y:S01]  /*9f10*/  FFMA.FTZ R188, R188, UR4, -R171.reuse ;  /* 0x00000004bcbc7c23 */ /* 0x100fe200080108ab */
[--C-:B------:R-:W-:Y:S01]  /*9f20*/  FFMA.FTZ R199, R166, UR4, -R171.reuse ;  /* 0x00000004a6c77c23 */ /* 0x100fe200080108ab */
[----:B------:R-:W-:Y:S01]  /*9f30*/  FFMA.FTZ R197, R162, UR4, -R171 ;  /* 0x00000004a2c57c23 */ /* 0x000fe200080108ab */
[----:B------:R-:W3:Y:S01]  /*9f40*/  MUFU.EX2 R168, R168 ;  /* 0x000000a800a87308 */ /* 0x000ee20000000800 */
[----:B-1----:R-:W-:Y:S01]  /*9f50*/  FADD.FTZ R159, R167, R176 ;  /* 0x000000b0a79f7221 */ /* 0x002fe20000010000 */
[----:B------:R-:W-:-:S02]  /*9f60*/  @!P1 VIADD R17, R17, 0x38840 ;  /* 0x0003884011119836 */ /* 0x000fc40000000000 */
[--C-:B------:R-:W-:Y:S01]  /*9f70*/  FFMA.FTZ R162, R163, UR4, -R171.reuse ;  /* 0x00000004a3a27c23 */ /* 0x100fe200080108ab */
[----:B------:R-:W-:Y:S01]  /*9f80*/  FFMA.FTZ R164, R164, UR4, -R171 ;  /* 0x00000004a4a47c23 */ /* 0x000fe200080108ab */
[----:B------:R-:W-:Y:S01]  /*9f90*/  FADD.FTZ R178, R206, R159 ;  /* 0x0000009fceb27221 */ /* 0x000fe20000010000 */
[----:B------:R-:W-:Y:S01]  /*9fa0*/  FFMA.FTZ R155, R155, UR4, -R171 ;  /* 0x000000049b9b7c23 */ /* 0x000fe200080108ab */
[----:B------:R-:W-:Y:S01]  /*9fb0*/  @!P1 PRMT R17, RZ, 0x654, R17 ;  /* 0x00000654ff119816 */ /* 0x000fe20000000011 */
[----:B------:R-:W1:Y:S01]  /*9fc0*/  MUFU.EX2 R211, R211 ;  /* 0x000000d300d37308 */ /* 0x000e620000000800 */
[----:B--2---:R-:W-:Y:S01]  /*9fd0*/  FFMA.FTZ R5, R2, R5, R209 ;  /* 0x0000000502057223 */ /* 0x004fe200000100d1 */
[----:B------:R-:W-:Y:S01]  /*9fe0*/  FFMA.FTZ R158, R158, UR4, -R171 ;  /* 0x000000049e9e7c23 */ /* 0x000fe200080108ab */
[----:B------:R-:W-:Y:S02]  /*9ff0*/  MOV R159, UR5 ;  /* 0x00000005009f7c02 */ /* 0x000fe40008000f00 */
[----:B------:R-:W-:-:S02]  /*a000*/  PLOP3.LUT P2, PT, PT, PT, UP0, 0x80, 0x0 ;  /* 0x000000000000781c */ /* 0x000fc40003f4f008 */
[----:B------:R-:W-:Y:S01]  /*a010*/  F2FP.BF16.F32.PACK_AB R210, R161, R210 ;  /* 0x000000d2a1d2723e */ /* 0x000fe200000010ff */
[----:B------:R-:W2:Y:S01]  /*a020*/  MUFU.EX2 R170, R170 ;  /* 0x000000aa00aa7308 */ /* 0x000ea20000000800 */
[C---:B---3--:R-:W-:Y:S01]  /*a030*/  FADD.FTZ R176, R168.reuse, R5 ;  /* 0x00000005a8b07221 */ /* 0x048fe20000010000 */
[----:B------:R-:W-:Y:S01]  /*a040*/  @!P1 VIADD R159, R159, 0x38860 ;  /* 0x000388609f9f9836 */ /* 0x000fe20000000000 */
[----:B------:R-:W-:Y:S02]  /*a050*/  F2FP.BF16.F32.PACK_AB R204, R167, R204 ;  /* 0x000000cca7cc723e */ /* 0x000fe400000010ff */
[----:B------:R-:W-:Y:S02]  /*a060*/  F2FP.BF16.F32.PACK_AB R206, R165, R206 ;  /* 0x000000cea5ce723e */ /* 0x000fe400000010ff */
[----:B------:R-:W-:Y:S01]  /*a070*/  @!P1 PRMT R159, RZ, 0x654, R159 ;  /* 0x00000654ff9f9816 */ /* 0x000fe2000000009f */
[----:B------:R-:W3:Y:S01]  /*a080*/  MUFU.EX2 R205, R205 ;  /* 0x000000cd00cd7308 */ /* 0x000ee20000000800 */
[----:B-1----:R-:W-:Y:S01]  /*a090*/  FADD.FTZ R5, R211, R176 ;  /* 0x000000b0d3057221 */ /* 0x002fe20000010000 */
[----:B------:R-:W-:-:S06]  /*a0a0*/  F2FP.BF16.F32.PACK_AB R209, R168, R209 ;  /* 0x000000d1a8d1723e */ /* 0x000fcc00000010ff */
        /* <DEDUP_REMOVED lines=14> */
[----:B-1----:R-:W-:-:S07]  /*a190*/  FADD.FTZ R5, R201, R166 ;  /* 0x000000a6c9057221 */ /* 0x002fce0000010000 */
[----:B------:R-:W1:Y:S01]  /*a1a0*/  MUFU.EX2 R174, R174 ;  /* 0x000000ae00ae7308 */ /* 0x000e620000000800 */
[C---:B--2---:R-:W-:Y:S01]  /*a1b0*/  FADD.FTZ R166, R20.reuse, R5 ;  /* 0x0000000514a67221 */ /* 0x044fe20000010000 */
[----:B------:R-:W-:Y:S01]  /*a1c0*/  F2FP.BF16.F32.PACK_AB R201, R20, R201 ;  /* 0x000000c914c9723e */ /* 0x000fe200000010ff */
[----:B------:R-:W-:-:S05]  /*a1d0*/  IMAD.MOV.U32 R20, RZ, RZ, R3 ;  /* 0x000000ffff147224 */ /* 0x000fca00078e0003 */
[----:B------:R-:W2:Y:S01]  /*a1e0*/  MUFU.EX2 R197, R197 ;  /* 0x000000c500c57308 */ /* 0x000ea20000000800 */
[----:B---3--:R-:W-:-:S07]  /*a1f0*/  FADD.FTZ R5, R203, R166 ;  /* 0x000000a6cb057221 */ /* 0x008fce0000010000 */
[----:B------:R-:W3:Y:S01]  /*a200*/  MUFU.EX2 R162, R162 ;  /* 0x000000a200a27308 */ /* 0x000ee20000000800 */
[----:B-1----:R-:W-:-:S07]  /*a210*/  F2FP.BF16.F32.PACK_AB R203, R174, R203 ;  /* 0x000000cbaecb723e */ /* 0x002fce00000010ff */
[----:B------:R-:W1:Y:S01]  /*a220*/  MUFU.EX2 R199, R199 ;  /* 0x000000c700c77308 */ /* 0x000e620000000800 */
[----:B------:R-:W-:Y:S02]  /*a230*/  WARPGROUP.DEPBAR.LE gsb0, 0x0 ;  /* 0x00008000000079c5 */ /* 0x000fe40000010000 */
[----:B------:R4:W-:Y:S01]  /*a240*/  @!P1 SYNCS.ARRIVE.TRANS64.RED.A1T0 RZ, [R17+URZ], RZ ;  /* 0x000000ff11ff99a7 */ /* 0x0009e2000810043f */
[--C-:B------:R-:W-:Y:S01]  /*a250*/  FFMA.FTZ R193, R154, UR4, -R171.reuse ;  /* 0x000000049ac17c23 */ /* 0x100fe200080108ab */
[----:B------:R-:W-:Y:S01]  /*a260*/  FFMA.FTZ R171, R191, UR4, -R171 ;  /* 0x00000004bfab7c23 */ /* 0x000fe200080108ab */
[----:B------:R-:W-:Y:S02]  /*a270*/  F2FP.BF16.F32.PACK_AB R192, R181, R152 ;  /* 0x00000098b5c0723e */ /* 0x000fe400000010ff */
[----:B------:R5:W1:Y:S01]  /*a280*/  MUFU.EX2 R154, R164 ;  /* 0x000000a4009a7308 */ /* 0x000a620000000800 */
[----:B------:R-:W-:Y:S01]  /*a290*/  F2FP.BF16.F32.PACK_AB R194, R21, R156 ;  /* 0x0000009c15c2723e */ /* 0x000fe200000010ff */
[----:B----4-:R-:W-:Y:S01]  /*a2a0*/  FADD.FTZ R17, R165, R178 ;  /* 0x000000b2a5117221 */ /* 0x010fe20000010000 */
[----:B------:R4:W-:Y:S03]  /*a2b0*/  @!P1 SYNCS.ARRIVE.TRANS64.RED.A1T0 RZ, [R159+URZ], RZ ;  /* 0x000000ff9fff99a7 */ /* 0x0009e6000810043f */
[----:B------:R-:W-:-:S02]  /*a2c0*/  FADD.FTZ R178, R200, R17 ;  /* 0x00000011c8b27221 */ /* 0x000fc40000010000 */
[----:B------:R-:W4:Y:S01]  /*a2d0*/  MUFU.EX2 R193, R193 ;  /* 0x000000c100c17308 */ /* 0x000f220000000800 */
[----:B-----5:R-:W-:Y:S01]  /*a2e0*/  FADD.FTZ R164, R174, R5 ;  /* 0x00000005aea47221 */ /* 0x020fe20000010000 */
[C---:B------:R-:W-:Y:S01]  /*a2f0*/  F2FP.BF16.F32.PACK_AB R200, R169.reuse, R200 ;  /* 0x000000c8a9c8723e */ /* 0x040fe200000010ff */
[----:B------:R-:W-:Y:S02]  /*a300*/  FADD.FTZ R17, R169, R178 ;  /* 0x000000b2a9117221 */ /* 0x000fe40000010000 */
[----:B--2---:R-:W-:Y:S01]  /*a310*/  FADD.FTZ R5, R197, R164 ;  /* 0x000000a4c5057221 */ /* 0x004fe20000010000 */
[----:B---3--:R-:W-:Y:S01]  /*a320*/  F2FP.BF16.F32.PACK_AB R197, R162, R197 ;  /* 0x000000c5a2c5723e */ /* 0x008fe200000010ff */
[----:B------:R-:W-:Y:S01]  /*a330*/  FADD.FTZ R176, R202, R17 ;  /* 0x00000011cab07221 */ /* 0x000fe20000010000 */
[----:B------:R-:W2:Y:S01]  /*a340*/  MUFU.EX2 R155, R155 ;  /* 0x0000009b009b7308 */ /* 0x000ea20000000800 */
[----:B------:R-:W-:Y:S01]  /*a350*/  FADD.FTZ R164, R162, R5 ;  /* 0x00000005a2a47221 */ /* 0x000fe20000010000 */
[C---:B------:R-:W-:Y:S01]  /*a360*/  F2FP.BF16.F32.PACK_AB R202, R153.reuse, R202 ;  /* 0x000000ca99ca723e */ /* 0x040fe200000010ff */
[----:B------:R-:W-:-:S02]  /*a370*/  FADD.FTZ R17, R153, R176 ;  /* 0x000000b099117221 */ /* 0x000fc40000010000 */
[----:B-1----:R-:W-:Y:S01]  /*a380*/  FADD.FTZ R5, R199, R164 ;  /* 0x000000a4c7057221 */ /* 0x002fe20000010000 */
[----:B------:R-:W-:Y:S01]  /*a390*/  F2FP.BF16.F32.PACK_AB R199, R154, R199 ;  /* 0x000000c79ac7723e */ /* 0x000fe200000010ff */
[----:B------:R-:W-:Y:S01]  /*a3a0*/  FADD.FTZ R176, R196, R17 ;  /* 0x00000011c4b07221 */ /* 0x000fe20000010000 */
[----:B------:R-:W1:Y:S01]  /*a3b0*/  MUFU.EX2 R195, R158 ;  /* 0x0000009e00c37308 */ /* 0x000e620000000800 */
[C---:B------:R-:W-:Y:S02]  /*a3c0*/  F2FP.BF16.F32.PACK_AB R196, R173.reuse, R196 ;  /* 0x000000c4adc4723e */ /* 0x040fe400000010ff */
[----:B------:R-:W-:-:S04]  /*a3d0*/  FADD.FTZ R17, R173, R176 ;  /* 0x000000b0ad117221 */ /* 0x000fc80000010000 */
[----:B------:R-:W-:Y:S01]  /*a3e0*/  FADD.FTZ R176, R198, R17 ;  /* 0x00000011c6b07221 */ /* 0x000fe20000010000 */
[----:B------:R-:W3:Y:S01]  /*a3f0*/  MUFU.EX2 R171, R171 ;  /* 0x000000ab00ab7308 */ /* 0x000ee20000000800 */
[C---:B------:R-:W-:Y:S02]  /*a400*/  F2FP.BF16.F32.PACK_AB R198, R157.reuse, R198 ;  /* 0x000000c69dc6723e */ /* 0x040fe400000010ff */
[----:B------:R-:W-:-:S04]  /*a410*/  FADD.FTZ R17, R157, R176 ;  /* 0x000000b09d117221 */ /* 0x000fc80000010000 */
[----:B------:R-:W-:Y:S01]  /*a420*/  FADD.FTZ R166, R152, R17 ;  /* 0x0000001198a67221 */ /* 0x000fe20000010000 */
[----:B------:R-:W-:-:S03]  /*a430*/  FADD.FTZ R152, R154, R5 ;  /* 0x000000059a987221 */ /* 0x000fc60000010000 */
[----:B------:R-:W-:Y:S01]  /*a440*/  FADD.FTZ R17, R181, R166 ;  /* 0x000000a6b5117221 */ /* 0x000fe20000010000 */
[----:B----4-:R-:W-:Y:S01]  /*a450*/  FADD.FTZ R152, R193, R152 ;  /* 0x00000098c1987221 */ /* 0x010fe20000010000 */
[C---:B--2---:R-:W-:Y:S02]  /*a460*/  F2FP.BF16.F32.PACK_AB R193, R155.reuse, R193 ;  /* 0x000000c19bc1723e */ /* 0x044fe400000010ff */
[----:B------:R-:W-:Y:S01]  /*a470*/  FADD.FTZ R166, R156, R17 ;  /* 0x000000119ca67221 */ /* 0x000fe20000010000 */
[----:B------:R-:W-:-:S03]  /*a480*/  FADD.FTZ R152, R155, R152 ;  /* 0x000000989b987221 */ /* 0x000fc60000010000 */
[----:B------:R-:W-:Y:S01]  /*a490*/  FADD.FTZ R17, R21, R166 ;  /* 0x000000a615117221 */ /* 0x000fe20000010000 */
[----:B-1----:R-:W-:Y:S01]  /*a4a0*/  FADD.FTZ R152, R195, R152 ;  /* 0x00000098c3987221 */ /* 0x002fe20000010000 */
[C---:B---3--:R-:W-:Y:S02]  /*a4b0*/  F2FP.BF16.F32.PACK_AB R195, R171.reuse, R195 ;  /* 0x000000c3abc3723e */ /* 0x048fe400000010ff */
[----:B------:R-:W-:Y:S01]  /*a4c0*/  MOV R21, R4 ;  /* 0x0000000400157202 */ /* 0x000fe20000000f00 */
[----:B------:R-:W-:Y:S01]  /*a4d0*/  FADD.FTZ R5, R171, R152 ;  /* 0x00000098ab057221 */ /* 0x000fe20000010000 */
[----:B------:R-:W-:Y:S06]  /*a4e0*/  @P2 BRA `(.L_x_1963) ;  /* 0xffffffbc00802947 */ /* 0x000fec000383ffff */
[----:B------:R-:W-:-:S05]  /*a4f0*/  UMOV UR47, UR45 ;  /* 0x0000002d002f7c82 */ /* 0x000fca0008000000 */
.L_x_1954:
[----:B------:R-:W-:-:S13]  /*a500*/  ISETP.LE.AND P2, PT, RZ, UR47, PT ;  /* 0x0000002fff007c0c */ /* 0x000fda000bf43270 */
[----:B------:R-:W-:Y:S05]  /*a510*/  @!P2 BRA `(.L_x_1964) ;  /* 0x0000003c000ca947 */ /* 0x000fea0003800000 */
[----:B------:R-:W-:Y:S01]  /*a520*/  R2UR UR61, R16 ;  /* 0x00000000103d72ca */ /* 0x000fe200000e0000 */
[----:B------:R-:W-:Y:S01]  /*a530*/  IMAD.MOV.U32 R21, RZ, RZ, R4 ;  /* 0x000000ffff157224 */ /* 0x000fe200078e0004 */
[----:B------:R-:W-:Y:S01]  /*a540*/  MOV R20, R3 ;  /* 0x0000000300147202 */ /* 0x000fe20000000f00 */
[----:B------:R-:W-:Y:S01]  /*a550*/  UMOV UR45, UR46 ;  /* 0x0000002e002d7c82 */ /* 0x000fe20008000000 */
[----:B------:R-:W-:-:S11]  /*a560*/  ULDC UR41, c[0x0][0x9d8] ;  /* 0x0002760000297ab9 */ /* 0x000fd60000000800 */
.L_x_1973:
[----:B------:R-:W-:-:S04]  /*a570*/  UIADD3 UR46, UR45, 0x1, URZ ;  /* 0x000000012d2e7890 */ /* 0x000fc8000fffe03f */
[----:B------:R-:W-:-:S04]  /*a580*/  UISETP.NE.AND UP0, UPT, UR46, 0x2, UPT ;  /* 0x000000022e00788c */ /* 0x000fc8000bf05270 */
[----:B------:R-:W-:Y:S02]  /*a590*/  USEL UR4, URZ, 0x1, UP0 ;  /* 0x000000013f047887 */ /* 0x000fe40008000000 */
[----:B------:R-:W-:Y:S02]  /*a5a0*/  USEL UR46, UR46, URZ, UP0 ;  /* 0x0000003f2e2e7287 */ /* 0x000fe40008000000 */
[----:B------:R-:W-:-:S06]  /*a5b0*/  ULOP3.LUT UR4, UR61, UR4, URZ, 0x3c, !UPT ;  /* 0x000000043d047292 */ /* 0x000fcc000f8e3c3f */
[----:B------:R-:W-:Y:S01]  /*a5c0*/  MOV R16, UR4 ;  /* 0x0000000400107c02 */ /* 0x000fe20008000f00 */
[----:B------:R-:W-:Y:S06]  /*a5d0*/  @!P0 BRA `(.L_x_1965) ;  /* 0x0000000000048947 */ /* 0x000fec0003800000 */
[----:B------:R-:W-:Y:S01]  /*a5e0*/  BPT.TRAP 0x1 ;  /* 0x000000040000795c */ /* 0x000fe20000300000 */
.L_x_1965:
[----:B------:R-:W-:Y:S01]  /*a5f0*/  R2UR UR5, R16 ;  /* 0x00000000100572ca */ /* 0x000fe200000e0000 */
[----:B------:R-:W-:-:S12]  /*a600*/  ULEA UR4, UR46, UR60, 0x3 ;  /* 0x0000003c2e047291 */ /* 0x000fd8000f8e183f */
[----:B------:R-:W-:-:S05]  /*a610*/  IMAD.U32 R3, RZ, RZ, UR5 ;  /* 0x00000005ff037e24 */ /* 0x000fca000f8e00ff */
[----:B------:R-:W-:-:S04]  /*a620*/  SHF.L.U32 R3, R3, 0x1f, RZ ;  /* 0x0000001f03037819 */ /* 0x000fc800000006ff */
[----:B------:R1:W2:Y:S01]  /*a630*/  SYNCS.PHASECHK.TRANS64.TRYWAIT P2, [UR4+0x38830], R3 ;  /* 0x03883003ff0075a7 */ /* 0x0002a20008040144 */
[----:B------:R-:W-:Y:S05]  /*a640*/  @!P0 BRA `(.L_x_1966) ;  /* 0x0000000000048947 */ /* 0x000fea0003800000 */
[----:B------:R-:W-:Y:S01]  /*a650*/  BPT.TRAP 0x1 ;  /* 0x000000040000795c */ /* 0x000fe20000300000 */
.L_x_1966:
[----:B--2---:R-:W-:Y:S05]  /*a660*/  @P2 BRA `(.L_x_1967) ;  /* 0x0000000000082947 */ /* 0x004fea0003800000 */
[----:B------:R-:W2:Y:S02]  /*a670*/  SYNCS.PHASECHK.TRANS64.TRYWAIT P2, [UR4+0x38830], R3 ;  /* 0x03883003ff0075a7 */ /* 0x000ea40008040144 */
[----:B--2---:R-:W-:Y:S05]  /*a680*/  @!P2 BRA `(.L_x_1968) ;  /* 0x000000a00020a947 */ /* 0x004fea0003800000 */
.L_x_1967:
        /* <DEDUP_REMOVED lines=604> */
.L_x_1969:
[----:B------:R-:W-:Y:S01]  /*cc50*/  ULEA UR5, UR45, UR60, 0x3 ;  /* 0x0000003c2d057291 */ /* 0x000fe2000f8e183f */
[----:B------:R-:W-:-:S04]  /*cc60*/  MOV R0, UR61 ;  /* 0x0000003d00007c02 */ /* 0x000fc80008000f00 */
[----:B------:R-:W-:-:S04]  /*cc70*/  SHF.L.U32 R0, R0, 0x1f, RZ ;  /* 0x0000001f00007819 */ /* 0x000fc800000006ff */
[----:B------:R3:W4:Y:S01]  /*cc80*/  SYNCS.PHASECHK.TRANS64.TRYWAIT P2, [UR5+0x38850], R0 ;  /* 0x03885000ff0075a7 */ /* 0x0007220008040145 */
[----:B------:R-:W-:Y:S05]  /*cc90*/  @!P0 BRA `(.L_x_1970) ;  /* 0x0000000000048947 */ /* 0x000fea0003800000 */
[----:B------:R-:W-:Y:S01]  /*cca0*/  BPT.TRAP 0x1 ;  /* 0x000000040000795c */ /* 0x000fe20000300000 */
.L_x_1970:
[----:B----4-:R-:W-:Y:S05]  /*ccb0*/  @P2 BRA `(.L_x_1971) ;  /* 0x0000000000082947 */ /* 0x010fea0003800000 */
[----:B------:R-:W4:Y:S02]  /*ccc0*/  SYNCS.PHASECHK.TRANS64.TRYWAIT P2, [UR5+0x38850], R0 ;  /* 0x03885000ff0075a7 */ /* 0x000f240008040145 */
[----:B----4-:R-:W-:Y:S05]  /*ccd0*/  @!P2 BRA `(.L_x_1972) ;  /* 0x0000007800a4a947 */ /* 0x010fea0003800000 */
.L_x_1971:
[----:B------:R-:W-:Y:S01]  /*cce0*/  UIADD3 UR4, UR60, 0x400, URZ ;  /* 0x000004003c047890 */ /* 0x000fe2000fffe03f */
[----:B------:R-:W-:Y:S01]  /*ccf0*/  WARPGROUP.ARRIVE ;  /* 0x00000000000079c5 */ /* 0x000fe20000000000 */
[----:B------:R-:W-:Y:S01]  /*cd00*/  UMOV UR7, 0x40000040 ;  /* 0x4000004000077882 */ /* 0x000fe20000000000 */
[----:B------:R-:W-:Y:S01]  /*cd10*/  FMUL.FTZ R2, R184, UR41 ;  /* 0x00000029b8027c20 */ /* 0x000fe20008410000 */
[----:B------:R-:W-:Y:S01]  /*cd20*/  USHF.R.U32.HI UR4, URZ, 0x4, UR4 ;  /* 0x000000043f047899 */ /* 0x000fe20008011604 */
[----:B-12---:R-:W-:Y:S01]  /*cd30*/  FMUL.FTZ R3, R185, UR41 ;  /* 0x00000029b9037c20 */ /* 0x006fe20008410000 */
[----:B------:R-:W-:Y:S01]  /*cd40*/  FMUL.FTZ R184, R187, UR41 ;  /* 0x00000029bbb87c20 */ /* 0x000fe20008410000 */
[----:B------:R-:W-:Y:S01]  /*cd50*/  FMUL.FTZ R187, R188, UR41 ;  /* 0x00000029bcbb7c20 */ /* 0x000fe20008410000 */
[----:B------:R-:W-:Y:S01]  /*cd60*/  ULOP3.LUT UR4, UR4, 0x3fff, URZ, 0xc0, !UPT ;  /* 0x00003fff04047892 */ /* 0x000fe2000f8ec03f */
[----:B------:R-:W3:Y:S01]  /*cd70*/  MUFU.TANH R2, R2 ;  /* 0x0000000200027308 */ /* 0x000ee20000002400 */
[----:B------:R-:W-:Y:S01]  /*cd80*/  FMUL.FTZ R188, R189, UR41 ;  /* 0x00000029bdbc7c20 */ /* 0x000fe20008410000 */
[----:B------:R-:W-:Y:S01]  /*cd90*/  FMUL.FTZ R185, R186, UR41 ;  /* 0x00000029bab97c20 */ /* 0x000fe20008410000 */
[----:B------:R-:W-:Y:S01]  /*cda0*/  ULOP3.LUT UR4, UR4, 0x2800000, URZ, 0xfc, !UPT ;  /* 0x0280000004047892 */ /* 0x000fe2000f8efc3f */
[----:B------:R-:W-:Y:S01]  /*cdb0*/  FMUL.FTZ R186, R190, UR41 ;  /* 0x00000029beba7c20 */ /* 0x000fe20008410000 */
[----:B------:R-:W-:Y:S01]  /*cdc0*/  FMUL.FTZ R190, R176, UR41 ;  /* 0x00000029b0be7c20 */ /* 0x000fe20008410000 */
[----:B------:R-:W-:Y:S01]  /*cdd0*/  FMUL.FTZ R177, R177, UR41 ;  /* 0x00000029b1b17c20 */ /* 0x000fe20008410000 */
[----:B------:R-:W-:Y:S01]  /*cde0*/  UIMAD UR10, UR45, 0xa00, UR4 ;  /* 0x00000a002d0a78a4 */ /* 0x000fe2000f8e0204 */
[----:B------:R-:W1:Y:S01]  /*cdf0*/  MUFU.TANH R3, R3 ;  /* 0x0000000300037308 */ /* 0x000e620000002400 */
        /* <DEDUP_REMOVED lines=9> */
[----:B------:R-:W2:Y:S01]  /*ce90*/  MUFU.TANH R187, R187 ;  /* 0x000000bb00bb7308 */ /* 0x000ea20000002400 */
[----:B------:R-:W-:Y:S01]  /*cea0*/  UMOV UR7, 0x40000040 ;  /* 0x4000004000077882 */ /* 0x000fe20000000000 */
[----:B---3--:R-:W-:Y:S01]  /*ceb0*/  FMNMX.FTZ R0, R2, R21, !PT ;  /* 0x0000001502007209 */ /* 0x008fe20007810000 */
[----:B------:R-:W-:Y:S01]  /*cec0*/  FMUL.FTZ R168, R169, UR41 ;  /* 0x00000029a9a87c20 */ /* 0x000fe20008410000 */
[----:B------:R-:W-:Y:S01]  /*ced0*/  FMUL.FTZ R169, R172, UR41 ;  /* 0x00000029aca97c20 */ /* 0x000fe20008410000 */
[----:B------:R-:W-:Y:S01]  /*cee0*/  FMUL.FTZ R172, R173, UR41 ;  /* 0x00000029adac7c20 */ /* 0x000fe20008410000 */
[----:B------:R-:W-:Y:S01]  /*cef0*/  FMUL.FTZ R160, R160, UR41 ;  /* 0x00000029a0a07c20 */ /* 0x000fe20008410000 */
[----:B-1----:R-:W-:Y:S01]  /*cf00*/  FMNMX.FTZ R0, R3, R0, !PT ;  /* 0x0000000003007209 */ /* 0x002fe20007810000 */
        /* <DEDUP_REMOVED lines=9> */
[----:B--2---:R-:W-:Y:S01]  /*cfa0*/  FMNMX.FTZ R173, R187, R0, !PT ;  /* 0x00000000bbad7209 */ /* 0x004fe20007810000 */
[----:B------:R-:W-:Y:S01]  /*cfb0*/  FMUL.FTZ R170, R170, UR41 ;  /* 0x00000029aaaa7c20 */ /* 0x000fe20008410000 */
[----:B------:R-:W-:Y:S01]  /*cfc0*/  ULDC UR11, c[0x0][0x988] ;  /* 0x00026200000b7ab9 */ /* 0x000fe20000000800 */
[----:B------:R-:W-:Y:S01]  /*cfd0*/  FMUL.FTZ R171, R171, UR41 ;  /* 0x00000029abab7c20 */ /* 0x000fe20008410000 */
[----:B------:R-:W-:Y:S01]  /*cfe0*/  UMOV UR4, UR11 ;  /* 0x0000000b00047c82 */ /* 0x000fe20008000000 */
[----:B------:R-:W-:Y:S01]  /*cff0*/  FMUL.FTZ R174, R174, UR41 ;  /* 0x00000029aeae7c20 */ /* 0x000fe20008410000 */
[----:B------:R-:W-:Y:S01]  /*d000*/  FMUL.FTZ R175, R175, UR41 ;  /* 0x00000029afaf7c20 */ /* 0x000fe20008410000 */
[----:B------:R-:W2:Y:S01]  /*d010*/  MUFU.TANH R177, R177 ;  /* 0x000000b100b17308 */ /* 0x000ea20000002400 */
[----:B-1----:R-:W-:Y:S01]  /*d020*/  FMNMX.FTZ R173, R188, R173, !PT ;  /* 0x000000adbcad7209 */ /* 0x002fe20007810000 */
[----:B------:R-:W-:Y:S01]  /*d030*/  FMUL.FTZ R162, R162, UR41 ;  /* 0x00000029a2a27c20 */ /* 0x000fe20008410000 */
[----:B------:R-:W-:Y:S01]  /*d040*/  FMUL.FTZ R163, R163, UR41 ;  /* 0x00000029a3a37c20 */ /* 0x000fe20008410000 */
[----:B------:R-:W-:Y:S01]  /*d050*/  FMUL.FTZ R166, R166, UR41 ;  /* 0x00000029a6a67c20 */ /* 0x000fe20008410000 */
[----:B------:R-:W-:Y:S01]  /*d060*/  FMUL.FTZ R167, R167, UR41 ;  /* 0x00000029a7a77c20 */ /* 0x000fe20008410000 */
[----:B------:R-:W-:Y:S01]  /*d070*/  FMUL.FTZ R154, R154, UR41 ;  /* 0x000000299a9a7c20 */ /* 0x000fe20008410000 */
[----:B------:R-:W-:Y:S01]  /*d080*/  FMUL.FTZ R155, R155, UR41 ;  /* 0x000000299b9b7c20 */ /* 0x000fe20008410000 */
[----:B------:R-:W1:Y:S01]  /*d090*/  MUFU.TANH R180, R180 ;  /* 0x000000b400b47308 */ /* 0x000e620000002400 */
[----:B---3--:R-:W-:Y:S01]  /*d0a0*/  FMNMX.FTZ R0, R190, R173, !PT ;  /* 0x000000adbe007209 */ /* 0x008fe20007810000 */
[----:B------:R-:W-:Y:S01]  /*d0b0*/  FMUL.FTZ R158, R158, UR41 ;  /* 0x000000299e9e7c20 */ /* 0x000fe20008410000 */
[----:B------:R-:W-:Y:S01]  /*d0c0*/  FMUL.FTZ R159, R159, UR41 ;  /* 0x000000299f9f7c20 */ /* 0x000fe20008410000 */
[----:B------:R-:W-:Y:S01]  /*d0d0*/  ISETP.LT.AND P2, PT, RZ, UR47, PT ;  /* 0x0000002fff007c0c */ /* 0x000fe2000bf41270 */
[----:B------:R-:W-:Y:S01]  /*d0e0*/  UMOV UR45, UR46 ;  /* 0x0000002e002d7c82 */ /* 0x000fe20008000000 */
[----:B------:R-:W-:-:S02]  /*d0f0*/  R2UR UR61, R16 ;  /* 0x00000000103d72ca */ /* 0x000fc400000e0000 */
[----:B------:R-:W3:Y:S01]  /*d100*/  MUFU.TANH R181, R181 ;  /* 0x000000b500b57308 */ /* 0x000ee20000002400 */
[----:B--2---:R-:W-:-:S07]  /*d110*/  FMNMX.FTZ R173, R177, R0, !PT ;  /* 0x00000000b1ad7209 */ /* 0x004fce0007810000 */
[----:B------:R-:W2:Y:S01]  /*d120*/  MUFU.TANH R182, R182 ;  /* 0x000000b600b67308 */ /* 0x000ea20000002400 */
[----:B-1----:R-:W-:-:S07]  /*d130*/  FMNMX.FTZ R0, R180, R173, !PT ;  /* 0x000000adb4007209 */ /* 0x002fce0007810000 */
[----:B------:R-:W1:Y:S01]  /*d140*/  MUFU.TANH R168, R168 ;  /* 0x000000a800a87308 */ /* 0x000e620000002400 */
[----:B---3--:R-:W-:-:S07]  /*d150*/  FMNMX.FTZ R173, R181, R0, !PT ;  /* 0x00000000b5ad7209 */ /* 0x008fce0007810000 */
        /* <DEDUP_REMOVED lines=9> */
[----:B-1----:R-:W-:Y:S01]  /*d1f0*/  FMNMX.FTZ R0, R160, R173, !PT ;  /* 0x000000ada0007209 */ /* 0x002fe20007810000 */
[----:B------:R-:W-:-:S06]  /*d200*/  FMUL.FTZ R173, R157, UR41 ;  /* 0x000000299dad7c20 */ /* 0x000fcc0008410000 */
[----:B------:R-:W1:Y:S01]  /*d210*/  MUFU.TANH R165, R165 ;  /* 0x000000a500a57308 */ /* 0x000e620000002400 */
[----:B---3--:R-:W-:-:S07]  /*d220*/  FMNMX.FTZ R157, R161, R0, !PT ;  /* 0x00000000a19d7209 */ /* 0x008fce0007810000 */
[----:B------:R-:W3:Y:S01]  /*d230*/  MUFU.TANH R152, R152 ;  /* 0x0000009800987308 */ /* 0x000ee20000002400 */
[----:B--2---:R-:W-:Y:S01]  /*d240*/  FMNMX.FTZ R0, R164, R157, !PT ;  /* 0x0000009da4007209 */ /* 0x004fe20007810000 */
[----:B------:R-:W-:-:S06]  /*d250*/  FMUL.FTZ R157, R183, UR41 ;  /* 0x00000029b79d7c20 */ /* 0x000fcc0008410000 */
        /* <DEDUP_REMOVED lines=9> */
[----:B---3--:R-:W-:-:S05]  /*d2f0*/  FMNMX.FTZ R0, R173, R0, !PT ;  /* 0x00000000ad007209 */ /* 0x008fca0007810000 */
[----:B------:R-:W3:Y:S02]  /*d300*/  SHFL.BFLY PT, R183, R0, 0x2, 0x1f ;  /* 0x0c401f0000b77f89 */ /* 0x000ee400000e0000 */
[----:B------:R-:W4:Y:S08]  /*d310*/  MUFU.TANH R186, R186 ;  /* 0x000000ba00ba7308 */ /* 0x000f300000002400 */
[----:B------:R-:W5:Y:S08]  /*d320*/  MUFU.TANH R189, R189 ;  /* 0x000000bd00bd7308 */ /* 0x000f700000002400 */
[----:B------:R-:W5:Y:S01]  /*d330*/  MUFU.TANH R176, R176 ;  /* 0x000000b000b07308 */ /* 0x000f620000002400 */
[----:B---3--:R-:W-:-:S07]  /*d340*/  FMNMX.FTZ R183, R0, R183, !PT ;  /* 0x000000b700b77209 */ /* 0x008fce0007810000 */
[----:B------:R-:W3:Y:S01]  /*d350*/  MUFU.TANH R178, R178 ;  /* 0x000000b200b27308 */ /* 0x000ee20000002400 */
[----:B------:R-:W2:Y:S07]  /*d360*/  SHFL.BFLY PT, R4, R183, 0x1, 0x1f ;  /* 0x0c201f00b7047f89 */ /* 0x000eae00000e0000 */
[----:B------:R-:W3:Y:S08]  /*d370*/  MUFU.TANH R179, R179 ;  /* 0x000000b300b37308 */ /* 0x000ef00000002400 */
[----:B------:R-:W3:Y:S08]  /*d380*/  MUFU.TANH R157, R157 ;  /* 0x0000009d009d7308 */ /* 0x000ef00000002400 */
[----:B------:R-:W3:Y:S01]  /*d390*/  MUFU.TANH R170, R170 ;  /* 0x000000aa00aa7308 */ /* 0x000ee20000002400 */
[----:B--2---:R-:W-:-:S02]  /*d3a0*/  FMNMX.FTZ R4, R183, R4, !PT ;  /* 0x00000004b7047209 */ /* 0x004fc40007810000 */
[----:B------:R-:W-:-:S03]  /*d3b0*/  FMNMX.FTZ R183, R185, R20, !PT ;  /* 0x00000014b9b77209 */ /* 0x000fc60007810000 */
[----:B------:R-:W-:Y:S01]  /*d3c0*/  FADD.FTZ R0, -R4, R21 ;  /* 0x0000001504007221 */ /* 0x000fe20000010100 */
[----:B-1----:R-:W-:Y:S01]  /*d3d0*/  FMNMX.FTZ R183, R184, R183, !PT ;  /* 0x000000b7b8b77209 */ /* 0x002fe20007810000 */
[----:B------:R-:W1:Y:S02]  /*d3e0*/  MUFU.TANH R171, R171 ;  /* 0x000000ab00ab7308 */ /* 0x000e640000002400 */
[----:B------:R-:W-:-:S06]  /*d3f0*/  FMUL.FTZ R0, R0, UR4 ;  /* 0x0000000400007c20 */ /* 0x000fcc0008410000 */
[----:B------:R-:W2:Y:S08]  /*d400*/  MUFU.TANH R174, R174 ;  /* 0x000000ae00ae7308 */ /* 0x000eb00000002400 */
[----:B------:R-:W2:Y:S08]  /*d410*/  MUFU.TANH R175, R175 ;  /* 0x000000af00af7308 */ /* 0x000eb00000002400 */
[----:B------:R-:W2:Y:S08]  /*d420*/  MUFU.TANH R162, R162 ;  /* 0x000000a200a27308 */ /* 0x000eb00000002400 */
[----:B------:R-:W2:Y:S08]  /*d430*/  MUFU.TANH R163, R163 ;  /* 0x000000a300a37308 */ /* 0x000eb00000002400 */
[----:B------:R-:W2:Y:S08]  /*d440*/  MUFU.TANH R166, R166 ;  /* 0x000000a600a67308 */ /* 0x000eb00000002400 */
[----:B------:R-:W2:Y:S01]  /*d450*/  MUFU.TANH R167, R167 ;  /* 0x000000a700a77308 */ /* 0x000ea20000002400 */
[----:B------:R-:W-:-:S02]  /*d460*/  WARPGROUP.DEPBAR.LE gsb0, 0x0 ;  /* 0x00008000000079c5 */ /* 0x000fc40000010000 */
[----:B------:R-:W-:-:S05]  /*d470*/  WARPGROUP.ARRIVE ;  /* 0x00000000000079c5 */ /* 0x000fca0000000000 */
[----:B------:R-:W2:Y:S01]  /*d480*/  MUFU.TANH R154, R154 ;  /* 0x0000009a009a7308 */ /* 0x000ea20000002400 */
[----:B------:R-:W-:Y:S01]  /*d490*/  HGMMA.64x256x16.F32.BF16 R24, R204, gdesc[UR4].tnspB, R24, gsb0 ;  /* 0x43e00004cc187df0 */ /* 0x000fe20008001818 */
[----:B------:R-:W-:Y:S01]  /*d4a0*/  UIADD3 UR6, UR10, 0x100, URZ ;  /* 0x000001000a067890 */ /* 0x000fe2000fffe03f */
[----:B------:R-:W-:-:S05]  /*d4b0*/  UMOV UR7, 0x40000040 ;  /* 0x4000004000077882 */ /* 0x000fca0000000000 */
[----:B------:R-:W2:Y:S08]  /*d4c0*/  MUFU.TANH R155, R155 ;  /* 0x0000009b009b7308 */ /* 0x000eb00000002400 */
[----:B------:R-:W2:Y:S08]  /*d4d0*/  MUFU.TANH R158, R158 ;  /* 0x0000009e009e7308 */ /* 0x000eb00000002400 */
[----:B------:R-:W2:Y:S08]  /*d4e0*/  MUFU.TANH R159, R159 ;  /* 0x0000009f009f7308 */ /* 0x000eb00000002400 */
[----:B------:R-:W-:Y:S01]  /*d4f0*/  MUFU.EX2 R0, R0 ;  /* 0x0000000000007308 */ /* 0x000fe20000000800 */
        /* <DEDUP_REMOVED lines=13> */
[----:B----4-:R-:W-:Y:S01]  /*d5d0*/  FMNMX.FTZ R196, R186, R183, !PT ;  /* 0x000000b7bac47209 */ /* 0x010fe20007810000 */
[----:B------:R-:W-:-:S03]  /*d5e0*/  FMUL.FTZ R199, R4, UR4 ;  /* 0x0000000404c77c20 */ /* 0x000fc60008410000 */
[----:B-----5:R-:W-:-:S15]  /*d5f0*/  FMNMX.FTZ R21, R189, R196, !PT ;  /* 0x000000c4bd157209 */ /* 0x020fde0007810000 */
[----:B------:R-:W-:-:S03]  /*d600*/  NOP ;  /* 0x0000000000007918 */ /* 0x000fc60000000000 */
[----:B------:R-:W-:Y:S01]  /*d610*/  HGMMA.64x256x16.F32.BF16 R24, R192, gdesc[UR4].tnspB, R24, gsb0 ;  /* 0x43e00004c0187df0 */ /* 0x000fe20008001818 */
[--C-:B------:R-:W-:Y:S01]  /*d620*/  FFMA.FTZ R183, R2, UR4, -R199.reuse ;  /* 0x0000000402b77c23 */ /* 0x100fe200080108c7 */
[--C-:B------:R-:W-:Y:S01]  /*d630*/  FFMA.FTZ R208, R3, UR4, -R199.reuse ;  /* 0x0000000403d07c23 */ /* 0x100fe200080108c7 */
[----:B------:R-:W-:Y:S01]  /*d640*/  FMNMX.FTZ R21, R176, R21, !PT ;  /* 0x00000015b0157209 */ /* 0x000fe20007810000 */
[--C-:B------:R-:W-:Y:S01]  /*d650*/  FFMA.FTZ R196, R160, UR4, -R199.reuse ;  /* 0x00000004a0c47c23 */ /* 0x100fe200080108c7 */
[--C-:B------:R-:W-:Y:S01]  /*d660*/  FFMA.FTZ R202, R169, UR4, -R199.reuse ;  /* 0x00000004a9ca7c23 */ /* 0x100fe200080108c7 */
[--C-:B------:R-:W-:Y:S01]  /*d670*/  FFMA.FTZ R169, R172, UR4, -R199.reuse ;  /* 0x00000004aca97c23 */ /* 0x100fe200080108c7 */
[----:B---3--:R-:W-:Y:S01]  /*d680*/  FMNMX.FTZ R2, R178, R21, !PT ;  /* 0x00000015b2027209 */ /* 0x008fe20007810000 */
        /* <DEDUP_REMOVED lines=15> */
[----:B-1----:R-:W-:Y:S01]  /*d780*/  FMNMX.FTZ R3, R171, R2, !PT ;  /* 0x00000002ab037209 */ /* 0x002fe20007810000 */
[--C-:B------:R-:W-:Y:S01]  /*d790*/  FFMA.FTZ R187, R161, UR4, -R199.reuse ;  /* 0x00000004a1bb7c23 */ /* 0x100fe200080108c7 */
[--C-:B------:R-:W-:Y:S01]  /*d7a0*/  FFMA.FTZ R161, R165, UR4, -R199.reuse ;  /* 0x00000004a5a17c23 */ /* 0x100fe200080108c7 */
[--C-:B------:R-:W-:Y:S01]  /*d7b0*/  FFMA.FTZ R206, R180, UR4, -R199.reuse ;  /* 0x00000004b4ce7c23 */ /* 0x100fe200080108c7 */
[----:B--2---:R-:W-:Y:S01]  /*d7c0*/  FMNMX.FTZ R2, R174, R3, !PT ;  /* 0x00000003ae027209 */ /* 0x004fe20007810000 */
[----:B------:R-:W-:Y:S01]  /*d7d0*/  MUFU.EX2 R210, R210 ;  /* 0x000000d200d27308 */ /* 0x000fe20000000800 */
[--C-:B------:R-:W-:Y:S01]  /*d7e0*/  FFMA.FTZ R200, R182, UR4, -R199.reuse ;  /* 0x00000004b6c87c23 */ /* 0x100fe200080108c7 */
[----:B------:R-:W-:Y:S01]  /*d7f0*/  FFMA.FTZ R173, R173, UR4, -R199 ;  /* 0x00000004adad7c23 */ /* 0x000fe200080108c7 */
        /* <DEDUP_REMOVED lines=12> */
[----:B------:R-:W-:-:S05]  /*d8c0*/  FMNMX.FTZ R2, R159, R2, !PT ;  /* 0x000000029f027209 */ /* 0x000fca0007810000 */
[----:B------:R-:W1:Y:S01]  /*d8d0*/  SHFL.BFLY PT, R3, R2, 0x2, 0x1f ;  /* 0x0c401f0002037f89 */ /* 0x000e6200000e0000 */
[----:B------:R-:W-:Y:S08]  /*d8e0*/  MUFU.EX2 R191, R191 ;  /* 0x000000bf00bf7308 */ /* 0x000ff00000000800 */
[----:B------:R-:W-:Y:S08]  /*d8f0*/  MUFU.EX2 R200, R200 ;  /* 0x000000c800c87308 */ /* 0x000ff00000000800 */
[----:B------:R-:W-:Y:S01]  /*d900*/  MUFU.EX2 R181, R181 ;  /* 0x000000b500b57308 */ /* 0x000fe20000000800 */
[----:B-1----:R-:W-:-:S07]  /*d910*/  FMNMX.FTZ R160, R2, R3, !PT ;  /* 0x0000000302a07209 */ /* 0x002fce0007810000 */
[----:B------:R-:W-:Y:S01]  /*d920*/  MUFU.EX2 R202, R202 ;  /* 0x000000ca00ca7308 */ /* 0x000fe20000000800 */
[----:B------:R-:W1:Y:S07]  /*d930*/  SHFL.BFLY PT, R3, R160, 0x1, 0x1f ;  /* 0x0c201f00a0037f89 */ /* 0x000e6e00000e0000 */
[----:B------:R-:W-:Y:S08]  /*d940*/  MUFU.EX2 R169, R169 ;  /* 0x000000a900a97308 */ /* 0x000ff00000000800 */
[----:B------:R-:W-:Y:S08]  /*d950*/  MUFU.EX2 R196, R196 ;  /* 0x000000c400c47308 */ /* 0x000ff00000000800 */
[----:B------:R-:W-:Y:S01]  /*d960*/  MUFU.EX2 R187, R187 ;  /* 0x000000bb00bb7308 */ /* 0x000fe20000000800 */
[----:B-1----:R-:W-:-:S07]  /*d970*/  FMNMX.FTZ R3, R160, R3, !PT ;  /* 0x00000003a0037209 */ /* 0x002fce0007810000 */
        /* <DEDUP_REMOVED lines=12> */
[----:B------:R-:W-:Y:S01]  /*da40*/  @!P1 LEA R157, R157, UR60, 0x3 ;  /* 0x0000003c9d9d9c11 */ /* 0x000fe2000f8e18ff */
[--C-:B------:R-:W-:Y:S01]  /*da50*/  FFMA.FTZ R168, R178, UR4, -R156.reuse ;  /* 0x00000004b2a87c23 */ /* 0x100fe2000801089c */
[--C-:B------:R-:W-:Y:S01]  /*da60*/  FFMA.FTZ R207, R179, UR4, -R156.reuse ;  /* 0x00000004b3cf7c23 */ /* 0x100fe2000801089c */
[--C-:B------:R-:W-:Y:S01]  /*da70*/  FFMA.FTZ R201, R170, UR4, -R156.reuse ;  /* 0x00000004aac97c23 */ /* 0x100fe2000801089c */
[----:B------:R-:W-:Y:S01]  /*da80*/  @!P1 IADD3 R157, R157, 0x38840, RZ ;  /* 0x000388409d9d9810 */ /* 0x000fe20007ffe0ff */
[----:B------:R-:W1:Y:S01]  /*da90*/  MUFU.EX2 R209, R209 ;  /* 0x000000d100d17308 */ /* 0x000e620000000800 */
[--C-:B------:R-:W-:Y:S01]  /*daa0*/  FFMA.FTZ R199, R166, UR4, -R156.reuse ;  /* 0x00000004a6c77c23 */ /* 0x100fe2000801089c */
[--C-:B------:R-:W-:Y:S01]  /*dab0*/  FFMA.FTZ R170, R171, UR4, -R156.reuse ;  /* 0x00000004abaa7c23 */ /* 0x100fe2000801089c */
[----:B------:R-:W-:Y:S01]  /*dac0*/  @!P1 PRMT R157, RZ, 0x654, R157 ;  /* 0x00000654ff9d9816 */ /* 0x000fe2000000009d */
[--C-:B------:R-:W-:Y:S01]  /*dad0*/  FFMA.FTZ R203, R174, UR4, -R156.reuse ;  /* 0x00000004aecb7c23 */ /* 0x100fe2000801089c */
[--C-:B------:R-:W-:Y:S01]  /*dae0*/  FFMA.FTZ R174, R175, UR4, -R156.reuse ;  /* 0x00000004afae7c23 */ /* 0x100fe2000801089c */
[--C-:B------:R-:W-:Y:S01]  /*daf0*/  FFMA.FTZ R167, R167, UR4, -R156.reuse ;  /* 0x00000004a7a77c23 */ /* 0x100fe2000801089c */
[--C-:B------:R-:W-:Y:S01]  /*db00*/  FFMA.FTZ R155, R155, UR4, -R156.reuse ;  /* 0x000000049b9b7c23 */ /* 0x100fe2000801089c */
[----:B------:R-:W2:Y:S01]  /*db10*/  MUFU.EX2 R160, R160 ;  /* 0x000000a000a07308 */ /* 0x000ea20000000800 */
[----:B------:R-:W-:Y:S01]  /*db20*/  FFMA.FTZ R158, R158, UR4, -R156 ;  /* 0x000000049e9e7c23 */ /* 0x000fe2000801089c */
[----:B------:R-:W-:Y:S01]  /*db30*/  IMAD.U32 R171, RZ, RZ, UR5 ;  /* 0x00000005ffab7e24 */ /* 0x000fe2000f8e00ff */
[----:B------:R-:W-:-:S04]  /*db40*/  UIADD3 UR5, UR47, -0x1, URZ ;  /* 0xffffffff2f057890 */ /* 0x000fc8000fffe03f */
[----:B------:R-:W-:Y:S01]  /*db50*/  @!P1 IADD3 R171, R171, 0x38860, RZ ;  /* 0x00038860abab9810 */ /* 0x000fe20007ffe0ff */
[----:B------:R-:W-:Y:S01]  /*db60*/  MUFU.EX2 R211, R211 ;  /* 0x000000d300d37308 */ /* 0x000fe20000000800 */
[----:B-1----:R-:W-:Y:S01]  /*db70*/  FFMA.FTZ R165, R2, R5, R209 ;  /* 0x0000000502a57223 */ /* 0x002fe200000100d1 */
[----:B------:R-:W-:Y:S01]  /*db80*/  UMOV UR47, UR5 ;  /* 0x00000005002f7c82 */ /* 0x000fe20008000000 */
[----:B------:R-:W-:-:S05]  /*db90*/  @!P1 PRMT R171, RZ, 0x654, R171 ;  /* 0x00000654ffab9816 */ /* 0x000fca00000000ab */
[----:B------:R-:W-:Y:S01]  /*dba0*/  MUFU.EX2 R164, R164 ;  /* 0x000000a400a47308 */ /* 0x000fe20000000800 */
[C---:B--2---:R-:W-:Y:S01]  /*dbb0*/  FADD.FTZ R176, R160.reuse, R165 ;  /* 0x000000a5a0b07221 */ /* 0x044fe20000010000 */
[----:B------:R-:W-:-:S06]  /*dbc0*/  F2FP.BF16.F32.PACK_AB R209, R160, R209 ;  /* 0x000000d1a0d1723e */ /* 0x000fcc00000010ff */
        /* <DEDUP_REMOVED lines=11> */
[----:B------:R-:W1:Y:S01]  /*dc80*/  MUFU.EX2 R152, R152 ;  /* 0x0000009800987308 */ /* 0x000e620000000800 */
[----:B------:R-:W-:-:S02]  /*dc90*/  WARPGROUP.DEPBAR.LE gsb0, 0x0 ;  /* 0x00008000000079c5 */ /* 0x000fc40000010000 */
[----:B------:R2:W-:Y:S05]  /*dca0*/  @!P1 SYNCS.ARRIVE.TRANS64.RED.A1T0 RZ, [R157+URZ], RZ ;  /* 0x000000ff9dff99a7 */ /* 0x0005ea000810043f */
[----:B------:R-:W-:Y:S01]  /*dcb0*/  MUFU.EX2 R155, R155 ;  /* 0x0000009b009b7308 */ /* 0x000fe20000000800 */
[----:B--2---:R-:W-:Y:S01]  /*dcc0*/  FFMA.FTZ R157, R0, R17, R183 ;  /* 0x00000011009d7223 */ /* 0x004fe200000100b7 */
[--C-:B------:R-:W-:Y:S01]  /*dcd0*/  FFMA.FTZ R17, R162, UR4, -R156.reuse ;  /* 0x00000004a2117c23 */ /* 0x100fe2000801089c */
[----:B------:R-:W-:-:S05]  /*dce0*/  FFMA.FTZ R162, R163, UR4, -R156 ;  /* 0x00000004a3a27c23 */ /* 0x000fca000801089c */
[----:B------:R-:W-:Y:S01]  /*dcf0*/  MUFU.EX2 R153, R153 ;  /* 0x0000009900997308 */ /* 0x000fe20000000800 */
[----:B------:R-:W-:Y:S01]  /*dd00*/  FADD.FTZ R157, R208, R157 ;  /* 0x0000009dd09d7221 */ /* 0x000fe20000010000 */
[----:B-1----:R-:W-:Y:S01]  /*dd10*/  F2FP.BF16.F32.PACK_AB R192, R152, R21 ;  /* 0x0000001598c0723e */ /* 0x002fe200000010ff */
[----:B------:R1:W-:Y:S01]  /*dd20*/  @!P1 SYNCS.ARRIVE.TRANS64.RED.A1T0 RZ, [R171+URZ], RZ ;  /* 0x000000ffabff99a7 */ /* 0x0003e2000810043f */
[----:B------:R-:W-:Y:S01]  /*dd30*/  F2FP.BF16.F32.PACK_AB R208, R208, R183 ;  /* 0x000000b7d0d0723e */ /* 0x000fe200000010ff */
[----:B------:R-:W-:Y:S01]  /*dd40*/  FADD.FTZ R178, R210, R157 ;  /* 0x0000009dd2b27221 */ /* 0x000fe20000010000 */
[----:B------:R-:W-:Y:S01]  /*dd50*/  FADD.FTZ R157, R211, R176 ;  /* 0x000000b0d39d7221 */ /* 0x000fe20000010000 */
[C---:B------:R-:W-:Y:S01]  /*dd60*/  F2FP.BF16.F32.PACK_AB R211, R164.reuse, R211 ;  /* 0x000000d3a4d3723e */ /* 0x040fe200000010ff */
[----:B------:R2:W-:Y:S01]  /*dd70*/  MUFU.EX2 R5, R17 ;  /* 0x0000001100057308 */ /* 0x0005e20000000800 */
[C---:B------:R-:W-:Y:S01]  /*dd80*/  FADD.FTZ R163, R197.reuse, R178 ;  /* 0x000000b2c5a37221 */ /* 0x040fe20000010000 */
[----:B------:R-:W-:Y:S01]  /*dd90*/  FADD.FTZ R166, R164, R157 ;  /* 0x0000009da4a67221 */ /* 0x000fe20000010000 */
[----:B------:R-:W-:-:S02]  /*dda0*/  F2FP.BF16.F32.PACK_AB R210, R197, R210 ;  /* 0x000000d2c5d2723e */ /* 0x000fc400000010ff */
[----:B------:R-:W-:Y:S01]  /*ddb0*/  FADD.FTZ R176, R204, R163 ;  /* 0x000000a3ccb07221 */ /* 0x000fe20000010000 */
[----:B------:R-:W-:Y:S01]  /*ddc0*/  FADD.FTZ R157, R205, R166 ;  /* 0x000000a6cd9d7221 */ /* 0x000fe20000010000 */
[C---:B------:R-:W-:Y:S01]  /*ddd0*/  F2FP.BF16.F32.PACK_AB R204, R177.reuse, R204 ;  /* 0x000000ccb1cc723e */ /* 0x040fe200000010ff */
[----:B------:R-:W3:Y:S01]  /*dde0*/  MUFU.EX2 R162, R162 ;  /* 0x000000a200a27308 */ /* 0x000ee20000000800 */
[----:B--2---:R-:W-:Y:S01]  /*ddf0*/  FFMA.FTZ R17, R154, UR4, -R156 ;  /* 0x000000049a117c23 */ /* 0x004fe2000801089c */
[----:B------:R-:W-:Y:S01]  /*de00*/  FADD.FTZ R163, R177, R176 ;  /* 0x000000b0b1a37221 */ /* 0x000fe20000010000 */
[C---:B------:R-:W-:Y:S01]  /*de10*/  FADD.FTZ R154, R168.reuse, R157 ;  /* 0x0000009da89a7221 */ /* 0x040fe20000010000 */
[----:B------:R-:W-:Y:S01]  /*de20*/  FFMA.FTZ R156, R159, UR4, -R156 ;  /* 0x000000049f9c7c23 */ /* 0x000fe2000801089c */
[----:B------:R-:W-:Y:S01]  /*de30*/  F2FP.BF16.F32.PACK_AB R205, R168, R205 ;  /* 0x000000cda8cd723e */ /* 0x000fe200000010ff */
[----:B------:R-:W-:Y:S01]  /*de40*/  FADD.FTZ R166, R206, R163 ;  /* 0x000000a3cea67221 */ /* 0x000fe20000010000 */
[----:B------:R-:W-:Y:S01]  /*de50*/  FADD.FTZ R157, R207, R154 ;  /* 0x0000009acf9d7221 */ /* 0x000fe20000010000 */
[----:B------:R-:W-:Y:S01]  /*de60*/  MUFU.EX2 R158, R158 ;  /* 0x0000009e009e7308 */ /* 0x000fe20000000800 */
[C---:B------:R-:W-:Y:S01]  /*de70*/  F2FP.BF16.F32.PACK_AB R206, R191.reuse, R206 ;  /* 0x000000cebfce723e */ /* 0x040fe200000010ff */
[----:B------:R-:W-:Y:S01]  /*de80*/  FADD.FTZ R159, R191, R166 ;  /* 0x000000a6bf9f7221 */ /* 0x000fe20000010000 */
[C---:B------:R-:W-:Y:S01]  /*de90*/  FADD.FTZ R166, R172.reuse, R157 ;  /* 0x0000009daca67221 */ /* 0x040fe20000010000 */
[----:B------:R-:W-:-:S02]  /*dea0*/  F2FP.BF16.F32.PACK_AB R207, R172, R207 ;  /* 0x000000cfaccf723e */ /* 0x000fc400000010ff */
[----:B------:R-:W-:Y:S01]  /*deb0*/  FADD.FTZ R176, R200, R159 ;  /* 0x0000009fc8b07221 */ /* 0x000fe20000010000 */
[----:B------:R-:W-:Y:S01]  /*dec0*/  FADD.FTZ R157, R201, R166 ;  /* 0x000000a6c99d7221 */ /* 0x000fe20000010000 */
[----:B------:R-:W2:Y:S01]  /*ded0*/  MUFU.EX2 R154, R167 ;  /* 0x000000a7009a7308 */ /* 0x000ea20000000800 */
[----:B---3--:R-:W-:Y:S01]  /*dee0*/  F2FP.BF16.F32.PACK_AB R197, R162, R5 ;  /* 0x00000005a2c5723e */ /* 0x008fe200000010ff */
[C---:B------:R-:W-:Y:S01]  /*def0*/  FADD.FTZ R159, R181.reuse, R176 ;  /* 0x000000b0b59f7221 */ /* 0x040fe20000010000 */
[----:B------:R-:W-:Y:S01]  /*df00*/  FADD.FTZ R160, R170, R157 ;  /* 0x0000009daaa07221 */ /* 0x000fe20000010000 */
[----:B------:R-:W-:Y:S02]  /*df10*/  F2FP.BF16.F32.PACK_AB R200, R181, R200 ;  /* 0x000000c8b5c8723e */ /* 0x000fe400000010ff */
[----:B------:R-:W-:Y:S01]  /*df20*/  FADD.FTZ R164, R202, R159 ;  /* 0x0000009fcaa47221 */ /* 0x000fe20000010000 */
[----:B------:R-:W-:Y:S01]  /*df30*/  FADD.FTZ R157, R203, R160 ;  /* 0x000000a0cb9d7221 */ /* 0x000fe20000010000 */
[----:B------:R3:W4:Y:S01]  /*df40*/  MUFU.EX2 R166, R17 ;  /* 0x0000001100a67308 */ /* 0x0007220000000800 */
[----:B------:R-:W-:Y:S01]  /*df50*/  F2FP.BF16.F32.PACK_AB R201, R170, R201 ;  /* 0x000000c9aac9723e */ /* 0x000fe200000010ff */
[C---:B------:R-:W-:Y:S01]  /*df60*/  FADD.FTZ R159, R169.reuse, R164 ;  /* 0x000000a4a99f7221 */ /* 0x040fe20000010000 */
[----:B------:R-:W-:Y:S01]  /*df70*/  FADD.FTZ R160, R174, R157 ;  /* 0x0000009daea07221 */ /* 0x000fe20000010000 */
[----:B------:R-:W-:-:S02]  /*df80*/  F2FP.BF16.F32.PACK_AB R202, R169, R202 ;  /* 0x000000caa9ca723e */ /* 0x000fc400000010ff */
[----:B------:R-:W-:Y:S01]  /*df90*/  FADD.FTZ R164, R196, R159 ;  /* 0x0000009fc4a47221 */ /* 0x000fe20000010000 */
[----:B------:R-:W-:Y:S01]  /*dfa0*/  F2FP.BF16.F32.PACK_AB R203, R174, R203 ;  /* 0x000000cbaecb723e */ /* 0x000fe200000010ff */
[----:B------:R-:W5:Y:S01]  /*dfb0*/  MUFU.EX2 R20, R173 ;  /* 0x000000ad00147308 */ /* 0x000f620000000800 */
[----:B---3--:R-:W-:Y:S01]  /*dfc0*/  FADD.FTZ R17, R5, R160 ;  /* 0x000000a005117221 */ /* 0x008fe20000010000 */
[C---:B------:R-:W-:Y:S01]  /*dfd0*/  FADD.FTZ R157, R187.reuse, R164 ;  /* 0x000000a4bb9d7221 */ /* 0x040fe20000010000 */
[----:B------:R-:W-:Y:S02]  /*dfe0*/  F2FP.BF16.F32.PACK_AB R196, R187, R196 ;  /* 0x000000c4bbc4723e */ /* 0x000fe400000010ff */
[----:B------:R-:W-:Y:S01]  /*dff0*/  FADD.FTZ R160, R162, R17 ;  /* 0x00000011a2a07221 */ /* 0x000fe20000010000 */
[----:B------:R-:W-:Y:S01]  /*e000*/  FADD.FTZ R164, R198, R157 ;  /* 0x0000009dc6a47221 */ /* 0x000fe20000010000 */
[----:B------:R-:W-:Y:S01]  /*e010*/  F2FP.BF16.F32.PACK_AB R198, R161, R198 ;  /* 0x000000c6a1c6723e */ /* 0x000fe200000010ff */
[----:B------:R-:W3:Y:S01]  /*e020*/  MUFU.EX2 R156, R156 ;  /* 0x0000009c009c7308 */ /* 0x000ee20000000800 */
[----:B------:R-:W-:Y:S01]  /*e030*/  FADD.FTZ R17, R199, R160 ;  /* 0x000000a0c7117221 */ /* 0x000fe20000010000 */
[----:B------:R-:W-:Y:S01]  /*e040*/  FADD.FTZ R164, R161, R164 ;  /* 0x000000a4a1a47221 */ /* 0x000fe20000010000 */
[----:B--2---:R-:W-:-:S02]  /*e050*/  F2FP.BF16.F32.PACK_AB R199, R154, R199 ;  /* 0x000000c79ac7723e */ /* 0x004fc400000010ff */
[----:B------:R-:W-:Y:S01]  /*e060*/  FADD.FTZ R17, R154, R17 ;  /* 0x000000119a117221 */ /* 0x000fe20000010000 */
[----:B------:R-:W-:Y:S01]  /*e070*/  FADD.FTZ R5, R21, R164 ;  /* 0x000000a415057221 */ /* 0x000fe20000010000 */
[C---:B----4-:R-:W-:Y:S02]  /*e080*/  F2FP.BF16.F32.PACK_AB R193, R155.reuse, R166 ;  /* 0x000000a69bc1723e */ /* 0x050fe400000010ff */
[----:B------:R-:W-:Y:S01]  /*e090*/  FADD.FTZ R17, R166, R17 ;  /* 0x00000011a6117221 */ /* 0x000fe20000010000 */
[----:B------:R-:W-:Y:S01]  /*e0a0*/  FADD.FTZ R154, R152, R5 ;  /* 0x00000005989a7221 */ /* 0x000fe20000010000 */
[----:B-----5:R-:W-:Y:S02]  /*e0b0*/  F2FP.BF16.F32.PACK_AB R194, R20, R153 ;  /* 0x0000009914c2723e */ /* 0x020fe400000010ff */
[----:B------:R-:W-:Y:S01]  /*e0c0*/  FADD.FTZ R17, R155, R17 ;  /* 0x000000119b117221 */ /* 0x000fe20000010000 */
[----:B------:R-:W-:-:S03]  /*e0d0*/  FADD.FTZ R5, R153, R154 ;  /* 0x0000009a99057221 */ /* 0x000fc60000010000 */
[----:B------:R-:W-:Y:S01]  /*e0e0*/  FADD.FTZ R21, R158, R17 ;  /* 0x000000119e157221 */ /* 0x000fe20000010000 */
[----:B------:R-:W-:Y:S01]  /*e0f0*/  FADD.FTZ R17, R20, R5 ;  /* 0x0000000514117221 */ /* 0x000fe20000010000 */
[C---:B---3--:R-:W-:Y:S01]  /*e100*/  F2FP.BF16.F32.PACK_AB R195, R156.reuse, R158 ;  /* 0x0000009e9cc3723e */ /* 0x048fe200000010ff */
[----:B------:R-:W-:Y:S02]  /*e110*/  IMAD.MOV.U32 R20, RZ, RZ, R3 ;  /* 0x000000ffff147224 */ /* 0x000fe400078e0003 */
[----:B------:R-:W-:Y:S01]  /*e120*/  FADD.FTZ R5, R156, R21 ;  /* 0x000000159c057221 */ /* 0x000fe20000010000 */
[----:B------:R-:W-:Y:S01]  /*e130*/  MOV R21, R4 ;  /* 0x0000000400157202 */ /* 0x000fe20000000f00 */
[----:B-1----:R-:W-:Y:S06]  /*e140*/  @P2 BRA `(.L_x_1973) ;  /* 0xffffffc400082947 */ /* 0x002fec000383ffff */
.L_x_1964:
        /* <DEDUP_REMOVED lines=131> */
.L_x_1974:
[----:B------:R-:W-:Y:S01]  /*e980*/  R2UR UR6, R16 ;  /* 0x00000000100672ca */ /* 0x000fe200000e0000 */
[----:B------:R-:W-:-:S12]  /*e990*/  ULEA UR5, UR46, UR60, 0x3 ;  /* 0x0000003c2e057291 */ /* 0x000fd8000f8e183f */
[----:B------:R-:W-:-:S05]  /*e9a0*/  IMAD.U32 R0, RZ, RZ, UR6 ;  /* 0x00000006ff007e24 */ /* 0x000fca000f8e00ff */
[----:B------:R-:W-:-:S04]  /*e9b0*/  SHF.L.U32 R0, R0, 0x1f, RZ ;  /* 0x0000001f00007819 */ /* 0x000fc800000006ff */
[----:B------:R1:W2:Y:S01]  /*e9c0*/  SYNCS.PHASECHK.TRANS64.TRYWAIT P2, [UR5+0x38850], R0 ;  /* 0x03885000ff0075a7 */ /* 0x0002a20008040145 */
[----:B------:R-:W-:Y:S05]  /*e9d0*/  @!P0 BRA `(.L_x_1975) ;  /* 0x0000000000048947 */ /* 0x000fea0003800000 */
[----:B------:R-:W-:Y:S01]  /*e9e0*/  BPT.TRAP 0x1 ;  /* 0x000000040000795c */ /* 0x000fe20000300000 */
.L_x_1975:
[----:B--2---:R-:W-:Y:S05]  /*e9f0*/  @P2 BRA `(.L_x_1976) ;  /* 0x0000000000082947 */ /* 0x004fea0003800000 */
[----:B------:R-:W2:Y:S02]  /*ea00*/  SYNCS.PHASECHK.TRANS64.TRYWAIT P0, [UR5+0x38850], R0 ;  /* 0x03885000ff0075a7 */ /* 0x000ea40008000145 */
[----:B--2---:R-:W-:Y:S05]  /*ea10*/  @!P0 BRA `(.L_x_1977) ;  /* 0x0000005c006c8947 */ /* 0x004fea0003800000 */
.L_x_1976:
[----:B------:R-:W-:Y:S01]  /*ea20*/  UIADD3 UR60, UR60, 0x400, URZ ;  /* 0x000004003c3c7890 */ /* 0x000fe2000fffe03f */
[----:B------:R-:W-:Y:S01]  /*ea30*/  WARPGROUP.ARRIVE ;  /* 0x00000000000079c5 */ /* 0x000fe20000000000 */
[----:B------:R-:W-:Y:S01]  /*ea40*/  UMOV UR7, 0x40000040 ;  /* 0x4000004000077882 */ /* 0x000fe20000000000 */
[----:B------:R-:W-:Y:S01]  /*ea50*/  UMOV UR11, 0x40000040 ;  /* 0x40000040000b7882 */ /* 0x000fe20000000000 */
[----:B------:R-:W-:Y:S01]  /*ea60*/  USHF.R.U32.HI UR60, URZ, 0x4, UR60 ;  /* 0x000000043f3c7899 */ /* 0x000fe2000801163c */
[----:B------:R-:W3:Y:S01]  /*ea70*/  SHFL.BFLY PT, R2, R5, 0x2, 0x1f ;  /* 0x0c401f0005027f89 */ /* 0x000ee200000e0000 */
[----:B------:R-:W-:Y:S02]  /*ea80*/  R2UR UR12, R219 ;  /* 0x00000000db0c72ca */ /* 0x000fe400000e0000 */
[----:B------:R-:W-:Y:S01]  /*ea90*/  ULOP3.LUT UR60, UR60, 0x3fff, URZ, 0xc0, !UPT ;  /* 0x00003fff3c3c7892 */ /* 0x000fe2000f8ec03f */
[----:B-12---:R-:W1:Y:S01]  /*eaa0*/  SHFL.BFLY PT, R0, R17, 0x2, 0x1f ;  /* 0x0c401f0011007f89 */ /* 0x006e6200000e0000 */
[----:B------:R-:W-:-:S02]  /*eab0*/  R2UR UR9, R16 ;  /* 0x00000000100972ca */ /* 0x000fc400000e0000 */
[----:B------:R-:W-:Y:S01]  /*eac0*/  ULOP3.LUT UR6, UR60, 0x2800000, URZ, 0xfc, !UPT ;  /* 0x028000003c067892 */ /* 0x000fe2000f8efc3f */
[----:B------:R-:W-:Y:S02]  /*ead0*/  MOV R13, UR4 ;  /* 0x00000004000d7c02 */ /* 0x000fe40008000f00 */
[----:B------:R-:W-:Y:S01]  /*eae0*/  MOV R12, UR5 ;  /* 0x00000005000c7c02 */ /* 0x000fe20008000f00 */
[----:B------:R-:W-:Y:S02]  /*eaf0*/  UIMAD UR6, UR46, 0xa00, UR6 ;  /* 0x00000a002e0678a4 */ /* 0x000fe4000f8e0206 */
[----:B------:R-:W-:Y:S02]  /*eb00*/  UIADD3 UR46, UR46, 0x1, URZ ;  /* 0x000000012e2e7890 */ /* 0x000fe4000fffe03f */
[----:B------:R-:W-:Y:S02]  /*eb10*/  UIADD3 UR8, UR6, 0x80, URZ ;  /* 0x0000008006087890 */ /* 0x000fe4000fffe03f */
[----:B------:R-:W-:-:S02]  /*eb20*/  UISETP.NE.AND UP0, UPT, UR46, 0x2, UPT ;  /* 0x000000022e00788c */ /* 0x000fc4000bf05270 */
[----:B------:R-:W-:Y:S01]  /*eb30*/  UIADD3 UR12, UR12, 0x1, URZ ;  /* 0x000000010c0c7890 */ /* 0x000fe2000fffe03f */
[----:B------:R-:W-:Y:S01]  /*eb40*/  HGMMA.64x256x16.F32.BF16 R24, R208, gdesc[UR4].tnspB, R24, gsb0 ;  /* 0x43e00004d0187df0 */ /* 0x000fe20008001818 */
[----:B------:R-:W-:Y:S01]  /*eb50*/  UMOV UR7, 0x40000040 ;  /* 0x4000004000077882 */ /* 0x000fe20000000000 */
[----:B------:R-:W-:Y:S01]  /*eb60*/  UMOV UR10, UR8 ;  /* 0x00000008000a7c82 */ /* 0x000fe20008000000 */
[----:B------:R-:W-:Y:S01]  /*eb70*/  UIADD3 UR8, UR6, 0x100, URZ ;  /* 0x0000010006087890 */ /* 0x000fe2000fffe03f */
[----:B---3--:R-:W-:Y:S01]  /*eb80*/  FADD.FTZ R2, R2, R5 ;  /* 0x0000000502027221 */ /* 0x008fe20000010000 */
[----:B------:R-:W-:Y:S01]  /*eb90*/  IMAD.MOV.U32 R5, RZ, RZ, RZ ;  /* 0x000000ffff057224 */ /* 0x000fe200078e00ff */
[----:B------:R-:W-:Y:S01]  /*eba0*/  MOV R219, UR12 ;  /* 0x0000000c00db7c02 */ /* 0x000fe20008000f00 */
[----:B------:R-:W-:Y:S01]  /*ebb0*/  USEL UR46, UR46, URZ, UP0 ;  /* 0x0000003f2e2e7287 */ /* 0x000fe20008000000 */
[----:B-1----:R-:W-:Y:S01]  /*ebc0*/  FADD.FTZ R0, R0, R17 ;  /* 0x0000001100007221 */ /* 0x002fe20000010000 */
[----:B------:R-:W1:Y:S04]  /*ebd0*/  SHFL.BFLY PT, R9, R2, 0x1, 0x1f ;  /* 0x0c201f0002097f89 */ /* 0x000e6800000e0000 */
[----:B------:R-:W2:Y:S01]  /*ebe0*/  SHFL.BFLY PT, R7, R0, 0x1, 0x1f ;  /* 0x0c201f0000077f89 */ /* 0x000ea200000e0000 */
[----:B-1----:R-:W-:Y:S01]  /*ebf0*/  FADD.FTZ R11, R2, R9 ;  /* 0x00000009020b7221 */ /* 0x002fe20000010000 */
[----:B------:R-:W-:Y:S01]  /*ec00*/  MOV R9, UR4 ;  /* 0x0000000400097c02 */ /* 0x000fe20008000f00 */
[----:B------:R-:W-:Y:S01]  /*ec10*/  USEL UR4, URZ, 0x1, UP0 ;  /* 0x000000013f047887 */ /* 0x000fe20008000000 */
[----:B------:R-:W-:-:S02]  /*ec20*/  IMAD.MOV.U32 R2, RZ, RZ, -0x800000 ;  /* 0xff800000ff027424 */ /* 0x000fc400078e00ff */
[----:B--2---:R-:W-:Y:S01]  /*ec30*/  FADD.FTZ R10, R0, R7 ;  /* 0x00000007000a7221 */ /* 0x004fe20000010000 */
[----:B------:R-:W-:Y:S01]  /*ec40*/  FSETP.NE.FTZ.AND P2, PT, R11, RZ, PT ;  /* 0x000000ff0b00720b */ /* 0x000fe20003f55000 */
[----:B------:R-:W-:Y:S01]  /*ec50*/  ULOP3.LUT UR9, UR9, UR4, URZ, 0x3c, !UPT ;  /* 0x0000000409097292 */ /* 0x000fe2000f8e3c3f */
[----:B------:R-:W-:Y:S01]  /*ec60*/  MOV R7, RZ ;  /* 0x000000ff00077202 */ /* 0x000fe20000000f00 */
[----:B------:R-:W-:Y:S01]  /*ec70*/  IMAD.MOV.U32 R0, RZ, RZ, -0x800000 ;  /* 0xff800000ff007424 */ /* 0x000fe200078e00ff */
[----:B------:R-:W-:-:S03]  /*ec80*/  FSETP.NE.FTZ.AND P0, PT, R10, RZ, PT ;  /* 0x000000ff0a00720b */ /* 0x000fc60003f15000 */
[----:B------:R-:W-:-:S06]  /*ec90*/  IMAD.U32 R16, RZ, RZ, UR9 ;  /* 0x00000009ff107e24 */ /* 0x000fcc000f8e00ff */
[----:B------:R-:W1:Y:S01]  /*eca0*/  @P2 MUFU.LG2 R8, R11 ;  /* 0x0000000b00082308 */ /* 0x000e620000000c00 */
[----:B------:R-:W-:-:S03]  /*ecb0*/  @P2 FMUL.FTZ R13, R13, 0.69314718246459960938 ;  /* 0x3f3172180d0d2820 */ /* 0x000fc60000410000 */
[----:B------:R-:W-:-:S04]  /*ecc0*/  @P0 FMUL.FTZ R9, R9, 0.69314718246459960938 ;  /* 0x3f31721809090820 */ /* 0x000fc80000410000 */
[----:B------:R-:W-:Y:S08]  /*ecd0*/  @P2 MUFU.RCP R5, R11 ;  /* 0x0000000b00052308 */ /* 0x000ff00000001000 */
[----:B------:R-:W2:Y:S01]  /*ece0*/  @P0 MUFU.LG2 R6, R10 ;  /* 0x0000000a00060308 */ /* 0x000ea20000000c00 */
[----:B-1----:R-:W-:-:S04]  /*ecf0*/  @P2 FMUL.FTZ R8, R8, 0.69314718246459960938 ;  /* 0x3f31721808082820 */ /* 0x002fc80000410000 */
[----:B------:R-:W-:-:S03]  /*ed00*/  @P2 FFMA.FTZ R2, R13, R3, R8 ;  /* 0x000000030d022223 */ /* 0x000fc60000010008 */
[----:B------:R1:W3:Y:S02]  /*ed10*/  @P0 MUFU.RCP R7, R10 ;  /* 0x0000000a00070308 */ /* 0x0002e40000001000 */
[----:B-1----:R-:W-:Y:S02]  /*ed20*/  @!P1 VIADD R10, R12, 0x38860 ;  /* 0x000388600c0a9836 */ /* 0x002fe40000000000 */
[----:B--2---:R-:W-:-:S03]  /*ed30*/  @P0 FMUL.FTZ R6, R6, 0.69314718246459960938 ;  /* 0x3f31721806060820 */ /* 0x004fc60000410000 */
[----:B------:R-:W-:Y:S01]  /*ed40*/  @!P1 PRMT R3, RZ, 0x654, R10 ;  /* 0x00000654ff039816 */ /* 0x000fe2000000000a */
[----:B------:R-:W-:Y:S01]  /*ed50*/  @P0 FFMA.FTZ R0, R9, R4, R6 ;  /* 0x0000000409000223 */ /* 0x000fe20000010006 */
[----:B------:R-:W-:Y:S01]  /*ed60*/  PLOP3.LUT P0, PT, PT, PT, PT, 0x8, 0x0 ;  /* 0x000000000000781c */ /* 0x000fe20003f0e170 */
        /* <DEDUP_REMOVED lines=18> */
[----:B------:R-:W-:-:S15]  /*ee90*/  WARPGROUP.ARRIVE ;  /* 0x00000000000079c5 */ /* 0x000fde0000000000 */
[----:B------:R-:W-:-:S08]  /*eea0*/  NOP ;  /* 0x0000000000007918 */ /* 0x000fd00000000000 */
[----:B------:R-:W-:Y:S03]  /*eeb0*/  HGMMA.64x256x16.F32.BF16 R24, R192, gdesc[UR4].tnspB, R24, gsb0 ;  /* 0x43e00004c0187df0 */ /* 0x000fe60008001818 */
[----:B------:R-:W-:Y:S02]  /*eec0*/  WARPGROUP.DEPBAR.LE gsb0, 0x0 ;  /* 0x00008000000079c5 */ /* 0x000fe40000010000 */
[-C--:B------:R-:W-:Y:S01]  /*eed0*/  FMUL.FTZ R163, R83, R5.reuse ;  /* 0x0000000553a37220 */ /* 0x080fe20000410000 */
[-C--:B------:R-:W-:Y:S01]  /*eee0*/  FMUL.FTZ R83, R86, R5.reuse ;  /* 0x0000000556537220 */ /* 0x080fe20000410000 */
[-C--:B------:R-:W-:Y:S01]  /*eef0*/  FMUL.FTZ R86, R87, R5.reuse ;  /* 0x0000000557567220 */ /* 0x080fe20000410000 */
[-C--:B------:R-:W-:Y:S01]  /*ef00*/  FMUL.FTZ R87, R91, R5.reuse ;  /* 0x000000055b577220 */ /* 0x080fe20000410000 */
[-C--:B------:R-:W-:Y:S01]  /*ef10*/  FMUL.FTZ R91, R94, R5.reuse ;  /* 0x000000055e5b7220 */ /* 0x080fe20000410000 */
[----:B------:R-:W-:Y:S01]  /*ef20*/  FMUL.FTZ R94, R95, R5 ;  /* 0x000000055f5e7220 */ /* 0x000fe20000410000 */
[-C--:B---3--:R-:W-:Y:S01]  /*ef30*/  FMUL.FTZ R4, R24, R7.reuse ;  /* 0x0000000718047220 */ /* 0x088fe20000410000 */
        /* <DEDUP_REMOVED lines=122> */
.L_x_1947:
        /* <DEDUP_REMOVED lines=9> */
[----:B------:R-:W-:Y:S01]  /*f770*/  BAR.SYNC.DEFER_BLOCKING 0x1, 0x100 ;  /* 0x0044000000007b1d */ /* 0x000fe20000010000 */
[C---:B------:R-:W-:Y:S01]  /*f780*/  IADD3 R31, P3, R22.reuse, 0x4000, RZ ;  /* 0x00004000161f7810 */ /* 0x040fe20007f7e0ff */
[----:B------:R-:W-:Y:S01]  /*f790*/  USHF.R.S32.HI UR5, URZ, 0x1f, UR43 ;  /* 0x0000001f3f057899 */ /* 0x000fe2000801142b */
[----:B------:R-:W-:Y:S02]  /*f7a0*/  LOP3.LUT R26, R27, 0x380, RZ, 0xc0, !PT ;  /* 0x000003801b1a7812 */ /* 0x000fe400078ec0ff */
[C---:B------:R-:W-:Y:S01]  /*f7b0*/  IADD3 R19, P6, R22.reuse, 0x20, RZ ;  /* 0x0000002016137810 */ /* 0x040fe20007fde0ff */
[----:B------:R-:W-:Y:S01]  /*f7c0*/  ULDC UR10, c[0x0][0xa88] ;  /* 0x0002a200000a7ab9 */ /* 0x000fe20000000800 */
[----:B------:R-:W-:Y:S01]  /*f7d0*/  IADD3 R21, P5, R22, 0x40, RZ ;  /* 0x0000004016157810 */ /* 0x000fe20007fbe0ff */
[----:B------:R-:W-:Y:S01]  /*f7e0*/  ULDC.64 UR6, c[0x0][0xb70] ;  /* 0x0002dc0000067ab9 */ /* 0x000fe20000000a00 */
[----:B------:R-:W-:Y:S01]  /*f7f0*/  LOP3.LUT R30, R31, 0x380, RZ, 0xc0, !PT ;  /* 0x000003801f1e7812 */ /* 0x000fe200078ec0ff */
[----:B------:R-:W-:Y:S01]  /*f800*/  UIMAD UR5, UR5, UR6, URZ ;  /* 0x00000006050572a4 */ /* 0x000fe2000f8e023f */
[----:B------:R-:W-:Y:S01]  /*f810*/  SHF.R.U64 R26, R26, 0x3, RZ ;  /* 0x000000031a1a7819 */ /* 0x000fe200000012ff */
[----:B------:R-:W-:Y:S01]  /*f820*/  UIMAD.WIDE.U32 UR8, UR43, UR6, URZ ;  /* 0x000000062b0872a5 */ /* 0x000fe2000f8e003f */
[----:B------:R-:W-:Y:S01]  /*f830*/  LOP3.LUT R18, R19, 0x380, RZ, 0xc0, !PT ;  /* 0x0000038013127812 */ /* 0x000fe200078ec0ff */
[----:B------:R-:W-:Y:S01]  /*f840*/  UIMAD UR5, UR43, UR7, UR5 ;  /* 0x000000072b0572a4 */ /* 0x000fe2000f8e0205 */
[----:B------:R-:W-:Y:S01]  /*f850*/  IADD3 R35, P2, R22, 0x4020, RZ ;  /* 0x0000402016237810 */ /* 0x000fe20007f5e0ff */
[----:B------:R-:W-:Y:S01]  /*f860*/  ULDC.64 UR12, c[0x0][0x208] ;  /* 0x00008200000c7ab9 */ /* 0x000fe20000000a00 */
[----:B------:R-:W-:Y:S01]  /*f870*/  LOP3.LUT R20, R21, 0x380, RZ, 0xc0, !PT ;  /* 0x0000038015147812 */ /* 0x000fe200078ec0ff */
[----:B------:R-:W-:Y:S01]  /*f880*/  UIADD3 UR5, UR9, UR5, URZ ;  /* 0x0000000509057290 */ /* 0x000fe2000fffe03f */
[----:B------:R-:W-:Y:S01]  /*f890*/  SHF.R.U64 R30, R30, 0x3, RZ ;  /* 0x000000031e1e7819 */ /* 0x000fe200000012ff */
[----:B------:R-:W-:Y:S01]  /*f8a0*/  ULDC.64 UR6, c[0x0][0xb40] ;  /* 0x0002d00000067ab9 */ /* 0x000fe20000000a00 */
[----:B------:R-:W-:-:S02]  /*f8b0*/  LOP3.LUT R26, R26, R27, RZ, 0x3c, !PT ;  /* 0x0000001b1a1a7212 */ /* 0x000fc400078e3cff */
[----:B------:R-:W-:Y:S02]  /*f8c0*/  IADD3.X R27, RZ, R23, RZ, P4, !PT ;  /* 0x00000017ff1b7210 */ /* 0x000fe400027fe4ff */
[----:B------:R-:W-:Y:S02]  /*f8d0*/  SHF.R.U64 R18, R18, 0x3, RZ ;  /* 0x0000000312127819 */ /* 0x000fe400000012ff */
[----:B------:R-:W-:Y:S02]  /*f8e0*/  IADD3 R47, P4, R22, 0x8000, RZ ;  /* 0x00008000162f7810 */ /* 0x000fe40007f9e0ff */
[----:B------:R-:W-:Y:S02]  /*f8f0*/  LOP3.LUT R34, R35, 0x380, RZ, 0xc0, !PT ;  /* 0x0000038023227812 */ /* 0x000fe400078ec0ff */
[----:B------:R-:W-:Y:S02]  /*f900*/  SHF.R.U64 R20, R20, 0x3, RZ ;  /* 0x0000000314147819 */ /* 0x000fe400000012ff */
[----:B------:R-:W-:Y:S01]  /*f910*/  LOP3.LUT R30, R30, R31, RZ, 0x3c, !PT ;  /* 0x0000001f1e1e7212 */ /* 0x000fe200078e3cff */
[----:B------:R-:W-:Y:S01]  /*f920*/  IMAD.X R31, RZ, RZ, R23, P3 ;  /* 0x000000ffff1f7224 */ /* 0x000fe200018e0617 */
[----:B------:R-:W-:-:S02]  /*f930*/  IADD3 R103, R215, UR42, RZ ;  /* 0x0000002ad7677c10 */ /* 0x000fc4000fffe0ff */
[----:B------:R-:W-:Y:S02]  /*f940*/  LOP3.LUT R18, R18, R19, RZ, 0x3c, !PT ;  /* 0x0000001312127212 */ /* 0x000fe400078e3cff */
[----:B------:R-:W-:Y:S01]  /*f950*/  LOP3.LUT R46, R47, 0x380, RZ, 0xc0, !PT ;  /* 0x000003802f2e7812 */ /* 0x000fe200078ec0ff */
[----:B------:R-:W-:Y:S01]  /*f960*/  VIADD R5, R103, 0x8 ;  /* 0x0000000867057836 */ /* 0x000fe20000000000 */
[----:B------:R-:W-:Y:S02]  /*f970*/  SHF.R.U64 R34, R34, 0x3, RZ ;  /* 0x0000000322227819 */ /* 0x000fe400000012ff */
[----:B------:R-:W-:Y:S02]  /*f980*/  IADD3 R51, P3, R22, 0x8020, RZ ;  /* 0x0000802016337810 */ /* 0x000fe40007f7e0ff */
[----:B------:R-:W-:Y:S02]  /*f990*/  IADD3.X R19, RZ, R23, RZ, P6, !PT ;  /* 0x00000017ff137210 */ /* 0x000fe400037fe4ff */
[----:B------:R-:W-:Y:S01]  /*f9a0*/  LOP3.LUT R20, R20, R21, RZ, 0x3c, !PT ;  /* 0x0000001514147212 */ /* 0x000fe200078e3cff */
[----:B------:R-:W-:Y:S01]  /*f9b0*/  IMAD.X R21, RZ, RZ, R23, P5 ;  /* 0x000000ffff157224 */ /* 0x000fe200028e0617 */
[----:B------:R-:W-:-:S02]  /*f9c0*/  IADD3 R39, P6, R22, 0x4040, RZ ;  /* 0x0000404016277810 */ /* 0x000fc40007fde0ff */
[C---:B------:R-:W-:Y:S02]  /*f9d0*/  LOP3.LUT R67, R22.reuse, 0x380, RZ, 0xc0, !PT ;  /* 0x0000038016437812 */ /* 0x040fe400078ec0ff */
[----:B------:R-:W-:Y:S02]  /*f9e0*/  IADD3 R43, P5, R22, 0x4060, RZ ;  /* 0x00004060162b7810 */ /* 0x000fe40007fbe0ff */
[----:B------:R-:W-:Y:S02]  /*f9f0*/  SHF.R.U64 R46, R46, 0x3, RZ ;  /* 0x000000032e2e7819 */ /* 0x000fe400000012ff */
[----:B------:R-:W-:Y:S02]  /*fa00*/  LOP3.LUT R34, R34, R35, RZ, 0x3c, !PT ;  /* 0x0000002322227212 */ /* 0x000fe400078e3cff */
[----:B------:R-:W-:Y:S02]  /*fa10*/  LOP3.LUT R50, R51, 0x380, RZ, 0xc0, !PT ;  /* 0x0000038033327812 */ /* 0x000fe400078ec0ff */
[----:B------:R-:W-:-:S02]  /*fa20*/  LOP3.LUT P0, RZ, R220, 0x3, RZ, 0xc0, !PT ;  /* 0x00000003dcff7812 */ /* 0x000fc4000780c0ff */
[----:B------:R-:W-:Y:S02]  /*fa30*/  IADD3.X R35, RZ, R23, RZ, P2, !PT ;  /* 0x00000017ff237210 */ /* 0x000fe400017fe4ff */
[----:B------:R-:W-:Y:S02]  /*fa40*/  LOP3.LUT R38, R39, 0x380, RZ, 0xc0, !PT ;  /* 0x0000038027267812 */ /* 0x000fe400078ec0ff */
[----:B------:R-:W-:Y:S02]  /*fa50*/  IADD3 R55, P2, R22, 0x8040, RZ ;  /* 0x0000804016377810 */ /* 0x000fe40007f5e0ff */
[----:B------:R-:W-:Y:S02]  /*fa60*/  SHF.R.U64 R67, R67, 0x3, RZ ;  /* 0x0000000343437819 */ /* 0x000fe400000012ff */
[----:B------:R-:W-:Y:S02]  /*fa70*/  LOP3.LUT R42, R43, 0x380, RZ, 0xc0, !PT ;  /* 0x000003802b2a7812 */ /* 0x000fe400078ec0ff */
[----:B------:R-:W-:-:S02]  /*fa80*/  LOP3.LUT R46, R46, R47, RZ, 0x3c, !PT ;  /* 0x0000002f2e2e7212 */ /* 0x000fc400078e3cff */
[----:B------:R-:W-:Y:S02]  /*fa90*/  SHF.R.U64 R50, R50, 0x3, RZ ;  /* 0x0000000332327819 */ /* 0x000fe400000012ff */
[----:B------:R-:W-:Y:S02]  /*faa0*/  ISETP.GE.OR P1, PT, R5, UR10, P0 ;  /* 0x0000000a05007c0c */ /* 0x000fe40008726670 */
[----:B------:R-:W-:Y:S02]  /*fab0*/  IADD3.X R47, RZ, R23, RZ, P4, !PT ;  /* 0x00000017ff2f7210 */ /* 0x000fe400027fe4ff */
[----:B------:R-:W-:Y:S02]  /*fac0*/  SHF.R.U64 R38, R38, 0x3, RZ ;  /* 0x0000000326267819 */ /* 0x000fe400000012ff */
[----:B------:R-:W-:Y:S02]  /*fad0*/  LOP3.LUT R54, R55, 0x380, RZ, 0xc0, !PT ;  /* 0x0000038037367812 */ /* 0x000fe400078ec0ff */
[----:B------:R-:W-:-:S02]  /*fae0*/  IADD3 R75, P4, R22, 0xc020, RZ ;  /* 0x0000c020164b7810 */ /* 0x000fc40007f9e0ff */
[----:B------:R-:W-:Y:S02]  /*faf0*/  F2FP.BF16.F32.PACK_AB R5, R165, R162 ;  /* 0x000000a2a505723e */ /* 0x000fe400000010ff */
[----:B------:R-:W-:Y:S01]  /*fb00*/  LOP3.LUT R66, R67, R22, RZ, 0x3c, !PT ;  /* 0x0000001643427212 */ /* 0x000fe200078e3cff */
[--C-:B------:R-:W-:Y:S01]  /*fb10*/  IMAD.MOV.U32 R67, RZ, RZ, R23.reuse ;  /* 0x000000ffff437224 */ /* 0x100fe200078e0017 */
[----:B------:R-:W-:Y:S02]  /*fb20*/  MOV R165, R20 ;  /* 0x0000001400a57202 */ /* 0x000fe40000000f00 */
[----:B------:R-:W-:Y:S01]  /*fb30*/  SHF.R.U64 R42, R42, 0x3, RZ ;  /* 0x000000032a2a7819 */ /* 0x000fe200000012ff */
[----:B------:R-:W1:Y:S01]  /*fb40*/  LDC.64 R20, c[0x0][0xb78] ;  /* 0x0002de00ff147b82 */ /* 0x000e620000000a00 */
[----:B------:R-:W-:Y:S01]  /*fb50*/  LOP3.LUT R50, R50, R51, RZ, 0x3c, !PT ;  /* 0x0000003332327212 */ /* 0x000fe200078e3cff */
[----:B------:R-:W-:Y:S01]  /*fb60*/  IMAD.X R51, RZ, RZ, R23, P3 ;  /* 0x000000ffff337224 */ /* 0x000fe200018e0617 */
[----:B------:R-:W-:-:S02]  /*fb70*/  F2FP.BF16.F32.PACK_AB R4, R25, R4 ;  /* 0x000000041904723e */ /* 0x000fc400000010ff */
[----:B------:R-:W-:Y:S01]  /*fb80*/  LOP3.LUT R38, R38, R39, RZ, 0x3c, !PT ;  /* 0x0000002726267212 */ /* 0x000fe200078e3cff */
[----:B------:R-:W-:Y:S01]  /*fb90*/  IMAD.X R39, RZ, RZ, R23, P6 ;  /* 0x000000ffff277224 */ /* 0x000fe200030e0617 */
[----:B------:R-:W-:Y:S02]  /*fba0*/  SHF.R.U64 R54, R54, 0x3, RZ ;  /* 0x0000000336367819 */ /* 0x000fe400000012ff */
[----:B------:R-:W-:Y:S02]  /*fbb0*/  IADD3 R25, P3, R22, 0xc040, RZ ;  /* 0x0000c04016197810 */ /* 0x000fe40007f7e0ff */
[----:B------:R-:W-:Y:S02]  /*fbc0*/  LOP3.LUT R74, R75, 0x380, RZ, 0xc0, !PT ;  /* 0x000003804b4a7812 */ /* 0x000fe400078ec0ff */
[----:B------:R-:W-:Y:S02]  /*fbd0*/  LOP3.LUT R42, R42, R43, RZ, 0x3c, !PT ;  /* 0x0000002b2a2a7212 */ /* 0x000fe400078e3cff */
[----:B------:R-:W-:-:S02]  /*fbe0*/  IADD3 R59, P6, R22, 0x8060, RZ ;  /* 0x00008060163b7810 */ /* 0x000fc40007fde0ff */
[----:B------:R-:W-:Y:S02]  /*fbf0*/  IADD3.X R43, RZ, R23, RZ, P5, !PT ;  /* 0x00000017ff2b7210 */ /* 0x000fe40002ffe4ff */
[----:B------:R-:W-:Y:S02]  /*fc00*/  MOV R67, R66 ;  /* 0x0000004200437202 */ /* 0x000fe40000000f00 */
[----:B------:R-:W-:Y:S02]  /*fc10*/  IADD3 R63, P5, R22, 0xc000, RZ ;  /* 0x0000c000163f7810 */ /* 0x000fe40007fbe0ff */
[----:B------:R-:W-:Y:S02]  /*fc20*/  LOP3.LUT R54, R54, R55, RZ, 0x3c, !PT ;  /* 0x0000003736367212 */ /* 0x000fe400078e3cff */
[----:B------:R-:W-:Y:S02]  /*fc30*/  LOP3.LUT R66, R25, 0x380, RZ, 0xc0, !PT ;  /* 0x0000038019427812 */ /* 0x000fe400078ec0ff */
[----:B------:R-:W-:-:S02]  /*fc40*/  F2FP.BF16.F32.PACK_AB R6, R29, R6 ;  /* 0x000000061d06723e */ /* 0x000fc400000010ff */
[----:B------:R-:W-:Y:S02]  /*fc50*/  SHF.R.U64 R74, R74, 0x3, RZ ;  /* 0x000000034a4a7819 */ /* 0x000fe400000012ff */
[----:B------:R-:W-:Y:S02]  /*fc60*/  F2FP.BF16.F32.PACK_AB R7, R164, R7 ;  /* 0x00000007a407723e */ /* 0x000fe400000010ff */
[----:B------:R-:W-:Y:S02]  /*fc70*/  IADD3.X R55, RZ, R23, RZ, P2, !PT ;  /* 0x00000017ff377210 */ /* 0x000fe400017fe4ff */
[----:B------:R-:W-:Y:S01]  /*fc80*/  LOP3.LUT R58, R59, 0x380, RZ, 0xc0, !PT ;  /* 0x000003803b3a7812 */ /* 0x000fe200078ec0ff */
[----:B------:R2:W-:Y:S01]  /*fc90*/  STSM.16.M88.4 [R67], R4 ;  /* 0x0000000443007844 */ /* 0x0005e20000000200 */
[----:B------:R-:W-:Y:S02]  /*fca0*/  IADD3 R71, P2, R22, 0xc060, RZ ;  /* 0x0000c06016477810 */ /* 0x000fe40007f5e0ff */
[----:B------:R-:W-:-:S02]  /*fcb0*/  LOP3.LUT R62, R63, 0x380, RZ, 0xc0, !PT ;  /* 0x000003803f3e7812 */ /* 0x000fc400078ec0ff */
[----:B------:R-:W-:Y:S02]  /*fcc0*/  SHF.R.U64 R66, R66, 0x3, RZ ;  /* 0x0000000342427819 */ /* 0x000fe400000012ff */
[----:B------:R-:W-:Y:S01]  /*fcd0*/  LOP3.LUT R74, R74, R75, RZ, 0x3c, !PT ;  /* 0x0000004b4a4a7212 */ /* 0x000fe200078e3cff */
[----:B------:R-:W-:Y:S01]  /*fce0*/  IMAD.X R75, RZ, RZ, R23, P4 ;  /* 0x000000ffff4b7224 */ /* 0x000fe200020e0617 */
[----:B------:R-:W-:Y:S02]  /*fcf0*/  SHF.R.U64 R58, R58, 0x3, RZ ;  /* 0x000000033a3a7819 */ /* 0x000fe400000012ff */
[----:B------:R-:W-:Y:S02]  /*fd00*/  LOP3.LUT R70, R71, 0x380, RZ, 0xc0, !PT ;  /* 0x0000038047467812 */ /* 0x000fe400078ec0ff */
[----:B------:R-:W-:Y:S01]  /*fd10*/  MOV R166, R18 ;  /* 0x0000001200a67202 */ /* 0x000fe20000000f00 */
[----:B------:R-:W-:Y:S01]  /*fd20*/  IMAD.U32 R19, RZ, RZ, UR9 ;  /* 0x00000009ff137e24 */ /* 0x000fe2000f8e00ff */
[----:B------:R-:W-:-:S02]  /*fd30*/  F2FP.BF16.F32.PACK_AB R8, R41, R8 ;  /* 0x000000082908723e */ /* 0x000fc400000010ff */
[----:B--2---:R-:W-:Y:S02]  /*fd40*/  F2FP.BF16.F32.PACK_AB R4, R33, R32 ;  /* 0x000000202104723e */ /* 0x004fe400000010ff */
[----:B------:R-:W-:Y:S02]  /*fd50*/  F2FP.BF16.F32.PACK_AB R5, R153, R56 ;  /* 0x000000389905723e */ /* 0x000fe400000010ff */
[----:B------:R-:W-:Y:S02]  /*fd60*/  F2FP.BF16.F32.PACK_AB R6, R37, R36 ;  /* 0x000000242506723e */ /* 0x000fe400000010ff */
[----:B------:R-:W-:Y:S02]  /*fd70*/  F2FP.BF16.F32.PACK_AB R7, R155, R52 ;  /* 0x000000349b07723e */ /* 0x000fe400000010ff */
[----:B------:R-:W-:Y:S02]  /*fd80*/  F2FP.BF16.F32.PACK_AB R9, R64, R9 ;  /* 0x000000094009723e */ /* 0x000fe400000010ff */
[----:B------:R-:W-:Y:S01]  /*fd90*/  F2FP.BF16.F32.PACK_AB R10, R45, R10 ;  /* 0x0000000a2d0a723e */ /* 0x000fe200000010ff */
[----:B------:R1:W-:Y:S01]  /*fda0*/  STSM.16.M88.4 [R166], R4 ;  /* 0x00000004a6007844 */ /* 0x0003e20000000200 */
[----:B------:R-:W-:-:S02]  /*fdb0*/  F2FP.BF16.F32.PACK_AB R11, R152, R11 ;  /* 0x0000000b980b723e */ /* 0x000fc400000010ff */
[----:B------:R-:W-:Y:S02]  /*fdc0*/  SHF.R.U64 R62, R62, 0x3, RZ ;  /* 0x000000033e3e7819 */ /* 0x000fe400000012ff */
[----:B------:R-:W-:Y:S01]  /*fdd0*/  LOP3.LUT R66, R66, R25, RZ, 0x3c, !PT ;  /* 0x0000001942427212 */ /* 0x000fe200078e3cff */
[----:B------:R-:W-:Y:S01]  /*fde0*/  STSM.16.M88.4 [R165], R8 ;  /* 0x00000008a5007844 */ /* 0x000fe20000000200 */
[----:B------:R-:W-:Y:S02]  /*fdf0*/  MOV R164, R26 ;  /* 0x0000001a00a47202 */ /* 0x000fe40000000f00 */
[----:B------:R-:W-:Y:S02]  /*fe00*/  F2FP.BF16.F32.PACK_AB R12, R49, R12 ;  /* 0x0000000c310c723e */ /* 0x000fe400000010ff */
[----:B------:R-:W-:Y:S02]  /*fe10*/  F2FP.BF16.F32.PACK_AB R13, R154, R13 ;  /* 0x0000000d9a0d723e */ /* 0x000fe400000010ff */
[----:B------:R-:W-:-:S02]  /*fe20*/  F2FP.BF16.F32.PACK_AB R14, R53, R14 ;  /* 0x0000000e350e723e */ /* 0x000fc400000010ff */
[----:B------:R-:W-:Y:S02]  /*fe30*/  F2FP.BF16.F32.PACK_AB R15, R156, R15 ;  /* 0x0000000f9c0f723e */ /* 0x000fe400000010ff */
[----:B------:R-:W-:Y:S02]  /*fe40*/  MOV R162, R30 ;  /* 0x0000001e00a27202 */ /* 0x000fe40000000f00 */
[----:B------:R-:W-:Y:S01]  /*fe50*/  MOV R35, R34 ;  /* 0x0000002200237202 */ /* 0x000fe20000000f00 */
[----:B------:R-:W-:Y:S01]  /*fe60*/  STSM.16.M88.4 [R164], R12 ;  /* 0x0000000ca4007844 */ /* 0x000fe20000000200 */
[----:B------:R-:W-:Y:S02]  /*fe70*/  F2FP.BF16.F32.PACK_AB R24, R57, R24 ;  /* 0x000000183918723e */ /* 0x000fe400000010ff */
[----:B------:R-:W-:Y:S02]  /*fe80*/  F2FP.BF16.F32.PACK_AB R25, R157, R48 ;  /* 0x000000309d19723e */ /* 0x000fe400000010ff */
[----:B------:R-:W-:-:S02]  /*fe90*/  F2FP.BF16.F32.PACK_AB R26, R61, R60 ;  /* 0x0000003c3d1a723e */ /* 0x000fc400000010ff */
[----:B------:R-:W-:Y:S02]  /*fea0*/  F2FP.BF16.F32.PACK_AB R27, R159, R44 ;  /* 0x0000002c9f1b723e */ /* 0x000fe400000010ff */
[----:B------:R-:W-:Y:S01]  /*feb0*/  LOP3.LUT R58, R58, R59, RZ, 0x3c, !PT ;  /* 0x0000003b3a3a7212 */ /* 0x000fe200078e3cff */
[----:B------:R-:W-:Y:S01]  /*fec0*/  IMAD.X R59, RZ, RZ, R23, P6 ;  /* 0x000000ffff3b7224 */ /* 0x000fe200030e0617 */
[----:B------:R-:W-:Y:S01]  /*fed0*/  SHF.R.U64 R70, R70, 0x3, RZ ;  /* 0x0000000346467819 */ /* 0x000fe200000012ff */
[----:B------:R-:W-:Y:S01]  /*fee0*/  STSM.16.M88.4 [R162], R24 ;  /* 0x00000018a2007844 */ /* 0x000fe20000000200 */
[----:B------:R-:W-:Y:S02]  /*fef0*/  MOV R34, R74 ;  /* 0x0000004a00227202 */ /* 0x000fe40000000f00 */
[----:B------:R-:W-:Y:S02]  /*ff00*/  F2FP.BF16.F32.PACK_AB R28, R65, R28 ;  /* 0x0000001c411c723e */ /* 0x000fe400000010ff */
[----:B------:R-:W-:-:S02]  /*ff10*/  F2FP.BF16.F32.PACK_AB R29, R161, R40 ;  /* 0x00000028a11d723e */ /* 0x000fc400000010ff */
[----:B------:R-:W-:Y:S02]  /*ff20*/  F2FP.BF16.F32.PACK_AB R30, R69, R68 ;  /* 0x00000044451e723e */ /* 0x000fe400000010ff */
[----:B------:R-:W-:Y:S02]  /*ff30*/  F2FP.BF16.F32.PACK_AB R31, R158, R17 ;  /* 0x000000119e1f723e */ /* 0x000fe400000010ff */
[----:B------:R-:W-:Y:S02]  /*ff40*/  F2FP.BF16.F32.PACK_AB R72, R73, R72 ;  /* 0x000000484948723e */ /* 0x000fe400000010ff */
[----:B------:R-:W-:Y:S01]  /*ff50*/  F2FP.BF16.F32.PACK_AB R80, R81, R80 ;  /* 0x000000505150723e */ /* 0x000fe200000010ff */
[----:B------:R-:W-:Y:S01]  /*ff60*/  STSM.16.M88.4 [R35], R28 ;  /* 0x0000001c23007844 */ /* 0x000fe20000000200 */
[----:B------:R-:W-:Y:S02]  /*ff70*/  MOV R38, R38 ;  /* 0x0000002600267202 */ /* 0x000fe40000000f00 */
[----:B------:R-:W-:Y:S01]  /*ff80*/  MOV R19, UR5 ;  /* 0x0000000500137c02 */ /* 0x000fe20008000f00 */
[----:B------:R-:W-:Y:S01]  /*ff90*/  USHF.R.S32.HI UR5, URZ, 0x1f, UR44 ;  /* 0x0000001f3f057899 */ /* 0x000fe2000801142c */
[----:B------:R-:W-:-:S02]  /*ffa0*/  F2FP.BF16.F32.PACK_AB R73, R160, R3 ;  /* 0x00000003a049723e */ /* 0x000fc400000010ff */
[----:B------:R-:W-:Y:S02]  /*ffb0*/  F2FP.BF16.F32.PACK_AB R74, R77, R76 ;  /* 0x0000004c4d4a723e */ /* 0x000fe400000010ff */
[----:B------:R-:W-:Y:S01]  /*ffc0*/  F2FP.BF16.F32.PACK_AB R75, R79, R78 ;  /* 0x0000004e4f4b723e */ /* 0x000fe200000010ff */
[----:B-1----:R-:W-:Y:S01]  /*ffd0*/  IMAD R4, R20, UR5, RZ ;  /* 0x0000000514047c24 */ /* 0x002fe2000f8e02ff */
[----:B------:R-:W-:Y:S02]  /*ffe0*/  F2FP.BF16.F32.PACK_AB R81, R163, R82 ;  /* 0x00000052a351723e */ /* 0x000fe400000010ff */
[----:B------:R-:W-:Y:S01]  /*fff0*/  F2FP.BF16.F32.PACK_AB R88, R89, R88 ;  /* 0x000000585958723e */ /* 0x000fe200000010ff */
[----:B------:R-:W-:Y:S01]  /*10000*/  STSM.16.M88.4 [R38], R72 ;  /* 0x0000004826007844 */ /* 0x000fe20000000200 */
[----:B------:R-:W-:Y:S01]  /*10010*/  LOP3.LUT R62, R62, R63, RZ, 0x3c, !PT ;  /* 0x0000003f3e3e7212 */ /* 0x000fe200078e3cff */
[----:B------:R-:W-:Y:S01]  /*10020*/  IMAD R4, R21, UR44, R4 ;  /* 0x0000002c15047c24 */ /* 0x000fe2000f8e0204 */
[----:B------:R-:W-:-:S02]  /*10030*/  MOV R42, R42 ;  /* 0x0000002a002a7202 */ /* 0x000fc40000000f00 */
[----:B------:R-:W-:Y:S02]  /*10040*/  F2FP.BF16.F32.PACK_AB R82, R85, R84 ;  /* 0x000000545552723e */ /* 0x000fe400000010ff */
[----:B------:R-:W-:Y:S02]  /*10050*/  F2FP.BF16.F32.PACK_AB R83, R86, R83 ;  /* 0x000000535653723e */ /* 0x000fe400000010ff */
[----:B------:R-:W-:Y:S02]  /*10060*/  F2FP.BF16.F32.PACK_AB R89, R87, R90 ;  /* 0x0000005a5759723e */ /* 0x000fe400000010ff */
[----:B------:R-:W-:Y:S01]  /*10070*/  F2FP.BF16.F32.PACK_AB R96, R97, R96 ;  /* 0x000000606160723e */ /* 0x000fe200000010ff */
[----:B------:R-:W-:Y:S01]  /*10080*/  STSM.16.M88.4 [R42], R80 ;  /* 0x000000502a007844 */ /* 0x000fe20000000200 */
[----:B------:R-:W-:Y:S02]  /*10090*/  MOV R46, R46 ;  /* 0x0000002e002e7202 */ /* 0x000fe40000000f00 */
[----:B------:R-:W-:-:S02]  /*100a0*/  IADD3.X R63, RZ, R23, RZ, P5, !PT ;  /* 0x00000017ff3f7210 */ /* 0x000fc40002ffe4ff */
[----:B------:R-:W-:Y:S02]  /*100b0*/  MOV R18, UR8 ;  /* 0x0000000800127c02 */ /* 0x000fe40008000f00 */
[----:B------:R-:W-:Y:S02]  /*100c0*/  F2FP.BF16.F32.PACK_AB R90, R93, R92 ;  /* 0x0000005c5d5a723e */ /* 0x000fe400000010ff */
[----:B------:R-:W-:Y:S01]  /*100d0*/  F2FP.BF16.F32.PACK_AB R91, R94, R91 ;  /* 0x0000005b5e5b723e */ /* 0x000fe200000010ff */
[----:B------:R-:W-:Y:S01]  /*100e0*/  IMAD.WIDE.U32 R18, R20, UR44, R18 ;  /* 0x0000002c14127c25 */ /* 0x000fe2000f8e0012 */
[----:B------:R-:W-:Y:S02]  /*100f0*/  F2FP.BF16.F32.PACK_AB R97, R95, R98 ;  /* 0x000000625f61723e */ /* 0x000fe400000010ff */
[----:B------:R-:W-:Y:S01]  /*10100*/  F2FP.BF16.F32.PACK_AB R104, R105, R104 ;  /* 0x000000686968723e */ /* 0x000fe200000010ff */
[----:B------:R-:W-:Y:S01]  /*10110*/  STSM.16.M88.4 [R46], R88 ;  /* 0x000000582e007844 */ /* 0x000fe20000000200 */
[----:B------:R-:W-:Y:S01]  /*10120*/  LOP3.LUT R70, R70, R71, RZ, 0x3c, !PT ;  /* 0x0000004746467212 */ /* 0x000fe200078e3cff */
[----:B------:R-:W-:Y:S01]  /*10130*/  IMAD.X R71, RZ, RZ, R23, P2 ;  /* 0x000000ffff477224 */ /* 0x000fe200010e0617 */
        /* <DEDUP_REMOVED lines=34> */
[----:B------:R-:W-:Y:S01]  /*10360*/  MOV R70, R70 ;  /* 0x0000004600467202 */ /* 0x000fe20000000f00 */
[----:B------:R-:W-:Y:S01]  /*10370*/  STSM.16.M88.4 [R66], R136 ;  /* 0x0000008842007844 */ /* 0x000fe20000000200 */
[----:B------:R-:W-:Y:S02]  /*10380*/  F2FP.BF16.F32.PACK_AB R146, R149, R148 ;  /* 0x000000949592723e */ /* 0x000fe400000010ff */
[----:B------:R-:W-:-:S02]  /*10390*/  F2FP.BF16.F32.PACK_AB R147, R151, R150 ;  /* 0x000000969793723e */ /* 0x000fc400000010ff */
        /* <DEDUP_REMOVED lines=50> */
.L_x_1981:
[----:B------:R-:W-:Y:S05]  /*106c0*/  BSYNC B0 ;  /* 0x0000000000007941 */ /* 0x000fea0003800000 */
.L_x_1980:
[----:B------:R-:W-:Y:S05]  /*106d0*/  BRA `(.L_x_1979) ;  /* 0x0000000800947947 */ /* 0x000fea0003800000 */
.L_x_1978:
        /* <DEDUP_REMOVED lines=31> */
[----:B------:R-:W-:Y:S02]  /*108d0*/  LEA.HI.X R5, R2, UR9, R3, 0x2, P0 ;  /* 0x0000000902057c11 */ /* 0x000fe400080f1403 */
[----:B------:R-:W-:-:S05]  /*108e0*/  MOV R3, 0xff800000 ;  /* 0xff80000000037802 */ /* 0x000fca0000000f00 */
[----:B------:R1:W-:Y:S02]  /*108f0*/  STG.E desc[UR10][R4.64], R3 ;  /* 0x0000000304007986 */ /* 0x0003e4000c10190a */
.L_x_1983:
[----:B------:R-:W-:Y:S05]  /*10900*/  BSYNC B0 ;  /* 0x0000000000007941 */ /* 0x000fea0003800000 */
.L_x_1982:
[----:B------:R-:W-:Y:S01]  /*10910*/  R2UR UR7, R218 ;  /* 0x00000000da0772ca */ /* 0x000fe200000e0000 */
[----:B------:R-:W-:Y:S01]  /*10920*/  ULDC UR5, c[0x0][0xa88] ;  /* 0x0002a20000057ab9 */ /* 0x000fe20000000800 */
[C---:B------:R-:W-:Y:S01]  /*10930*/  VIADD R0, R216.reuse, 0x20 ;  /* 0x00000020d8007836 */ /* 0x040fe20000000000 */
[----:B------:R-:W-:Y:S01]  /*10940*/  UIADD3 UR42, -UR42, UR5, URZ ;  /* 0x000000052a2a7290 */ /* 0x000fe2000fffe13f */
[----:B-1----:R-:W-:Y:S01]  /*10950*/  IMAD R3, R9, UR43, R8 ;  /* 0x0000002b09037c24 */ /* 0x002fe2000f8e0208 */
[----:B------:R-:W-:Y:S01]  /*10960*/  SHF.R.S32.HI R217, RZ, 0x1f, R216 ;  /* 0x0000001fffd97819 */ /* 0x000fe200000114d8 */
[----:B------:R-:W-:Y:S01]  /*10970*/  BSSY B0, `(.L_x_1984) ;  /* 0x0000026000007945 */ /* 0x000fe20003800000 */
[C---:B------:R-:W-:Y:S01]  /*10980*/  IADD3 R2, R216.reuse, 0x40, RZ ;  /* 0x00000040d8027810 */ /* 0x040fe20007ffe0ff */
        /* <DEDUP_REMOVED lines=9> */
[----:B--2---:R-:W-:-:S04]  /*10a20*/  IADD3 R5, R14, UR5, RZ ;  /* 0x000000050e057c10 */ /* 0x004fc8000fffe0ff */
[----:B------:R-:W-:Y:S01]  /*10a30*/  IADD3 R11, R7, R3, RZ ;  /* 0x00000003070b7210 */ /* 0x000fe20007ffe0ff */
        /* <DEDUP_REMOVED lines=17> */
[----:B------:R-:W-:-:S02]  /*10b50*/  ULDC.64 UR6, c[0x0][0xa80] ;  /* 0x0002a00000067ab9 */ /* 0x000fc40000000a00 */
[----:B------:R-:W-:Y:S02]  /*10b60*/  LEA R12, P6, R2, UR6, 0x1 ;  /* 0x00000006020c7c11 */ /* 0x000fe4000f8c08ff */
[----:B------:R-:W-:-:S04]  /*10b70*/  IADD3 R3, R3, R9, RZ ;  /* 0x0000000903037210 */ /* 0x000fc80007ffe0ff */
[----:B------:R-:W-:-:S05]  /*10b80*/  LEA.HI.X R13, R2, UR7, R3, 0x1, P6 ;  /* 0x00000007020d7c11 */ /* 0x000fca000b0f0c03 */
[----:B------:R1:W-:Y:S04]  /*10b90*/  @!P2 STG.E.128 desc[UR8][R12.64], RZ ;  /* 0x000000ff0c00a986 */ /* 0x0003e8000c101d08 */
[----:B------:R1:W-:Y:S04]  /*10ba0*/  @!P3 STG.E.128 desc[UR8][R12.64+0x80], RZ ;  /* 0x000080ff0c00b986 */ /* 0x0003e8000c101d08 */
[----:B------:R1:W-:Y:S04]  /*10bb0*/  @!P4 STG.E.128 desc[UR8][R12.64+0x100], RZ ;  /* 0x000100ff0c00c986 */ /* 0x0003e8000c101d08 */
[----:B------:R1:W-:Y:S02]  /*10bc0*/  @!P5 STG.E.128 desc[UR8][R12.64+0x180], RZ ;  /* 0x000180ff0c00d986 */ /* 0x0003e4000c101d08 */
.L_x_1985:
[----:B------:R-:W-:Y:S05]  /*10bd0*/  BSYNC B0 ;  /* 0x0000000000007941 */ /* 0x000fea0003800000 */
.L_x_1984:
        /* <DEDUP_REMOVED lines=10> */
[----:B------:R-:W-:Y:S01]  /*10c80*/  ULDC.64 UR8, c[0x0][0x208] ;  /* 0x0000820000087ab9 */ /* 0x000fe20000000a00 */
[----:B------:R-:W-:Y:S01]  /*10c90*/  ISETP.GE.AND P4, PT, R2, UR5, PT ;  /* 0x0000000502007c0c */ /* 0x000fe2000bf86270 */
[----:B------:R-:W-:Y:S01]  /*10ca0*/  IMAD.MOV.U32 R2, RZ, RZ, R6 ;  /* 0x000000ffff027224 */ /* 0x000fe200078e0006 */
[----:B------:R-:W-:Y:S01]  /*10cb0*/  MOV R3, R11 ;  /* 0x0000000b00037202 */ /* 0x000fe20000000f00 */
[----:B------:R-:W-:Y:S01]  /*10cc0*/  IMAD R0, R0, UR6, RZ ;  /* 0x0000000600007c24 */ /* 0x000fe2000f8e02ff */
[----:B------:R-:W-:-:S02]  /*10cd0*/  IADD3 R8, R212, 0xc0, RZ ;  /* 0x000000c0d4087810 */ /* 0x000fc40007ffe0ff */
[----:B------:R-:W-:Y:S01]  /*10ce0*/  ISETP.GE.AND P3, PT, R212, UR5, PT ;  /* 0x00000005d4007c0c */ /* 0x000fe2000bf66270 */
[----:B------:R-:W-:Y:S01]  /*10cf0*/  IMAD.WIDE.U32 R2, R9, UR6, R2 ;  /* 0x0000000609027c25 */ /* 0x000fe2000f8e0002 */
        /* <DEDUP_REMOVED lines=10> */
.L_x_1987:
[----:B------:R-:W-:Y:S05]  /*10da0*/  BSYNC B0 ;  /* 0x0000000000007941 */ /* 0x000fea0003800000 */
.L_x_1986:
[----:B------:R-:W-:Y:S04]  /*10db0*/  BSSY B0, `(.L_x_1988) ;  /* 0x000001b000007945 */ /* 0x000fe80003800000 */
[----:B------:R-:W-:Y:S05]  /*10dc0*/  @P1 BRA `(.L_x_1989) ;  /* 0x0000000000641947 */ /* 0x000fea0003800000 */
[----:B--2---:R-:W-:Y:S01]  /*10dd0*/  IADD3 R9, P0, R4, 0x40, RZ ;  /* 0x0000004004097810 */ /* 0x004fe20007f1e0ff */
[C---:B------:R-:W-:Y:S01]  /*10de0*/  VIADD R3, R212.reuse, 0x80 ;  /* 0x00000080d4037836 */ /* 0x040fe20000000000 */
[----:B------:R-:W-:Y:S01]  /*10df0*/  IADD3 R2, R212, 0x40, RZ ;  /* 0x00000040d4027810 */ /* 0x000fe20007ffe0ff */
[----:B------:R-:W-:Y:S01]  /*10e00*/  ULDC UR5, c[0x0][0xa8c] ;  /* 0x0002a30000057ab9 */ /* 0x000fe20000000800 */
        /* <DEDUP_REMOVED lines=21> */
.L_x_1989:
[----:B------:R-:W-:Y:S05]  /*10f60*/  BSYNC B0 ;  /* 0x0000000000007941 */ /* 0x000fea0003800000 */
.L_x_1988:
[----:B------:R-:W-:Y:S04]  /*10f70*/  BSSY B0, `(.L_x_1979) ;  /* 0x000001b000007945 */ /* 0x000fe80003800000 */
[----:B------:R-:W-:Y:S05]  /*10f80*/  @P2 BRA `(.L_x_1990) ;  /* 0x0000000000642947 */ /* 0x000fea0003800000 */
[----:B------:R-:W-:Y:S01]  /*10f90*/  IADD3 R7, P0, R4, 0x60, RZ ;  /* 0x0000006004077810 */ /* 0x000fe20007f1e0ff */
[----:B------:R-:W-:Y:S01]  /*10fa0*/  VIADD R0, R212, 0x40 ;  /* 0x00000040d4007836 */ /* 0x000fe20000000000 */
[----:B------:R-:W-:Y:S01]  /*10fb0*/  MOV R3, R11 ;  /* 0x0000000b00037202 */ /* 0x000fe20000000f00 */
[----:B------:R-:W-:Y:S01]  /*10fc0*/  ULDC UR5, c[0x0][0xa8c] ;  /* 0x0002a30000057ab9 */ /* 0x000fe20000000800 */
[----:B------:R-:W-:Y:S01]  /*10fd0*/  IADD3.X R4, RZ, R5, RZ, P0, !PT ;  /* 0x00000005ff047210 */ /* 0x000fe200007fe4ff */
[----:B------:R-:W-:Y:S01]  /*10fe0*/  ULDC.64 UR6, c[0x0][0xad8] ;  /* 0x0002b60000067ab9 */ /* 0x000fe20000000a00 */
[----:B------:R-:W-:Y:S01]  /*10ff0*/  IMAD.MOV.U32 R2, RZ, RZ, R6 ;  /* 0x000000ffff027224 */ /* 0x000fe200078e0006 */
[----:B------:R-:W-:Y:S01]  /*11000*/  ISETP.GE.AND P2, PT, R0, UR5, PT ;  /* 0x0000000500007c0c */ /* 0x000fe2000bf46270 */
[C---:B------:R-:W-:Y:S01]  /*11010*/  VIADD R5, R212.reuse, 0x80 ;  /* 0x00000080d4057836 */ /* 0x040fe20000000000 */
[----:B------:R-:W-:Y:S01]  /*11020*/  IADD3 R0, R212, 0xc0, RZ ;  /* 0x000000c0d4007810 */ /* 0x000fe20007ffe0ff */
[----:B------:R-:W-:Y:S01]  /*11030*/  IMAD R4, R4, UR6, RZ ;  /* 0x0000000604047c24 */ /* 0x000fe2000f8e02ff */
[----:B------:R-:W-:Y:S01]  /*11040*/  ISETP.GE.AND P1, PT, R212, UR5, PT ;  /* 0x00000005d4007c0c */ /* 0x000fe2000bf26270 */
[----:B------:R-:W-:Y:S01]  /*11050*/  IMAD.WIDE.U32 R2, R7, UR6, R2 ;  /* 0x0000000607027c25 */ /* 0x000fe2000f8e0002 */
[----:B------:R-:W-:Y:S01]  /*11060*/  ISETP.GE.AND P3, PT, R5, UR5, PT ;  /* 0x0000000505007c0c */ /* 0x000fe2000bf66270 */
[----:B------:R-:W-:Y:S01]  /*11070*/  ULDC.64 UR8, c[0x0][0x208] ;  /* 0x0000820000087ab9 */ /* 0x000fe20000000a00 */
[----:B------:R-:W-:Y:S01]  /*11080*/  ISETP.GE.AND P4, PT, R0, UR5, PT ;  /* 0x0000000500007c0c */ /* 0x000fe2000bf86270 */
[----:B------:R-:W-:Y:S01]  /*11090*/  IMAD R7, R7, UR7, R4 ;  /* 0x0000000707077c24 */ /* 0x000fe2000f8e0204 */
[----:B------:R-:W-:-:S02]  /*110a0*/  ULDC.64 UR6, c[0x0][0xa80] ;  /* 0x0002a00000067ab9 */ /* 0x000fc40000000a00 */
[----:B------:R-:W-:Y:S01]  /*110b0*/  LEA R4, P0, R2, UR6, 0x1 ;  /* 0x0000000602047c11 */ /* 0x000fe2000f8008ff */
[----:B------:R-:W-:-:S05]  /*110c0*/  IMAD.IADD R3, R3, 0x1, R7 ;  /* 0x0000000103037824 */ /* 0x000fca00078e0207 */
[----:B------:R-:W-:-:S05]  /*110d0*/  LEA.HI.X R5, R2, UR7, R3, 0x1, P0 ;  /* 0x0000000702057c11 */ /* 0x000fca00080f0c03 */
[----:B------:R4:W-:Y:S04]  /*110e0*/  @!P1 STG.E.128 desc[UR8][R4.64], RZ ;  /* 0x000000ff04009986 */ /* 0x0009e8000c101d08 */
[----:B------:R4:W-:Y:S04]  /*110f0*/  @!P2 STG.E.128 desc[UR8][R4.64+0x80], RZ ;  /* 0x000080ff0400a986 */ /* 0x0009e8000c101d08 */
[----:B------:R4:W-:Y:S04]  /*11100*/  @!P3 STG.E.128 desc[UR8][R4.64+0x100], RZ ;  /* 0x000100ff0400b986 */ /* 0x0009e8000c101d08 */
[----:B------:R4:W-:Y:S02]  /*11110*/  @!P4 STG.E.128 desc[UR8][R4.64+0x180], RZ ;  /* 0x000180ff0400c986 */ /* 0x0009e4000c101d08 */
.L_x_1990:
[----:B------:R-:W-:Y:S05]  /*11120*/  BSYNC B0 ;  /* 0x0000000000007941 */ /* 0x000fea0003800000 */
.L_x_1979:
[----:B------:R-:W5:Y:S02]  /*11130*/  LDC R0, c[0x0][0xda8] ;  /* 0x00036a00ff007b82 */ /* 0x000f640000000800 */
[----:B-----5:R-:W-:-:S13]  /*11140*/  ISETP.LE.AND P0, PT, R0, UR4, PT ;  /* 0x0000000400007c0c */ /* 0x020fda000bf03270 */
[----:B------:R-:W-:Y:S05]  /*11150*/  @!P0 BRA `(.L_x_1991) ;  /* 0xfffffefc00208947 */ /* 0x000fea000383ffff */
[----:B------:R-:W-:Y:S05]  /*11160*/  EXIT ;  /* 0x000000000000794d */ /* 0x000fea0003800000 */
.L_x_1943:
        /* <DEDUP_REMOVED lines=8> */
[----:B------:R-:W-:Y:S01]  /*111f0*/  MOV R17, 0x1 ;  /* 0x0000000100117802 */ /* 0x000fe20000000f00 */
[----:B------:R-:W-:-:S05]  /*11200*/  IMAD.MOV.U32 R16, RZ, RZ, RZ ;  /* 0x000000ffff107224 */ /* 0x000fca00078e00ff */
[----:B------:R-:W1:Y:S02]  /*11210*/  LDC R0, c[0x0][0xda8] ;  /* 0x00036a00ff007b82 */ /* 0x000e640000000800 */
[----:B-1----:R-:W-:-:S13]  /*11220*/  ISETP.LE.AND P0, PT, R0, UR4, PT ;  /* 0x0000000400007c0c */ /* 0x002fda000bf03270 */
[----:B------:R-:W-:Y:S05]  /*11230*/  @P0 BRA `(.L_x_1992) ;  /* 0x0000003000000947 */ /* 0x000fea0003800000 */
[----:B------:R-:W1:Y:S01]  /*11240*/  S2R R2, SR_TID.X ;  /* 0x0000000000027919 */ /* 0x000e620000002100 */
[----:B------:R-:W-:Y:S01]  /*11250*/  MOV R18, UR4 ;  /* 0x0000000400127c02 */ /* 0x000fe20008000f00 */
[----:B------:R-:W-:Y:S01]  /*11260*/  IMAD.MOV.U32 R16, RZ, RZ, RZ ;  /* 0x000000ffff107224 */ /* 0x000fe200078e00ff */
[----:B------:R-:W-:Y:S01]  /*11270*/  MOV R17, 0x1 ;  /* 0x0000000100117802 */ /* 0x000fe20000000f00 */
[----:B------:R-:W-:Y:S01]  /*11280*/  ULDC UR50, c[0x0][0xc] ;  /* 0x0000030000327ab9 */ /* 0x000fe20000000800 */
[----:B------:R-:W-:Y:S01]  /*11290*/  ULDC.64 UR42, c[0x0][0x198] ;  /* 0x00006600002a7ab9 */ /* 0x000fe20000000a00 */
[----:B------:R-:W-:Y:S01]  /*112a0*/  UMOV UR49, URZ ;  /* 0x0000003f00317c82 */ /* 0x000fe20008000000 */
[----:B-1----:R-:W-:-:S07]  /*112b0*/  LOP3.LUT R19, R2, 0x1f, RZ, 0xc0, !PT ;  /* 0x0000001f02137812 */ /* 0x002fce00078ec0ff */
.L_x_2040:
        /* <DEDUP_REMOVED lines=21> */
.L_x_1993:
[----:B------:R-:W-:Y:S01]  /*11410*/  ULDC UR9, c[0x0][0xdc4] ;  /* 0x0003710000097ab9 */ /* 0x000fe20000000800 */
[----:B------:R-:W-:Y:S01]  /*11420*/  UMOV UR6, UR7 ;  /* 0x0000000700067c82 */ /* 0x000fe20008000000 */
[----:B------:R-:W-:-:S11]  /*11430*/  UISETP.NE.AND UP0, UPT, UR9, 0x1, UPT ;  /* 0x000000010900788c */ /* 0x000fd6000bf05270 */
[----:B------:R-:W-:Y:S02]  /*11440*/  @UP0 ULDC.64 UR10, c[0x0][0xdc8] ;  /* 0x00037200000a0ab9 */ /* 0x000fe40000000a00 */
[----:B------:R-:W-:-:S04]  /*11450*/  UIMAD.WIDE.U32 UR4, UR7, UR10, URZ ;  /* 0x0000000a070472a5 */ /* 0x000fc8000f8e003f */
[----:B------:R-:W-:-:S04]  /*11460*/  @UP0 USHF.R.U32.HI UR6, URZ, UR11, UR5 ;  /* 0x0000000b3f060299 */ /* 0x000fc80008011605 */
[----:B------:R-:W-:-:S12]  /*11470*/  UIMAD UR4, UR6, UR9, URZ ;  /* 0x00000009060472a4 */ /* 0x000fd8000f8e023f */
.L_x_1994:
[----:B------:R-:W-:Y:S01]  /*11480*/  ULDC.64 UR10, c[0x0][0x3f8] ;  /* 0x0000fe00000a7ab9 */ /* 0x000fe20000000a00 */
[----:B------:R-:W-:Y:S01]  /*11490*/  ULOP3.LUT UR6, URZ, UR6, URZ, 0x33, !UPT ;  /* 0x000000063f067292 */ /* 0x000fe2000f8e333f */
[----:B------:R-:W-:Y:S01]  /*114a0*/  BSSY B6, `(.L_x_1995) ;  /* 0x00002ca000067945 */ /* 0x000fe20003800000 */
[----:B------:R-:W-:Y:S02]  /*114b0*/  UISETP.NE.U32.AND UP0, UPT, UR10, URZ, UPT ;  /* 0x0000003f0a00728c */ /* 0x000fe4000bf05070 */
[----:B------:R-:W-:Y:S02]  /*114c0*/  UIADD3 UR9, UR7, -UR4, URZ ;  /* 0x8000000407097290 */ /* 0x000fe4000fffe03f */
[----:B------:R-:W-:Y:S01]  /*114d0*/  UISETP.NE.AND.EX UP0, UPT, UR11, URZ, UPT, UP0 ;  /* 0x0000003f0b00728c */ /* 0x000fe2000bf05300 */
[----:B------:R-:W-:Y:S01]  /*114e0*/  ULDC UR4, c[0x0][0xdac] ;  /* 0x00036b0000047ab9 */ /* 0x000fe20000000800 */
[----:B------:R-:W-:Y:S01]  /*114f0*/  ULDC UR5, c[0x0][0x404] ;  /* 0x0001010000057ab9 */ /* 0x000fe20000000800 */
[----:B------:R-:W-:Y:S01]  /*11500*/  UIADD3 UR6, UR6, UR4, URZ ;  /* 0x0000000406067290 */ /* 0x000fe2000fffe03f */
[----:B------:R-:W-:-:S02]  /*11510*/  ULDC UR7, c[0x0][0x2e0] ;  /* 0x0000b80000077ab9 */ /* 0x000fc40000000800 */
[----:B------:R-:W-:Y:S01]  /*11520*/  ULDC UR4, c[0x0][0x288] ;  /* 0x0000a20000047ab9 */ /* 0x000fe20000000800 */
[----:B------:R-:W-:Y:S02]  /*11530*/  USHF.L.U32 UR45, UR6, 0x7, URZ ;  /* 0x00000007062d7899 */ /* 0x000fe4000800063f */
[----:B------:R-:W-:Y:S02]  /*11540*/  USEL UR6, UR5, 0x1, UP0 ;  /* 0x0000000105067887 */ /* 0x000fe40008000000 */
[----:B------:R-:W-:Y:S02]  /*11550*/  UIADD3 UR5, UR45, 0xcf, -UR4 ;  /* 0x000000cf2d057890 */ /* 0x000fe4000fffe804 */
[----:B------:R-:W-:Y:S02]  /*11560*/  UIMAD UR4, UR6, UR7, 0x4f ;  /* 0x0000004f060474a4 */ /* 0x000fe4000f8e0207 */
[----:B------:R-:W-:Y:S02]  /*11570*/  UIMAD UR6, UR6, UR7, UR5 ;  /* 0x00000007060672a4 */ /* 0x000fe4000f8e0205 */
[----:B------:R-:W-:Y:S01]  /*11580*/  UIMAD.WIDE UR4, UR4, 0x66666667, URZ ;  /* 0x66666667040478a5 */ /* 0x000fe2000f8e023f */
[----:B------:R-:W-:Y:S01]  /*11590*/  ULDC UR10, c[0x0][0xdc4] ;  /* 0x00037100000a7ab9 */ /* 0x000fe20000000800 */
[----:B------:R-:W-:-:S02]  /*115a0*/  UIMAD.WIDE UR6, UR6, 0x66666667, URZ ;  /* 0x66666667060678a5 */ /* 0x000fc4000f8e023f */
[----:B------:R-:W-:Y:S02]  /*115b0*/  UIMAD UR10, UR8, UR10, UR9 ;  /* 0x0000000a080a72a4 */ /* 0x000fe4000f8e0209 */
[----:B------:R-:W-:Y:S01]  /*115c0*/  USHF.R.U32.HI UR6, URZ, 0x1f, UR7 ;  /* 0x0000001f3f067899 */ /* 0x000fe20008011607 */
[----:B------:R-:W-:Y:S01]  /*115d0*/  UMOV UR8, UR5 ;  /* 0x0000000500087c82 */ /* 0x000fe20008000000 */
[----:B------:R-:W-:Y:S01]  /*115e0*/  ULDC UR11, c[0x0][0xdb8] ;  /* 0x00036e00000b7ab9 */ /* 0x000fe20000000800 */
[----:B------:R-:W-:Y:S02]  /*115f0*/  USHF.R.U32.HI UR9, URZ, 0x1f, UR8 ;  /* 0x0000001f3f097899 */ /* 0x000fe40008011608 */
[----:B------:R-:W-:Y:S02]  /*11600*/  ULEA.HI.SX32 UR6, UR7, UR6, 0x1b ;  /* 0x0000000607067291 */ /* 0x000fe4000f8fda3f */
[----:B------:R-:W-:Y:S02]  /*11610*/  ULEA.HI.SX32 UR9, UR8, UR9, 0x1b ;  /* 0x0000000908097291 */ /* 0x000fe4000f8fda3f */
[----:B------:R-:W-:-:S02]  /*11620*/  UISETP.NE.AND UP1, UPT, UR11, 0x1, UPT ;  /* 0x000000010b00788c */ /* 0x000fc4000bf25270 */
[----:B------:R-:W-:Y:S01]  /*11630*/  UISETP.LT.AND UP0, UPT, UR9, UR6, UPT ;  /* 0x000000060900728c */ /* 0x000fe2000bf01270 */
[----:B------:R-:W-:-:S03]  /*11640*/  UMOV UR47, UR10 ;  /* 0x0000000a002f7c82 */ /* 0x000fc60008000000 */
[----:B------:R-:W-:-:S05]  /*11650*/  USEL UR41, UR9, UR6, UP0 ;  /* 0x0000000609297287 */ /* 0x000fca0008000000 */
[----:B------:R-:W-:Y:S01]  /*11660*/  @UP1 ULDC UR12, c[0x0][0xdbc] ;  /* 0x00036f00000c1ab9 */ /* 0x000fe20000000800 */
[----:B------:R-:W-:Y:S01]  /*11670*/  ISETP.LT.AND P0, PT, RZ, UR41, PT ;  /* 0x00000029ff007c0c */ /* 0x000fe2000bf01270 */
[----:B------:R-:W-:Y:S01]  /*11680*/  UIMAD.WIDE.U32 UR4, UR10, UR12, URZ ;  /* 0x0000000c0a0472a5 */ /* 0x000fe2000f8e003f */
[----:B------:R-:W-:-:S03]  /*11690*/  @UP1 ULDC UR7, c[0x0][0xdc0] ;  /* 0x0003700000071ab9 */ /* 0x000fc60000000800 */
[----:B------:R-:W-:-:S04]  /*116a0*/  @UP1 USHF.R.U32.HI UR47, URZ, UR7, UR5 ;  /* 0x000000073f2f1299 */ /* 0x000fc80008011605 */
[----:B------:R-:W-:-:S04]  /*116b0*/  UIADD3 UR46, -UR47, URZ, URZ ;  /* 0x0000003f2f2e7290 */ /* 0x000fc8000fffe13f */
[----:B------:R-:W-:Y:S01]  /*116c0*/  UIMAD UR46, UR11, UR46, UR10 ;  /* 0x0000002e0b2e72a4 */ /* 0x000fe2000f8e020a */
[----:B------:R-:W-:Y:S11]  /*116d0*/  @P0 BRA `(.L_x_1996) ;  /* 0x0000000000440947 */ /* 0x000ff60003800000 */
[----:B------:R-:W-:Y:S01]  /*116e0*/  ISETP.NE.AND P0, PT, R19, RZ, PT ;  /* 0x000000ff1300720c */ /* 0x000fe20003f05270 */
[----:B------:R-:W-:-:S12]  /*116f0*/  IMAD.MOV.U32 R13, RZ, RZ, R18 ;  /* 0x000000ffff0d7224 */ /* 0x000fd800078e0012 */
        /* <DEDUP_REMOVED lines=15> */
.L_x_1996:
        /* <DEDUP_REMOVED lines=23> */
.L_x_1998:
        /* <DEDUP_REMOVED lines=12> */
[----:B------:R-:W-:Y:S01]  /*11a20*/  MOV R7, UR9 ;  /* 0x0000000900077c02 */ /* 0x000fe20008000f00 */
[----:B------:R-:W-:Y:S01]  /*11a30*/  IMAD.U32 R10, RZ, RZ, UR4 ;  /* 0x00000004ff0a7e24 */ /* 0x000fe2000f8e00ff */
[----:B------:R-:W-:Y:S01]  /*11a40*/  MOV R11, UR5 ;  /* 0x00000005000b7c02 */ /* 0x000fe20008000f00 */
[----:B------:R-:W-:Y:S01]  /*11a50*/  IMAD.MOV.U32 R8, RZ, RZ, 0x70 ;  /* 0x00000070ff087424 */ /* 0x000fe200078e00ff */
[----:B------:R-:W-:Y:S01]  /*11a60*/  MOV R12, 0x1 ;  /* 0x00000001000c7802 */ /* 0x000fe20000000f00 */
[----:B-1----:R-:W-:-:S07]  /*11a70*/  IMAD.MOV.U32 R13, RZ, RZ, RZ ;  /* 0x000000ffff0d7224 */ /* 0x002fce00078e00ff */
[----:B------:R-:W-:-:S07]  /*11a80*/  LEPC R20, `(.L_x_2000) ;  /* 0x000000001014794e */ /* 0x000fce0000000000 */
[----:B--2---:R-:W-:Y:S05]  /*11a90*/  CALL.ABS.NOINC R2 ;  /* 0x0000000002007343 */ /* 0x004fea0003c00000 */
.L_x_2000:
        /* <DEDUP_REMOVED lines=16> */
.L_x_1999:
[----:B------:R-:W-:Y:S01]  /*11ba0*/  ULDC.64 UR4, c[0x0][0x9f8] ;  /* 0x00027e0000047ab9 */ /* 0x000fe20000000a00 */
[----:B------:R-:W-:Y:S01]  /*11bb0*/  IMAD.U32 R5, RZ, RZ, UR47 ;  /* 0x0000002fff057e24 */ /* 0x000fe2000f8e00ff */
[----:B------:R-:W-:Y:S01]  /*11bc0*/  ISETP.NE.U32.AND P0, PT, RZ, UR4, PT ;  /* 0x00000004ff007c0c */ /* 0x000fe2000bf05070 */
[----:B------:R-:W-:Y:S01]  /*11bd0*/  ULDC.64 UR6, c[0x0][0x208] ;  /* 0x0000820000067ab9 */ /* 0x000fe20000000a00 */
[----:B------:R-:W-:Y:S01]  /*11be0*/  MOV R0, UR47 ;  /* 0x0000002f00007c02 */ /* 0x000fe20008000f00 */
[----:B------:R-:W1:Y:S01]  /*11bf0*/  LDC R4, c[0x0][0x428] ;  /* 0x00010a00ff047b82 */ /* 0x000e620000000800 */
[----:B------:R-:W-:-:S13]  /*11c00*/  ISETP.NE.AND.EX P0, PT, RZ, UR5, PT, P0 ;  /* 0x00000005ff007c0c */ /* 0x000fda000bf05300 */
[----:B------:R-:W2:Y:S02]  /*11c10*/  @P0 LDC.64 R2, c[0x0][0x9f8] ;  /* 0x00027e00ff020b82 */ /* 0x000ea40000000a00 */
[----:B--2---:R-:W-:-:S05]  /*11c20*/  @P0 IMAD.WIDE R2, R5, 0x4, R2 ;  /* 0x0000000405020825 */ /* 0x004fca00078e0202 */
[----:B------:R2:W3:Y:S01]  /*11c30*/  @P0 LDG.E R0, desc[UR6][R2.64] ;  /* 0x0000000602000981 */ /* 0x0004e2000c1e1900 */
[----:B-1----:R-:W-:Y:S01]  /*11c40*/  ISETP.NE.AND P0, PT, R4, 0x1, PT ;  /* 0x000000010400780c */ /* 0x002fe20003f05270 */
[----:B------:R-:W-:Y:S01]  /*11c50*/  IMAD.U32 R4, RZ, RZ, UR46 ;  /* 0x0000002eff047e24 */ /* 0x000fe2000f8e00ff */
[----:B------:R-:W-:Y:S01]  /*11c60*/  ISETP.NE.AND P1, PT, R19, RZ, PT ;  /* 0x000000ff1300720c */ /* 0x000fe20003f25270 */
[----:B------:R-:W-:Y:S01]  /*11c70*/  UMOV UR44, URZ ;  /* 0x0000003f002c7c82 */ /* 0x000fe20008000000 */
[----:B------:R-:W-:Y:S01]  /*11c80*/  UMOV UR8, 0x40 ;  /* 0x0000004000087882 */ /* 0x000fe20000000000 */
[----:B------:R-:W-:Y:S01]  /*11c90*/  UMOV UR9, UR45 ;  /* 0x0000002d00097c82 */ /* 0x000fe20008000000 */
[----:B------:R-:W-:Y:S01]  /*11ca0*/  UMOV UR10, UR46 ;  /* 0x0000002e000a7c82 */ /* 0x000fe20008000000 */
[----:B------:R-:W-:Y:S01]  /*11cb0*/  UMOV UR11, UR47 ;  /* 0x0000002f000b7c82 */ /* 0x000fe20008000000 */
[----:B------:R-:W-:Y:S01]  /*11cc0*/  UMOV UR12, 0x80 ;  /* 0x00000080000c7882 */ /* 0x000fe20000000000 */
[----:B--2---:R-:W1:Y:S01]  /*11cd0*/  LDC.64 R2, c[0x0][0x3f8] ;  /* 0x0000fe00ff027b82 */ /* 0x004e620000000a00 */
[----:B------:R-:W-:Y:S01]  /*11ce0*/  UMOV UR13, UR45 ;  /* 0x0000002d000d7c82 */ /* 0x000fe20008000000 */
[----:B------:R-:W-:Y:S01]  /*11cf0*/  UMOV UR14, UR46 ;  /* 0x0000002e000e7c82 */ /* 0x000fe20008000000 */
[----:B------:R-:W-:Y:S01]  /*11d00*/  UMOV UR15, UR47 ;  /* 0x0000002f000f7c82 */ /* 0x000fe20008000000 */
[----:B------:R-:W-:Y:S01]  /*11d10*/  UMOV UR16, 0xc0 ;  /* 0x000000c000107882 */ /* 0x000fe20000000000 */
[----:B------:R-:W-:Y:S01]  /*11d20*/  UMOV UR17, UR45 ;  /* 0x0000002d00117c82 */ /* 0x000fe20008000000 */
[----:B------:R-:W-:Y:S01]  /*11d30*/  VOTEU.ALL UP1, P1 ;  /* 0x00000000003f7886 */ /* 0x000fe20000820000 */
[----:B------:R-:W-:Y:S01]  /*11d40*/  UMOV UR18, UR46 ;  /* 0x0000002e00127c82 */ /* 0x000fe20008000000 */
[----:B------:R-:W2:Y:S01]  /*11d50*/  @P0 LDC R5, c[0x0][0x42c] ;  /* 0x00010b00ff050b82 */ /* 0x000ea20000000800 */
[----:B------:R-:W-:Y:S01]  /*11d60*/  UMOV UR19, UR47 ;  /* 0x0000002f00137c82 */ /* 0x000fe20008000000 */
[----:B------:R-:W-:Y:S01]  /*11d70*/  UMOV UR6, 0xffffffff ;  /* 0xffffffff00067882 */ /* 0x000fe20000000000 */
[----:B------:R-:W-:-:S04]  /*11d80*/  @!UP1 UIADD3 UR4, UP0, UR42, 0x270, URZ ;  /* 0x000002702a049890 */ /* 0x000fc8000ff1e03f */
[----:B------:R-:W-:Y:S01]  /*11d90*/  @!UP1 UIADD3.X UR5, URZ, UR43, URZ, UP0, !UPT ;  /* 0x0000002b3f059290 */ /* 0x000fe200087fe43f */
[----:B------:R-:W4:Y:S08]  /*11da0*/  @P0 LDC R6, c[0x0][0x430] ;  /* 0x00010c00ff060b82 */ /* 0x000f300000000800 */
[----:B------:R1:W-:Y:S01]  /*11db0*/  @!UP1 UTMAPF.L2.4D [UR44], [UR4] ;  /* 0x0000002c040095b8 */ /* 0x0003e20008018000 */
[----:B--2---:R-:W-:Y:S01]  /*11dc0*/  @P0 IMAD.HI.U32 R5, R5, UR46, RZ ;  /* 0x0000002e05050c27 */ /* 0x004fe2000f8e00ff */
[----:B------:R2:W-:Y:S04]  /*11dd0*/  @!UP1 UTMAPF.L2.4D [UR8], [UR4] ;  /* 0x00000008040095b8 */ /* 0x0005e80008018000 */
[----:B----4-:R-:W-:Y:S01]  /*11de0*/  @P0 SHF.R.U32.HI R4, RZ, R6, R5 ;  /* 0x00000006ff040219 */ /* 0x010fe20000011605 */
[----:B------:R2:W-:Y:S01]  /*11df0*/  @!UP1 UTMAPF.L2.4D [UR12], [UR4] ;  /* 0x0000000c040095b8 */ /* 0x0005e20008018000 */
[----:B-1----:R-:W-:-:S02]  /*11e00*/  ISETP.NE.U32.AND P0, PT, R2, RZ, PT ;  /* 0x000000ff0200720c */ /* 0x002fc40003f05070 */
[----:B------:R-:W-:Y:S02]  /*11e10*/  MOV R5, UR41 ;  /* 0x0000002900057c02 */ /* 0x000fe40008000f00 */
[----:B------:R-:W-:Y:S01]  /*11e20*/  ISETP.NE.AND.EX P0, PT, R3, RZ, PT, P0 ;  /* 0x000000ff0300720c */ /* 0x000fe20003f05300 */
[----:B------:R2:W-:Y:S02]  /*11e30*/  @!UP1 UTMAPF.L2.4D [UR16], [UR4] ;  /* 0x00000010040095b8 */ /* 0x0005e40008018000 */
[----:B------:R-:W-:Y:S01]  /*11e40*/  VIADD R5, R5, 0xffffffff ;  /* 0xffffffff05057836 */ /* 0x000fe20000000000 */
[----:B---3--:R-:W-:Y:S01]  /*11e50*/  SEL R6, R0, RZ, !P0 ;  /* 0x000000ff00067207 */ /* 0x008fe20004000000 */
[----:B--2---:R-:W-:Y:S08]  /*11e60*/  BRA.DIV UR6, `(.L_x_2001) ;  /* 0x0000002a06707947 */ /* 0x004ff0000b800000 */
.L_x_2052:
[----:B------:R-:W-:Y:S01]  /*11e70*/  UMOV UR4, 0xffffffff ;  /* 0xffffffff00047882 */ /* 0x000fe20000000000 */
[----:B------:R-:W-:Y:S02]  /*11e80*/  SHF.R.S32.HI R12, RZ, 0x1f, R0 ;  /* 0x0000001fff0c7819 */ /* 0x000fe40000011400 */
[----:B------:R-:W-:Y:S05]  /*11e90*/  BRA.DIV UR4, `(.L_x_2002) ;  /* 0x0000002a04907947 */ /* 0x000fea000b800000 */
[----:B------:R-:W-:-:S13]  /*11ea0*/  ELECT P6, URZ, PT ;  /* 0x00000000003f782f */ /* 0x000fda00038c0000 */
.L_x_2055:
[----:B------:R-:W-:Y:S05]  /*11eb0*/  @!P6 BRA `(.L_x_2003) ;  /* 0x000000040004e947 */ /* 0x000fea0003800000 */
[----:B------:R-:W-:Y:S01]  /*11ec0*/  MOV R6, R0 ;  /* 0x0000000000067202 */ /* 0x000fe20000000f00 */
[----:B------:R-:W-:Y:S06]  /*11ed0*/  @!P0 BRA `(.L_x_2004) ;  /* 0x00000000004c8947 */ /* 0x000fec0003800000 */
[----:B------:R-:W1:Y:S01]  /*11ee0*/  LDC R11, c[0x0][0x41c] ;  /* 0x00010700ff0b7b82 */ /* 0x000e620000000800 */
[----:B------:R-:W-:Y:S01]  /*11ef0*/  IMAD.MOV.U32 R10, RZ, RZ, R5 ;  /* 0x000000ffff0a7224 */ /* 0x000fe200078e0005 */
        /* <DEDUP_REMOVED lines=8> */
[----:B------:R-:W-:Y:S02]  /*11f80*/  SHF.R.S32.HI R7, RZ, 0x1f, R10 ;  /* 0x0000001fff077819 */ /* 0x000fe4000001140a */
[----:B------:R-:W-:-:S05]  /*11f90*/  MOV R6, R10 ;  /* 0x0000000a00067202 */ /* 0x000fca0000000f00 */
[----:B------:R-:W-:-:S04]  /*11fa0*/  IMAD.WIDE.U32 R6, R0, UR4, R6 ;  /* 0x0000000400067c25 */ /* 0x000fc8000f8e0006 */
[----:B------:R-:W-:Y:S01]  /*11fb0*/  IMAD.IADD R7, R7, 0x1, R9 ;  /* 0x0000000107077824 */ /* 0x000fe200078e0209 */
[----:B------:R-:W-:-:S04]  /*11fc0*/  LEA R8, P2, R6, R2, 0x2 ;  /* 0x0000000206087211 */ /* 0x000fc800078410ff */
[----:B------:R-:W-:-:S05]  /*11fd0*/  LEA.HI.X R9, R6, R3, R7, 0x2, P2 ;  /* 0x0000000306097211 */ /* 0x000fca00010f1407 */
[----:B------:R1:W5:Y:S01]  /*11fe0*/  LDG.E R6, desc[UR6][R8.64] ;  /* 0x0000000608067981 */ /* 0x000362000c1e1900 */
[----:B------:R-:W-:-:S05]  /*11ff0*/  IADD3 R10, -R10, RZ, RZ ;  /* 0x000000ff0a0a7210 */ /* 0x000fca0007ffe1ff */
[----:B------:R-:W-:-:S07]  /*12000*/  IMAD R5, R11, R10, R5 ;  /* 0x0000000a0b057224 */ /* 0x000fce00078e0205 */
.L_x_2004:
[----:B------:R-:W2:Y:S01]  /*12010*/  S2R R7, SR_TID.X ;  /* 0x0000000000077919 */ /* 0x000ea20000002100 */
[----:B-1----:R-:W-:Y:S02]  /*12020*/  LEA R8, R16, UR40, 0x3 ;  /* 0x0000002810087c11 */ /* 0x002fe4000f8e18ff */
[----:B--2---:R-:W-:Y:S02]  /*12030*/  LOP3.LUT R9, R7, 0x7f, RZ, 0xc0, !PT ;  /* 0x0000007f07097812 */ /* 0x004fe400078ec0ff */
[----:B------:R-:W-:Y:S02]  /*12040*/  SHF.L.U32 R7, R17, 0x1f, RZ ;  /* 0x0000001f11077819 */ /* 0x000fe400000006ff */
[----:B------:R-:W-:Y:S02]  /*12050*/  ISETP.NE.AND P3, PT, R9, RZ, PT ;  /* 0x000000ff0900720c */ /* 0x000fe40003f65270 */
[----:B------:R-:W1:Y:S02]  /*12060*/  SYNCS.PHASECHK.TRANS64.TRYWAIT P2, [R8+URZ+0x38840], R7 ;  /* 0x03884007080075a7 */ /* 0x000e64000804017f */
[----:B-1----:R-:W-:Y:S09]  /*12070*/  @!P2 BRA `(.L_x_2005) ;  /* 0x000000280038a947 */ /* 0x002ff20003800000 */
.L_x_2056:
[----:B------:R-:W-:Y:S05]  /*12080*/  @P3 BRA `(.L_x_2006) ;  /* 0x0000000000143947 */ /* 0x000fea0003800000 */
[----:B------:R-:W-:Y:S01]  /*12090*/  ISETP.NE.AND P2, PT, R19, RZ, PT ;  /* 0x000000ff1300720c */ /* 0x000fe20003f45270 */
[----:B-1----:R-:W-:-:S04]  /*120a0*/  IMAD.MOV.U32 R7, RZ, RZ, 0xa000 ;  /* 0x0000a000ff077424 */ /* 0x002fc800078e00ff */
[----:B------:R2:W-:Y:S08]  /*120b0*/  SYNCS.ARRIVE.TRANS64 RZ, [R8+URZ+0x38830], R7 ;  /* 0x0388300708ff79a7 */ /* 0x0005f0000800003f */
[----:B------:R-:W-:Y:S05]  /*120c0*/  @!P2 BRA `(.L_x_2006) ;  /* 0x000000000004a947 */ /* 0x000fea0003800000 */
[----:B------:R-:W-:Y:S01]  /*120d0*/  BPT.TRAP 0x1 ;  /* 0x000000040000795c */ /* 0x000fe20000300000 */
.L_x_2006:
        /* <DEDUP_REMOVED lines=11> */
[----:B------:R-:W-:Y:S02]  /*12190*/  UIMAD UR14, UR14, 0xa000, UR40 ;  /* 0x0000a0000e0e78a4 */ /* 0x000fe4000f8e0228 */
[----:B------:R-:W-:Y:S02]  /*121a0*/  UIADD3 UR9, UR9, 0x38830, URZ ;  /* 0x0003883009097890 */ /* 0x000fe4000fffe03f */
[----:B------:R-:W-:Y:S02]  /*121b0*/  UIMAD UR11, UR11, 0x50, URZ ;  /* 0x000000500b0b78a4 */ /* 0x000fe4000f8e023f */
[----:B------:R-:W-:Y:S02]  /*121c0*/  UIADD3 UR8, UR14, 0x24400, URZ ;  /* 0x000244000e087890 */ /* 0x000fe4000fffe03f */
[----:B------:R-:W-:Y:S02]  /*121d0*/  UIADD3 UR15, UR14, 0x26c00, URZ ;  /* 0x00026c000e0f7890 */ /* 0x000fe4000fffe03f */
[----:B------:R-:W-:-:S02]  /*121e0*/  UIADD3 UR17, UR14, 0x29400, URZ ;  /* 0x000294000e117890 */ /* 0x000fc4000fffe03f */
[----:B------:R-:W-:-:S03]  /*121f0*/  UIADD3 UR18, UR14, 0x2bc00, URZ ;  /* 0x0002bc000e127890 */ /* 0x000fc6000fffe03f */
[----:B------:R3:W-:Y:S01]  /*12200*/  UTMALDG.4D [UR8], [UR4], desc[UR6] ;  /* 0x00000608040075b4 */ /* 0x0007e20008019000 */
[----:B------:R-:W-:Y:S01]  /*12210*/  UMOV UR14, 0x80 ;  /* 0x00000080000e7882 */ /* 0x000fe20000000000 */
[----:B---3--:R-:W-:Y:S01]  /*12220*/  UMOV UR8, UR15 ;  /* 0x0000000f00087c82 */ /* 0x008fe20008000000 */
[----:B------:R-:W-:Y:S02]  /*12230*/  UMOV UR10, UR16 ;  /* 0x00000010000a7c82 */ /* 0x000fe40008000000 */
        /* <DEDUP_REMOVED lines=9> */
.L_x_2003:
        /* <DEDUP_REMOVED lines=9> */
[----:B-12---:R-:W-:Y:S01]  /*12360*/  @P2 MOV R7, 0x10000 ;  /* 0x0001000000072802 */ /* 0x006fe20000000f00 */
        /* <DEDUP_REMOVED lines=13> */
[----:B-1----:R-:W-:Y:S01]  /*12440*/  IMAD.U32 R7, RZ, RZ, UR14 ;  /* 0x0000000eff077e24 */ /* 0x002fe2000f8e00ff */
        /* <DEDUP_REMOVED lines=21> */
.L_x_2057:
[----:B------:R-:W-:-:S06]  /*125a0*/  UISETP.GE.AND UP0, UPT, UR41, 0x2, UPT ;  /* 0x000000022900788c */ /* 0x000fcc000bf06270 */
[----:B------:R-:W-:-:S13]  /*125b0*/  PLOP3.LUT P2, PT, PT, PT, UP0, 0x80, 0x0 ;  /* 0x000000000000781c */ /* 0x000fda0003f4f008 */
[----:B------:R-:W-:Y:S05]  /*125c0*/  @!P2 BRA `(.L_x_2008) ;  /* 0x0000001400c8a947 */ /* 0x000fea0003800000 */
[----:B------:R-:W-:Y:S02]  /*125d0*/  ULOP3.LUT UR4, UR41, 0x1, URZ, 0xc0, !UPT ;  /* 0x0000000129047892 */ /* 0x000fe4000f8ec03f */
[----:B------:R-:W-:Y:S02]  /*125e0*/  UIADD3 UR48, UR41, -0x2, URZ ;  /* 0xfffffffe29307890 */ /* 0x000fe4000fffe03f */
[----:B------:R-:W-:Y:S01]  /*125f0*/  UISETP.NE.U32.AND UP0, UPT, UR4, 0x1, UPT ;  /* 0x000000010400788c */ /* 0x000fe2000bf05070 */
[----:B------:R-:W-:-:S03]  /*12600*/  ULDC.64 UR38, c[0x0][0x408] ;  /* 0x0001020000267ab9 */ /* 0x000fc60000000a00 */
[----:B-1----:R-:W-:Y:S02]  /*12610*/  MOV R7, UR48 ;  /* 0x0000003000077c02 */ /* 0x002fe40008000f00 */
[----:B------:R-:W-:-:S13]  /*12620*/  PLOP3.LUT P2, PT, PT, PT, UP0, 0x80, 0x0 ;  /* 0x000000000000781c */ /* 0x000fda0003f4f008 */
[----:B------:R-:W-:Y:S05]  /*12630*/  @!P2 BRA `(.L_x_2009) ;  /* 0x0000000400f0a947 */ /* 0x000fea0003800000 */
        /* <DEDUP_REMOVED lines=8> */
[----:B------:R-:W-:Y:S01]  /*126c0*/  IMAD.U32 R8, RZ, RZ, UR48 ;  /* 0x00000030ff087e24 */ /* 0x000fe2000f8e00ff */
[----:B------:R-:W-:Y:S06]  /*126d0*/  @!P0 BRA `(.L_x_2012) ;  /* 0x0000000000548947 */ /* 0x000fec0003800000 */
[----:B------:R-:W-:Y:S01]  /*126e0*/  ULDC UR7, c[0x0][0x41c] ;  /* 0x0001070000077ab9 */ /* 0x000fe20000000800 */
[----:B------:R-:W-:Y:S01]  /*126f0*/  UMOV UR6, UR48 ;  /* 0x0000003000067c82 */ /* 0x000fe20008000000 */
[----:B------:R-:W-:Y:S01]  /*12700*/  UISETP.NE.AND UP0, UPT, UR7, 0x1, UPT ;  /* 0x000000010700788c */ /* 0x000fe2000bf05270 */
[----:B------:R-:W-:-:S10]  /*12710*/  ULDC.64 UR10, c[0x0][0x208] ;  /* 0x00008200000a7ab9 */ /* 0x000fd40000000a00 */
[----:B------:R-:W-:Y:S02]  /*12720*/  @UP0 ULDC.64 UR8, c[0x0][0x420] ;  /* 0x0001080000080ab9 */ /* 0x000fe40000000a00 */
[----:B------:R-:W-:-:S04]  /*12730*/  UIMAD.WIDE.U32 UR4, UR48, UR8, URZ ;  /* 0x00000008300472a5 */ /* 0x000fc8000f8e003f */
[----:B------:R-:W-:-:S03]  /*12740*/  @UP0 USHF.R.U32.HI UR6, URZ, UR9, UR5 ;  /* 0x000000093f060299 */ /* 0x000fc60008011605 */
[----:B------:R-:W-:Y:S01]  /*12750*/  ULDC.64 UR8, c[0x0][0x408] ;  /* 0x0001020000087ab9 */ /* 0x000fe20000000a00 */
[----:B------:R-:W-:Y:S01]  /*12760*/  USHF.R.S32.HI UR4, URZ, 0x1f, UR6 ;  /* 0x0000001f3f047899 */ /* 0x000fe20008011406 */
[----:B------:R-:W-:Y:S01]  /*12770*/  IMAD R11, R12, UR8, RZ ;  /* 0x000000080c0b7c24 */ /* 0x000fe2000f8e02ff */
[----:B------:R-:W-:-:S03]  /*12780*/  MOV R8, UR6 ;  /* 0x0000000600087c02 */ /* 0x000fc60008000f00 */
[C---:B------:R-:W-:Y:S02]  /*12790*/  IMAD R11, R0.reuse, UR9, R11 ;  /* 0x00000009000b7c24 */ /* 0x040fe4000f8e020b */
[----:B------:R-:W-:Y:S02]  /*127a0*/  IMAD.U32 R9, RZ, RZ, UR4 ;  /* 0x00000004ff097e24 */ /* 0x000fe4000f8e00ff */
[----:B------:R-:W-:-:S03]  /*127b0*/  IMAD.WIDE.U32 R8, R0, UR8, R8 ;  /* 0x0000000800087c25 */ /* 0x000fc6000f8e0008 */
[----:B------:R-:W-:Y:S02]  /*127c0*/  LEA R2, P2, R8, R2, 0x2 ;  /* 0x0000000208027211 */ /* 0x000fe400078410ff */
[----:B------:R-:W-:-:S04]  /*127d0*/  IADD3 R9, R11, R9, RZ ;  /* 0x000000090b097210 */ /* 0x000fc80007ffe0ff */
[----:B------:R-:W-:-:S05]  /*127e0*/  LEA.HI.X R3, R8, R3, R9, 0x2, P2 ;  /* 0x0000000308037211 */ /* 0x000fca00010f1409 */
[----:B------:R1:W5:Y:S01]  /*127f0*/  LDG.E R9, desc[UR10][R2.64] ;  /* 0x0000000a02097981 */ /* 0x000362000c1e1900 */
[----:B------:R-:W-:-:S04]  /*12800*/  UIADD3 UR4, -UR6, URZ, URZ ;  /* 0x0000003f06047290 */ /* 0x000fc8000fffe13f */
[----:B------:R-:W-:-:S06]  /*12810*/  UIMAD UR4, UR7, UR4, UR48 ;  /* 0x00000004070472a4 */ /* 0x000fcc000f8e0230 */
[----:B-1----:R-:W-:-:S07]  /*12820*/  IMAD.U32 R8, RZ, RZ, UR4 ;  /* 0x00000004ff087e24 */ /* 0x002fce000f8e00ff */
.L_x_2012:
[----:B------:R-:W1:Y:S01]  /*12830*/  S2R R2, SR_TID.X ;  /* 0x0000000000027919 */ /* 0x000e620000002100 */
[----:B------:R-:W-:Y:S02]  /*12840*/  LEA R3, R7, UR40, 0x3 ;  /* 0x0000002807037c11 */ /* 0x000fe4000f8e18ff */
[----:B-1----:R-:W-:Y:S02]  /*12850*/  LOP3.LUT R11, R2, 0x7f, RZ, 0xc0, !PT ;  /* 0x0000007f020b7812 */ /* 0x002fe400078ec0ff */
[----:B------:R-:W-:Y:S02]  /*12860*/  SHF.L.U32 R2, R10, 0x1f, RZ ;  /* 0x0000001f0a027819 */ /* 0x000fe400000006ff */
[----:B------:R-:W-:Y:S02]  /*12870*/  ISETP.NE.AND P2, PT, R11, RZ, PT ;  /* 0x000000ff0b00720c */ /* 0x000fe40003f45270 */
[----:B------:R-:W1:Y:S02]  /*12880*/  SYNCS.PHASECHK.TRANS64.TRYWAIT P3, [R3+URZ+0x38840], R2 ;  /* 0x03884002030075a7 */ /* 0x000e64000806017f */
[----:B-1----:R-:W-:Y:S09]  /*12890*/  @!P3 BRA `(.L_x_2013) ;  /* 0x00000020005cb947 */ /* 0x002ff20003800000 */
.L_x_2058:
[----:B------:R-:W-:Y:S05]  /*128a0*/  @P2 BRA `(.L_x_2014) ;  /* 0x0000000000142947 */ /* 0x000fea0003800000 */
[----:B------:R-:W-:Y:S02]  /*128b0*/  ISETP.NE.AND P3, PT, R19, RZ, PT ;  /* 0x000000ff1300720c */ /* 0x000fe40003f65270 */
[----:B-1----:R-:W-:-:S04]  /*128c0*/  MOV R2, 0xa000 ;  /* 0x0000a00000027802 */ /* 0x002fc80000000f00 */
[----:B------:R2:W-:Y:S07]  /*128d0*/  SYNCS.ARRIVE.TRANS64 RZ, [R3+URZ+0x38830], R2 ;  /* 0x0388300203ff79a7 */ /* 0x0005ee000800003f */
[----:B------:R-:W-:Y:S05]  /*128e0*/  @!P3 BRA `(.L_x_2014) ;  /* 0x000000000004b947 */ /* 0x000fea0003800000 */
[----:B------:R-:W-:Y:S01]  /*128f0*/  BPT.TRAP 0x1 ;  /* 0x000000040000795c */ /* 0x000fe20000300000 */
.L_x_2014:
        /* <DEDUP_REMOVED lines=12> */
[----:B-12---:R-:W-:Y:S01]  /*129c0*/  SHF.L.U32 R3, R17, 0x1f, RZ ;  /* 0x0000001f11037819 */ /* 0x006fe200000006ff */
[----:B------:R-:W-:-:S02]  /*129d0*/  UIMAD UR14, UR14, 0xa000, UR40 ;  /* 0x0000a0000e0e78a4 */ /* 0x000fc4000f8e0228 */
[----:B------:R-:W-:Y:S02]  /*129e0*/  UIADD3 UR9, UR9, 0x38830, URZ ;  /* 0x0003883009097890 */ /* 0x000fe4000fffe03f */
[----:B------:R-:W-:Y:S01]  /*129f0*/  UIMAD UR11, UR11, 0x50, URZ ;  /* 0x000000500b0b78a4 */ /* 0x000fe2000f8e023f */
        /* <DEDUP_REMOVED lines=19> */
.L_x_2059:
[----:B------:R-:W-:Y:S05]  /*12b30*/  @P2 BRA `(.L_x_2016) ;  /* 0x0000000000182947 */ /* 0x000fea0003800000 */
[----:B------:R-:W-:Y:S01]  /*12b40*/  ISETP.NE.AND P2, PT, R19, RZ, PT ;  /* 0x000000ff1300720c */ /* 0x000fe20003f45270 */
[----:B-1----:R-:W-:Y:S01]  /*12b50*/  IMAD.MOV.U32 R3, RZ, RZ, 0xa000 ;  /* 0x0000a000ff037424 */ /* 0x002fe200078e00ff */
[----:B------:R-:W-:-:S04]  /*12b60*/  LEA R2, R16, UR40, 0x3 ;  /* 0x0000002810027c11 */ /* 0x000fc8000f8e18ff */
[----:B------:R2:W-:Y:S07]  /*12b70*/  SYNCS.ARRIVE.TRANS64 RZ, [R2+URZ+0x38850], R3 ;  /* 0x0388500302ff79a7 */ /* 0x0005ee000800003f */
[----:B------:R-:W-:Y:S05]  /*12b80*/  @!P2 BRA `(.L_x_2016) ;  /* 0x000000000004a947 */ /* 0x000fea0003800000 */
[----:B------:R-:W-:Y:S01]  /*12b90*/  BPT.TRAP 0x1 ;  /* 0x000000040000795c */ /* 0x000fe20000300000 */
.L_x_2016:
        /* <DEDUP_REMOVED lines=10> */
[----:B------:R-:W-:Y:S01]  /*12c40*/  MOV R6, R9 ;  /* 0x0000000900067202 */ /* 0x000fe20000000f00 */
[----:B------:R-:W-:-:S02]  /*12c50*/  IMAD.MOV.U32 R5, RZ, RZ, R8 ;  /* 0x000000ffff057224 */ /* 0x000fc400078e0008 */
[----:B------:R-:W-:Y:S02]  /*12c60*/  UIMAD UR16, UR9, 0xa000, UR40 ;  /* 0x0000a000091078a4 */ /* 0x000fe4000f8e0228 */
[----:B------:R-:W-:Y:S02]  /*12c70*/  ULEA UR9, UR9, UR40, 0x3 ;  /* 0x0000002809097291 */ /* 0x000fe4000f8e183f */
[----:B------:R-:W-:Y:S02]  /*12c80*/  UIMAD UR11, UR11, 0x50, URZ ;  /* 0x000000500b0b78a4 */ /* 0x000fe4000f8e023f */
[----:B------:R-:W-:Y:S02]  /*12c90*/  UIADD3 UR8, UR16, 0x400, URZ ;  /* 0x0000040010087890 */ /* 0x000fe4000fffe03f */
[----:B------:R-:W-:Y:S02]  /*12ca0*/  UIADD3 UR9, UR9, 0x38850, URZ ;  /* 0x0003885009097890 */ /* 0x000fe4000fffe03f */
[----:B------:R-:W-:-:S02]  /*12cb0*/  UIADD3 UR14, UR16, 0x2c00, URZ ;  /* 0x00002c00100e7890 */ /* 0x000fc4000fffe03f */
        /* <DEDUP_REMOVED lines=15> */
.L_x_2011:
[----:B------:R-:W-:Y:S05]  /*12db0*/  BSYNC B0 ;  /* 0x0000000000007941 */ /* 0x000fea0003800000 */
.L_x_2010:
[----:B------:R-:W-:Y:S01]  /*12dc0*/  UIADD3 UR4, UR41, -0x3, URZ ;  /* 0xfffffffd29047890 */ /* 0x000fe2000fffe03f */
[----:B------:R-:W-:Y:S01]  /*12dd0*/  MOV R16, R7 ;  /* 0x0000000700107202 */ /* 0x000fe20000000f00 */
[----:B------:R-:W-:-:S04]  /*12de0*/  IMAD.MOV.U32 R17, RZ, RZ, R10 ;  /* 0x000000ffff117224 */ /* 0x000fc800078e000a */
[----:B------:R-:W-:-:S07]  /*12df0*/  MOV R7, UR4 ;  /* 0x0000000400077c02 */ /* 0x000fce0008000f00 */
.L_x_2009:
[----:B------:R-:W-:Y:S01]  /*12e00*/  ISETP.NE.AND P2, PT, RZ, UR48, PT ;  /* 0x00000030ff007c0c */ /* 0x000fe2000bf45270 */
[----:B------:R-:W-:-:S12]  /*12e10*/  BSSY B0, `(.L_x_2008) ;  /* 0x00000ed000007945 */ /* 0x000fd80003800000 */
[----:B------:R-:W-:Y:S05]  /*12e20*/  @!P2 BRA `(.L_x_2017) ;  /* 0x0000000c00aca947 */ /* 0x000fea0003800000 */
[----:B------:R-:W-:-:S07]  /*12e30*/  IMAD.MOV.U32 R8, RZ, RZ, R6 ;  /* 0x000000ffff087224 */ /* 0x000fce00078e0006 */
.L_x_2032:
[----:B------:R-:W-:Y:S01]  /*12e40*/  IADD3 R10, R16, 0x1, RZ ;  /* 0x00000001100a7810 */ /* 0x000fe20007ffe0ff */
[----:B------:R-:W-:Y:S05]  /*12e50*/  YIELD ;  /* 0x0000000000007946 */ /* 0x000fea0003800000 */
[----:B------:R-:W-:Y:S01]  /*12e60*/  ISETP.NE.AND P2, PT, R10, 0x2, PT ;  /* 0x000000020a00780c */ /* 0x000fe20003f45270 */
[----:B------:R-:W-:Y:S03]  /*12e70*/  BSSY B1, `(.L_x_2018) ;  /* 0x0000070000017945 */ /* 0x000fe60003800000 */
[----:B-12---:R-:W-:-:S02]  /*12e80*/  SEL R2, RZ, 0x1, P2 ;  /* 0x00000001ff027807 */ /* 0x006fc40001000000 */
        /* <DEDUP_REMOVED lines=17> */
[----:B------:R-:W1:Y:S01]  /*12fa0*/  LDC.64 R8, c[0x0][0x3f8] ;  /* 0x0000fe00ff087b82 */ /* 0x000e620000000a00 */
[----:B------:R-:W-:-:S05]  /*12fb0*/  IMAD.WIDE.U32 R2, R0, UR38, R2 ;  /* 0x0000002600027c25 */ /* 0x000fca000f8e0002 */
[----:B------:R-:W-:Y:S02]  /*12fc0*/  IADD3 R14, R14, R3, RZ ;  /* 0x000000030e0e7210 */ /* 0x000fe40007ffe0ff */
[----:B-1----:R-:W-:-:S04]  /*12fd0*/  LEA R8, P2, R2, R8, 0x2 ;  /* 0x0000000802087211 */ /* 0x002fc800078410ff */
[----:B------:R-:W-:-:S05]  /*12fe0*/  LEA.HI.X R9, R2, R9, R14, 0x2, P2 ;  /* 0x0000000902097211 */ /* 0x000fca00010f140e */
[----:B------:R1:W5:Y:S04]  /*12ff0*/  LDG.E R8, desc[UR4][R8.64] ;  /* 0x0000000408087981 */ /* 0x000368000c1e1900 */
.L_x_2020:
[----:B------:R-:W1:Y:S01]  /*13000*/  S2R R2, SR_TID.X ;  /* 0x0000000000027919 */ /* 0x000e620000002100 */
[----:B------:R-:W-:Y:S02]  /*13010*/  LEA R3, R10, UR40, 0x3 ;  /* 0x000000280a037c11 */ /* 0x000fe4000f8e18ff */
[----:B-1----:R-:W-:Y:S02]  /*13020*/  LOP3.LUT R9, R2, 0x7f, RZ, 0xc0, !PT ;  /* 0x0000007f02097812 */ /* 0x002fe400078ec0ff */
[----:B------:R-:W-:Y:S02]  /*13030*/  SHF.L.U32 R2, R11, 0x1f, RZ ;  /* 0x0000001f0b027819 */ /* 0x000fe400000006ff */
[----:B------:R-:W-:Y:S02]  /*13040*/  ISETP.NE.AND P2, PT, R9, RZ, PT ;  /* 0x000000ff0900720c */ /* 0x000fe40003f45270 */
[----:B------:R-:W1:Y:S02]  /*13050*/  SYNCS.PHASECHK.TRANS64.TRYWAIT P3, [R3+URZ+0x38840], R2 ;  /* 0x03884002030075a7 */ /* 0x000e64000806017f */
[----:B-1----:R-:W-:Y:S09]  /*13060*/  @!P3 BRA `(.L_x_2021) ;  /* 0x000000180090b947 */ /* 0x002ff20003800000 */
.L_x_2060:
[----:B------:R-:W-:Y:S05]  /*13070*/  @P2 BRA `(.L_x_2022) ;  /* 0x0000000000142947 */ /* 0x000fea0003800000 */
[----:B------:R-:W-:Y:S01]  /*13080*/  ISETP.NE.AND P3, PT, R19, RZ, PT ;  /* 0x000000ff1300720c */ /* 0x000fe20003f65270 */
[----:B-1----:R-:W-:-:S04]  /*13090*/  IMAD.MOV.U32 R2, RZ, RZ, 0xa000 ;  /* 0x0000a000ff027424 */ /* 0x002fc800078e00ff */
[----:B------:R2:W-:Y:S08]  /*130a0*/  SYNCS.ARRIVE.TRANS64 RZ, [R3+URZ+0x38830], R2 ;  /* 0x0388300203ff79a7 */ /* 0x0005f0000800003f */
[----:B------:R-:W-:Y:S05]  /*130b0*/  @!P3 BRA `(.L_x_2022) ;  /* 0x000000000004b947 */ /* 0x000fea0003800000 */
[----:B------:R-:W-:Y:S01]  /*130c0*/  BPT.TRAP 0x1 ;  /* 0x000000040000795c */ /* 0x000fe20000300000 */
.L_x_2022:
        /* <DEDUP_REMOVED lines=13> */
[----:B------:R-:W-:-:S02]  /*131a0*/  UIMAD UR14, UR14, 0xa000, UR40 ;  /* 0x0000a0000e0e78a4 */ /* 0x000fc4000f8e0228 */
[----:B------:R-:W-:Y:S02]  /*131b0*/  UIADD3 UR9, UR9, 0x38830, URZ ;  /* 0x0003883009097890 */ /* 0x000fe4000fffe03f */
[----:B------:R-:W-:Y:S01]  /*131c0*/  UIMAD UR11, UR11, 0x50, URZ ;  /* 0x000000500b0b78a4 */ /* 0x000fe2000f8e023f */
[----:B-12---:R-:W-:Y:S01]  /*131d0*/  LEA R2, R16, UR19, 0x3 ;  /* 0x0000001310027c11 */ /* 0x006fe2000f8e18ff */
        /* <DEDUP_REMOVED lines=18> */
.L_x_2061:
[----:B------:R-:W-:Y:S05]  /*13300*/  @P2 BRA `(.L_x_2024) ;  /* 0x0000000000142947 */ /* 0x000fea0003800000 */
[----:B------:R-:W-:Y:S02]  /*13310*/  ISETP.NE.AND P2, PT, R19, RZ, PT ;  /* 0x000000ff1300720c */ /* 0x000fe40003f45270 */
[----:B------:R-:W-:-:S04]  /*13320*/  MOV R3, 0xa000 ;  /* 0x0000a00000037802 */ /* 0x000fc80000000f00 */
[----:B------:R2:W-:Y:S07]  /*13330*/  SYNCS.ARRIVE.TRANS64 RZ, [R2+URZ+0x50], R3 ;  /* 0x0000500302ff79a7 */ /* 0x0005ee000800003f */
[----:B------:R-:W-:Y:S05]  /*13340*/  @!P2 BRA `(.L_x_2024) ;  /* 0x000000000004a947 */ /* 0x000fea0003800000 */
[----:B------:R-:W-:Y:S01]  /*13350*/  BPT.TRAP 0x1 ;  /* 0x000000040000795c */ /* 0x000fe20000300000 */
.L_x_2024:
        /* <DEDUP_REMOVED lines=13> */
[----:B------:R-:W-:-:S02]  /*13430*/  UIMAD UR14, UR14, 0xa000, UR40 ;  /* 0x0000a0000e0e78a4 */ /* 0x000fc4000f8e0228 */
[----:B------:R-:W-:Y:S02]  /*13440*/  UIMAD UR11, UR11, 0x50, URZ ;  /* 0x000000500b0b78a4 */ /* 0x000fe4000f8e023f */
        /* <DEDUP_REMOVED lines=18> */
.L_x_2019:
[----:B------:R-:W-:Y:S05]  /*13570*/  BSYNC B1 ;  /* 0x0000000000017941 */ /* 0x000fea0003800000 */
.L_x_2018:
[----:B------:R-:W-:Y:S01]  /*13580*/  VIADD R16, R10, 0x1 ;  /* 0x000000010a107836 */ /* 0x000fe20000000000 */
[----:B------:R-:W-:Y:S04]  /*13590*/  BSSY B1, `(.L_x_2025) ;  /* 0x0000071000017945 */ /* 0x000fe80003800000 */
[----:B------:R-:W-:-:S04]  /*135a0*/  ISETP.NE.AND P2, PT, R16, 0x2, PT ;  /* 0x000000021000780c */ /* 0x000fc80003f45270 */
[----:B-12---:R-:W-:Y:S02]  /*135b0*/  SEL R2, RZ, 0x1, P2 ;  /* 0x00000001ff027807 */ /* 0x006fe40001000000 */
[----:B------:R-:W-:Y:S02]  /*135c0*/  SEL R16, R16, RZ, P2 ;  /* 0x000000ff10107207 */ /* 0x000fe40001000000 */
[----:B------:R-:W-:Y:S01]  /*135d0*/  LOP3.LUT R17, R11, R2, RZ, 0x3c, !PT ;  /* 0x000000020b117212 */ /* 0x000fe200078e3cff */
[----:B------:R-:W-:Y:S06]  /*135e0*/  @!P6 BRA `(.L_x_2026) ;  /* 0x0000000400ace947 */ /* 0x000fec0003800000 */
[----:B------:R-:W-:Y:S01]  /*135f0*/  IADD3 R13, R7, -0x1, RZ ;  /* 0xffffffff070d7810 */ /* 0x000fe20007ffe0ff */
[----:B------:R-:W-:Y:S06]  /*13600*/  @!P0 BRA `(.L_x_2027) ;  /* 0x0000000000488947 */ /* 0x000fec0003800000 */
[----:B------:R-:W1:Y:S01]  /*13610*/  LDC R8, c[0x0][0x41c] ;  /* 0x00010700ff087b82 */ /* 0x000e620000000800 */
        /* <DEDUP_REMOVED lines=17> */
.L_x_2027:
[----:B------:R-:W1:Y:S01]  /*13730*/  S2R R2, SR_TID.X ;  /* 0x0000000000027919 */ /* 0x000e620000002100 */
[----:B------:R-:W-:Y:S02]  /*13740*/  SHF.L.U32 R3, R17, 0x1f, RZ ;  /* 0x0000001f11037819 */ /* 0x000fe400000006ff */
[----:B-1----:R-:W-:Y:S02]  /*13750*/  LOP3.LUT R9, R2, 0x7f, RZ, 0xc0, !PT ;  /* 0x0000007f02097812 */ /* 0x002fe400078ec0ff */
[----:B------:R-:W-:Y:S02]  /*13760*/  LEA R2, R16, UR40, 0x3 ;  /* 0x0000002810027c11 */ /* 0x000fe4000f8e18ff */
[----:B------:R-:W-:Y:S02]  /*13770*/  ISETP.NE.AND P2, PT, R9, RZ, PT ;  /* 0x000000ff0900720c */ /* 0x000fe40003f45270 */
[----:B------:R-:W1:Y:S02]  /*13780*/  SYNCS.PHASECHK.TRANS64.TRYWAIT P3, [R2+URZ+0x38840], R3 ;  /* 0x03884003020075a7 */ /* 0x000e64000806017f */
[----:B-1----:R-:W-:Y:S09]  /*13790*/  @!P3 BRA `(.L_x_2028) ;  /* 0x0000001000ecb947 */ /* 0x002ff20003800000 */
.L_x_2062:
[----:B------:R-:W-:Y:S05]  /*137a0*/  @P2 BRA `(.L_x_2029) ;  /* 0x0000000000142947 */ /* 0x000fea0003800000 */
[----:B------:R-:W-:Y:S02]  /*137b0*/  ISETP.NE.AND P3, PT, R19, RZ, PT ;  /* 0x000000ff1300720c */ /* 0x000fe40003f65270 */
[----:B-1----:R-:W-:-:S04]  /*137c0*/  MOV R3, 0xa000 ;  /* 0x0000a00000037802 */ /* 0x002fc80000000f00 */
[----:B------:R2:W-:Y:S07]  /*137d0*/  SYNCS.ARRIVE.TRANS64 RZ, [R2+URZ+0x38830], R3 ;  /* 0x0388300302ff79a7 */ /* 0x0005ee000800003f */
[----:B------:R-:W-:Y:S05]  /*137e0*/  @!P3 BRA `(.L_x_2029) ;  /* 0x000000000004b947 */ /* 0x000fea0003800000 */
[----:B------:R-:W-:Y:S01]  /*137f0*/  BPT.TRAP 0x1 ;  /* 0x000000040000795c */ /* 0x000fe20000300000 */
.L_x_2029:
        /* <DEDUP_REMOVED lines=13> */
[----:B------:R-:W-:Y:S01]  /*138d0*/  UIMAD UR14, UR9, 0xa000, UR40 ;  /* 0x0000a000090e78a4 */ /* 0x000fe2000f8e0228 */
[----:B-12---:R-:W-:Y:S01]  /*138e0*/  LEA R2, R10, UR19, 0x3 ;  /* 0x000000130a027c11 */ /* 0x006fe2000f8e18ff */
[----:B------:R-:W-:-:S02]  /*138f0*/  ULEA UR9, UR9, UR19, 0x3 ;  /* 0x0000001309097291 */ /* 0x000fc4000f8e183f */
[----:B------:R-:W-:Y:S02]  /*13900*/  UIMAD UR11, UR11, 0x50, URZ ;  /* 0x000000500b0b78a4 */ /* 0x000fe4000f8e023f */
        /* <DEDUP_REMOVED lines=18> */
.L_x_2063:
[----:B------:R-:W-:Y:S05]  /*13a30*/  @P2 BRA `(.L_x_2031) ;  /* 0x0000000000142947 */ /* 0x000fea0003800000 */
[----:B------:R-:W-:Y:S01]  /*13a40*/  ISETP.NE.AND P2, PT, R19, RZ, PT ;  /* 0x000000ff1300720c */ /* 0x000fe20003f45270 */
[----:B------:R-:W-:-:S04]  /*13a50*/  IMAD.MOV.U32 R3, RZ, RZ, 0xa000 ;  /* 0x0000a000ff037424 */ /* 0x000fc800078e00ff */
[----:B------:R2:W-:Y:S08]  /*13a60*/  SYNCS.ARRIVE.TRANS64 RZ, [R2+URZ+0x50], R3 ;  /* 0x0000500302ff79a7 */ /* 0x0005f0000800003f */
[----:B------:R-:W-:Y:S05]  /*13a70*/  @!P2 BRA `(.L_x_2031) ;  /* 0x000000000004a947 */ /* 0x000fea0003800000 */
[----:B------:R-:W-:Y:S01]  /*13a80*/  BPT.TRAP 0x1 ;  /* 0x000000040000795c */ /* 0x000fe20000300000 */
.L_x_2031:
        /* <DEDUP_REMOVED lines=11> */
[----:B------:R-:W-:Y:S01]  /*13b40*/  MOV R5, R13 ;  /* 0x0000000d00057202 */ /* 0x000fe20000000f00 */
[----:B------:R-:W-:Y:S01]  /*13b50*/  IMAD.MOV.U32 R6, RZ, RZ, R8 ;  /* 0x000000ffff067224 */ /* 0x000fe200078e0008 */
        /* <DEDUP_REMOVED lines=20> */
.L_x_2026:
[----:B------:R-:W-:Y:S05]  /*13ca0*/  BSYNC B1 ;  /* 0x0000000000017941 */ /* 0x000fea0003800000 */
.L_x_2025:
[C---:B------:R-:W-:Y:S02]  /*13cb0*/  ISETP.GT.AND P2, PT, R7.reuse, 0x1, PT ;  /* 0x000000010700780c */ /* 0x040fe40003f44270 */
[----:B------:R-:W-:-:S11]  /*13cc0*/  IADD3 R7, R7, -0x2, RZ ;  /* 0xfffffffe07077810 */ /* 0x000fd60007ffe0ff */
[----:B------:R-:W-:Y:S05]  /*13cd0*/  @P2 BRA `(.L_x_2032) ;  /* 0xfffffff000582947 */ /* 0x000fea000383ffff */
.L_x_2017:
[----:B------:R-:W-:Y:S05]  /*13ce0*/  BSYNC B0 ;  /* 0x0000000000007941 */ /* 0x000fea0003800000 */
.L_x_2008:
[----:B------:R-:W-:Y:S04]  /*13cf0*/  BSSY B0, `(.L_x_2033) ;  /* 0x000000f000007945 */ /* 0x000fe80003800000 */
[----:B------:R-:W-:Y:S05]  /*13d00*/  @P1 BRA `(.L_x_2034) ;  /* 0x0000000000341947 */ /* 0x000fea0003800000 */
[----:B-1----:R-:W1:Y:S01]  /*13d10*/  S2R R7, SR_LANEID ;  /* 0x0000000000077919 */ /* 0x002e620000000000 */
[----:B------:R-:W-:Y:S01]  /*13d20*/  VOTEU.ANY UR4, UPT, PT ;  /* 0x0000000000047886 */ /* 0x000fe200038e0100 */
[----:B--2---:R-:W2:Y:S01]  /*13d30*/  LDC.64 R2, c[0x0][0xdf0] ;  /* 0x00037c00ff027b82 */ /* 0x004ea20000000a00 */
        /* <DEDUP_REMOVED lines=10> */
.L_x_2034:
[----:B------:R-:W-:Y:S05]  /*13de0*/  BSYNC B0 ;  /* 0x0000000000007941 */ /* 0x000fea0003800000 */
.L_x_2033:
[----:B------:R-:W-:Y:S04]  /*13df0*/  BSSY B0, `(.L_x_2035) ;  /* 0x000002e000007945 */ /* 0x000fe80003800000 */
[----:B------:R-:W-:Y:S05]  /*13e00*/  @!P6 BRA `(.L_x_2036) ;  /* 0x0000000000b0e947 */ /* 0x000fea0003800000 */
[----:B------:R-:W3:Y:S01]  /*13e10*/  S2R R0, SR_TID.X ;  /* 0x0000000000007919 */ /* 0x000ee20000002100 */
[----:B-12---:R-:W-:Y:S02]  /*13e20*/  LEA R3, R16, UR40, 0x3 ;  /* 0x0000002810037c11 */ /* 0x006fe4000f8e18ff */
[----:B---3--:R-:W-:Y:S02]  /*13e30*/  LOP3.LUT R2, R0, 0x7f, RZ, 0xc0, !PT ;  /* 0x0000007f00027812 */ /* 0x008fe400078ec0ff */
[----:B------:R-:W-:Y:S02]  /*13e40*/  SHF.L.U32 R0, R17, 0x1f, RZ ;  /* 0x0000001f11007819 */ /* 0x000fe400000006ff */
[----:B------:R-:W-:Y:S02]  /*13e50*/  ISETP.NE.AND P1, PT, R2, RZ, PT ;  /* 0x000000ff0200720c */ /* 0x000fe40003f25270 */
[----:B------:R-:W1:Y:S02]  /*13e60*/  SYNCS.PHASECHK.TRANS64.TRYWAIT P0, [R3+URZ+0x38860], R0 ;  /* 0x03886000030075a7 */ /* 0x000e64000800017f */
[----:B-1----:R-:W-:Y:S09]  /*13e70*/  @!P0 BRA `(.L_x_2037) ;  /* 0x0000000c005c8947 */ /* 0x002ff20003800000 */
.L_x_2064:
[----:B------:R-:W-:Y:S05]  /*13e80*/  @P1 BRA `(.L_x_2038) ;  /* 0x0000000000141947 */ /* 0x000fea0003800000 */
[----:B------:R-:W-:Y:S01]  /*13e90*/  ISETP.NE.AND P0, PT, R19, RZ, PT ;  /* 0x000000ff1300720c */ /* 0x000fe20003f05270 */
[----:B-1----:R-:W-:-:S04]  /*13ea0*/  IMAD.MOV.U32 R0, RZ, RZ, 0xa000 ;  /* 0x0000a000ff007424 */ /* 0x002fc800078e00ff */
[----:B------:R2:W-:Y:S08]  /*13eb0*/  SYNCS.ARRIVE.TRANS64 RZ, [R3+URZ+0x38850], R0 ;  /* 0x0388500003ff79a7 */ /* 0x0005f0000800003f */
[----:B------:R-:W-:Y:S05]  /*13ec0*/  @!P0 BRA `(.L_x_2038) ;  /* 0x0000000000048947 */ /* 0x000fea0003800000 */
[----:B------:R-:W-:Y:S01]  /*13ed0*/  BPT.TRAP 0x1 ;  /* 0x000000040000795c */ /* 0x000fe20000300000 */
.L_x_2038:
        /* <DEDUP_REMOVED lines=11> */
[----:B------:R-:W-:Y:S02]  /*13f90*/  UIMAD UR14, UR14, 0xa000, UR40 ;  /* 0x0000a0000e0e78a4 */ /* 0x000fe4000f8e0228 */
[----:B------:R-:W-:Y:S02]  /*13fa0*/  UIMAD UR11, UR11, 0x50, URZ ;  /* 0x000000500b0b78a4 */ /* 0x000fe4000f8e023f */
[----:B------:R-:W-:Y:S02]  /*13fb0*/  UIADD3 UR9, UR9, 0x38850, URZ ;  /* 0x0003885009097890 */ /* 0x000fe4000fffe03f */
[----:B------:R-:W-:Y:S02]  /*13fc0*/  UIADD3 UR8, UR14, 0x400, URZ ;  /* 0x000004000e087890 */ /* 0x000fe4000fffe03f */
[----:B------:R-:W-:Y:S02]  /*13fd0*/  UIADD3 UR15, UR14, 0x2c00, URZ ;  /* 0x00002c000e0f7890 */ /* 0x000fe4000fffe03f */
[----:B------:R-:W-:-:S02]  /*13fe0*/  UIADD3 UR16, UR14, 0x5400, URZ ;  /* 0x000054000e107890 */ /* 0x000fc4000fffe03f */
        /* <DEDUP_REMOVED lines=14> */
.L_x_2036:
[----:B------:R-:W-:Y:S05]  /*140d0*/  BSYNC B0 ;  /* 0x0000000000007941 */ /* 0x000fea0003800000 */
.L_x_2035:
[----:B------:R-:W-:Y:S01]  /*140e0*/  IADD3 R16, R16, 0x1, RZ ;  /* 0x0000000110107810 */ /* 0x000fe20007ffe0ff */
[----:B------:R-:W-:-:S03]  /*140f0*/  IMAD.MOV.U32 R13, RZ, RZ, R18 ;  /* 0x000000ffff0d7224 */ /* 0x000fc600078e0012 */
[----:B------:R-:W-:-:S04]  /*14100*/  ISETP.NE.AND P0, PT, R16, 0x2, PT ;  /* 0x000000021000780c */ /* 0x000fc80003f05270 */
[----:B-12---:R-:W-:Y:S02]  /*14110*/  SEL R0, RZ, 0x1, P0 ;  /* 0x00000001ff007807 */ /* 0x006fe40000000000 */
[----:B------:R-:W-:Y:S02]  /*14120*/  SEL R16, R16, RZ, P0 ;  /* 0x000000ff10107207 */ /* 0x000fe40000000000 */
[----:B------:R-:W-:-:S07]  /*14130*/  LOP3.LUT R17, R17, R0, RZ, 0x3c, !PT ;  /* 0x0000000011117212 */ /* 0x000fce00078e3cff */
.L_x_1997:
[----:B------:R-:W-:Y:S05]  /*14140*/  BSYNC B6 ;  /* 0x0000000000067941 */ /* 0x000fea0003800000 */
.L_x_1995:
[----:B------:R-:W-:-:S03]  /*14150*/  UMOV UR4, 0xffffffff ;  /* 0xffffffff00047882 */ /* 0x000fc60000000000 */
[----:B------:R-:W-:Y:S05]  /*14160*/  BRA.DIV UR4, `(.L_x_2039) ;  /* 0x0000000a04b47947 */ /* 0x000fea000b800000 */
[----:B------:R1:W2:Y:S02]  /*14170*/  SHFL.IDX PT, R14, R13, RZ, 0x1f ;  /* 0x00001fff0d0e7589 */ /* 0x0002a400000e0000 */
.L_x_2067:
[----:B------:R-:W-:Y:S01]  /*14180*/  ISETP.NE.AND P0, PT, R19, RZ, PT ;  /* 0x000000ff1300720c */ /* 0x000fe20003f05270 */
[----:B------:R-:W-:Y:S05]  /*14190*/  WARPSYNC.ALL ;  /* 0x0000000000007948 */ /* 0x000fea0003800000 */
[----:B------:R-:W-:Y:S01]  /*141a0*/  BAR.SYNC.DEFER_BLOCKING 0x4, 0x120 ;  /* 0x0104800000007b1d */ /* 0x000fe20000010000 */
[----:B--2---:R-:W-:-:S05]  /*141b0*/  MOV R18, R14 ;  /* 0x0000000e00127202 */ /* 0x004fca0000000f00 */
[----:B------:R-:W-:Y:S01]  /*141c0*/  ULDC UR4, c[0x0][0xda8] ;  /* 0x00036a0000047ab9 */ /* 0x000fe20000000800 */
[----:B------:R-:W-:Y:S01]  /*141d0*/  @!P0 MOV R0, 0x400 ;  /* 0x0000040000008802 */ /* 0x000fe20000000f00 */
[----:B------:R-:W2:Y:S03]  /*141e0*/  @!P0 S2R R3, SR_CgaCtaId ;  /* 0x0000000000038919 */ /* 0x000ea60000008800 */
[----:B--2---:R-:W-:-:S05]  /*141f0*/  @!P0 LEA R0, R3, R0, 0x18 ;  /* 0x0000000003008211 */ /* 0x004fca00078ec0ff */
[----:B------:R2:W-:Y:S01]  /*14200*/  @!P0 STS [R0+0x388d0], R13 ;  /* 0x0388d00d00008388 */ /* 0x0005e20000000800 */
[----:B------:R-:W-:Y:S06]  /*14210*/  BAR.ARV 0x5, 0x120 ;  /* 0x0144800000007b1d */ /* 0x000fec0000002000 */
[----:B------:R-:W-:-:S13]  /*14220*/  ISETP.GE.AND P0, PT, R18, UR4, PT ;  /* 0x0000000412007c0c */ /* 0x000fda000bf06270 */
[----:B--2---:R-:W-:Y:S05]  /*14230*/  @!P0 BRA `(.L_x_2040) ;  /* 0xffffffd000208947 */ /* 0x004fea000383ffff */
.L_x_1992:
[----:B------:R-:W2:Y:S01]  /*14240*/  S2R R3, SR_CgaCtaId ;  /* 0x0000000000037919 */ /* 0x000ea20000008800 */
[----:B------:R-:W-:Y:S01]  /*14250*/  UIADD3 UR49, UR49, 0x1, URZ ;  /* 0x0000000131317890 */ /* 0x000fe2000fffe03f */
[----:B------:R-:W-:-:S03]  /*14260*/  MOV R0, 0x400 ;  /* 0x0000040000007802 */ /* 0x000fc60000000f00 */
[----:B------:R-:W-:-:S04]  /*14270*/  ULEA.HI UR4, UR49, UR49, URZ, 0x1 ;  /* 0x0000003131047291 */ /* 0x000fc8000f8f083f */
[----:B------:R-:W-:-:S04]  /*14280*/  ULOP3.LUT UR4, UR4, 0xfffffffe, URZ, 0xc0, !UPT ;  /* 0xfffffffe04047892 */ /* 0x000fc8000f8ec03f */
[----:B------:R-:W-:Y:S01]  /*14290*/  UIADD3 UR4, UR49, -UR4, URZ ;  /* 0x8000000431047290 */ /* 0x000fe2000fffe03f */
[----:B--2---:R-:W-:-:S05]  /*142a0*/  LEA R7, R3, R0, 0x18 ;  /* 0x0000000003077211 */ /* 0x004fca00078ec0ff */
[----:B------:R-:W-:-:S05]  /*142b0*/  IMAD.U32 R0, RZ, RZ, UR4 ;  /* 0x00000004ff007e24 */ /* 0x000fca000f8e00ff */
[----:B------:R-:W-:-:S04]  /*142c0*/  SHF.L.U32 R0, R0, 0x1f, RZ ;  /* 0x0000001f00007819 */ /* 0x000fc800000006ff */
[----:B------:R-:W2:Y:S02]  /*142d0*/  SYNCS.PHASECHK.TRANS64.TRYWAIT P0, [R7+URZ+0x38820], R0 ;  /* 0x03882000070075a7 */ /* 0x000ea4000800017f */
[----:B--2---:R-:W-:Y:S05]  /*142e0*/  @!P0 BRA `(.L_x_2041) ;  /* 0x0000000800788947 */ /* 0x004fea0003800000 */
.L_x_2068:
        /* <DEDUP_REMOVED lines=12> */
[----:B------:R-:W-:-:S04]  /*143b0*/  MOV R0, UR4 ;  /* 0x0000000400007c02 */ /* 0x000fc80008000f00 */
[----:B------:R-:W-:-:S13]  /*143c0*/  ISETP.NE.AND P2, PT, R0, 0x3, PT ;  /* 0x000000030000780c */ /* 0x000fda0003f45270 */
[----:B------:R-:W-:Y:S05]  /*143d0*/  @!P2 BRA `(.L_x_2044) ;  /* 0x000000000004a947 */ /* 0x000fea0003800000 */
[----:B------:R-:W-:Y:S01]  /*143e0*/  BPT.TRAP 0x1 ;  /* 0x000000040000795c */ /* 0x000fe20000300000 */
.L_x_2044:
        /* <DEDUP_REMOVED lines=9> */
[----:B------:R-:W-:Y:S02]  /*14480*/  SHF.L.U32 R0, R17, 0x1f, RZ ;  /* 0x0000001f11007819 */ /* 0x000fe400000006ff */
[----:B------:R-:W-:Y:S01]  /*14490*/  LEA R3, R2, R3, 0x3 ;  /* 0x0000000302037211 */ /* 0x000fe200078e18ff */
[----:B--2---:R-:W-:Y:S06]  /*144a0*/  @!P0 BRA `(.L_x_2045) ;  /* 0x00000008001c8947 */ /* 0x004fec0003800000 */
.L_x_2069:
[----:B------:R-:W3:Y:S02]  /*144b0*/  SYNCS.PHASECHK.TRANS64.TRYWAIT P0, [R3+URZ], R0 ;  /* 0x00000000030075a7 */ /* 0x000ee4000800017f */
[----:B---3--:R-:W-:Y:S05]  /*144c0*/  @!P0 BRA `(.L_x_2046) ;  /* 0x0000000800288947 */ /* 0x008fea0003800000 */
.L_x_2070:
[----:B------:R-:W-:Y:S05]  /*144d0*/  @!P2 BRA `(.L_x_2047) ;  /* 0x000000000004a947 */ /* 0x000fea0003800000 */
[----:B------:R-:W-:Y:S01]  /*144e0*/  BPT.TRAP 0x1 ;  /* 0x000000040000795c */ /* 0x000fe20000300000 */
.L_x_2047:
[----:B---3--:R-:W-:-:S05]  /*144f0*/  VIADD R3, R7, 0x38860 ;  /* 0x0003886007037836 */ /* 0x008fca0000000000 */
[----:B--2---:R-:W-:-:S04]  /*14500*/  LEA R5, R16, R3, 0x3 ;  /* 0x0000000310057211 */ /* 0x004fc800078e18ff */
[----:B------:R-:W2:Y:S02]  /*14510*/  SYNCS.PHASECHK.TRANS64.TRYWAIT P0, [R5+URZ], R4 ;  /* 0x00000004050075a7 */ /* 0x000ea4000800017f */
[----:B--2---:R-:W-:Y:S05]  /*14520*/  @!P0 BRA `(.L_x_2048) ;  /* 0x0000000800248947 */ /* 0x004fea0003800000 */
.L_x_2071:
[----:B------:R-:W-:-:S07]  /*14530*/  IMAD R3, R2, 0x8, R3 ;  /* 0x0000000802037824 */ /* 0x000fce00078e0203 */
.L_x_2049:
[----:B---3--:R3:W4:Y:S02]  /*14540*/  SYNCS.PHASECHK.TRANS64.TRYWAIT P0, [R3+URZ], R0 ;  /* 0x00000000030075a7 */ /* 0x008724000800017f */
[----:B----4-:R-:W-:Y:S05]  /*14550*/  @!P0 NANOSLEEP.SYNCS 0x989680 ;  /* 0x009896800000895d */ /* 0x010fea0003900000 */
[----:B------:R-:W4:Y:S02]  /*14560*/  @!P0 SYNCS.PHASECHK.TRANS64 P0, [R3+URZ], R0 ;  /* 0x00000000030085a7 */ /* 0x000f24000800007f */
[----:B----4-:R-:W-:Y:S05]  /*14570*/  @!P0 BRA `(.L_x_2049) ;  /* 0xfffffffc00f08947 */ /* 0x010fea000383ffff */
.L_x_2043:
[----:B------:R-:W-:Y:S05]  /*14580*/  BSYNC B0 ;  /* 0x0000000000007941 */ /* 0x000fea0003800000 */
.L_x_2042:
[----:B------:R-:W-:Y:S05]  /*14590*/  EXIT ;  /* 0x000000000000794d */ /* 0x000fea0003800000 */
.L_x_1949:
[----:B-1----:R-:W-:-:S04]  /*145a0*/  MOV R3, UR60 ;  /* 0x0000003c00037c02 */ /* 0x002fc80008000f00 */
[----:B------:R1:W2:Y:S03]  /*145b0*/  SYNCS.PHASECHK.TRANS64.TRYWAIT P1, [R3+URZ+0x38800], R0 ;  /* 0x03880000030075a7 */ /* 0x0002a6000802017f */
[----:B--2---:R-:W-:Y:S05]  /*145c0*/  @!P1 NANOSLEEP.SYNCS 0x989680 ;  /* 0x009896800000995d */ /* 0x004fea0003900000 */
[----:B------:R-:W2:Y:S02]  /*145d0*/  @!P1 SYNCS.PHASECHK.TRANS64 P1, [R3+URZ+0x38800], R0 ;  /* 0x03880000030095a7 */ /* 0x000ea4000802007f */
[----:B--2---:R-:W-:Y:S05]  /*145e0*/  @!P1 BRA `(.L_x_1949) ;  /* 0xfffffffc00ec9947 */ /* 0x004fea000383ffff */
[----:B------:R-:W-:Y:S05]  /*145f0*/  BRA `(.L_x_2050) ;  /* 0xfffffed000b47947 */ /* 0x000fea000383ffff */
.L_x_1953:
[----:B--2---:R2:W3:Y:S02]  /*14600*/  SYNCS.PHASECHK.TRANS64.TRYWAIT P2, [R0+URZ+0x38830], R3 ;  /* 0x03883003000075a7 */ /* 0x0044e4000804017f */
[----:B---3--:R-:W-:Y:S05]  /*14610*/  @!P2 NANOSLEEP.SYNCS 0x989680 ;  /* 0x009896800000a95d */ /* 0x008fea0003900000 */
[----:B------:R-:W3:Y:S02]  /*14620*/  @!P2 SYNCS.PHASECHK.TRANS64 P2, [R0+URZ+0x38830], R3 ;  /* 0x038830030000a5a7 */ /* 0x000ee4000804007f */
[----:B---3--:R-:W-:Y:S05]  /*14630*/  @!P2 BRA `(.L_x_1953) ;  /* 0xfffffffc00f0a947 */ /* 0x008fea000383ffff */
[----:B------:R-:W-:Y:S05]  /*14640*/  BRA `(.L_x_1952) ;  /* 0xfffffed000e07947 */ /* 0x000fea000383ffff */
.L_x_1958:
[----:B--2---:R-:W-:-:S04]  /*14650*/  IMAD.U32 R4, RZ, RZ, UR47 ;  /* 0x0000002fff047e24 */ /* 0x004fc8000f8e00ff */
[----:B------:R2:W3:Y:S03]  /*14660*/  SYNCS.PHASECHK.TRANS64.TRYWAIT P2, [R4+URZ+0x38830], R3 ;  /* 0x03883003040075a7 */ /* 0x0004e6000804017f */
[----:B---3--:R-:W-:Y:S05]  /*14670*/  @!P2 NANOSLEEP.SYNCS 0x989680 ;  /* 0x009896800000a95d */ /* 0x008fea0003900000 */
[----:B------:R-:W3:Y:S02]  /*14680*/  @!P2 SYNCS.PHASECHK.TRANS64 P2, [R4+URZ+0x38830], R3 ;  /* 0x038830030400a5a7 */ /* 0x000ee4000804007f */
[----:B---3--:R-:W-:Y:S05]  /*14690*/  @!P2 BRA `(.L_x_1958) ;  /* 0xfffffffc00eca947 */ /* 0x008fea000383ffff */
[----:B------:R-:W-:Y:S05]  /*146a0*/  BRA `(.L_x_1957) ;  /* 0xffffff1c00587947 */ /* 0x000fea000383ffff */
.L_x_1962:
[----:B-12---:R-:W-:-:S04]  /*146b0*/  MOV R3, UR5 ;  /* 0x0000000500037c02 */ /* 0x006fc80008000f00 */
[----:B------:R1:W2:Y:S03]  /*146c0*/  SYNCS.PHASECHK.TRANS64.TRYWAIT P2, [R3+URZ+0x38850], R0 ;  /* 0x03885000030075a7 */ /* 0x0002a6000804017f */
[----:B--2---:R-:W-:Y:S05]  /*146d0*/  @!P2 NANOSLEEP.SYNCS 0x989680 ;  /* 0x009896800000a95d */ /* 0x004fea0003900000 */
[----:B------:R-:W2:Y:S02]  /*146e0*/  @!P2 SYNCS.PHASECHK.TRANS64 P2, [R3+URZ+0x38850], R0 ;  /* 0x038850000300a5a7 */ /* 0x000ea4000804007f */
[----:B--2---:R-:W-:Y:S05]  /*146f0*/  @!P2 BRA `(.L_x_1962) ;  /* 0xfffffffc00eca947 */ /* 0x004fea000383ffff */
[----:B------:R-:W-:Y:S05]  /*14700*/  BRA `(.L_x_1961) ;  /* 0xffffff4000d07947 */ /* 0x000fea000383ffff */
.L_x_1968:
[----:B--2---:R-:W-:-:S04]  /*14710*/  IMAD.U32 R4, RZ, RZ, UR4 ;  /* 0x00000004ff047e24 */ /* 0x004fc8000f8e00ff */
[----:B------:R2:W3:Y:S03]  /*14720*/  SYNCS.PHASECHK.TRANS64.TRYWAIT P2, [R4+URZ+0x38830], R3 ;  /* 0x03883003040075a7 */ /* 0x0004e6000804017f */
[----:B---3--:R-:W-:Y:S05]  /*14730*/  @!P2 NANOSLEEP.SYNCS 0x989680 ;  /* 0x009896800000a95d */ /* 0x008fea0003900000 */
[----:B------:R-:W3:Y:S02]  /*14740*/  @!P2 SYNCS.PHASECHK.TRANS64 P2, [R4+URZ+0x38830], R3 ;  /* 0x038830030400a5a7 */ /* 0x000ee4000804007f */
[----:B---3--:R-:W-:Y:S05]  /*14750*/  @!P2 BRA `(.L_x_1968) ;  /* 0xfffffffc00eca947 */ /* 0x008fea000383ffff */
[----:B------:R-:W-:Y:S05]  /*14760*/  BRA `(.L_x_1967) ;  /* 0xffffff5c00c87947 */ /* 0x000fea000383ffff */
.L_x_1972:
[----:B-12---:R-:W-:-:S04]  /*14770*/  MOV R3, UR5 ;  /* 0x0000000500037c02 */ /* 0x006fc80008000f00 */
[----:B------:R1:W2:Y:S03]  /*14780*/  SYNCS.PHASECHK.TRANS64.TRYWAIT P2, [R3+URZ+0x38850], R0 ;  /* 0x03885000030075a7 */ /* 0x0002a6000804017f */
[----:B--2---:R-:W-:Y:S05]  /*14790*/  @!P2 NANOSLEEP.SYNCS 0x989680 ;  /* 0x009896800000a95d */ /* 0x004fea0003900000 */
[----:B------:R-:W2:Y:S02]  /*147a0*/  @!P2 SYNCS.PHASECHK.TRANS64 P2, [R3+URZ+0x38850], R0 ;  /* 0x038850000300a5a7 */ /* 0x000ea4000804007f */
[----:B--2---:R-:W-:Y:S05]  /*147b0*/  @!P2 BRA `(.L_x_1972) ;  /* 0xfffffffc00eca947 */ /* 0x004fea000383ffff */
[----:B------:R-:W-:Y:S05]  /*147c0*/  BRA `(.L_x_1971) ;  /* 0xffffff8400447947 */ /* 0x000fea000383ffff */
.L_x_1977:
[----:B--2---:R-:W-:-:S04]  /*147d0*/  IMAD.U32 R7, RZ, RZ, UR5 ;  /* 0x00000005ff077e24 */ /* 0x004fc8000f8e00ff */
[----:B------:R2:W3:Y:S03]  /*147e0*/  SYNCS.PHASECHK.TRANS64.TRYWAIT P0, [R7+URZ+0x38850], R0 ;  /* 0x03885000070075a7 */ /* 0x0004e6000800017f */
[----:B---3--:R-:W-:Y:S05]  /*147f0*/  @!P0 NANOSLEEP.SYNCS 0x989680 ;  /* 0x009896800000895d */ /* 0x008fea0003900000 */
[----:B------:R-:W3:Y:S02]  /*14800*/  @!P0 SYNCS.PHASECHK.TRANS64 P0, [R7+URZ+0x38850], R0 ;  /* 0x03885000070085a7 */ /* 0x000ee4000800007f */
[----:B---3--:R-:W-:Y:S05]  /*14810*/  @!P0 BRA `(.L_x_1977) ;  /* 0xfffffffc00ec8947 */ /* 0x008fea000383ffff */
[----:B------:R-:W-:Y:S05]  /*14820*/  BRA `(.L_x_1976) ;  /* 0xffffffa0007c7947 */ /* 0x000fea000383ffff */
.L_x_2001:
[----:B------:R-:W1:Y:S01]  /*14830*/  S2R R7, SR_TID.X ;  /* 0x0000000000077919 */ /* 0x000e620000002100 */
[----:B------:R-:W-:Y:S01]  /*14840*/  IMAD.MOV.U32 R12, RZ, RZ, RZ ;  /* 0x000000ffff0c7224 */ /* 0x000fe200078e00ff */
[----:B------:R-:W-:Y:S01]  /*14850*/  MOV R11, 0x1f ;  /* 0x0000001f000b7802 */ /* 0x000fe20000000f00 */
[----:B------:R-:W-:Y:S01]  /*14860*/  IMAD.MOV.U32 R15, RZ, RZ, -0x1 ;  /* 0xffffffffff0f7424 */ /* 0x000fe200078e00ff */
[----:B-1----:R-:W-:-:S04]  /*14870*/  SHF.R.U32.HI R7, RZ, 0x5, R7 ;  /* 0x00000005ff077819 */ /* 0x002fc80000011607 */
[----:B------:R-:W-:-:S04]  /*14880*/  LOP3.LUT R7, R7, 0x3, RZ, 0xc0, !PT ;  /* 0x0000000307077812 */ /* 0x000fc800078ec0ff */
[----:B------:R-:W-:-:S07]  /*14890*/  MOV R13, R7 ;  /* 0x00000007000d7202 */ /* 0x000fce0000000f00 */
[----:B------:R-:W-:Y:S05]  /*148a0*/  WARPSYNC.COLLECTIVE R15, `(.L_x_2051) ;  /* 0x000000000f087348 */ /* 0x000fea0003c00000 */
[----:B------:R1:W2:Y:S02]  /*148b0*/  SHFL.IDX P6, R14, R13, R12, R11 ;  /* 0x0000000c0d0e7389 */ /* 0x0002a400000c000b */
[----:B-12---:R-:W-:Y:S01]  /*148c0*/  ENDCOLLECTIVE ;  /* 0x000000000000791b */ /* 0x006fe20003800000 */
.L_x_2051:
[----:B------:R-:W-:Y:S05]  /*148d0*/  BRA `(.L_x_2052) ;  /* 0xffffffd400647947 */ /* 0x000fea000383ffff */
.L_x_2002:
[----:B------:R-:W-:Y:S01]  /*148e0*/  BSSY B0, `(.L_x_2053) ;  /* 0x0000006000007945 */ /* 0x000fe20003800000 */
[----:B------:R-:W-:-:S07]  /*148f0*/  MOV R15, 0xffffffff ;  /* 0xffffffff000f7802 */ /* 0x000fce0000000f00 */
[----:B------:R-:W-:Y:S05]  /*14900*/  WARPSYNC.COLLECTIVE R15, `(.L_x_2054) ;  /* 0x000000000f0c7348 */ /* 0x000fea0003c00000 */
[----:B------:R-:W-:Y:S02]  /*14910*/  ELECT P6, UR62, PT ;  /* 0x00000000003e782f */ /* 0x000fe400038c0000 */
[----:B------:R-:W-:Y:S01]  /*14920*/  MOV R14, UR62 ;  /* 0x0000003e000e7c02 */ /* 0x000fe20008000f00 */
[----:B------:R-:W-:Y:S10]  /*14930*/  ENDCOLLECTIVE ;  /* 0x000000000000791b */ /* 0x000ff40003800000 */
.L_x_2054:
[----:B------:R-:W-:Y:S05]  /*14940*/  BSYNC B0 ;  /* 0x0000000000007941 */ /* 0x000fea0003800000 */
.L_x_2053:
[----:B------:R-:W-:Y:S05]  /*14950*/  BRA `(.L_x_2055) ;  /* 0xffffffd400547947 */ /* 0x000fea000383ffff */
.L_x_2005:
[----:B-1----:R1:W2:Y:S02]  /*14960*/  SYNCS.PHASECHK.TRANS64.TRYWAIT P2, [R8+URZ+0x38840], R7 ;  /* 0x03884007080075a7 */ /* 0x0022a4000804017f */
[----:B--2---:R-:W-:Y:S05]  /*14970*/  @!P2 NANOSLEEP.SYNCS 0x989680 ;  /* 0x009896800000a95d */ /* 0x004fea0003900000 */
[----:B------:R-:W2:Y:S02]  /*14980*/  @!P2 SYNCS.PHASECHK.TRANS64 P2, [R8+URZ+0x38840], R7 ;  /* 0x038840070800a5a7 */ /* 0x000ea4000804007f */
[----:B--2---:R-:W-:Y:S05]  /*14990*/  @!P2 BRA `(.L_x_2005) ;  /* 0xfffffffc00f0a947 */ /* 0x004fea000383ffff */
[----:B------:R-:W-:Y:S05]  /*149a0*/  BRA `(.L_x_2056) ;  /* 0xffffffd400b47947 */ /* 0x000fea000383ffff */
.L_x_2007:
[----:B-1----:R-:W-:-:S04]  /*149b0*/  IMAD.U32 R8, RZ, RZ, UR40 ;  /* 0x00000028ff087e24 */ /* 0x002fc8000f8e00ff */
[----:B------:R1:W2:Y:S03]  /*149c0*/  SYNCS.PHASECHK.TRANS64.TRYWAIT P2, [R8+URZ+0x38820], R7 ;  /* 0x03882007080075a7 */ /* 0x0002a6000804017f */
[----:B--2---:R-:W-:Y:S05]  /*149d0*/  @!P2 NANOSLEEP.SYNCS 0x989680 ;  /* 0x009896800000a95d */ /* 0x004fea0003900000 */
[----:B------:R-:W2:Y:S02]  /*149e0*/  @!P2 SYNCS.PHASECHK.TRANS64 P2, [R8+URZ+0x38820], R7 ;  /* 0x038820070800a5a7 */ /* 0x000ea4000804007f */
[----:B--2---:R-:W-:Y:S05]  /*149f0*/  @!P2 BRA `(.L_x_2007) ;  /* 0xfffffffc00eca947 */ /* 0x004fea000383ffff */
[----:B------:R-:W-:Y:S05]  /*14a00*/  BRA `(.L_x_2057) ;  /* 0xffffffd800e47947 */ /* 0x000fea000383ffff */
.L_x_2013:
[----:B-1----:R1:W2:Y:S02]  /*14a10*/  SYNCS.PHASECHK.TRANS64.TRYWAIT P3, [R3+URZ+0x38840], R2 ;  /* 0x03884002030075a7 */ /* 0x0022a4000806017f */
[----:B--2---:R-:W-:Y:S05]  /*14a20*/  @!P3 NANOSLEEP.SYNCS 0x989680 ;  /* 0x009896800000b95d */ /* 0x004fea0003900000 */
[----:B------:R-:W2:Y:S02]  /*14a30*/  @!P3 SYNCS.PHASECHK.TRANS64 P3, [R3+URZ+0x38840], R2 ;  /* 0x038840020300b5a7 */ /* 0x000ea4000806007f */
[----:B--2---:R-:W-:Y:S05]  /*14a40*/  @!P3 BRA `(.L_x_2013) ;  /* 0xfffffffc00f0b947 */ /* 0x004fea000383ffff */
[----:B------:R-:W-:Y:S05]  /*14a50*/  BRA `(.L_x_2058) ;  /* 0xffffffdc00907947 */ /* 0x000fea000383ffff */
.L_x_2015:
[----:B-1----:R1:W2:Y:S02]  /*14a60*/  SYNCS.PHASECHK.TRANS64.TRYWAIT P3, [R2+URZ+0x60], R3 ;  /* 0x00006003020075a7 */ /* 0x0022a4000806017f */
[----:B--2---:R-:W-:Y:S05]  /*14a70*/  @!P3 NANOSLEEP.SYNCS 0x989680 ;  /* 0x009896800000b95d */ /* 0x004fea0003900000 */
[----:B------:R-:W2:Y:S02]  /*14a80*/  @!P3 SYNCS.PHASECHK.TRANS64 P3, [R2+URZ+0x60], R3 ;  /* 0x000060030200b5a7 */ /* 0x000ea4000806007f */
[----:B--2---:R-:W-:Y:S05]  /*14a90*/  @!P3 BRA `(.L_x_2015) ;  /* 0xfffffffc00f0b947 */ /* 0x004fea000383ffff */
[----:B------:R-:W-:Y:S05]  /*14aa0*/  BRA `(.L_x_2059) ;  /* 0xffffffe000207947 */ /* 0x000fea000383ffff */
.L_x_2021:
[----:B-1----:R1:W2:Y:S02]  /*14ab0*/  SYNCS.PHASECHK.TRANS64.TRYWAIT P3, [R3+URZ+0x38840], R2 ;  /* 0x03884002030075a7 */ /* 0x0022a4000806017f */
[----:B--2---:R-:W-:Y:S05]  /*14ac0*/  @!P3 NANOSLEEP.SYNCS 0x989680 ;  /* 0x009896800000b95d */ /* 0x004fea0003900000 */
[----:B------:R-:W2:Y:S02]  /*14ad0*/  @!P3 SYNCS.PHASECHK.TRANS64 P3, [R3+URZ+0x38840], R2 ;  /* 0x038840020300b5a7 */ /* 0x000ea4000806007f */
[----:B--2---:R-:W-:Y:S05]  /*14ae0*/  @!P3 BRA `(.L_x_2021) ;  /* 0xfffffffc00f0b947 */ /* 0x004fea000383ffff */
[----:B------:R-:W-:Y:S05]  /*14af0*/  BRA `(.L_x_2060) ;  /* 0xffffffe4005c7947 */ /* 0x000fea000383ffff */
.L_x_2023:
[----:B-1----:R1:W2:Y:S02]  /*14b00*/  SYNCS.PHASECHK.TRANS64.TRYWAIT P3, [R2+URZ+0x60], R17 ;  /* 0x00006011020075a7 */ /* 0x0022a4000806017f */
[----:B--2---:R-:W-:Y:S05]  /*14b10*/  @!P3 NANOSLEEP.SYNCS 0x989680 ;  /* 0x009896800000b95d */ /* 0x004fea0003900000 */
[----:B------:R-:W2:Y:S02]  /*14b20*/  @!P3 SYNCS.PHASECHK.TRANS64 P3, [R2+URZ+0x60], R17 ;  /* 0x000060110200b5a7 */ /* 0x000ea4000806007f */
[----:B--2---:R-:W-:Y:S05]  /*14b30*/  @!P3 BRA `(.L_x_2023) ;  /* 0xfffffffc00f0b947 */ /* 0x004fea000383ffff */
[----:B------:R-:W-:Y:S05]  /*14b40*/  BRA `(.L_x_2061) ;  /* 0xffffffe400ec7947 */ /* 0x000fea000383ffff */
.L_x_2028:
[----:B-1----:R1:W2:Y:S02]  /*14b50*/  SYNCS.PHASECHK.TRANS64.TRYWAIT P3, [R2+URZ+0x38840], R3 ;  /* 0x03884003020075a7 */ /* 0x0022a4000806017f */
[----:B--2---:R-:W-:Y:S05]  /*14b60*/  @!P3 NANOSLEEP.SYNCS 0x989680 ;  /* 0x009896800000b95d */ /* 0x004fea0003900000 */
[----:B------:R-:W2:Y:S02]  /*14b70*/  @!P3 SYNCS.PHASECHK.TRANS64 P3, [R2+URZ+0x38840], R3 ;  /* 0x038840030200b5a7 */ /* 0x000ea4000806007f */
[----:B--2---:R-:W-:Y:S05]  /*14b80*/  @!P3 BRA `(.L_x_2028) ;  /* 0xfffffffc00f0b947 */ /* 0x004fea000383ffff */
[----:B------:R-:W-:Y:S05]  /*14b90*/  BRA `(.L_x_2062) ;  /* 0xffffffec00007947 */ /* 0x000fea000383ffff */
.L_x_2030:
[----:B-1----:R1:W2:Y:S02]  /*14ba0*/  SYNCS.PHASECHK.TRANS64.TRYWAIT P3, [R2+URZ+0x60], R11 ;  /* 0x0000600b020075a7 */ /* 0x0022a4000806017f */
[----:B--2---:R-:W-:Y:S05]  /*14bb0*/  @!P3 NANOSLEEP.SYNCS 0x989680 ;  /* 0x009896800000b95d */ /* 0x004fea0003900000 */
[----:B------:R-:W2:Y:S02]  /*14bc0*/  @!P3 SYNCS.PHASECHK.TRANS64 P3, [R2+URZ+0x60], R11 ;  /* 0x0000600b0200b5a7 */ /* 0x000ea4000806007f */
[----:B--2---:R-:W-:Y:S05]  /*14bd0*/  @!P3 BRA `(.L_x_2030) ;  /* 0xfffffffc00f0b947 */ /* 0x004fea000383ffff */
[----:B------:R-:W-:Y:S05]  /*14be0*/  BRA `(.L_x_2063) ;  /* 0xffffffec00907947 */ /* 0x000fea000383ffff */
.L_x_2037:
[----:B-1----:R1:W2:Y:S02]  /*14bf0*/  SYNCS.PHASECHK.TRANS64.TRYWAIT P0, [R3+URZ+0x38860], R0 ;  /* 0x03886000030075a7 */ /* 0x0022a4000800017f */
[----:B--2---:R-:W-:Y:S05]  /*14c00*/  @!P0 NANOSLEEP.SYNCS 0x989680 ;  /* 0x009896800000895d */ /* 0x004fea0003900000 */
[----:B------:R-:W2:Y:S02]  /*14c10*/  @!P0 SYNCS.PHASECHK.TRANS64 P0, [R3+URZ+0x38860], R0 ;  /* 0x03886000030085a7 */ /* 0x000ea4000800007f */
[----:B--2---:R-:W-:Y:S05]  /*14c20*/  @!P0 BRA `(.L_x_2037) ;  /* 0xfffffffc00f08947 */ /* 0x004fea000383ffff */
[----:B------:R-:W-:Y:S05]  /*14c30*/  BRA `(.L_x_2064) ;  /* 0xfffffff000907947 */ /* 0x000fea000383ffff */
.L_x_2039:
[----:B------:R-:W-:Y:S01]  /*14c40*/  BSSY B0, `(.L_x_2065) ;  /* 0x0000007000007945 */ /* 0x000fe20003800000 */
[----:B------:R-:W-:Y:S01]  /*14c50*/  MOV R12, RZ ;  /* 0x000000ff000c7202 */ /* 0x000fe20000000f00 */
[----:B------:R-:W-:Y:S01]  /*14c60*/  IMAD.MOV.U32 R11, RZ, RZ, 0x1f ;  /* 0x0000001fff0b7424 */ /* 0x000fe200078e00ff */
[----:B------:R-:W-:-:S07]  /*14c70*/  MOV R15, 0xffffffff ;  /* 0xffffffff000f7802 */ /* 0x000fce0000000f00 */
[----:B------:R-:W-:Y:S05]  /*14c80*/  WARPSYNC.COLLECTIVE R15, `(.L_x_2066) ;  /* 0x000000000f087348 */ /* 0x000fea0003c00000 */
[----:B------:R1:W2:Y:S02]  /*14c90*/  SHFL.IDX P6, R14, R13, R12, R11 ;  /* 0x0000000c0d0e7389 */ /* 0x0002a400000c000b */
[----:B-12---:R-:W-:Y:S01]  /*14ca0*/  ENDCOLLECTIVE ;  /* 0x000000000000791b */ /* 0x006fe20003800000 */
.L_x_2066:
[----:B------:R-:W-:Y:S05]  /*14cb0*/  BSYNC B0 ;  /* 0x0000000000007941 */ /* 0x000fea0003800000 */
.L_x_2065:
[----:B------:R-:W-:Y:S05]  /*14cc0*/  BRA `(.L_x_2067) ;  /* 0xfffffff4002c7947 */ /* 0x000fea000383ffff */
.L_x_2041:
[----:B--2---:R2:W3:Y:S02]  /*14cd0*/  SYNCS.PHASECHK.TRANS64.TRYWAIT P0, [R7+URZ+0x38820], R0 ;  /* 0x03882000070075a7 */ /* 0x0044e4000800017f */
[----:B---3--:R-:W-:Y:S05]  /*14ce0*/  @!P0 NANOSLEEP.SYNCS 0x989680 ;  /* 0x009896800000895d */ /* 0x008fea0003900000 */
[----:B------:R-:W3:Y:S02]  /*14cf0*/  @!P0 SYNCS.PHASECHK.TRANS64 P0, [R7+URZ+0x38820], R0 ;  /* 0x03882000070085a7 */ /* 0x000ee4000800007f */
[----:B---3--:R-:W-:Y:S05]  /*14d00*/  @!P0 BRA `(.L_x_2041) ;  /* 0xfffffffc00f08947 */ /* 0x008fea000383ffff */
[----:B------:R-:W-:Y:S05]  /*14d10*/  BRA `(.L_x_2068) ;  /* 0xfffffff400747947 */ /* 0x000fea000383ffff */
.L_x_2045:
[----:B--2---:R2:W3:Y:S02]  /*14d20*/  SYNCS.PHASECHK.TRANS64.TRYWAIT P0, [R5+URZ], R4 ;  /* 0x00000004050075a7 */ /* 0x0044e4000800017f */
[----:B---3--:R-:W-:Y:S05]  /*14d30*/  @!P0 NANOSLEEP.SYNCS 0x989680 ;  /* 0x009896800000895d */ /* 0x008fea0003900000 */
[----:B------:R-:W3:Y:S02]  /*14d40*/  @!P0 SYNCS.PHASECHK.TRANS64 P0, [R5+URZ], R4 ;  /* 0x00000004050085a7 */ /* 0x000ee4000800007f */
[----:B---3--:R-:W-:Y:S05]  /*14d50*/  @!P0 BRA `(.L_x_2045) ;  /* 0xfffffffc00f08947 */ /* 0x008fea000383ffff */
[----:B------:R-:W-:Y:S05]  /*14d60*/  BRA `(.L_x_2069) ;  /* 0xfffffff400d07947 */ /* 0x000fea000383ffff */
.L_x_2046:
[----:B---3--:R3:W4:Y:S02]  /*14d70*/  SYNCS.PHASECHK.TRANS64.TRYWAIT P0, [R3+URZ], R0 ;  /* 0x00000000030075a7 */ /* 0x008724000800017f */
[----:B----4-:R-:W-:Y:S05]  /*14d80*/  @!P0 NANOSLEEP.SYNCS 0x989680 ;  /* 0x009896800000895d */ /* 0x010fea0003900000 */
[----:B------:R-:W4:Y:S02]  /*14d90*/  @!P0 SYNCS.PHASECHK.TRANS64 P0, [R3+URZ], R0 ;  /* 0x00000000030085a7 */ /* 0x000f24000800007f */
[----:B----4-:R-:W-:Y:S05]  /*14da0*/  @!P0 BRA `(.L_x_2046) ;  /* 0xfffffffc00f08947 */ /* 0x010fea000383ffff */
[----:B------:R-:W-:Y:S05]  /*14db0*/  BRA `(.L_x_2070) ;  /* 0xfffffff400c47947 */ /* 0x000fea000383ffff */
.L_x_2048:
[----:B--2---:R2:W3:Y:S02]  /*14dc0*/  SYNCS.PHASECHK.TRANS64.TRYWAIT P0, [R5+URZ], R4 ;  /* 0x00000004050075a7 */ /* 0x0044e4000800017f */
[----:B---3--:R-:W-:Y:S05]  /*14dd0*/  @!P0 NANOSLEEP.SYNCS 0x989680 ;  /* 0x009896800000895d */ /* 0x008fea0003900000 */
[----:B------:R-:W3:Y:S02]  /*14de0*/  @!P0 SYNCS.PHASECHK.TRANS64 P0, [R5+URZ], R4 ;  /* 0x00000004050085a7 */ /* 0x000ee4000800007f */
[----:B---3--:R-:W-:Y:S05]  /*14df0*/  @!P0 BRA `(.L_x_2048) ;  /* 0xfffffffc00f08947 */ /* 0x008fea000383ffff */
[----:B------:R-:W-:Y:S05]  /*14e00*/  BRA `(.L_x_2071) ;  /* 0xfffffff400c87947 */ /* 0x000fea000383ffff */
.L_x_2072:
        /* <DEDUP_REMOVED lines=15> */
.L_x_2845:


//--------------------- .text._ZN7cutlass13device_kernelIN5flash11enable_sm90INS1_16FlashAttnFwdSm90INS1_25CollectiveMainloopFwdSm90ILi2EN4cute5tupleIJNS5_1CILi1EEES8_S8_EEENS6_IJNS7_ILi128EEENS7_ILi80EEENS7_ILi256EEEEEELi256ENS_10bfloat16_tEfNS_4arch4Sm90ELb1ELb0ELb1ELb1ELb0ELb0ELb0ELb1ELb1ELb0ELb0ELb0EEENS1_21CollectiveEpilogueFwdINS6_IJSA_SC_SB_EEES9_SE_SG_Li256ELb1ELb0ELb0ELb0EEENS1_36VarlenDynamicPersistentTileSchedulerILi128ELi80ELi256ELi32ELb0ELb0ELb1ELb1ELb1ELb1EEEEEEEEEvNT_6ParamsE --------------------------
	.section	.text._ZN7cutlass13device_kernelIN5flash11enable_sm90INS1_16FlashAttnFwdSm90INS1_25CollectiveMainloopFwdSm90ILi2EN4cute5tupleIJNS5_1CILi1EEES8_S8_EEENS6_IJNS7_ILi128EEENS7_ILi80EEENS7_ILi256EEEEEELi256ENS_10bfloat16_tEfNS_4arch4Sm90ELb1ELb0ELb1ELb1ELb0ELb0ELb0ELb1ELb1ELb0ELb0ELb0EEENS1_21CollectiveEpilogueFwdINS6_IJSA_SC_SB_EEES9_SE_SG_Li256ELb1ELb0ELb0ELb0EEENS1_36VarlenDynamicPersistentTileSchedulerILi128ELi80ELi256ELi32ELb0ELb0ELb1ELb1ELb1ELb1EEEEEEEEEvNT_6ParamsE,"ax",@progbits
	.align	128
.text._ZN7cutlass13device_kernelIN5flash11enable_sm90INS1_16FlashAttnFwdSm90INS1_25CollectiveMainloopFwdSm90ILi2EN4cute5tupleIJNS5_1CILi1EEES8_S8_EEENS6_IJNS7_ILi128EEENS7_ILi80EEENS7_ILi256EEEEEELi256ENS_10bfloat16_tEfNS_4arch4Sm90ELb1ELb0ELb1ELb1ELb0ELb0ELb0ELb1ELb1ELb0ELb0ELb0EEENS1_21CollectiveEpilogueFwdINS6_IJSA_SC_SB_EEES9_SE_SG_Li256ELb1ELb0ELb0ELb0EEENS1_36VarlenDynamicPersistentTileSchedulerILi128ELi80ELi256ELi32ELb0ELb0ELb1ELb1ELb1ELb1EEEEEEEEEvNT_6ParamsE:
        .type           _ZN7cutlass13device_kernelIN5flash11enable_sm90INS1_16FlashAttnFwdSm90INS1_25CollectiveMainloopFwdSm90ILi2EN4cute5tupleIJNS5_1CILi1EEES8_S8_EEENS6_IJNS7_ILi128EEENS7_ILi80EEENS7_ILi256EEEEEELi256ENS_10bfloat16_tEfNS_4arch4Sm90ELb1ELb0ELb1ELb1ELb0ELb0ELb0ELb1ELb1ELb0ELb0ELb0EEENS1_21CollectiveEpilogueFwdINS6_IJSA_SC_SB_EEES9_SE_SG_Li256ELb1ELb0ELb0ELb0EEENS1_36VarlenDynamicPersistentTileSchedulerILi128ELi80ELi256ELi32ELb0ELb0ELb1ELb1ELb1ELb1EEEEEEEEEvNT_6ParamsE,@function
        .size           _ZN7cutlass13device_kernelIN5flash11enable_sm90INS1_16FlashAttnFwdSm90INS1_25CollectiveMainloopFwdSm90ILi2EN4cute5tupleIJNS5_1CILi1EEES8_S8_EEENS6_IJNS7_ILi128EEENS7_ILi80EEENS7_ILi256EEEEEELi256ENS_10bfloat16_tEfNS_4arch4Sm90ELb1ELb0ELb1ELb1ELb0ELb0ELb0ELb1ELb1ELb0ELb0ELb0EEENS1_21CollectiveEpilogueFwdINS6_IJSA_SC_SB_EEES9_SE_SG_Li256ELb1ELb0ELb0ELb0EEENS1_36VarlenDynamicPersistentTileSchedulerILi128ELi80ELi256ELi32ELb0ELb0ELb1ELb1ELb1ELb1EEEEEEEEEvNT_6ParamsE,(.L_x_2846 - _ZN7cutlass13device_kernelIN5flash11enable_sm90INS1_16FlashAttnFwdSm90INS1_25CollectiveMainloopFwdSm90ILi2EN4cute5tupleIJNS5_1CILi1EEES8_S8_EEENS6_IJNS7_ILi128EEENS7_ILi80EEENS7_ILi256EEEEEELi256ENS_10bfloat16_tEfNS_4arch4Sm90ELb1ELb0ELb1ELb1ELb0ELb0ELb0ELb1ELb1ELb0ELb0ELb0EEENS1_21CollectiveEpilogueFwdINS6_IJSA_SC_SB_EEES9_SE_SG_Li256ELb1ELb0ELb0ELb0EEENS1_36VarlenDynamicPersistentTileSchedulerILi128ELi80ELi256ELi32ELb0ELb0ELb1ELb1ELb1ELb1EEEEEEEEEvNT_6ParamsE)
        .other          _ZN7cutlass13device_kernelIN5flash11enable_sm90INS1_16FlashAttnFwdSm90INS1_25CollectiveMainloopFwdSm90ILi2EN4cute5tupleIJNS5_1CILi1EEES8_S8_EEENS6_IJNS7_ILi128EEENS7_ILi80EEENS7_ILi256EEEEEELi256ENS_10bfloat16_tEfNS_4arch4Sm90ELb1ELb0ELb1ELb1ELb0ELb0ELb0ELb1ELb1ELb0ELb0ELb0EEENS1_21CollectiveEpilogueFwdINS6_IJSA_SC_SB_EEES9_SE_SG_Li256ELb1ELb0ELb0ELb0EEENS1_36VarlenDynamicPersistentTileSchedulerILi128ELi80ELi256ELi32ELb0ELb0ELb1ELb1ELb1ELb1EEEEEEEEEvNT_6ParamsE,@"STO_CUDA_ENTRY STV_DEFAULT"
_ZN7cutlass13device_kernelIN5flash11enable_sm90INS1_16FlashAttnFwdSm90INS1_25CollectiveMainloopFwdSm90ILi2EN4cute5tupleIJNS5_1CILi1EEES8_S8_EEENS6_IJNS7_ILi128EEENS7_ILi80EEENS7_ILi256EEEEEELi256ENS_10bfloat16_tEfNS_4arch4Sm90ELb1ELb0ELb1ELb1ELb0ELb0ELb0ELb1ELb1ELb0ELb0ELb0EEENS1_21CollectiveEpilogueFwdINS6_IJSA_SC_SB_EEES9_SE_SG_Li256ELb1ELb0ELb0ELb0EEENS1_36VarlenDynamicPersistentTileSchedulerILi128ELi80ELi256ELi32ELb0ELb0ELb1ELb1ELb1ELb1EEEEEEEEEvNT_6ParamsE:
        /* <DEDUP_REMOVED lines=21> */
.L_x_2074:
[----:B------:R-:W-:Y:S05]  /*0150*/  BSYNC B0 ;  /* 0x0000000000007941 */ /* 0x000fea0003800000 */
.L_x_2073:
        /* <DEDUP_REMOVED lines=41> */
.L_x_2075:
        /* <DEDUP_REMOVED lines=22> */
.L_x_2076:
        /* <DEDUP_REMOVED lines=18> */
.L_x_2077:
        /* <DEDUP_REMOVED lines=22> */
.L_x_2078:
        /* <DEDUP_REMOVED lines=22> */
.L_x_2079:
        /* <DEDUP_REMOVED lines=8> */
.L_x_2081:
        /* <DEDUP_REMOVED lines=17> */
[----:B------:R-:W0:Y:S11]  /*0ac0*/  S2R R0, SR_TID.X ;  /* 0x0000000000007919 */ /* 0x000e360000002100 */
[----:B------:R-:W-:Y:S01]  /*0ad0*/  IMAD.U32 R22, RZ, RZ, UR5 ;  /* 0x00000005ff167e24 */ /* 0x000fe2000f8e00ff */
[----:B------:R-:W-:Y:S01]  /*0ae0*/  R2UR UR5, R14 ;  /* 0x000000000e0572ca */ /* 0x000fe200000e0000 */
[----:B0-----:R-:W-:-:S05]  /*0af0*/  VIADD R225, R0, 0xffffff80 ;  /* 0xffffff8000e17836 */ /* 0x001fca0000000000 */
[----:B------:R-:W-:-:S04]  /*0b00*/  SHF.R.S32.HI R0, RZ, 0x1f, R225 ;  /* 0x0000001fff007819 */ /* 0x000fc800000114e1 */
[CC--:B------:R-:W-:Y:S02]  /*0b10*/  LEA.HI R3, R0.reuse, R225.reuse, RZ, 0x7 ;  /* 0x000000e100037211 */ /* 0x0c0fe400078f38ff */
[----:B------:R-:W-:Y:S02]  /*0b20*/  LEA.HI R4, R0, R225, RZ, 0x5 ;  /* 0x000000e100047211 */ /* 0x000fe400078f28ff */
[----:B------:R-:W-:Y:S02]  /*0b30*/  SHF.R.S32.HI R222, RZ, 0x7, R3 ;  /* 0x00000007ffde7819 */ /* 0x000fe40000011403 */
[----:B--2---:R-:W-:Y:S02]  /*0b40*/  R2UR UR4, R2 ;  /* 0x00000000020472ca */ /* 0x004fe400000e0000 */
[C---:B------:R-:W-:Y:S02]  /*0b50*/  LOP3.LUT R2, R3.reuse, 0xffffff80, RZ, 0xc0, !PT ;  /* 0xffffff8003027812 */ /* 0x040fe400078ec0ff */
[----:B------:R-:W-:-:S03]  /*0b60*/  LEA.HI R3, R3, R222, RZ, 0x1 ;  /* 0x000000de03037211 */ /* 0x000fc600078f08ff */
[----:B------:R-:W-:Y:S01]  /*0b70*/  IMAD.IADD R221, R225, 0x1, -R2 ;  /* 0x00000001e1dd7824 */ /* 0x000fe200078e0a02 */
[----:B------:R-:W-:-:S04]  /*0b80*/  LOP3.LUT R3, R3, 0x3fffffe, RZ, 0xc0, !PT ;  /* 0x03fffffe03037812 */ /* 0x000fc800078ec0ff */
[----:B------:R-:W-:Y:S01]  /*0b90*/  SHF.R.S32.HI R8, RZ, 0x1f, R221 ;  /* 0x0000001fff087819 */ /* 0x000fe200000114dd */
[----:B------:R-:W-:Y:S01]  /*0ba0*/  ULOP3.LUT UR4, UR4, 0x1, URZ, 0xfc, !UPT ;  /* 0x0000000104047892 */ /* 0x000fe2000f8efc3f */
[----:B------:R-:W-:Y:S02]  /*0bb0*/  IADD3 R3, R222, -R3, RZ ;  /* 0x80000003de037210 */ /* 0x000fe40007ffe0ff */
[CC--:B------:R-:W-:Y:S02]  /*0bc0*/  LEA.HI R9, R8.reuse, R221.reuse, RZ, 0x2 ;  /* 0x000000dd08097211 */ /* 0x0c0fe400078f10ff */
[----:B------:R-:W-:Y:S01]  /*0bd0*/  LEA.HI R8, R8, R221, RZ, 0x5 ;  /* 0x000000dd08087211 */ /* 0x000fe200078f28ff */
[----:B------:R-:W-:Y:S01]  /*0be0*/  IMAD.U32 R224, RZ, RZ, UR4 ;  /* 0x00000004ffe07e24 */ /* 0x000fe2000f8e00ff */
[--C-:B------:R-:W-:Y:S01]  /*0bf0*/  SHF.R.S32.HI R5, RZ, 0x2, R9.reuse ;  /* 0x00000002ff057819 */ /* 0x100fe20000011409 */
[----:B------:R-:W-:Y:S01]  /*0c00*/  UMOV UR4, URZ ;  /* 0x0000003f00047c82 */ /* 0x000fe20008000000 */
[----:B------:R-:W-:Y:S01]  /*0c10*/  SHF.R.S32.HI R2, RZ, 0x1f, R9 ;  /* 0x0000001fff027819 */ /* 0x000fe20000011409 */
[----:B------:R-:W-:Y:S01]  /*0c20*/  IMAD.U32 R220, RZ, RZ, UR4 ;  /* 0x00000004ffdc7e24 */ /* 0x000fe2000f8e00ff */
[----:B------:R-:W-:Y:S01]  /*0c30*/  SHF.R.S32.HI R8, RZ, 0x5, R8 ;  /* 0x00000005ff087819 */ /* 0x000fe20000011408 */
[----:B------:R-:W-:Y:S01]  /*0c40*/  IMAD.U32 R16, RZ, RZ, UR4 ;  /* 0x00000004ff107e24 */ /* 0x000fe2000f8e00ff */
[----:B------:R-:W-:-:S02]  /*0c50*/  LEA.HI R2, R2, R5, RZ, 0x3 ;  /* 0x0000000502027211 */ /* 0x000fc400078f18ff */
[----:B------:R-:W-:Y:S02]  /*0c60*/  LOP3.LUT R214, R9, 0x7ffffffc, RZ, 0xc0, !PT ;  /* 0x7ffffffc09d67812 */ /* 0x000fe400078ec0ff */
[----:B------:R-:W-:Y:S02]  /*0c70*/  LOP3.LUT R6, R2, 0xfffffff8, RZ, 0xc0, !PT ;  /* 0xfffffff802067812 */ /* 0x000fe400078ec0ff */
[CC--:B------:R-:W-:Y:S01]  /*0c80*/  LEA.HI R2, R0.reuse, R225.reuse, RZ, 0x4 ;  /* 0x000000e100027211 */ /* 0x0c0fe200078f20ff */
[----:B------:R-:W-:Y:S01]  /*0c90*/  IMAD.IADD R214, R221, 0x1, -R214 ;  /* 0x00000001ddd67824 */ /* 0x000fe200078e0ad6 */
[----:B------:R-:W-:Y:S01]  /*0ca0*/  LEA.HI R0, R0, R225, RZ, 0x3 ;  /* 0x000000e100007211 */ /* 0x000fe200078f18ff */
[----:B------:R-:W-:Y:S01]  /*0cb0*/  IMAD.IADD R11, R5, 0x1, -R6 ;  /* 0x00000001050b7824 */ /* 0x000fe200078e0a06 */
[----:B------:R-:W-:Y:S02]  /*0cc0*/  SHF.R.S32.HI R5, RZ, 0x4, R2 ;  /* 0x00000004ff057819 */ /* 0x000fe40000011402 */
[----:B------:R-:W-:Y:S01]  /*0cd0*/  SHF.L.U32 R6, R4, 0x5, RZ ;  /* 0x0000000504067819 */ /* 0x000fe200000006ff */
[----:B------:R-:W-:Y:S01]  /*0ce0*/  IMAD R8, R8, 0x10, R11 ;  /* 0x0000001008087824 */ /* 0x000fe200078e020b */
[----:B------:R-:W-:-:S02]  /*0cf0*/  LOP3.LUT R4, R2, 0x3fffff0, RZ, 0xc0, !PT ;  /* 0x03fffff002047812 */ /* 0x000fc400078ec0ff */
[----:B------:R-:W-:Y:S01]  /*0d00*/  LEA.HI R2, R2, R5, RZ, 0x1 ;  /* 0x0000000502027211 */ /* 0x000fe200078f08ff */
[----:B------:R-:W-:Y:S01]  /*0d10*/  IMAD R215, R3, 0x40, R8 ;  /* 0x0000004003d77824 */ /* 0x000fe200078e0208 */
[----:B------:R-:W-:Y:S01]  /*0d20*/  LOP3.LUT R7, R6, 0xfffffc00, RZ, 0xc0, !PT ;  /* 0xfffffc0006077812 */ /* 0x000fe200078ec0ff */
[----:B------:R-:W-:Y:S01]  /*0d30*/  IMAD.IADD R4, R225, 0x1, -R4 ;  /* 0x00000001e1047824 */ /* 0x000fe200078e0a04 */
[----:B------:R-:W-:Y:S02]  /*0d40*/  LOP3.LUT R2, R2, 0x1ffffffe, RZ, 0xc0, !PT ;  /* 0x1ffffffe02027812 */ /* 0x000fe400078ec0ff */
[----:B------:R-:W-:Y:S01]  /*0d50*/  SHF.R.S32.HI R212, RZ, 0x3, R0 ;  /* 0x00000003ffd47819 */ /* 0x000fe20000011400 */
[----:B------:R-:W-:Y:S02]  /*0d60*/  IMAD R7, R4, 0x40, R7 ;  /* 0x0000004004077824 */ /* 0x000fe400078e0207 */
[----:B------:R-:W-:-:S04]  /*0d70*/  IMAD.IADD R2, R5, 0x1, -R2 ;  /* 0x0000000105027824 */ /* 0x000fc800078e0a02 */
[----:B------:R-:W-:Y:S01]  /*0d80*/  IMAD R223, R2, 0x8, R7 ;  /* 0x0000000802df7824 */ /* 0x000fe200078e0207 */
[----:B------:R-:W-:Y:S01]  /*0d90*/  LOP3.LUT R2, R0, 0x1ffffff8, RZ, 0xc0, !PT ;  /* 0x1ffffff800027812 */ /* 0x000fe200078ec0ff */
[----:B------:R-:W-:-:S04]  /*0da0*/  IMAD.MOV.U32 R7, RZ, RZ, R15 ;  /* 0x000000ffff077224 */ /* 0x000fc800078e000f */
[----:B------:R-:W-:-:S05]  /*0db0*/  IMAD.IADD R2, R225, 0x1, -R2 ;  /* 0x00000001e1027824 */ /* 0x000fca00078e0a02 */
[----:B------:R-:W-:-:S07]  /*0dc0*/  SHF.L.U32 R18, R2, 0x3, RZ ;  /* 0x0000000302127819 */ /* 0x000fce00000006ff */
.L_x_2135:
        /* <DEDUP_REMOVED lines=15> */
[----:B------:R-:W-:-:S04]  /*0ec0*/  @UP0 ULEA UR6, UP2, UR4, UR6, 0x2 ;  /* 0x0000000604060291 */ /* 0x000fc8000f84103f */
[----:B------:R-:W-:Y:S02]  /*0ed0*/  @UP0 ULEA.HI.X UR7, UR4, UR7, UR12, 0x2, UP2 ;  /* 0x0000000704070291 */ /* 0x000fe400090f140c */
[----:B------:R-:W-:Y:S01]  /*0ee0*/  IMAD.U32 R218, RZ, RZ, UR12 ;  /* 0x0000000cffda7e24 */ /* 0x000fe2000f8e00ff */
[----:B------:R-:W-:Y:S01]  /*0ef0*/  @UP1 ULEA UR8, UP0, UR4, UR8, 0x2 ;  /* 0x0000000804081291 */ /* 0x000fe2000f80103f */
[----:B------:R-:W-:-:S03]  /*0f00*/  MOV R2, UR6 ;  /* 0x0000000600027c02 */ /* 0x000fc60008000f00 */
[----:B------:R-:W-:Y:S01]  /*0f10*/  @UP1 ULEA.HI.X UR9, UR4, UR9, UR12, 0x2, UP0 ;  /* 0x0000000904091291 */ /* 0x000fe200080f140c */
[----:B------:R-:W-:Y:S01]  /*0f20*/  IMAD.U32 R3, RZ, RZ, UR7 ;  /* 0x00000007ff037e24 */ /* 0x000fe2000f8e00ff */
[----:B------:R-:W-:Y:S01]  /*0f30*/  ULDC.64 UR6, c[0x0][0x3f8] ;  /* 0x0000fe0000067ab9 */ /* 0x000fe20000000a00 */
[----:B---34-:R-:W-:-:S03]  /*0f40*/  IMAD.U32 R4, RZ, RZ, UR8 ;  /* 0x00000008ff047e24 */ /* 0x018fc6000f8e00ff */
[----:B------:R-:W-:Y:S01]  /*0f50*/  IMAD.U32 R5, RZ, RZ, UR9 ;  /* 0x00000009ff057e24 */ /* 0x000fe2000f8e00ff */
[----:B------:R-:W2:Y:S01]  /*0f60*/  @P0 LDG.E R2, desc[UR10][R2.64] ;  /* 0x0000000a02020981 */ /* 0x000ea2000c1e1900 */
[----:B------:R-:W-:Y:S01]  /*0f70*/  UISETP.NE.U32.AND UP0, UPT, UR6, URZ, UPT ;  /* 0x0000003f0600728c */ /* 0x000fe2000bf05070 */
[----:B------:R-:W-:Y:S02]  /*0f80*/  ULDC UR8, c[0x0][0x2e0] ;  /* 0x0000b80000087ab9 */ /* 0x000fe40000000800 */
[----:B------:R-:W3:Y:S01]  /*0f90*/  @P2 LDG.E R4, desc[UR10][R4.64] ;  /* 0x0000000a04042981 */ /* 0x000ee2000c1e1900 */
[----:B------:R-:W-:Y:S01]  /*0fa0*/  ULDC UR9, c[0x0][0x288] ;  /* 0x0000a20000097ab9 */ /* 0x000fe20000000800 */
[----:B------:R-:W-:Y:S01]  /*0fb0*/  UISETP.NE.AND.EX UP0, UPT, UR7, URZ, UPT, UP0 ;  /* 0x0000003f0700728c */ /* 0x000fe2000bf05300 */
[----:B------:R-:W-:Y:S01]  /*0fc0*/  IMAD.U32 R217, RZ, RZ, UR5 ;  /* 0x00000005ffd97e24 */ /* 0x000fe2000f8e00ff */
[----:B------:R-:W-:Y:S01]  /*0fd0*/  ULDC UR6, c[0x0][0x404] ;  /* 0x0001010000067ab9 */ /* 0x000fe20000000800 */
[----:B------:R-:W-:Y:S01]  /*0fe0*/  ULDC.64 UR10, c[0x0][0xa20] ;  /* 0x00028800000a7ab9 */ /* 0x000fe20000000a00 */
[----:B------:R-:W-:Y:S01]  /*0ff0*/  USEL UR6, UR6, 0x1, UP0 ;  /* 0x0000000106067887 */ /* 0x000fe20008000000 */
[----:B------:R-:W-:Y:S01]  /*1000*/  ISETP.NE.U32.AND P1, PT, RZ, UR10, PT ;  /* 0x0000000aff007c0c */ /* 0x000fe2000bf25070 */
[----:B------:R-:W-:-:S02]  /*1010*/  UMOV UR4, URZ ;  /* 0x0000003f00047c82 */ /* 0x000fc40008000000 */
[----:B------:R-:W-:Y:S01]  /*1020*/  UIMAD UR8, UR6, UR8, URZ ;  /* 0x00000008060872a4 */ /* 0x000fe2000f8e023f */
[----:B------:R-:W-:Y:S02]  /*1030*/  ISETP.NE.AND.EX P1, PT, RZ, UR11, PT, P1 ;  /* 0x0000000bff007c0c */ /* 0x000fe4000bf25310 */
[----:B--2---:R-:W-:Y:S02]  /*1040*/  @P0 R2UR UR4, R2 ;  /* 0x00000000020402ca */ /* 0x004fe400000e0000 */
[----:B---3--:R-:W-:-:S13]  /*1050*/  @P2 R2UR UR9, R4 ;  /* 0x00000000040922ca */ /* 0x008fda00000e0000 */
[----:B------:R-:W-:Y:S01]  /*1060*/  IMAD.U32 R19, RZ, RZ, UR9 ;  /* 0x00000009ff137e24 */ /* 0x000fe2000f8e00ff */
[----:B-1---5:R-:W-:Y:S06]  /*1070*/  @P2 BRA `(.L_x_2082) ;  /* 0x0000000000402947 */ /* 0x022fec0003800000 */
        /* <DEDUP_REMOVED lines=14> */
[----:B------:R-:W-:-:S06]  /*1160*/  UIADD3 UR5, -UR5, UR6, URZ ;  /* 0x0000000605057290 */ /* 0x000fcc000fffe13f */
[----:B------:R-:W-:-:S07]  /*1170*/  IMAD.U32 R19, RZ, RZ, UR5 ;  /* 0x00000005ff137e24 */ /* 0x000fce000f8e00ff */
.L_x_2082:
[----:B------:R-:W-:-:S13]  /*1180*/  R2UR UR5, R22 ;  /* 0x00000000160572ca */ /* 0x000fda00000e0000 */
[----:B------:R-:W-:Y:S01]  /*1190*/  IMAD.U32 R219, RZ, RZ, UR5 ;  /* 0x00000005ffdb7e24 */ /* 0x000fe2000f8e00ff */
[----:B------:R-:W-:Y:S06]  /*11a0*/  @!P1 BRA `(.L_x_2083) ;  /* 0x0000000000289947 */ /* 0x000fec0003800000 */
[----:B------:R-:W-:Y:S01]  /*11b0*/  R2UR UR6, R216 ;  /* 0x00000000d80672ca */ /* 0x000fe200000e0000 */
[----:B------:R-:W-:Y:S01]  /*11c0*/  ULDC.64 UR8, c[0x0][0x208] ;  /* 0x0000820000087ab9 */ /* 0x000fe20000000a00 */
[----:B------:R-:W-:-:S11]  /*11d0*/  R2UR UR7, R218 ;  /* 0x00000000da0772ca */ /* 0x000fd600000e0000 */
[----:B------:R-:W-:-:S04]  /*11e0*/  ULEA UR5, UP0, UR6, UR10, 0x2 ;  /* 0x0000000a06057291 */ /* 0x000fc8000f80103f */
[----:B------:R-:W-:Y:S02]  /*11f0*/  ULEA.HI.X UR6, UR6, UR11, UR7, 0x2, UP0 ;  /* 0x0000000b06067291 */ /* 0x000fe400080f1407 */
[----:B------:R-:W-:-:S04]  /*1200*/  IMAD.U32 R2, RZ, RZ, UR5 ;  /* 0x00000005ff027e24 */ /* 0x000fc8000f8e00ff */
[----:B------:R-:W-:-:S05]  /*1210*/  IMAD.U32 R3, RZ, RZ, UR6 ;  /* 0x00000006ff037e24 */ /* 0x000fca000f8e00ff */
[----:B------:R-:W2:Y:S02]  /*1220*/  LDG.E R2, desc[UR8][R2.64] ;  /* 0x0000000802027981 */ /* 0x000ea4000c1e1900 */
[----:B--2---:R-:W-:Y:S01]  /*1230*/  R2UR UR8, R2 ;  /* 0x00000000020872ca */ /* 0x004fe200000e0000 */
[----:B------:R-:W-:-:S14]  /*1240*/  BRA `(.L_x_2084) ;  /* 0x00000000003c7947 */ /* 0x000fdc0003800000 */
.L_x_2083:
        /* <DEDUP_REMOVED lines=15> */
.L_x_2084:
[----:B------:R-:W-:Y:S01]  /*1340*/  R2UR UR5, R22 ;  /* 0x00000000160572ca */ /* 0x000fe200000e0000 */
[----:B------:R-:W-:Y:S01]  /*1350*/  UIADD3 UR6, -UR4, UR8, URZ ;  /* 0x0000000804067290 */ /* 0x000fe2000fffe13f */
[----:B------:R-:W-:Y:S01]  /*1360*/  R2UR UR7, R19 ;  /* 0x00000000130772ca */ /* 0x000fe200000e0000 */
[----:B------:R-:W-:Y:S01]  /*1370*/  IMAD.MOV.U32 R0, RZ, RZ, RZ ;  /* 0x000000ffff007224 */ /* 0x000fe200078e00ff */
[----:B------:R-:W-:Y:S01]  /*1380*/  PLOP3.LUT P0, PT, PT, PT, PT, 0x80, 0x0 ;  /* 0x000000000000781c */ /* 0x000fe20003f0f070 */
[----:B------:R-:W-:Y:S01]  /*1390*/  UIADD3 UR4, UR6, 0x4f, URZ ;  /* 0x0000004f06047890 */ /* 0x000fe2000fffe03f */
[----:B------:R-:W-:Y:S01]  /*13a0*/  CS2R R2, SRZ ;  /* 0x0000000000027805 */ /* 0x000fe2000001ff00 */
[----:B------:R-:W-:Y:S01]  /*13b0*/  IMAD.U32 R23, RZ, RZ, UR6 ;  /* 0x00000006ff177e24 */ /* 0x000fe2000f8e00ff */
[----:B------:R-:W-:Y:S02]  /*13c0*/  CS2R R150, SRZ ;  /* 0x0000000000967805 */ /* 0x000fe4000001ff00 */
[----:B------:R-:W-:-:S02]  /*13d0*/  CS2R R148, SRZ ;  /* 0x0000000000947805 */ /* 0x000fc4000001ff00 */
[----:B------:R-:W-:Y:S02]  /*13e0*/  CS2R R146, SRZ ;  /* 0x0000000000927805 */ /* 0x000fe4000001ff00 */
[----:B------:R-:W-:Y:S02]  /*13f0*/  CS2R R144, SRZ ;  /* 0x0000000000907805 */ /* 0x000fe4000001ff00 */
[----:B------:R-:W-:Y:S01]  /*1400*/  CS2R R142, SRZ ;  /* 0x00000000008e7805 */ /* 0x000fe2000001ff00 */
[----:B------:R-:W-:Y:S01]  /*1410*/  ULEA UR5, UR5, 0xcf, 0x7 ;  /* 0x000000cf05057891 */ /* 0x000fe2000f8e383f */
[----:B------:R-:W-:Y:S02]  /*1420*/  CS2R R140, SRZ ;  /* 0x00000000008c7805 */ /* 0x000fe4000001ff00 */
[----:B------:R-:W-:Y:S02]  /*1430*/  CS2R R138, SRZ ;  /* 0x00000000008a7805 */ /* 0x000fe4000001ff00 */
[----:B------:R-:W-:Y:S01]  /*1440*/  CS2R R136, SRZ ;  /* 0x0000000000887805 */ /* 0x000fe2000001ff00 */
[----:B------:R-:W-:Y:S01]  /*1450*/  UIADD3 UR6, UR6, UR5, -UR7 ;  /* 0x0000000506067290 */ /* 0x000fe2000fffe807 */
        /* <DEDUP_REMOVED lines=12> */
[----:B------:R-:W-:-:S02]  /*1520*/  CS2R R122, SRZ ;  /* 0x00000000007a7805 */ /* 0x000fc4000001ff00 */
[----:B------:R-:W-:Y:S02]  /*1530*/  CS2R R120, SRZ ;  /* 0x0000000000787805 */ /* 0x000fe4000001ff00 */
[----:B------:R-:W-:Y:S01]  /*1540*/  CS2R R118, SRZ ;  /* 0x0000000000767805 */ /* 0x000fe2000001ff00 */
[----:B------:R-:W-:Y:S01]  /*1550*/  UISETP.LT.AND UP0, UPT, UR4, UR6, UPT ;  /* 0x000000060400728c */ /* 0x000fe2000bf01270 */
[----:B------:R-:W-:Y:S02]  /*1560*/  CS2R R116, SRZ ;  /* 0x0000000000747805 */ /* 0x000fe4000001ff00 */
[----:B------:R-:W-:Y:S02]  /*1570*/  CS2R R114, SRZ ;  /* 0x0000000000727805 */ /* 0x000fe4000001ff00 */
[----:B------:R-:W-:Y:S01]  /*1580*/  CS2R R112, SRZ ;  /* 0x0000000000707805 */ /* 0x000fe2000001ff00 */
[----:B------:R-:W-:Y:S01]  /*1590*/  USEL UR61, UR4, UR6, UP0 ;  /* 0x00000006043d7287 */ /* 0x000fe20008000000 */
[----:B------:R-:W-:-:S02]  /*15a0*/  CS2R R110, SRZ ;  /* 0x00000000006e7805 */ /* 0x000fc4000001ff00 */
[----:B------:R-:W-:Y:S01]  /*15b0*/  CS2R R108, SRZ ;  /* 0x00000000006c7805 */ /* 0x000fe2000001ff00 */
[----:B------:R-:W-:Y:S01]  /*15c0*/  IMAD.MOV.U32 R170, RZ, RZ, RZ ;  /* 0x000000ffffaa7224 */ /* 0x000fe200078e00ff */
[----:B------:R-:W-:Y:S01]  /*15d0*/  UISETP.GE.AND UP0, UPT, UR61, 0x1, UPT ;  /* 0x000000013d00788c */ /* 0x000fe2000bf06270 */
[----:B------:R-:W-:Y:S02]  /*15e0*/  CS2R R168, SRZ ;  /* 0x0000000000a87805 */ /* 0x000fe4000001ff00 */
[----:B------:R-:W-:Y:S02]  /*15f0*/  CS2R R104, SRZ ;  /* 0x0000000000687805 */ /* 0x000fe4000001ff00 */
[----:B------:R-:W-:Y:S02]  /*1600*/  CS2R R166, SRZ ;  /* 0x0000000000a67805 */ /* 0x000fe4000001ff00 */
[----:B------:R-:W-:Y:S02]  /*1610*/  CS2R R100, SRZ ;  /* 0x0000000000647805 */ /* 0x000fe4000001ff00 */
[----:B------:R-:W-:-:S02]  /*1620*/  CS2R R164, SRZ ;  /* 0x0000000000a47805 */ /* 0x000fc4000001ff00 */
[----:B------:R-:W-:Y:S02]  /*1630*/  PLOP3.LUT P1, PT, PT, PT, UP0, 0x80, 0x0 ;  /* 0x000000000000781c */ /* 0x000fe40003f2f008 */
        /* <DEDUP_REMOVED lines=33> */
[----:B------:R-:W-:Y:S02]  /*1850*/  MOV R8, RZ ;  /* 0x000000ff00087202 */ /* 0x000fe40000000f00 */
[----:B------:R-:W-:Y:S02]  /*1860*/  CS2R R26, SRZ ;  /* 0x00000000001a7805 */ /* 0x000fe4000001ff00 */
[----:B------:R-:W-:-:S02]  /*1870*/  CS2R R28, SRZ ;  /* 0x00000000001c7805 */ /* 0x000fc4000001ff00 */
[----:B------:R-:W-:Y:S01]  /*1880*/  CS2R R24, SRZ ;  /* 0x0000000000187805 */ /* 0x000fe2000001ff00 */
[----:B------:R-:W-:Y:S06]  /*1890*/  @!P1 BRA `(.L_x_2085) ;  /* 0x000000e000909947 */ /* 0x000fec0003800000 */
[----:B------:R-:W0:Y:S01]  /*18a0*/  SHFL.IDX PT, R0, R222, RZ, 0x1f ;  /* 0x00001fffde007589 */ /* 0x000e2200000e0000 */
[----:B------:R-:W1:Y:S01]  /*18b0*/  S2UR UR7, SR_CgaCtaId ;  /* 0x00000000000779c3 */ /* 0x000e620000008800 */
[----:B------:R-:W-:Y:S01]  /*18c0*/  UMOV UR6, 0x400 ;  /* 0x0000040000067882 */ /* 0x000fe20000000000 */
[----:B0-----:R-:W-:Y:S01]  /*18d0*/  R2UR UR4, R0 ;  /* 0x00000000000472ca */ /* 0x001fe200000e0000 */
[----:B-1----:R-:W-:-:S04]  /*18e0*/  ULEA UR8, UR7, UR6, 0x18 ;  /* 0x0000000607087291 */ /* 0x002fc8000f8ec03f */
[----:B------:R-:W-:Y:S02]  /*18f0*/  UIADD3 UR6, UR8, 0x14400, URZ ;  /* 0x0001440008067890 */ /* 0x000fe4000fffe03f */
[----:B------:R-:W-:Y:S02]  /*1900*/  IMAD.U32 R17, RZ, RZ, UR8 ;  /* 0x00000008ff117e24 */ /* 0x000fe4000f8e00ff */
        /* <DEDUP_REMOVED lines=14> */
[----:B------:R-:W-:Y:S01]  /*19f0*/  IMAD.U32 R5, RZ, RZ, UR5 ;  /* 0x00000005ff057e24 */ /* 0x000fe2000f8e00ff */
[----:B------:R-:W-:Y:S01]  /*1a00*/  ULDC.64 UR4, c[0x4][0xb0] ;  /* 0x01002c0000047ab9 */ /* 0x000fe20000000a00 */
[----:B------:R-:W-:Y:S01]  /*1a10*/  MOV R10, UR6 ;  /* 0x00000006000a7c02 */ /* 0x000fe20008000f00 */
        /* <DEDUP_REMOVED lines=8> */
.L_x_2086:
[----:B------:R-:W-:Y:S02]  /*1aa0*/  R2UR UR7, R220 ;  /* 0x00000000dc0772ca */ /* 0x000fe400000e0000 */
[----:B------:R-:W-:Y:S02]  /*1ab0*/  R2UR UR6, R17 ;  /* 0x00000000110672ca */ /* 0x000fe400000e0000 */
[----:B------:R-:W-:-:S09]  /*1ac0*/  R2UR UR5, R224 ;  /* 0x00000000e00572ca */ /* 0x000fd200000e0000 */
[----:B------:R-:W-:-:S04]  /*1ad0*/  ULEA.HI UR4, UR7, UR7, URZ, 0x1 ;  /* 0x0000000707047291 */ /* 0x000fc8000f8f083f */
[----:B------:R-:W-:Y:S01]  /*1ae0*/  ULOP3.LUT UR4, UR4, 0xfffffffe, URZ, 0xc0, !UPT ;  /* 0xfffffffe04047892 */ /* 0x000fe2000f8ec03f */
[----:B------:R-:W-:-:S03]  /*1af0*/  MOV R2, UR5 ;  /* 0x0000000500027c02 */ /* 0x000fc60008000f00 */
[----:B------:R-:W-:Y:S01]  /*1b00*/  UIADD3 UR4, UR7, -UR4, URZ ;  /* 0x8000000407047290 */ /* 0x000fe2000fffe03f */
[----:B------:R-:W-:-:S05]  /*1b10*/  ISETP.NE.AND P0, PT, R2, 0x3, PT ;  /* 0x000000030200780c */ /* 0x000fca0003f05270 */
[----:B------:R-:W-:-:S05]  /*1b20*/  IMAD.U32 R0, RZ, RZ, UR4 ;  /* 0x00000004ff007e24 */ /* 0x000fca000f8e00ff */
[----:B------:R-:W-:-:S04]  /*1b30*/  SHF.L.U32 R0, R0, 0x1f, RZ ;  /* 0x0000001f00007819 */ /* 0x000fc800000006ff */
[----:B------:R-:W0:Y:S02]  /*1b40*/  SYNCS.PHASECHK.TRANS64.TRYWAIT P1, [UR6+0x38800], R0 ;  /* 0x03880000ff0075a7 */ /* 0x000e240008020146 */
[----:B0-----:R-:W-:Y:S05]  /*1b50*/  @!P1 BRA `(.L_x_2087) ;  /* 0x0000016400249947 */ /* 0x001fea0003800000 */
.L_x_2224:
[----:B------:R-:W-:Y:S05]  /*1b60*/  @!P0 BRA `(.L_x_2088) ;  /* 0x0000000000048947 */ /* 0x000fea0003800000 */
[----:B------:R-:W-:Y:S01]  /*1b70*/  BPT.TRAP 0x1 ;  /* 0x000000040000795c */ /* 0x000fe20000300000 */
.L_x_2088:
[----:B------:R-:W-:Y:S01]  /*1b80*/  R2UR UR5, R16 ;  /* 0x00000000100572ca */ /* 0x000fe200000e0000 */
[----:B0-----:R-:W-:Y:S01]  /*1b90*/  IMAD.U32 R0, RZ, RZ, UR60 ;  /* 0x0000003cff007e24 */ /* 0x001fe2000f8e00ff */
[----:B------:R-:W-:-:S11]  /*1ba0*/  R2UR UR4, R17 ;  /* 0x00000000110472ca */ /* 0x000fd600000e0000 */
[----:B------:R-:W-:Y:S02]  /*1bb0*/  IMAD.U32 R3, RZ, RZ, UR5 ;  /* 0x00000005ff037e24 */ /* 0x000fe4000f8e00ff */
[----:B------:R-:W-:-:S03]  /*1bc0*/  LEA R0, R0, UR4, 0x3 ;  /* 0x0000000400007c11 */ /* 0x000fc6000f8e18ff */
[----:B------:R-:W-:-:S04]  /*1bd0*/  SHF.L.U32 R3, R3, 0x1f, RZ ;  /* 0x0000001f03037819 */ /* 0x000fc800000006ff */
[----:B------:R0:W1:Y:S01]  /*1be0*/  SYNCS.PHASECHK.TRANS64.TRYWAIT P2, [R0+URZ+0x38830], R3 ;  /* 0x03883003000075a7 */ /* 0x000062000804017f */
[----:B------:R-:W-:Y:S05]  /*1bf0*/  @!P0 BRA `(.L_x_2089) ;  /* 0x0000000000048947 */ /* 0x000fea0003800000 */
[----:B------:R-:W-:Y:S01]  /*1c00*/  BPT.TRAP 0x1 ;  /* 0x000000040000795c */ /* 0x000fe20000300000 */
.L_x_2089:
[----:B------:R-:W2:Y:S01]  /*1c10*/  S2R R2, SR_TID.X ;  /* 0x0000000000027919 */ /* 0x000ea20000002100 */
[----:B------:R-:W-:Y:S01]  /*1c20*/  IMAD.MOV.U32 R151, RZ, RZ, RZ ;  /* 0x000000ffff977224 */ /* 0x000fe200078e00ff */
[----:B--2---:R-:W-:Y:S01]  /*1c30*/  LOP3.LUT P1, RZ, R2, 0x7f, RZ, 0xc0, !PT ;  /* 0x0000007f02ff7812 */ /* 0x004fe2000782c0ff */
[----:B-1----:R-:W-:-:S12]  /*1c40*/  @P2 BRA `(.L_x_2090) ;  /* 0x0000000000082947 */ /* 0x002fd80003800000 */
[----:B------:R-:W1:Y:S02]  /*1c50*/  SYNCS.PHASECHK.TRANS64.TRYWAIT P2, [R0+URZ+0x38830], R3 ;  /* 0x03883003000075a7 */ /* 0x000e64000804017f */
[----:B-1----:R-:W-:Y:S05]  /*1c60*/  @!P2 BRA `(.L_x_2091) ;  /* 0x0000016000fca947 */ /* 0x002fea0003800000 */
.L_x_2090:
        /* <DEDUP_REMOVED lines=15> */
[----:B01----:R-:W-:Y:S01]  /*1d60*/  @!P1 VIADD R0, R0, 0x38840 ;  /* 0x0003884000009836 */ /* 0x003fe20000000000 */
[----:B------:R-:W-:Y:S01]  /*1d70*/  UMOV UR16, UR20 ;  /* 0x0000001400107c82 */ /* 0x000fe20008000000 */
[----:B------:R-:W-:Y:S01]  /*1d80*/  UMOV UR17, UR21 ;  /* 0x0000001500117c82 */ /* 0x000fe20008000000 */
[----:B------:R-:W-:Y:S01]  /*1d90*/  USHF.R.U32.HI UR4, URZ, 0x4, UR4 ;  /* 0x000000043f047899 */ /* 0x000fe20008011604 */
[--C-:B------:R-:W-:Y:S01]  /*1da0*/  IMAD.MOV.U32 R150, RZ, RZ, R151.reuse ;  /* 0x000000ffff967224 */ /* 0x100fe200078e0097 */
[----:B------:R-:W-:Y:S01]  /*1db0*/  UMOV UR19, 0x40000040 ;  /* 0x4000004000137882 */ /* 0x000fe20000000000 */
[----:B------:R-:W-:Y:S01]  /*1dc0*/  UMOV UR23, 0x40000040 ;  /* 0x4000004000177882 */ /* 0x000fe20000000000 */
[----:B------:R-:W-:Y:S01]  /*1dd0*/  ULOP3.LUT UR4, UR4, 0x3fff, URZ, 0xc0, !UPT ;  /* 0x00003fff04047892 */ /* 0x000fe2000f8ec03f */
[----:B------:R-:W-:Y:S01]  /*1de0*/  @!P1 PRMT R0, RZ, 0x654, R0 ;  /* 0x00000654ff009816 */ /* 0x000fe20000000000 */
[----:B------:R-:W-:Y:S01]  /*1df0*/  UMOV UR27, 0x40000040 ;  /* 0x40000040001b7882 */ /* 0x000fe20000000000 */
[----:B------:R-:W-:Y:S01]  /*1e00*/  UMOV UR31, 0x40000040 ;  /* 0x40000040001f7882 */ /* 0x000fe20000000000 */
[----:B------:R-:W-:Y:S01]  /*1e10*/  ULOP3.LUT UR6, UR4, 0x10000, URZ, 0xfc, !UPT ;  /* 0x0001000004067892 */ /* 0x000fe2000f8efc3f */
[--C-:B------:R-:W-:Y:S01]  /*1e20*/  IMAD.MOV.U32 R149, RZ, RZ, R151.reuse ;  /* 0x000000ffff957224 */ /* 0x100fe200078e0097 */
[----:B------:R-:W-:Y:S01]  /*1e30*/  UMOV UR35, 0x40000040 ;  /* 0x4000004000237882 */ /* 0x000fe20000000000 */
[----:B------:R-:W-:Y:S01]  /*1e40*/  UMOV UR39, 0x40000040 ;  /* 0x4000004000277882 */ /* 0x000fe20000000000 */
[----:B------:R-:W-:Y:S01]  /*1e50*/  UIMAD UR4, UR60, 0xa00, UR6 ;  /* 0x00000a003c0478a4 */ /* 0x000fe2000f8e0206 */
[--C-:B------:R-:W-:Y:S01]  /*1e60*/  IMAD.MOV.U32 R148, RZ, RZ, R151.reuse ;  /* 0x000000ffff947224 */ /* 0x100fe200078e0097 */
[----:B------:R-:W-:Y:S01]  /*1e70*/  UMOV UR43, 0x40000040 ;  /* 0x40000040002b7882 */ /* 0x000fe20000000000 */
[----:B------:R-:W-:Y:S01]  /*1e80*/  IMAD.U32 R15, RZ, RZ, UR6 ;  /* 0x00000006ff0f7e24 */ /* 0x000fe2000f8e00ff */
[----:B------:R-:W-:Y:S01]  /*1e90*/  UIADD3 UR14, UR4, 0x100, URZ ;  /* 0x00000100040e7890 */ /* 0x000fe2000fffe03f */
[-C--:B------:R-:W-:Y:S01]  /*1ea0*/  MOV R147, R151.reuse ;  /* 0x0000009700937202 */ /* 0x080fe20000000f00 */
        /* <DEDUP_REMOVED lines=59> */
[----:B------:R-:W-:Y:S01]  /*2260*/  MOV R69, R151 ;  /* 0x0000009700457202 */ /* 0x000fe20000000f00 */
[--C-:B------:R-:W-:Y:S02]  /*2270*/  IMAD.MOV.U32 R120, RZ, RZ, R151.reuse ;  /* 0x000000ffff787224 */ /* 0x100fe400078e0097 */
        /* <DEDUP_REMOVED lines=251> */
[----:B------:R-:W-:Y:S02]  /*3230*/  R2UR UR19, R23 ;  /* 0x00000000171372ca */ /* 0x000fe400000e0000 */
[----:B------:R-:W-:-:S13]  /*3240*/  R2UR UR18, R22 ;  /* 0x00000000161272ca */ /* 0x000fda00000e0000 */
[----:B------:R-:W-:-:S04]  /*3250*/  IMAD.U32 R4, RZ, RZ, UR18 ;  /* 0x00000012ff047e24 */ /* 0x000fc8000f8e00ff */
[----:B------:R-:W-:Y:S01]  /*3260*/  IMAD R4, R4, 0x80, R215 ;  /* 0x0000008004047824 */ /* 0x000fe200078e02d7 */
        /* <DEDUP_REMOVED lines=257> */
[----:B------:R-:W-:Y:S01]  /*4280*/  R2UR UR12, R3 ;  /* 0x00000000030c72ca */ /* 0x000fe200000e0000 */
[----:B------:R-:W-:Y:S01]  /*4290*/  UIADD3 UR15, UR61, -0x2, URZ ;  /* 0xfffffffe3d0f7890 */ /* 0x000fe2000fffe03f */
[----:B------:R-:W-:-:S05]  /*42a0*/  R2UR UR13, R2 ;  /* 0x00000000020d72ca */ /* 0x000fca00000e0000 */
[----:B------:R-:W-:Y:S01]  /*42b0*/  MOV R227, UR15 ;  /* 0x0000000f00e37c02 */ /* 0x000fe20008000f00 */
        /* <DEDUP_REMOVED lines=11> */
[----:B------:R-:W-:Y:S01]  /*4370*/  UIMAD UR5, UR61, -0x50, UR19 ;  /* 0xffffffb03d0578a4 */ /* 0x000fe2000f8e0213 */
[----:B------:R-:W-:-:S03]  /*4380*/  UMOV UR7, 0x40000040 ;  /* 0x4000004000077882 */ /* 0x000fc60000000000 */
[----:B------:R-:W-:Y:S02]  /*4390*/  UIADD3 UR11, -UR22, 0x51, UR5 ;  /* 0x00000051160b7890 */ /* 0x000fe4000fffe105 */
[----:B------:R-:W-:-:S03]  /*43a0*/  UIADD3 UR14, UR5, 0x50, URZ ;  /* 0x00000050050e7890 */ /* 0x000fc6000fffe03f */
[----:B------:R-:W-:Y:S01]  /*43b0*/  UMOV UR5, UR27 ;  /* 0x0000001b00057c82 */ /* 0x000fe20008000000 */
[----:B------:R-:W-:Y:S02]  /*43c0*/  IMAD.U32 R3, RZ, RZ, UR11 ;  /* 0x0000000bff037e24 */ /* 0x000fe4000f8e00ff */
[----:B------:R-:W-:Y:S02]  /*43d0*/  IMAD.U32 R5, RZ, RZ, UR14 ;  /* 0x0000000eff057e24 */ /* 0x000fe4000f8e00ff */
        /* <DEDUP_REMOVED lines=43> */
[----:B0-----:R-:W-:Y:S02]  /*4690*/  FSEL R58, R58, -INF , P2 ;  /* 0xff8000003a3a7808 */ /* 0x001fe40001000000 */
[----:B------:R-:W-:-:S05]  /*46a0*/  ISETP.GT.AND P2, PT, R5, 0x9, PT ;  /* 0x000000090500780c */ /* 0x000fca0003f44270 */
[----:B------:R-:W0:Y:S01]  /*46b0*/  MUFU.TANH R63, R63 ;  /* 0x0000003f003f7308 */ /* 0x000e220000002400 */
        /* <DEDUP_REMOVED lines=8> */
[----:B0-----:R-:W-:Y:S02]  /*4740*/  FSEL R63, R63, -INF , P2 ;  /* 0xff8000003f3f7808 */ /* 0x001fe40001000000 */
[----:B------:R-:W-:Y:S02]  /*4750*/  ISETP.GT.AND P2, PT, R5, 0x11, PT ;  /* 0x000000110500780c */ /* 0x000fe40003f44270 */
[----:B------:R-:W-:-:S03]  /*4760*/  FMNMX.FTZ R21, R63, R14, !PT ;  /* 0x0000000e3f157209 */ /* 0x000fc60007810000 */
[----:B------:R-:W0:Y:S01]  /*4770*/  MUFU.TANH R60, R60 ;  /* 0x0000003c003c7308 */ /* 0x000e220000002400 */
        /* <DEDUP_REMOVED lines=16> */
[----:B------:R-:W-:Y:S01]  /*4880*/  FMUL.FTZ R53, R53, UR10 ;  /* 0x0000000a35357c20 */ /* 0x000fe20008410000 */
[----:B------:R-:W2:Y:S01]  /*4890*/  MUFU.TANH R51, R51 ;  /* 0x0000003300337308 */ /* 0x000ea20000002400 */
[----:B0-----:R-:W-:-:S02]  /*48a0*/  FSEL R60, R60, -INF , P4 ;  /* 0xff8000003c3c7808 */ /* 0x001fc40002000000 */
[----:B------:R-:W-:-:S05]  /*48b0*/  ISETP.GT.AND P4, PT, R2, 0x19, PT ;  /* 0x000000190200780c */ /* 0x000fca0003f84270 */
[----:B------:R-:W0:Y:S01]  /*48c0*/  MUFU.TANH R54, R54 ;  /* 0x0000003600367308 */ /* 0x000e220000002400 */
[----:B-1----:R-:W-:Y:S02]  /*48d0*/  FSEL R50, R50, -INF , P3 ;  /* 0xff80000032327808 */ /* 0x002fe40001800000 */
[----:B------:R-:W-:Y:S02]  /*48e0*/  ISETP.GT.AND P3, PT, R5, 0x18, PT ;  /* 0x000000180500780c */ /* 0x000fe40003f64270 */
[----:B------:R-:W-:-:S03]  /*48f0*/  FMNMX.FTZ R14, R50, R21, !PT ;  /* 0x00000015320e7209 */ /* 0x000fc60007810000 */
[----:B------:R-:W1:Y:S01]  /*4900*/  MUFU.TANH R55, R55 ;  /* 0x0000003700377308 */ /* 0x000e620000002400 */
[----:B--2---:R-:W-:Y:S02]  /*4910*/  FSEL R51, R51, -INF , P2 ;  /* 0xff80000033337808 */ /* 0x004fe40001000000 */
[----:B------:R-:W-:Y:S02]  /*4920*/  ISETP.GT.AND P2, PT, R5, 0x19, PT ;  /* 0x000000190500780c */ /* 0x000fe40003f44270 */
[----:B------:R-:W-:-:S03]  /*4930*/  FMNMX.FTZ R21, R51, R14, !PT ;  /* 0x0000000e33157209 */ /* 0x000fc60007810000 */
[----:B------:R-:W2:Y:S01]  /*4940*/  MUFU.TANH R61, R61 ;  /* 0x0000003d003d7308 */ /* 0x000ea20000002400 */
[----:B0-----:R-:W-:Y:S02]  /*4950*/  FSEL R54, R54, -INF , P3 ;  /* 0xff80000036367808 */ /* 0x001fe40001800000 */
[----:B------:R-:W-:Y:S02]  /*4960*/  ISETP.GT.AND P3, PT, R5, 0x20, PT ;  /* 0x000000200500780c */ /* 0x000fe40003f64270 */
[----:B------:R-:W-:-:S03]  /*4970*/  FMNMX.FTZ R14, R54, R21, !PT ;  /* 0x00000015360e7209 */ /* 0x000fc60007810000 */
[----:B------:R-:W-:Y:S01]  /*4980*/  MUFU.TANH R48, R48 ;  /* 0x0000003000307308 */ /* 0x000fe20000002400 */
[----:B-1----:R-:W-:Y:S02]  /*4990*/  FSEL R55, R55, -INF , P2 ;  /* 0xff80000037377808 */ /* 0x002fe40001000000 */
[----:B------:R-:W-:Y:S02]  /*49a0*/  ISETP.GT.AND P2, PT, R5, 0x21, PT ;  /* 0x000000210500780c */ /* 0x000fe40003f44270 */
[----:B------:R-:W-:-:S03]  /*49b0*/  FMNMX.FTZ R21, R55, R14, !PT ;  /* 0x0000000e37157209 */ /* 0x000fc60007810000 */
[----:B------:R-:W-:Y:S01]  /*49c0*/  MUFU.TANH R49, R49 ;  /* 0x0000003100317308 */ /* 0x000fe20000002400 */
[----:B--2---:R-:W-:Y:S01]  /*49d0*/  FSEL R61, R61, -INF , P5 ;  /* 0xff8000003d3d7808 */ /* 0x004fe20002800000 */
[----:B------:R-:W-:Y:S02]  /*49e0*/  WARPGROUP.DEPBAR.LE gsb0, 0x0 ;  /* 0x00008000000079c5 */ /* 0x000fe40000010000 */
[----:B------:R-:W-:Y:S01]  /*49f0*/  WARPGROUP.ARRIVE ;  /* 0x00000000000079c5 */ /* 0x000fe20000000000 */
[----:B------:R-:W-:Y:S01]  /*4a00*/  FMUL.FTZ R42, R42, UR10 ;  /* 0x0000000a2a2a7c20 */ /* 0x000fe20008410000 */
[----:B------:R-:W-:Y:S01]  /*4a10*/  FMUL.FTZ R43, R43, UR10 ;  /* 0x0000000a2b2b7c20 */ /* 0x000fe20008410000 */
[----:B------:R-:W-:Y:S01]  /*4a20*/  FMUL.FTZ R46, R46, UR10 ;  /* 0x0000000a2e2e7c20 */ /* 0x000fe20008410000 */
[----:B------:R-:W-:Y:S01]  /*4a30*/  FMUL.FTZ R47, R47, UR10 ;  /* 0x0000000a2f2f7c20 */ /* 0x000fe20008410000 */
[----:B------:R-:W0:Y:S01]  /*4a40*/  MUFU.TANH R52, R52 ;  /* 0x0000003400347308 */ /* 0x000e220000002400 */
[----:B------:R-:W-:Y:S01]  /*4a50*/  HGMMA.64x16x16.F32.BF16 R32, gdesc[UR56], R32, gsb0 ;  /* 0x00200000382079f0 */ /* 0x000fe20008001820 */
[----:B------:R-:W-:Y:S01]  /*4a60*/  FMUL.FTZ R40, R40, UR10 ;  /* 0x0000000a28287c20 */ /* 0x000fe20008410000 */
[----:B------:R-:W-:Y:S01]  /*4a70*/  FMUL.FTZ R41, R41, UR10 ;  /* 0x0000000a29297c20 */ /* 0x000fe20008410000 */
[----:B------:R-:W-:Y:S01]  /*4a80*/  FMUL.FTZ R44, R44, UR10 ;  /* 0x0000000a2c2c7c20 */ /* 0x000fe20008410000 */
[----:B------:R-:W-:Y:S01]  /*4a90*/  ISETP.GT.AND P5, PT, R2, 0x18, PT ;  /* 0x000000180200780c */ /* 0x000fe20003fa4270 */
[----:B------:R-:W-:-:S02]  /*4aa0*/  FMUL.FTZ R45, R45, UR10 ;  /* 0x0000000a2d2d7c20 */ /* 0x000fc40008410000 */
[----:B------:R-:W1:Y:S08]  /*4ab0*/  MUFU.TANH R42, R42 ;  /* 0x0000002a002a7308 */ /* 0x000e700000002400 */
[----:B------:R-:W2:Y:S01]  /*4ac0*/  MUFU.TANH R43, R43 ;  /* 0x0000002b002b7308 */ /* 0x000ea20000002400 */
[----:B0-----:R-:W-:-:S07]  /*4ad0*/  FSEL R52, R52, -INF , P5 ;  /* 0xff80000034347808 */ /* 0x001fce0002800000 */
        /* <DEDUP_REMOVED lines=23> */
[----:B------:R-:W0:Y:S01]  /*4c50*/  MUFU.TANH R34, R34 ;  /* 0x0000002200227308 */ /* 0x000e220000002400 */
[----:B------:R-:W-:Y:S01]  /*4c60*/  ULDC UR5, c[0x0][0x988] ;  /* 0x0002620000057ab9 */ /* 0x000fe20000000800 */
[----:B------:R-:W-:Y:S01]  /*4c70*/  FMUL.FTZ R32, R32, UR10 ;  /* 0x0000000a20207c20 */ /* 0x000fe20008410000 */
[----:B--2---:R-:W-:Y:S01]  /*4c80*/  FSEL R53, R53, -INF , P4 ;  /* 0xff80000035357808 */ /* 0x004fe20002000000 */
[----:B------:R-:W-:Y:S01]  /*4c90*/  FMUL.FTZ R33, R33, UR10 ;  /* 0x0000000a21217c20 */ /* 0x000fe20008410000 */
[----:B------:R-:W-:Y:S01]  /*4ca0*/  FMUL.FTZ R36, R36, UR10 ;  /* 0x0000000a24247c20 */ /* 0x000fe20008410000 */
[----:B------:R-:W-:Y:S01]  /*4cb0*/  FMUL.FTZ R37, R37, UR10 ;  /* 0x0000000a25257c20 */ /* 0x000fe20008410000 */
[----:B------:R-:W-:Y:S01]  /*4cc0*/  UIADD3 UR4, UR19, -UR22, URZ ;  /* 0x8000001613047290 */ /* 0x000fe2000fffe03f */
[----:B------:R-:W1:Y:S03]  /*4cd0*/  MUFU.TANH R35, R35 ;  /* 0x0000002300237308 */ /* 0x000e660000002400 */
[----:B------:R-:W-:-:S04]  /*4ce0*/  ULEA UR4, UR18, UR4, 0x7 ;  /* 0x0000000412047291 */ /* 0x000fc8000f8e383f */
[----:B------:R-:W-:Y:S01]  /*4cf0*/  UIMAD.WIDE UR6, UR4, 0x66666667, URZ ;  /* 0x66666667040678a5 */ /* 0x000fe2000f8e023f */
[----:B------:R-:W2:Y:S01]  /*4d00*/  MUFU.TANH R38, R38 ;  /* 0x0000002600267308 */ /* 0x000ea20000002400 */
[----:B0-----:R-:W-:Y:S02]  /*4d10*/  FSEL R34, R34, -INF , P3 ;  /* 0xff80000022227808 */ /* 0x001fe40001800000 */
[----:B------:R-:W-:Y:S01]  /*4d20*/  ISETP.GT.AND P3, PT, R5, 0x38, PT ;  /* 0x000000380500780c */ /* 0x000fe20003f64270 */
[----:B------:R-:W-:Y:S01]  /*4d30*/  USHF.R.U32.HI UR4, URZ, 0x1f, UR7 ;  /* 0x0000001f3f047899 */ /* 0x000fe20008011607 */
[----:B------:R-:W-:-:S03]  /*4d40*/  FMNMX.FTZ R14, R34, R21, !PT ;  /* 0x00000015220e7209 */ /* 0x000fc60007810000 */
[----:B------:R-:W0:Y:S01]  /*4d50*/  MUFU.TANH R39, R39 ;  /* 0x0000002700277308 */ /* 0x000e220000002400 */
[----:B-1----:R-:W-:Y:S01]  /*4d60*/  FSEL R35, R35, -INF , P2 ;  /* 0xff80000023237808 */ /* 0x002fe20001000000 */
[----:B------:R-:W-:Y:S01]  /*4d70*/  ULEA.HI.SX32 UR4, UR7, UR4, 0x1b ;  /* 0x0000000407047291 */ /* 0x000fe2000f8fda3f */
[----:B------:R-:W-:Y:S02]  /*4d80*/  ISETP.GT.AND P2, PT, R5, 0x39, PT ;  /* 0x000000390500780c */ /* 0x000fe40003f44270 */
[----:B------:R-:W-:Y:S01]  /*4d90*/  FMNMX.FTZ R21, R35, R14, !PT ;  /* 0x0000000e23157209 */ /* 0x000fe20007810000 */
[----:B------:R-:W-:Y:S02]  /*4da0*/  UISETP.LT.AND UP0, UPT, URZ, UR4, UPT ;  /* 0x000000043f00728c */ /* 0x000fe4000bf01270 */
[----:B------:R-:W-:Y:S01]  /*4db0*/  MUFU.TANH R41, R41 ;  /* 0x0000002900297308 */ /* 0x000fe20000002400 */
[----:B--2---:R-:W-:Y:S02]  /*4dc0*/  FSEL R38, R38, -INF , P3 ;  /* 0xff80000026267808 */ /* 0x004fe40001800000 */
[----:B------:R-:W-:-:S02]  /*4dd0*/  ISETP.GT.AND P3, PT, R5, 0x40, PT ;  /* 0x000000400500780c */ /* 0x000fc40003f64270 */
[----:B------:R-:W-:-:S03]  /*4de0*/  FMNMX.FTZ R14, R38, R21, !PT ;  /* 0x00000015260e7209 */ /* 0x000fc60007810000 */
[----:B------:R-:W-:Y:S01]  /*4df0*/  MUFU.TANH R44, R44 ;  /* 0x0000002c002c7308 */ /* 0x000fe20000002400 */
[----:B0-----:R-:W-:Y:S02]  /*4e00*/  FSEL R39, R39, -INF , P2 ;  /* 0xff80000027277808 */ /* 0x001fe40001000000 */
        /* <DEDUP_REMOVED lines=13> */
[----:B------:R0:W-:Y:S01]  /*4ee0*/  @!P1 SYNCS.ARRIVE.TRANS64.RED.A1T0 RZ, [R0+URZ], RZ ;  /* 0x000000ff00ff99a7 */ /* 0x0001e2000810043f */
[----:B------:R-:W-:-:S02]  /*4ef0*/  USEL UR10, URZ, UR4, !UP0 ;  /* 0x000000043f0a7287 */ /* 0x000fc4000c000000 */
[----:B------:R-:W1:Y:S02]  /*4f00*/  MUFU.TANH R26, R26 ;  /* 0x0000001a001a7308 */ /* 0x000e640000002400 */
[----:B------:R-:W-:Y:S02]  /*4f10*/  UISETP.GE.AND UP0, UPT, UR15, UR10, UPT ;  /* 0x0000000a0f00728c */ /* 0x000fe4000bf06270 */
[----:B------:R-:W-:-:S04]  /*4f20*/  IMAD.U32 R226, RZ, RZ, UR10 ;  /* 0x0000000affe27e24 */ /* 0x000fc8000f8e00ff */
[----:B------:R-:W2:Y:S08]  /*4f30*/  MUFU.TANH R27, R27 ;  /* 0x0000001b001b7308 */ /* 0x000eb00000002400 */
[----:B------:R-:W3:Y:S01]  /*4f40*/  MUFU.TANH R30, R30 ;  /* 0x0000001e001e7308 */ /* 0x000ee20000002400 */
[----:B-1----:R-:W-:Y:S02]  /*4f50*/  FSEL R26, R26, -INF , P3 ;  /* 0xff8000001a1a7808 */ /* 0x002fe40001800000 */
[----:B------:R-:W-:-:S02]  /*4f60*/  ISETP.GT.AND P3, PT, R5, 0x48, PT ;  /* 0x000000480500780c */ /* 0x000fc40003f64270 */
[----:B------:R-:W-:-:S03]  /*4f70*/  FMNMX.FTZ R14, R26, R21, !PT ;  /* 0x000000151a0e7209 */ /* 0x000fc60007810000 */
[----:B------:R-:W1:Y:S01]  /*4f80*/  MUFU.TANH R31, R31 ;  /* 0x0000001f001f7308 */ /* 0x000e620000002400 */
[----:B--2---:R-:W-:Y:S02]  /*4f90*/  FSEL R27, R27, -INF , P2 ;  /* 0xff8000001b1b7808 */ /* 0x004fe40001000000 */
[----:B------:R-:W-:Y:S02]  /*4fa0*/  ISETP.GT.AND P2, PT, R5, 0x49, PT ;  /* 0x000000490500780c */ /* 0x000fe40003f44270 */
[----:B------:R-:W-:-:S03]  /*4fb0*/  FMNMX.FTZ R5, R27, R14, !PT ;  /* 0x0000000e1b057209 */ /* 0x000fc60007810000 */
[----:B------:R-:W-:Y:S01]  /*4fc0*/  MUFU.TANH R33, R33 ;  /* 0x0000002100217308 */ /* 0x000fe20000002400 */
[----:B---3--:R-:W-:Y:S02]  /*4fd0*/  FSEL R30, R30, -INF , P3 ;  /* 0xff8000001e1e7808 */ /* 0x008fe40001800000 */
[----:B------:R-:W-:Y:S02]  /*4fe0*/  ISETP.GT.AND P3, PT, R2, 0x1, PT ;  /* 0x000000010200780c */ /* 0x000fe40003f64270 */
[----:B------:R-:W-:Y:S02]  /*4ff0*/  FMNMX.FTZ R14, R30, R5, !PT ;  /* 0x000000051e0e7209 */ /* 0x000fe40007810000 */
[----:B------:R-:W-:Y:S01]  /*5000*/  FSEL R57, R57, -INF , P3 ;  /* 0xff80000039397808 */ /* 0x000fe20001800000 */
[----:B------:R-:W2:Y:S01]  /*5010*/  MUFU.TANH R36, R36 ;  /* 0x0000002400247308 */ /* 0x000ea20000002400 */
[----:B-1----:R-:W-:Y:S02]  /*5020*/  FSEL R31, R31, -INF , P2 ;  /* 0xff8000001f1f7808 */ /* 0x002fe40001000000 */
[----:B------:R-:W-:-:S02]  /*5030*/  ISETP.GT.AND P2, PT, R2, RZ, PT ;  /* 0x000000ff0200720c */ /* 0x000fc40003f44270 */
[----:B------:R-:W-:Y:S02]  /*5040*/  FMNMX.FTZ R14, R31, R14, !PT ;  /* 0x0000000e1f0e7209 */ /* 0x000fe40007810000 */
[----:B------:R-:W-:Y:S01]  /*5050*/  FSEL R56, R56, -INF , P2 ;  /* 0xff80000038387808 */ /* 0x000fe20001000000 */
[----:B------:R-:W-:Y:S01]  /*5060*/  MUFU.TANH R37, R37 ;  /* 0x0000002500257308 */ /* 0x000fe20000002400 */
[C---:B------:R-:W-:Y:S01]  /*5070*/  ISETP.GT.AND P2, PT, R2.reuse, 0x10, PT ;  /* 0x000000100200780c */ /* 0x040fe20003f44270 */
[----:B------:R-:W1:Y:S01]  /*5080*/  SHFL.BFLY PT, R5, R14, 0x2, 0x1f ;  /* 0x0c401f000e057f89 */ /* 0x000e6200000e0000 */
[----:B------:R-:W-:Y:S02]  /*5090*/  ISETP.GT.AND P3, PT, R2, 0x11, PT ;  /* 0x000000110200780c */ /* 0x000fe40003f64270 */
[----:B------:R-:W-:Y:S02]  /*50a0*/  FSEL R48, R48, -INF , P2 ;  /* 0xff80000030307808 */ /* 0x000fe40001000000 */
[----:B------:R-:W-:Y:S01]  /*50b0*/  FSEL R49, R49, -INF , P3 ;  /* 0xff80000031317808 */ /* 0x000fe20001800000 */
[----:B------:R-:W3:Y:S01]  /*50c0*/  MUFU.TANH R24, R24 ;  /* 0x0000001800187308 */ /* 0x000ee20000002400 */
[----:B------:R-:W-:-:S04]  /*50d0*/  ISETP.GT.AND P2, PT, R2, 0x20, PT ;  /* 0x000000200200780c */ /* 0x000fc80003f44270 */
[----:B------:R-:W-:Y:S02]  /*50e0*/  FSEL R40, R40, -INF , P2 ;  /* 0xff80000028287808 */ /* 0x000fe40001000000 */
[----:B------:R-:W-:Y:S01]  /*50f0*/  ISETP.GT.AND P2, PT, R2, 0x28, PT ;  /* 0x000000280200780c */ /* 0x000fe20003f44270 */
[----:B------:R-:W-:Y:S03]  /*5100*/  MUFU.TANH R25, R25 ;  /* 0x0000001900197308 */ /* 0x000fe60000002400 */
[----:B------:R-:W-:Y:S02]  /*5110*/  FSEL R44, R44, -INF , P2 ;  /* 0xff8000002c2c7808 */ /* 0x000fe40001000000 */
[----:B------:R-:W-:-:S03]  /*5120*/  ISETP.GT.AND P2, PT, R2, 0x30, PT ;  /* 0x000000300200780c */ /* 0x000fc60003f44270 */
[----:B------:R-:W4:Y:S01]  /*5130*/  MUFU.TANH R28, R28 ;  /* 0x0000001c001c7308 */ /* 0x000f220000002400 */
[----:B------:R-:W-:Y:S02]  /*5140*/  FSEL R32, R32, -INF , P2 ;  /* 0xff80000020207808 */ /* 0x000fe40001000000 */
[----:B-1----:R-:W-:Y:S02]  /*5150*/  FMNMX.FTZ R5, R14, R5, !PT ;  /* 0x000000050e057209 */ /* 0x002fe40007810000 */
[----:B------:R-:W-:-:S03]  /*5160*/  ISETP.GT.AND P2, PT, R2, 0x38, PT ;  /* 0x000000380200780c */ /* 0x000fc60003f44270 */
[----:B------:R-:W1:Y:S01]  /*5170*/  SHFL.BFLY PT, R14, R5, 0x1, 0x1f ;  /* 0x0c201f00050e7f89 */ /* 0x000e6200000e0000 */
[----:B--2---:R-:W-:Y:S01]  /*5180*/  FSEL R36, R36, -INF , P2 ;  /* 0xff80000024247808 */ /* 0x004fe20001000000 */
[----:B------:R-:W2:Y:S01]  /*5190*/  MUFU.TANH R29, R29 ;  /* 0x0000001d001d7308 */ /* 0x000ea20000002400 */
[----:B------:R-:W-:-:S04]  /*51a0*/  ISETP.GT.AND P2, PT, R2, 0x40, PT ;  /* 0x000000400200780c */ /* 0x000fc80003f44270 */
[----:B---3--:R-:W-:Y:S02]  /*51b0*/  FSEL R24, R24, -INF , P2 ;  /* 0xff80000018187808 */ /* 0x008fe40001000000 */
[----:B------:R-:W-:-:S04]  /*51c0*/  ISETP.GT.AND P2, PT, R2, 0x48, PT ;  /* 0x000000480200780c */ /* 0x000fc80003f44270 */
[----:B----4-:R-:W-:Y:S02]  /*51d0*/  FSEL R28, R28, -INF , P2 ;  /* 0xff8000001c1c7808 */ /* 0x010fe40001000000 */
[----:B-1----:R-:W-:Y:S02]  /*51e0*/  FMNMX.FTZ R3, R5, R14, !PT ;  /* 0x0000000e05037209 */ /* 0x002fe40007810000 */
        /* <DEDUP_REMOVED lines=22> */
[----:B------:R-:W1:Y:S01]  /*5350*/  MUFU.EX2 R59, R59 ;  /* 0x0000003b003b7308 */ /* 0x000e620000000800 */
        /* <DEDUP_REMOVED lines=15> */
[----:B------:R-:W3:Y:S01]  /*5450*/  MUFU.EX2 R63, R63 ;  /* 0x0000003f003f7308 */ /* 0x000ee20000000800 */
        /* <DEDUP_REMOVED lines=12> */
[----:B--2---:R-:W-:Y:S01]  /*5520*/  FSEL R29, R29, -INF , P3 ;  /* 0xff8000001d1d7808 */ /* 0x004fe20001800000 */
[--C-:B------:R-:W-:Y:S01]  /*5530*/  FFMA.FTZ R27, R27, UR5, -R14.reuse ;  /* 0x000000051b1b7c23 */ /* 0x100fe2000801080e */
[----:B------:R-:W-:Y:S01]  /*5540*/  FMNMX.FTZ R4, R24, R5, !PT ;  /* 0x0000000518047209 */ /* 0x000fe20007810000 */
[--C-:B------:R-:W-:Y:S01]  /*5550*/  FFMA.FTZ R30, R30, UR5, -R14.reuse ;  /* 0x000000051e1e7c23 */ /* 0x100fe2000801080e */
[----:B------:R-:W2:Y:S01]  /*5560*/  MUFU.EX2 R51, R51 ;  /* 0x0000003300337308 */ /* 0x000ea20000000800 */
[----:B------:R-:W-:Y:S01]  /*5570*/  FFMA.FTZ R14, R31, UR5, -R14 ;  /* 0x000000051f0e7c23 */ /* 0x000fe2000801080e */
[----:B------:R-:W-:Y:S01]  /*5580*/  FMNMX.FTZ R5, R25, R4, !PT ;  /* 0x0000000419057209 */ /* 0x000fe20007810000 */
[----:B------:R-:W-:Y:S01]  /*5590*/  IMAD.MOV.U32 R31, RZ, RZ, R151 ;  /* 0x000000ffff1f7224 */ /* 0x000fe200078e0097 */
[----:B-1----:R-:W-:-:S02]  /*55a0*/  F2FP.BF16.F32.PACK_AB R209, R59, R58 ;  /* 0x0000003a3bd1723e */ /* 0x002fc400000010ff */
[----:B------:R-:W-:Y:S02]  /*55b0*/  FMNMX.FTZ R2, R28, R5, !PT ;  /* 0x000000051c027209 */ /* 0x000fe40007810000 */
[----:B------:R-:W-:Y:S01]  /*55c0*/  MUFU.EX2 R54, R54 ;  /* 0x0000003600367308 */ /* 0x000fe20000000800 */
[----:B---3--:R-:W-:Y:S02]  /*55d0*/  F2FP.BF16.F32.PACK_AB R211, R63, R62 ;  /* 0x0000003e3fd3723e */ /* 0x008fe400000010ff */
[----:B------:R-:W-:-:S05]  /*55e0*/  FMNMX.FTZ R2, R29, R2, !PT ;  /* 0x000000021d027209 */ /* 0x000fca0007810000 */
[----:B------:R-:W1:Y:S01]  /*55f0*/  SHFL.BFLY PT, R5, R2, 0x2, 0x1f ;  /* 0x0c401f0002057f89 */ /* 0x000e6200000e0000 */
[----:B------:R-:W-:Y:S01]  /*5600*/  MUFU.EX2 R195, R14 ;  /* 0x0000000e00c37308 */ /* 0x000fe20000000800 */
[----:B--2---:R-:W-:-:S07]  /*5610*/  F2FP.BF16.F32.PACK_AB R205, R51, R50 ;  /* 0x0000003233cd723e */ /* 0x004fce00000010ff */
[----:B------:R-:W2:Y:S08]  /*5620*/  MUFU.EX2 R55, R55 ;  /* 0x0000003700377308 */ /* 0x000eb00000000800 */
[----:B------:R-:W-:Y:S01]  /*5630*/  MUFU.EX2 R42, R42 ;  /* 0x0000002a002a7308 */ /* 0x000fe20000000800 */
[----:B-1----:R-:W-:-:S07]  /*5640*/  FMNMX.FTZ R5, R2, R5, !PT ;  /* 0x0000000502057209 */ /* 0x002fce0007810000 */
[----:B------:R-:W1:Y:S01]  /*5650*/  MUFU.EX2 R43, R43 ;  /* 0x0000002b002b7308 */ /* 0x000e620000000800 */
[----:B--2---:R-:W-:Y:S01]  /*5660*/  F2FP.BF16.F32.PACK_AB R207, R55, R54 ;  /* 0x0000003637cf723e */ /* 0x004fe200000010ff */
[----:B------:R-:W2:Y:S06]  /*5670*/  SHFL.BFLY PT, R4, R5, 0x1, 0x1f ;  /* 0x0c201f0005047f89 */ /* 0x000eac00000e0000 */
[----:B------:R-:W-:Y:S08]  /*5680*/  MUFU.EX2 R46, R46 ;  /* 0x0000002e002e7308 */ /* 0x000ff00000000800 */
[----:B------:R-:W3:Y:S01]  /*5690*/  MUFU.EX2 R47, R47 ;  /* 0x0000002f002f7308 */ /* 0x000ee20000000800 */
[----:B-1----:R-:W-:-:S07]  /*56a0*/  F2FP.BF16.F32.PACK_AB R201, R43, R42 ;  /* 0x0000002a2bc9723e */ /* 0x002fce00000010ff */
[----:B------:R-:W-:Y:S01]  /*56b0*/  MUFU.EX2 R34, R34 ;  /* 0x0000002200227308 */ /* 0x000fe20000000800 */
[----:B--2---:R-:W-:Y:S01]  /*56c0*/  FMNMX.FTZ R4, R5, R4, !PT ;  /* 0x0000000405047209 */ /* 0x004fe20007810000 */
[----:B------:R-:W-:Y:S01]  /*56d0*/  FADD.FTZ R5, R58, R59 ;  /* 0x0000003b3a057221 */ /* 0x000fe20000010000 */
[----:B------:R-:W-:Y:S01]  /*56e0*/  IMAD.MOV.U32 R59, RZ, RZ, R151 ;  /* 0x000000ffff3b7224 */ /* 0x000fe200078e0097 */
[----:B------:R-:W-:-:S04]  /*56f0*/  MOV R58, R151 ;  /* 0x00000097003a7202 */ /* 0x000fc80000000f00 */
[----:B------:R-:W1:Y:S01]  /*5700*/  MUFU.EX2 R35, R35 ;  /* 0x0000002300237308 */ /* 0x000e620000000800 */
[C---:B------:R-:W-:Y:S01]  /*5710*/  FMUL.FTZ R2, R4.reuse, UR5 ;  /* 0x0000000504027c20 */ /* 0x040fe20008410000 */
[----:B------:R-:W-:Y:S01]  /*5720*/  FSETP.NEU.FTZ.AND P2, PT, R4, -INF , PT ;  /* 0xff8000000400780b */ /* 0x000fe20003f5d000 */
[----:B------:R-:W-:Y:S01]  /*5730*/  FADD.FTZ R14, R62, R5 ;  /* 0x000000053e0e7221 */ /* 0x000fe20000010000 */
[----:B---3--:R-:W-:Y:S01]  /*5740*/  F2FP.BF16.F32.PACK_AB R203, R47, R46 ;  /* 0x0000002e2fcb723e */ /* 0x008fe200000010ff */
[----:B------:R-:W-:Y:S01]  /*5750*/  IMAD.MOV.U32 R62, RZ, RZ, R151 ;  /* 0x000000ffff3e7224 */ /* 0x000fe200078e0097 */
[----:B------:R-:W-:Y:S01]  /*5760*/  FSEL R2, R2, RZ, P2 ;  /* 0x000000ff02027208 */ /* 0x000fe20001000000 */
[----:B------:R-:W-:Y:S01]  /*5770*/  FADD.FTZ R5, R63, R14 ;  /* 0x0000000e3f057221 */ /* 0x000fe20000010000 */
[----:B------:R-:W-:Y:S01]  /*5780*/  MUFU.EX2 R38, R38 ;  /* 0x0000002600267308 */ /* 0x000fe20000000800 */
[----:B------:R-:W-:Y:S02]  /*5790*/  PLOP3.LUT P2, PT, PT, PT, UP0, 0x80, 0x0 ;  /* 0x000000000000781c */ /* 0x000fe40003f4f008 */
[--C-:B------:R-:W-:Y:S01]  /*57a0*/  FFMA.FTZ R56, R56, UR5, -R2.reuse ;  /* 0x0000000538387c23 */ /* 0x100fe20008010802 */
[--C-:B------:R-:W-:Y:S01]  /*57b0*/  FFMA.FTZ R57, R57, UR5, -R2.reuse ;  /* 0x0000000539397c23 */ /* 0x100fe20008010802 */
[--C-:B------:R-:W-:Y:S01]  /*57c0*/  FFMA.FTZ R60, R60, UR5, -R2.reuse ;  /* 0x000000053c3c7c23 */ /* 0x100fe20008010802 */
[--C-:B------:R-:W-:Y:S01]  /*57d0*/  FFMA.FTZ R61, R61, UR5, -R2.reuse ;  /* 0x000000053d3d7c23 */ /* 0x100fe20008010802 */
[--C-:B------:R-:W-:Y:S01]  /*57e0*/  FFMA.FTZ R48, R48, UR5, -R2.reuse ;  /* 0x0000000530307c23 */ /* 0x100fe20008010802 */
[--C-:B------:R-:W-:Y:S01]  /*57f0*/  FFMA.FTZ R49, R49, UR5, -R2.reuse ;  /* 0x0000000531317c23 */ /* 0x100fe20008010802 */
[----:B------:R-:W-:Y:S01]  /*5800*/  MUFU.EX2 R56, R56 ;  /* 0x0000003800387308 */ /* 0x000fe20000000800 */
[----:B------:R-:W-:Y:S01]  /*5810*/  FADD.FTZ R14, R50, R5 ;  /* 0x00000005320e7221 */ /* 0x000fe20000010000 */
[--C-:B------:R-:W-:Y:S01]  /*5820*/  FFMA.FTZ R52, R52, UR5, -R2.reuse ;  /* 0x0000000534347c23 */ /* 0x100fe20008010802 */
[--C-:B------:R-:W-:Y:S01]  /*5830*/  FFMA.FTZ R53, R53, UR5, -R2.reuse ;  /* 0x0000000535357c23 */ /* 0x100fe20008010802 */
[----:B------:R-:W-:Y:S01]  /*5840*/  FFMA.FTZ R40, R40, UR5, -R2 ;  /* 0x0000000528287c23 */ /* 0x000fe20008010802 */
[----:B------:R-:W-:Y:S01]  /*5850*/  FADD.FTZ R21, R51, R14 ;  /* 0x0000000e33157221 */ /* 0x000fe20000010000 */
[--C-:B------:R-:W-:Y:S01]  /*5860*/  FFMA.FTZ R41, R41, UR5, -R2.reuse ;  /* 0x0000000529297c23 */ /* 0x100fe20008010802 */
[--C-:B------:R-:W-:Y:S01]  /*5870*/  FFMA.FTZ R44, R44, UR5, -R2.reuse ;  /* 0x000000052c2c7c23 */ /* 0x100fe20008010802 */
[----:B------:R-:W2:Y:S01]  /*5880*/  MUFU.EX2 R57, R57 ;  /* 0x0000003900397308 */ /* 0x000ea20000000800 */
[----:B------:R-:W-:Y:S01]  /*5890*/  FADD.FTZ R20, R54, R21 ;  /* 0x0000001536147221 */ /* 0x000fe20000010000 */
[--C-:B------:R-:W-:Y:S01]  /*58a0*/  FFMA.FTZ R45, R45, UR5, -R2.reuse ;  /* 0x000000052d2d7c23 */ /* 0x100fe20008010802 */
[--C-:B------:R-:W-:Y:S01]  /*58b0*/  FFMA.FTZ R32, R32, UR5, -R2.reuse ;  /* 0x0000000520207c23 */ /* 0x100fe20008010802 */
[----:B------:R-:W-:Y:S01]  /*58c0*/  FFMA.FTZ R33, R33, UR5, -R2 ;  /* 0x0000000521217c23 */ /* 0x000fe20008010802 */
[----:B------:R-:W-:Y:S01]  /*58d0*/  FADD.FTZ R21, R55, R20 ;  /* 0x0000001437157221 */ /* 0x000fe20000010000 */
[--C-:B------:R-:W-:Y:S01]  /*58e0*/  FFMA.FTZ R36, R36, UR5, -R2.reuse ;  /* 0x0000000524247c23 */ /* 0x100fe20008010802 */
[--C-:B------:R-:W-:Y:S01]  /*58f0*/  FFMA.FTZ R37, R37, UR5, -R2.reuse ;  /* 0x0000000525257c23 */ /* 0x100fe20008010802 */
[----:B------:R-:W3:Y:S01]  /*5900*/  MUFU.EX2 R60, R60 ;  /* 0x0000003c003c7308 */ /* 0x000ee20000000800 */
[----:B------:R-:W-:Y:S01]  /*5910*/  FADD.FTZ R20, R42, R21 ;  /* 0x000000152a147221 */ /* 0x000fe20000010000 */
[--C-:B------:R-:W-:Y:S01]  /*5920*/  FFMA.FTZ R24, R24, UR5, -R2.reuse ;  /* 0x0000000518187c23 */ /* 0x100fe20008010802 */
[--C-:B------:R-:W-:Y:S01]  /*5930*/  FFMA.FTZ R25, R25, UR5, -R2.reuse ;  /* 0x0000000519197c23 */ /* 0x100fe20008010802 */
[----:B------:R-:W-:Y:S01]  /*5940*/  FFMA.FTZ R28, R28, UR5, -R2 ;  /* 0x000000051c1c7c23 */ /* 0x000fe20008010802 */
[----:B------:R-:W-:Y:S01]  /*5950*/  FADD.FTZ R21, R43, R20 ;  /* 0x000000142b157221 */ /* 0x000fe20000010000 */
[----:B------:R-:W-:Y:S01]  /*5960*/  FFMA.FTZ R2, R29, UR5, -R2 ;  /* 0x000000051d027c23 */ /* 0x000fe20008010802 */
[----:B-1----:R-:W-:Y:S01]  /*5970*/  F2FP.BF16.F32.PACK_AB R197, R35, R34 ;  /* 0x0000002223c5723e */ /* 0x002fe200000010ff */
[----:B------:R-:W1:Y:S01]  /*5980*/  MUFU.EX2 R61, R61 ;  /* 0x0000003d003d7308 */ /* 0x000e620000000800 */
[----:B--2---:R-:W-:Y:S01]  /*5990*/  FADD.FTZ R5, R56, R57 ;  /* 0x0000003938057221 */ /* 0x004fe20000010000 */
[----:B------:R-:W-:Y:S01]  /*59a0*/  F2FP.BF16.F32.PACK_AB R208, R57, R56 ;  /* 0x0000003839d0723e */ /* 0x000fe200000010ff */
[--C-:B------:R-:W-:Y:S01]  /*59b0*/  IMAD.MOV.U32 R57, RZ, RZ, R151.reuse ;  /* 0x000000ffff397224 */ /* 0x100fe200078e0097 */
[-C--:B------:R-:W-:Y:S01]  /*59c0*/  MOV R63, R151.reuse ;  /* 0x00000097003f7202 */ /* 0x080fe20000000f00 */
[--C-:B------:R-:W-:Y:S01]  /*59d0*/  IMAD.MOV.U32 R56, RZ, RZ, R151.reuse ;  /* 0x000000ffff387224 */ /* 0x100fe200078e0097 */
[-C--:B------:R-:W-:Y:S01]  /*59e0*/  MOV R43, R151.reuse ;  /* 0x00000097002b7202 */ /* 0x080fe20000000f00 */
[----:B------:R-:W-:Y:S01]  /*59f0*/  IMAD.MOV.U32 R55, RZ, RZ, R151 ;  /* 0x000000ffff377224 */ /* 0x000fe200078e0097 */
[----:B------:R-:W2:Y:S01]  /*5a00*/  MUFU.EX2 R48, R48 ;  /* 0x0000003000307308 */ /* 0x000ea20000000800 */
[----:B---3--:R-:W-:Y:S01]  /*5a10*/  FADD.FTZ R14, R60, R5 ;  /* 0x000000053c0e7221 */ /* 0x008fe20000010000 */
[--C-:B------:R-:W-:Y:S01]  /*5a20*/  IMAD.MOV.U32 R54, RZ, RZ, R151.reuse ;  /* 0x000000ffff367224 */ /* 0x100fe200078e0097 */
[----:B------:R-:W-:Y:S01]  /*5a30*/  MOV R29, R151 ;  /* 0x00000097001d7202 */ /* 0x000fe20000000f00 */
[----:B------:R-:W-:-:S02]  /*5a40*/  IMAD.MOV.U32 R51, RZ, RZ, R151 ;  /* 0x000000ffff337224 */ /* 0x000fc400078e0097 */
[--C-:B------:R-:W-:Y:S02]  /*5a50*/  IMAD.MOV.U32 R50, RZ, RZ, R151.reuse ;  /* 0x000000ffff327224 */ /* 0x100fe400078e0097 */
[----:B------:R-:W3:Y:S01]  /*5a60*/  MUFU.EX2 R49, R49 ;  /* 0x0000003100317308 */ /* 0x000ee20000000800 */
[C---:B-1----:R-:W-:Y:S01]  /*5a70*/  FADD.FTZ R5, R61.reuse, R14 ;  /* 0x0000000e3d057221 */ /* 0x042fe20000010000 */
[----:B------:R-:W-:Y:S01]  /*5a80*/  F2FP.BF16.F32.PACK_AB R210, R61, R60 ;  /* 0x0000003c3dd2723e */ /* 0x000fe200000010ff */
[--C-:B------:R-:W-:Y:S02]  /*5a90*/  IMAD.MOV.U32 R61, RZ, RZ, R151.reuse ;  /* 0x000000ffff3d7224 */ /* 0x100fe400078e0097 */
[--C-:B------:R-:W-:Y:S02]  /*5aa0*/  IMAD.MOV.U32 R60, RZ, RZ, R151.reuse ;  /* 0x000000ffff3c7224 */ /* 0x100fe400078e0097 */
[----:B------:R-:W-:Y:S01]  /*5ab0*/  IMAD.MOV.U32 R42, RZ, RZ, R151 ;  /* 0x000000ffff2a7224 */ /* 0x000fe200078e0097 */
[----:B------:R-:W0:Y:S01]  /*5ac0*/  MUFU.EX2 R52, R52 ;  /* 0x0000003400347308 */ /* 0x000e220000000800 */
[----:B--2---:R-:W-:-:S07]  /*5ad0*/  FADD.FTZ R14, R48, R5 ;  /* 0x00000005300e7221 */ /* 0x004fce0000010000 */
[----:B------:R-:W1:Y:S01]  /*5ae0*/  MUFU.EX2 R53, R53 ;  /* 0x0000003500357308 */ /* 0x000e620000000800 */
[C---:B---3--:R-:W-:Y:S01]  /*5af0*/  FADD.FTZ R5, R49.reuse, R14 ;  /* 0x0000000e31057221 */ /* 0x048fe20000010000 */
[----:B------:R-:W-:Y:S01]  /*5b00*/  FADD.FTZ R14, R46, R21 ;  /* 0x000000152e0e7221 */ /* 0x000fe20000010000 */
[----:B------:R-:W-:Y:S01]  /*5b10*/  F2FP.BF16.F32.PACK_AB R204, R49, R48 ;  /* 0x0000003031cc723e */ /* 0x000fe200000010ff */
[--C-:B------:R-:W-:Y:S01]  /*5b20*/  IMAD.MOV.U32 R49, RZ, RZ, R151.reuse ;  /* 0x000000ffff317224 */ /* 0x100fe200078e0097 */
[-C--:B------:R-:W-:Y:S01]  /*5b30*/  MOV R48, R151.reuse ;  /* 0x0000009700307202 */ /* 0x080fe20000000f00 */
[----:B------:R-:W-:Y:S01]  /*5b40*/  FADD.FTZ R21, R47, R14 ;  /* 0x0000000e2f157221 */ /* 0x000fe20000010000 */
[----:B------:R-:W-:Y:S01]  /*5b50*/  IMAD.MOV.U32 R47, RZ, RZ, R151 ;  /* 0x000000ffff2f7224 */ /* 0x000fe200078e0097 */
[----:B------:R-:W2:Y:S01]  /*5b60*/  MUFU.EX2 R40, R40 ;  /* 0x0000002800287308 */ /* 0x000ea20000000800 */
[----:B0-----:R-:W-:Y:S01]  /*5b70*/  FADD.FTZ R0, R52, R5 ;  /* 0x0000000534007221 */ /* 0x001fe20000010000 */
[----:B------:R-:W-:Y:S01]  /*5b80*/  FADD.FTZ R14, R34, R21 ;  /* 0x00000015220e7221 */ /* 0x000fe20000010000 */
[----:B------:R-:W-:Y:S01]  /*5b90*/  IMAD.MOV.U32 R46, RZ, RZ, R151 ;  /* 0x000000ffff2e7224 */ /* 0x000fe200078e0097 */
[----:B------:R-:W-:-:S02]  /*5ba0*/  MOV R34, R151 ;  /* 0x0000009700227202 */ /* 0x000fc40000000f00 */
[----:B------:R-:W-:Y:S01]  /*5bb0*/  FADD.FTZ R21, R35, R14 ;  /* 0x0000000e23157221 */ /* 0x000fe20000010000 */
[----:B------:R-:W-:Y:S01]  /*5bc0*/  IMAD.MOV.U32 R35, RZ, RZ, R151 ;  /* 0x000000ffff237224 */ /* 0x000fe200078e0097 */
[----:B------:R-:W0:Y:S01]  /*5bd0*/  MUFU.EX2 R41, R41 ;  /* 0x0000002900297308 */ /* 0x000e220000000800 */
[C---:B-1----:R-:W-:Y:S01]  /*5be0*/  FADD.FTZ R5, R53.reuse, R0 ;  /* 0x0000000035057221 */ /* 0x042fe20000010000 */
[----:B------:R-:W-:Y:S01]  /*5bf0*/  FADD.FTZ R14, R38, R21 ;  /* 0x00000015260e7221 */ /* 0x000fe20000010000 */
[----:B------:R-:W-:Y:S01]  /*5c00*/  F2FP.BF16.F32.PACK_AB R206, R53, R52 ;  /* 0x0000003435ce723e */ /* 0x000fe200000010ff */
[----:B------:R-:W-:Y:S01]  /*5c10*/  IMAD.MOV.U32 R52, RZ, RZ, R151 ;  /* 0x000000ffff347224 */ /* 0x000fe200078e0097 */
[----:B------:R-:W-:-:S03]  /*5c20*/  MOV R53, R151 ;  /* 0x0000009700357202 */ /* 0x000fc60000000f00 */
        /* <DEDUP_REMOVED lines=10> */
[C---:B--2---:R-:W-:Y:S01]  /*5cd0*/  FADD.FTZ R21, R39.reuse, R14 ;  /* 0x0000000e27157221 */ /* 0x044fe20000010000 */
[----:B------:R-:W-:Y:S01]  /*5ce0*/  F2FP.BF16.F32.PACK_AB R199, R39, R38 ;  /* 0x0000002627c7723e */ /* 0x000fe200000010ff */
[----:B------:R-:W-:Y:S01]  /*5cf0*/  IMAD.MOV.U32 R39, RZ, RZ, R151 ;  /* 0x000000ffff277224 */ /* 0x000fe200078e0097 */
[----:B------:R-:W-:-:S04]  /*5d00*/  MOV R38, R151 ;  /* 0x0000009700267202 */ /* 0x000fc80000000f00 */
        /* <DEDUP_REMOVED lines=12> */
[----:B------:R-:W-:-:S05]  /*5dd0*/  IMAD.MOV.U32 R26, RZ, RZ, R151 ;  /* 0x000000ffff1a7224 */ /* 0x000fca00078e0097 */
[----:B------:R-:W0:Y:S01]  /*5de0*/  MUFU.EX2 R30, R30 ;  /* 0x0000001e001e7308 */ /* 0x000e220000000800 */
[C---:B-1----:R-:W-:Y:S01]  /*5df0*/  FADD.FTZ R5, R33.reuse, R0 ;  /* 0x0000000021057221 */ /* 0x042fe20000010000 */
[----:B------:R-:W-:Y:S01]  /*5e00*/  F2FP.BF16.F32.PACK_AB R196, R33, R32 ;  /* 0x0000002021c4723e */ /* 0x000fe200000010ff */
[--C-:B------:R-:W-:Y:S02]  /*5e10*/  IMAD.MOV.U32 R33, RZ, RZ, R151.reuse ;  /* 0x000000ffff217224 */ /* 0x100fe400078e0097 */
[----:B------:R-:W-:-:S03]  /*5e20*/  IMAD.MOV.U32 R32, RZ, RZ, R151 ;  /* 0x000000ffff207224 */ /* 0x000fc600078e0097 */
[----:B------:R-:W1:Y:S01]  /*5e30*/  MUFU.EX2 R37, R37 ;  /* 0x0000002500257308 */ /* 0x000e620000000800 */
[----:B--2---:R-:W-:-:S07]  /*5e40*/  FADD.FTZ R0, R36, R5 ;  /* 0x0000000524007221 */ /* 0x004fce0000010000 */
[----:B------:R-:W2:Y:S01]  /*5e50*/  MUFU.EX2 R24, R24 ;  /* 0x0000001800187308 */ /* 0x000ea20000000800 */
[----:B0-----:R-:W-:-:S04]  /*5e60*/  FADD.FTZ R14, R30, R21 ;  /* 0x000000151e0e7221 */ /* 0x001fc80000010000 */
[C---:B------:R-:W-:Y:S01]  /*5e70*/  FADD.FTZ R5, R195.reuse, R14 ;  /* 0x0000000ec3057221 */ /* 0x040fe20000010000 */
[----:B------:R-:W-:Y:S01]  /*5e80*/  F2FP.BF16.F32.PACK_AB R195, R195, R30 ;  /* 0x0000001ec3c3723e */ /* 0x000fe200000010ff */
[--C-:B------:R-:W-:Y:S01]  /*5e90*/  IMAD.MOV.U32 R30, RZ, RZ, R151.reuse ;  /* 0x000000ffff1e7224 */ /* 0x100fe200078e0097 */
[----:B------:R-:W0:Y:S01]  /*5ea0*/  MUFU.EX2 R25, R25 ;  /* 0x0000001900197308 */ /* 0x000e220000000800 */
[C---:B-1----:R-:W-:Y:S01]  /*5eb0*/  FADD.FTZ R27, R37.reuse, R0 ;  /* 0x00000000251b7221 */ /* 0x042fe20000010000 */
[----:B------:R-:W-:Y:S01]  /*5ec0*/  F2FP.BF16.F32.PACK_AB R198, R37, R36 ;  /* 0x0000002425c6723e */ /* 0x000fe200000010ff */
[--C-:B------:R-:W-:Y:S02]  /*5ed0*/  IMAD.MOV.U32 R37, RZ, RZ, R151.reuse ;  /* 0x000000ffff257224 */ /* 0x100fe400078e0097 */
[----:B------:R-:W-:-:S03]  /*5ee0*/  IMAD.MOV.U32 R36, RZ, RZ, R151 ;  /* 0x000000ffff247224 */ /* 0x000fc600078e0097 */
[----:B------:R-:W1:Y:S01]  /*5ef0*/  MUFU.EX2 R28, R28 ;  /* 0x0000001c001c7308 */ /* 0x000e620000000800 */
[----:B--2---:R-:W-:-:S07]  /*5f00*/  FADD.FTZ R0, R24, R27 ;  /* 0x0000001b18007221 */ /* 0x004fce0000010000 */
[----:B------:R2:W3:Y:S01]  /*5f10*/  MUFU.EX2 R21, R2 ;  /* 0x0000000200157308 */ /* 0x0004e20000000800 */
[C---:B0-----:R-:W-:Y:S01]  /*5f20*/  FADD.FTZ R27, R25.reuse, R0 ;  /* 0x00000000191b7221 */ /* 0x041fe20000010000 */
[----:B------:R-:W-:Y:S01]  /*5f30*/  F2FP.BF16.F32.PACK_AB R192, R25, R24 ;  /* 0x0000001819c0723e */ /* 0x000fe200000010ff */
[----:B------:R-:W-:Y:S01]  /*5f40*/  IMAD.MOV.U32 R0, RZ, RZ, 0x3f800000 ;  /* 0x3f800000ff007424 */ /* 0x000fe200078e00ff */
[----:B------:R-:W-:Y:S01]  /*5f50*/  MOV R24, R151 ;  /* 0x0000009700187202 */ /* 0x000fe20000000f00 */
[----:B------:R-:W-:Y:S02]  /*5f60*/  IMAD.MOV.U32 R25, RZ, RZ, R151 ;  /* 0x000000ffff197224 */ /* 0x000fe400078e0097 */
[----:B-1----:R-:W-:Y:S01]  /*5f70*/  FADD.FTZ R14, R28, R27 ;  /* 0x0000001b1c0e7221 */ /* 0x002fe20000010000 */
[----:B--2---:R-:W-:Y:S02]  /*5f80*/  IMAD.MOV.U32 R2, RZ, RZ, 0x3f800000 ;  /* 0x3f800000ff027424 */ /* 0x004fe400078e00ff */
[--C-:B------:R-:W-:Y:S01]  /*5f90*/  IMAD.MOV.U32 R27, RZ, RZ, R151.reuse ;  /* 0x000000ffff1b7224 */ /* 0x100fe200078e0097 */
[C---:B---3--:R-:W-:Y:S01]  /*5fa0*/  F2FP.BF16.F32.PACK_AB R194, R21.reuse, R28 ;  /* 0x0000001c15c2723e */ /* 0x048fe200000010ff */
[----:B------:R-:W-:Y:S01]  /*5fb0*/  FADD.FTZ R14, R21, R14 ;  /* 0x0000000e150e7221 */ /* 0x000fe20000010000 */
[----:B------:R-:W-:Y:S01]  /*5fc0*/  IMAD.MOV.U32 R28, RZ, RZ, R151 ;  /* 0x000000ffff1c7224 */ /* 0x000fe200078e0097 */
[----:B------:R-:W-:Y:S06]  /*5fd0*/  @!P2 BRA `(.L_x_2092) ;  /* 0x000000440078a947 */ /* 0x000fec0003800000 */
[----:B------:R-:W-:Y:S01]  /*5fe0*/  R2UR UR5, R227 ;  /* 0x00000000e30572ca */ /* 0x000fe200000e0000 */
[----:B------:R-:W-:Y:S01]  /*5ff0*/  IMAD.MOV.U32 R21, RZ, RZ, R3 ;  /* 0x000000ffff157224 */ /* 0x000fe200078e0003 */
[----:B------:R-:W-:Y:S01]  /*6000*/  R2UR UR4, R16 ;  /* 0x00000000100472ca */ /* 0x000fe200000e0000 */
[----:B------:R-:W-:Y:S01]  /*6010*/  IMAD.MOV.U32 R20, RZ, RZ, R4 ;  /* 0x000000ffff147224 */ /* 0x000fe200078e0004 */
[----:B------:R-:W-:Y:S01]  /*6020*/  CS2R R150, SRZ ;  /* 0x0000000000967805 */ /* 0x000fe2000001ff00 */
[----:B------:R-:W-:Y:S01]  /*6030*/  IMAD.U32 R228, RZ, RZ, UR60 ;  /* 0x0000003cffe47e24 */ /* 0x000fe2000f8e00ff */
[----:B------:R-:W-:Y:S01]  /*6040*/  CS2R R146, SRZ ;  /* 0x0000000000927805 */ /* 0x000fe2000001ff00 */
[----:B------:R-:W-:Y:S01]  /*6050*/  IMAD.MOV.U32 R2, RZ, RZ, 0x3f800000 ;  /* 0x3f800000ff027424 */ /* 0x000fe200078e00ff */
[----:B------:R-:W-:Y:S02]  /*6060*/  CS2R R142, SRZ ;  /* 0x00000000008e7805 */ /* 0x000fe4000001ff00 */
[----:B------:R-:W-:-:S02]  /*6070*/  CS2R R138, SRZ ;  /* 0x00000000008a7805 */ /* 0x000fc4000001ff00 */
[----:B------:R-:W-:Y:S02]  /*6080*/  CS2R R134, SRZ ;  /* 0x0000000000867805 */ /* 0x000fe4000001ff00 */
[----:B------:R-:W-:Y:S02]  /*6090*/  CS2R R130, SRZ ;  /* 0x0000000000827805 */ /* 0x000fe4000001ff00 */
[----:B------:R-:W-:Y:S01]  /*60a0*/  CS2R R126, SRZ ;  /* 0x00000000007e7805 */ /* 0x000fe2000001ff00 */
[----:B------:R-:W-:Y:S01]  /*60b0*/  IMAD.U32 R229, RZ, RZ, UR5 ;  /* 0x00000005ffe57e24 */ /* 0x000fe2000f8e00ff */
[----:B------:R-:W-:Y:S02]  /*60c0*/  CS2R R122, SRZ ;  /* 0x00000000007a7805 */ /* 0x000fe4000001ff00 */
[----:B------:R-:W-:Y:S02]  /*60d0*/  MOV R230, UR4 ;  /* 0x0000000400e67c02 */ /* 0x000fe40008000f00 */
        /* <DEDUP_REMOVED lines=57> */
.L_x_2101:
[----:B------:R-:W-:Y:S02]  /*6470*/  R2UR UR4, R228 ;  /* 0x00000000e40472ca */ /* 0x000fe400000e0000 */
[----:B------:R-:W-:-:S11]  /*6480*/  R2UR UR6, R230 ;  /* 0x00000000e60672ca */ /* 0x000fd600000e0000 */
        /* <DEDUP_REMOVED lines=8> */
.L_x_2093:
[----:B------:R-:W-:Y:S02]  /*6510*/  R2UR UR4, R17 ;  /* 0x00000000110472ca */ /* 0x000fe400000e0000 */
[----:B------:R-:W-:-:S11]  /*6520*/  R2UR UR5, R16 ;  /* 0x00000000100572ca */ /* 0x000fd600000e0000 */
[----:B------:R-:W-:Y:S02]  /*6530*/  ULEA UR4, UR60, UR4, 0x3 ;  /* 0x000000043c047291 */ /* 0x000fe4000f8e183f */
[----:B------:R-:W-:-:S04]  /*6540*/  IMAD.U32 R3, RZ, RZ, UR5 ;  /* 0x00000005ff037e24 */ /* 0x000fc8000f8e00ff */
[----:B------:R-:W-:Y:S01]  /*6550*/  IMAD.U32 R227, RZ, RZ, UR4 ;  /* 0x00000004ffe37e24 */ /* 0x000fe2000f8e00ff */
[----:B------:R-:W-:-:S04]  /*6560*/  SHF.L.U32 R3, R3, 0x1f, RZ ;  /* 0x0000001f03037819 */ /* 0x000fc800000006ff */
[----:B------:R0:W1:Y:S01]  /*6570*/  SYNCS.PHASECHK.TRANS64.TRYWAIT P2, [UR4+0x38830], R3 ;  /* 0x03883003ff0075a7 */ /* 0x0000620008040144 */
[----:B------:R-:W-:Y:S05]  /*6580*/  @!P0 BRA `(.L_x_2094) ;  /* 0x0000000000048947 */ /* 0x000fea0003800000 */
[----:B------:R-:W-:Y:S01]  /*6590*/  BPT.TRAP 0x1 ;  /* 0x000000040000795c */ /* 0x000fe20000300000 */
.L_x_2094:
[----:B-1----:R-:W-:Y:S05]  /*65a0*/  @P2 BRA `(.L_x_2095) ;  /* 0x00000000000c2947 */ /* 0x002fea0003800000 */
[----:B------:R-:W-:-:S13]  /*65b0*/  R2UR UR4, R227 ;  /* 0x00000000e30472ca */ /* 0x000fda00000e0000 */
[----:B------:R-:W1:Y:S02]  /*65c0*/  SYNCS.PHASECHK.TRANS64.TRYWAIT P2, [UR4+0x38830], R3 ;  /* 0x03883003ff0075a7 */ /* 0x000e640008040144 */
[----:B-1----:R-:W-:Y:S05]  /*65d0*/  @!P2 BRA `(.L_x_2096) ;  /* 0x0000011800b4a947 */ /* 0x002fea0003800000 */
.L_x_2095:
        /* <DEDUP_REMOVED lines=580> */
.L_x_2097:
[----:B------:R-:W-:Y:S02]  /*8a20*/  R2UR UR6, R17 ;  /* 0x00000000110672ca */ /* 0x000fe400000e0000 */
[----:B------:R-:W-:Y:S02]  /*8a30*/  R2UR UR4, R228 ;  /* 0x00000000e40472ca */ /* 0x000fe400000e0000 */
[----:B------:R-:W-:-:S11]  /*8a40*/  R2UR UR5, R230 ;  /* 0x00000000e60572ca */ /* 0x000fd600000e0000 */
[----:B------:R-:W-:Y:S02]  /*8a50*/  ULEA UR4, UR4, UR6, 0x3 ;  /* 0x0000000604047291 */ /* 0x000fe4000f8e183f */
[----:B------:R-:W-:-:S04]  /*8a60*/  MOV R0, UR5 ;  /* 0x0000000500007c02 */ /* 0x000fc80008000f00 */
[----:B------:R-:W-:-:S04]  /*8a70*/  SHF.L.U32 R0, R0, 0x1f, RZ ;  /* 0x0000001f00007819 */ /* 0x000fc800000006ff */
[----:B------:R2:W3:Y:S01]  /*8a80*/  SYNCS.PHASECHK.TRANS64.TRYWAIT P2, [UR4+0x38850], R0 ;  /* 0x03885000ff0075a7 */ /* 0x0004e20008040144 */
[----:B------:R-:W-:Y:S05]  /*8a90*/  @!P0 BRA `(.L_x_2098) ;  /* 0x0000000000048947 */ /* 0x000fea0003800000 */
[----:B------:R-:W-:Y:S01]  /*8aa0*/  BPT.TRAP 0x1 ;  /* 0x000000040000795c */ /* 0x000fe20000300000 */
.L_x_2098:
[----:B---3--:R-:W-:Y:S05]  /*8ab0*/  @P2 BRA `(.L_x_2099) ;  /* 0x0000000000082947 */ /* 0x008fea0003800000 */
[----:B------:R-:W3:Y:S02]  /*8ac0*/  SYNCS.PHASECHK.TRANS64.TRYWAIT P2, [UR4+0x38850], R0 ;  /* 0x03885000ff0075a7 */ /* 0x000ee40008040144 */
[----:B---3--:R-:W-:Y:S05]  /*8ad0*/  @!P2 BRA `(.L_x_2100) ;  /* 0x000000f40090a947 */ /* 0x008fea0003800000 */
.L_x_2099:
[----:B------:R-:W-:Y:S01]  /*8ae0*/  R2UR UR5, R17 ;  /* 0x00000000110572ca */ /* 0x000fe200000e0000 */
[----:B------:R-:W-:Y:S01]  /*8af0*/  WARPGROUP.ARRIVE ;  /* 0x00000000000079c5 */ /* 0x000fe20000000000 */
[----:B------:R-:W-:Y:S01]  /*8b00*/  R2UR UR6, R228 ;  /* 0x00000000e40672ca */ /* 0x000fe200000e0000 */
[----:B------:R-:W-:Y:S01]  /*8b10*/  UMOV UR7, 0x40000040 ;  /* 0x4000004000077882 */ /* 0x000fe20000000000 */
[----:B------:R-:W-:Y:S01]  /*8b20*/  R2UR UR18, R22 ;  /* 0x00000000161272ca */ /* 0x000fe200000e0000 */
[----:B0-2---:R-:W-:Y:S01]  /*8b30*/  FMUL.FTZ R0, R186, UR61 ;  /* 0x0000003dba007c20 */ /* 0x005fe20008410000 */
[----:B------:R-:W-:Y:S01]  /*8b40*/  R2UR UR11, R229 ;  /* 0x00000000e50b72ca */ /* 0x000fe200000e0000 */
[----:B------:R-:W-:Y:S01]  /*8b50*/  FMUL.FTZ R186, R188, UR61 ;  /* 0x0000003dbcba7c20 */ /* 0x000fe20008410000 */
[----:B------:R-:W-:Y:S01]  /*8b60*/  R2UR UR15, R23 ;  /* 0x00000000170f72ca */ /* 0x000fe200000e0000 */
[----:B------:R-:W-:Y:S01]  /*8b70*/  FMUL.FTZ R188, R189, UR61 ;  /* 0x0000003dbdbc7c20 */ /* 0x000fe20008410000 */
[----:B------:R-:W-:Y:S01]  /*8b80*/  R2UR UR14, R19 ;  /* 0x00000000130e72ca */ /* 0x000fe200000e0000 */
[----:B------:R-:W-:Y:S01]  /*8b90*/  FMUL.FTZ R189, R176, UR61 ;  /* 0x0000003db0bd7c20 */ /* 0x000fe20008410000 */
[----:B------:R-:W-:Y:S01]  /*8ba0*/  FMUL.FTZ R176, R178, UR61 ;  /* 0x0000003db2b07c20 */ /* 0x000fe20008410000 */
[----:B------:R-:W-:Y:S01]  /*8bb0*/  UIADD3 UR5, UR5, 0x400, URZ ;  /* 0x0000040005057890 */ /* 0x000fe2000fffe03f */
[----:B------:R-:W-:Y:S01]  /*8bc0*/  FMUL.FTZ R185, R185, UR61 ;  /* 0x0000003db9b97c20 */ /* 0x000fe20008410000 */
[----:B------:R-:W-:Y:S01]  /*8bd0*/  FMUL.FTZ R178, R182, UR61 ;  /* 0x0000003db6b27c20 */ /* 0x000fe20008410000 */
[----:B------:R-:W-:Y:S01]  /*8be0*/  FMUL.FTZ R182, R169, UR61 ;  /* 0x0000003da9b67c20 */ /* 0x000fe20008410000 */
[----:B------:R-:W-:Y:S01]  /*8bf0*/  USHF.R.U32.HI UR5, URZ, 0x4, UR5 ;  /* 0x000000043f057899 */ /* 0x000fe20008011605 */
[----:B------:R-:W-:Y:S01]  /*8c00*/  IMAD.MOV.U32 R169, RZ, RZ, -0x2 ;  /* 0xfffffffeffa97424 */ /* 0x000fe200078e00ff */
[----:B------:R-:W-:Y:S01]  /*8c10*/  MUFU.TANH R186, R186 ;  /* 0x000000ba00ba7308 */ /* 0x000fe20000002400 */
[----:B-1----:R-:W-:Y:S01]  /*8c20*/  FMUL.FTZ R3, R190, UR61 ;  /* 0x0000003dbe037c20 */ /* 0x002fe20008410000 */
[----:B------:R-:W-:Y:S01]  /*8c30*/  ULOP3.LUT UR5, UR5, 0x3fff, URZ, 0xc0, !UPT ;  /* 0x00003fff05057892 */ /* 0x000fe2000f8ec03f */
[----:B------:R-:W-:Y:S01]  /*8c40*/  FMUL.FTZ R190, R177, UR61 ;  /* 0x0000003db1be7c20 */ /* 0x000fe20008410000 */
[----:B------:R-:W-:Y:S01]  /*8c50*/  FMUL.FTZ R2, R187, UR61 ;  /* 0x0000003dbb027c20 */ /* 0x000fe20008410000 */
[----:B------:R-:W-:Y:S01]  /*8c60*/  FMUL.FTZ R177, R179, UR61 ;  /* 0x0000003db3b17c20 */ /* 0x000fe20008410000 */
[----:B------:R-:W-:Y:S01]  /*8c70*/  ULOP3.LUT UR5, UR5, 0x2800000, URZ, 0xfc, !UPT ;  /* 0x0280000005057892 */ /* 0x000fe2000f8efc3f */
[----:B------:R-:W-:Y:S01]  /*8c80*/  FMUL.FTZ R179, R183, UR61 ;  /* 0x0000003db7b37c20 */ /* 0x000fe20008410000 */
[----:B------:R-:W-:Y:S01]  /*8c90*/  MUFU.TANH R185, R185 ;  /* 0x000000b900b97308 */ /* 0x000fe20000002400 */
[----:B------:R-:W-:Y:S01]  /*8ca0*/  FMUL.FTZ R183, R172, UR61 ;  /* 0x0000003dacb77c20 */ /* 0x000fe20008410000 */
[----:B------:R-:W-:Y:S01]  /*8cb0*/  UIMAD UR10, UR6, 0xa00, UR5 ;  /* 0x00000a00060a78a4 */ /* 0x000fe2000f8e0205 */
[----:B------:R-:W-:Y:S01]  /*8cc0*/  FMUL.FTZ R174, R174, UR61 ;  /* 0x0000003daeae7c20 */ /* 0x000fe20008410000 */
[----:B------:R-:W-:Y:S01]  /*8cd0*/  USHF.L.U32 UR5, UR18, 0x7, URZ ;  /* 0x0000000712057899 */ /* 0x000fe2000800063f */
[----:B------:R-:W-:Y:S01]  /*8ce0*/  FMUL.FTZ R175, R175, UR61 ;  /* 0x0000003dafaf7c20 */ /* 0x000fe20008410000 */
[----:B------:R-:W-:Y:S01]  /*8cf0*/  FMUL.FTZ R162, R162, UR61 ;  /* 0x0000003da2a27c20 */ /* 0x000fe20008410000 */
[----:B------:R-:W-:Y:S01]  /*8d00*/  FMUL.FTZ R163, R163, UR61 ;  /* 0x0000003da3a37c20 */ /* 0x000fe20008410000 */
[----:B------:R-:W-:Y:S01]  /*8d10*/  UIMAD UR5, UR11, -0x50, UR5 ;  /* 0xffffffb00b0578a4 */ /* 0x000fe2000f8e0205 */
[----:B------:R-:W-:Y:S01]  /*8d20*/  MUFU.TANH R188, R188 ;  /* 0x000000bc00bc7308 */ /* 0x000fe20000002400 */
[----:B------:R-:W-:Y:S01]  /*8d30*/  UMOV UR6, UR10 ;  /* 0x0000000a00067c82 */ /* 0x000fe20008000000 */
[----:B------:R-:W-:-:S06]  /*8d40*/  FMUL.FTZ R166, R166, UR61 ;  /* 0x0000003da6a67c20 */ /* 0x000fcc0008410000 */
[----:B------:R-:W-:Y:S01]  /*8d50*/  HGMMA.64x256x16.F32.BF16 R24, R208, gdesc[UR4].tnspB, R24, gsb0 ;  /* 0x43e00004d0187df0 */ /* 0x000fe20008001818 */
[----:B------:R-:W-:Y:S01]  /*8d60*/  UIADD3 UR6, UR10, 0x80, URZ ;  /* 0x000000800a067890 */ /* 0x000fe2000fffe03f */
[----:B------:R-:W-:Y:S01]  /*8d70*/  FMUL.FTZ R167, R167, UR61 ;  /* 0x0000003da7a77c20 */ /* 0x000fe20008410000 */
[----:B------:R-:W-:Y:S01]  /*8d80*/  UMOV UR7, 0x40000040 ;  /* 0x4000004000077882 */ /* 0x000fe20000000000 */
[----:B------:R-:W-:Y:S01]  /*8d90*/  UIADD3 UR5, UR5, 0x1, UR15 ;  /* 0x0000000105057890 */ /* 0x000fe2000fffe00f */
[----:B------:R-:W-:Y:S01]  /*8da0*/  MUFU.TANH R189, R189 ;  /* 0x000000bd00bd7308 */ /* 0x000fe20000002400 */
[----:B------:R-:W-:Y:S01]  /*8db0*/  FMUL.FTZ R154, R154, UR61 ;  /* 0x0000003d9a9a7c20 */ /* 0x000fe20008410000 */
[----:B------:R-:W-:Y:S01]  /*8dc0*/  FMUL.FTZ R155, R155, UR61 ;  /* 0x0000003d9b9b7c20 */ /* 0x000fe20008410000 */
[----:B------:R-:W-:Y:S01]  /*8dd0*/  UIADD3 UR5, UR5, -UR14, URZ ;  /* 0x8000000e05057290 */ /* 0x000fe2000fffe03f */
[----:B------:R-:W-:Y:S01]  /*8de0*/  FMUL.FTZ R158, R158, UR61 ;  /* 0x0000003d9e9e7c20 */ /* 0x000fe20008410000 */
[----:B------:R-:W-:Y:S01]  /*8df0*/  IMAD.U32 R228, RZ, RZ, UR60 ;  /* 0x0000003cffe47e24 */ /* 0x000fe2000f8e00ff */
[----:B------:R-:W-:-:S02]  /*8e00*/  ULDC UR14, c[0x0][0x988] ;  /* 0x00026200000e7ab9 */ /* 0x000fc40000000800 */
[----:B------:R-:W-:Y:S01]  /*8e10*/  MUFU.TANH R190, R190 ;  /* 0x000000be00be7308 */ /* 0x000fe20000002400 */
[----:B------:R-:W-:Y:S01]  /*8e20*/  IMAD R4, R214, R169, UR5 ;  /* 0x00000005d6047e24 */ /* 0x000fe2000f8e02a9 */
[----:B------:R-:W-:Y:S01]  /*8e30*/  UMOV UR5, UR14 ;  /* 0x0000000e00057c82 */ /* 0x000fe20008000000 */
[----:B------:R-:W-:Y:S02]  /*8e40*/  R2UR UR14, R227 ;  /* 0x00000000e30e72ca */ /* 0x000fe400000e0000 */
[----:B------:R-:W-:-:S03]  /*8e50*/  IMAD.IADD R4, R215, 0x1, R4 ;  /* 0x00000001d7047824 */ /* 0x000fc600078e0204 */
[----:B------:R-:W-:Y:S02]  /*8e60*/  MUFU.TANH R182, R182 ;  /* 0x000000b600b67308 */ /* 0x000fe40000002400 */
[C---:B------:R-:W-:Y:S02]  /*8e70*/  ISETP.GT.AND P2, PT, R4.reuse, RZ, PT ;  /* 0x000000ff0400720c */ /* 0x040fe40003f44270 */
[----:B------:R-:W-:-:S04]  /*8e80*/  ISETP.GT.AND P3, PT, R4, 0x1, PT ;  /* 0x000000010400780c */ /* 0x000fc80003f64270 */
        /* <DEDUP_REMOVED lines=31> */
[----:B------:R-:W-:Y:S01]  /*9080*/  UIADD3 UR6, UR10, 0x180, URZ ;  /* 0x000001800a067890 */ /* 0x000fe2000fffe03f */
[----:B------:R-:W0:Y:S01]  /*9090*/  MUFU.TANH R204, R204 ;  /* 0x000000cc00cc7308 */ /* 0x000e220000002400 */
[----:B------:R-:W-:-:S07]  /*90a0*/  UMOV UR7, 0x40000040 ;  /* 0x4000004000077882 */ /* 0x000fce0000000000 */
[----:B------:R-:W1:Y:S08]  /*90b0*/  MUFU.TANH R191, R191 ;  /* 0x000000bf00bf7308 */ /* 0x000e700000002400 */
[----:B------:R-:W2:Y:S01]  /*90c0*/  MUFU.TANH R180, R180 ;  /* 0x000000b400b47308 */ /* 0x000ea20000002400 */
[----:B0-----:R-:W-:Y:S02]  /*90d0*/  FSEL R187, R204, -INF , P2 ;  /* 0xff800000ccbb7808 */ /* 0x001fe40001000000 */
[----:B------:R-:W-:-:S02]  /*90e0*/  ISETP.GT.AND P2, PT, R4, 0x8, PT ;  /* 0x000000080400780c */ /* 0x000fc40003f44270 */
[----:B------:R-:W-:Y:S02]  /*90f0*/  FMNMX.FTZ R169, R187, R20, !PT ;  /* 0x00000014bba97209 */ /* 0x000fe40007810000 */
[----:B------:R-:W-:Y:S01]  /*9100*/  FSEL R168, R186, -INF , P2 ;  /* 0xff800000baa87808 */ /* 0x000fe20001000000 */
[----:B------:R-:W0:Y:S01]  /*9110*/  MUFU.TANH R181, R181 ;  /* 0x000000b500b57308 */ /* 0x000e220000002400 */
[----:B------:R-:W-:Y:S01]  /*9120*/  ISETP.GT.AND P2, PT, R4, 0x10, PT ;  /* 0x000000100400780c */ /* 0x000fe20003f44270 */
[----:B------:R-:W-:-:S06]  /*9130*/  FMUL.FTZ R186, R164, UR61 ;  /* 0x0000003da4ba7c20 */ /* 0x000fcc0008410000 */
[----:B------:R-:W-:Y:S08]  /*9140*/  MUFU.TANH R186, R186 ;  /* 0x000000ba00ba7308 */ /* 0x000ff00000002400 */
[----:B------:R-:W-:Y:S01]  /*9150*/  MUFU.TANH R184, R184 ;  /* 0x000000b800b87308 */ /* 0x000fe20000002400 */
[----:B------:R-:W-:Y:S02]  /*9160*/  WARPGROUP.DEPBAR.LE gsb0, 0x0 ;  /* 0x00008000000079c5 */ /* 0x000fe40000010000 */
[----:B------:R-:W-:Y:S01]  /*9170*/  WARPGROUP.ARRIVE ;  /* 0x00000000000079c5 */ /* 0x000fe20000000000 */
[----:B------:R-:W-:Y:S01]  /*9180*/  FMUL.FTZ R201, R160, UR61 ;  /* 0x0000003da0c97c20 */ /* 0x000fe20008410000 */
[----:B------:R-:W-:Y:S01]  /*9190*/  FSEL R160, R185, -INF , P3 ;  /* 0xff800000b9a07808 */ /* 0x000fe20001800000 */
[----:B------:R-:W-:Y:S01]  /*91a0*/  FMUL.FTZ R185, R161, UR61 ;  /* 0x0000003da1b97c20 */ /* 0x000fe20008410000 */
[----:B------:R-:W-:Y:S01]  /*91b0*/  ISETP.GT.AND P3, PT, R4, 0x9, PT ;  /* 0x000000090400780c */ /* 0x000fe20003f64270 */
[----:B------:R-:W-:Y:S01]  /*91c0*/  FMUL.FTZ R200, R173, UR61 ;  /* 0x0000003dadc87c20 */ /* 0x000fe20008410000 */
[----:B------:R-:W-:Y:S01]  /*91d0*/  HGMMA.64x256x16.F32.BF16 R24, R196, gdesc[UR4].tnspB, R24, gsb0 ;  /* 0x43e00004c4187df0 */ /* 0x000fe20008001818 */
[----:B------:R-:W-:Y:S01]  /*91e0*/  FMNMX.FTZ R169, R160, R169, !PT ;  /* 0x000000a9a0a97209 */ /* 0x000fe20007810000 */
[----:B------:R-:W-:Y:S01]  /*91f0*/  MUFU.TANH R201, R201 ;  /* 0x000000c900c97308 */ /* 0x000fe20000002400 */
[----:B------:R-:W-:Y:S01]  /*9200*/  FSEL R161, R188, -INF , P3 ;  /* 0xff800000bca17808 */ /* 0x000fe20001800000 */
[----:B------:R-:W-:Y:S01]  /*9210*/  FMUL.FTZ R188, R165, UR61 ;  /* 0x0000003da5bc7c20 */ /* 0x000fe20008410000 */
[----:B------:R-:W-:Y:S01]  /*9220*/  FMNMX.FTZ R172, R168, R169, !PT ;  /* 0x000000a9a8ac7209 */ /* 0x000fe20007810000 */
[----:B------:R-:W-:Y:S01]  /*9230*/  UIADD3 UR6, UR10, 0x200, URZ ;  /* 0x000002000a067890 */ /* 0x000fe2000fffe03f */
[----:B------:R-:W-:Y:S01]  /*9240*/  ISETP.GT.AND P3, PT, R4, 0x11, PT ;  /* 0x000000110400780c */ /* 0x000fe20003f64270 */
[----:B------:R-:W-:Y:S01]  /*9250*/  UMOV UR7, 0x40000040 ;  /* 0x4000004000077882 */ /* 0x000fe20000000000 */
[----:B------:R-:W-:Y:S01]  /*9260*/  FSEL R169, R189, -INF , P2 ;  /* 0xff800000bda97808 */ /* 0x000fe20001000000 */
[----:B------:R-:W3:Y:S01]  /*9270*/  MUFU.TANH R200, R200 ;  /* 0x000000c800c87308 */ /* 0x000ee20000002400 */
[----:B------:R-:W-:Y:S01]  /*9280*/  FMNMX.FTZ R172, R161, R172, !PT ;  /* 0x000000aca1ac7209 */ /* 0x000fe20007810000 */
[----:B------:R-:W-:Y:S01]  /*9290*/  FMUL.FTZ R189, R152, UR61 ;  /* 0x0000003d98bd7c20 */ /* 0x000fe20008410000 */
[----:B------:R-:W-:-:S02]  /*92a0*/  ISETP.GT.AND P2, PT, R4, 0x18, PT ;  /* 0x000000180400780c */ /* 0x000fc40003f44270 */
[----:B------:R-:W-:Y:S02]  /*92b0*/  FSEL R164, R190, -INF , P3 ;  /* 0xff800000bea47808 */ /* 0x000fe40001800000 */
[----:B------:R-:W-:Y:S01]  /*92c0*/  FMNMX.FTZ R173, R169, R172, !PT ;  /* 0x000000aca9ad7209 */ /* 0x000fe20007810000 */
[----:B------:R-:W4:Y:S01]  /*92d0*/  MUFU.TANH R185, R185 ;  /* 0x000000b900b97308 */ /* 0x000f220000002400 */
[----:B------:R-:W-:Y:S02]  /*92e0*/  ISETP.GT.AND P3, PT, R4, 0x19, PT ;  /* 0x000000190400780c */ /* 0x000fe40003f64270 */
[----:B-1----:R-:W-:Y:S02]  /*92f0*/  FSEL R165, R191, -INF , P2 ;  /* 0xff800000bfa57808 */ /* 0x002fe40001000000 */
[----:B------:R-:W-:Y:S02]  /*9300*/  FMNMX.FTZ R190, R164, R173, !PT ;  /* 0x000000ada4be7209 */ /* 0x000fe40007810000 */
[----:B------:R-:W-:Y:S01]  /*9310*/  ISETP.GT.AND P2, PT, R4, 0x20, PT ;  /* 0x000000200400780c */ /* 0x000fe20003f44270 */
[----:B------:R-:W1:Y:S01]  /*9320*/  MUFU.TANH R188, R188 ;  /* 0x000000bc00bc7308 */ /* 0x000e620000002400 */
[----:B--2---:R-:W-:-:S02]  /*9330*/  FSEL R172, R180, -INF , P3 ;  /* 0xff800000b4ac7808 */ /* 0x004fc40001800000 */
[----:B------:R-:W-:Y:S02]  /*9340*/  FMNMX.FTZ R173, R165, R190, !PT ;  /* 0x000000bea5ad7209 */ /* 0x000fe40007810000 */
[----:B0-----:R-:W-:Y:S02]  /*9350*/  FSEL R152, R181, -INF , P2 ;  /* 0xff800000b5987808 */ /* 0x001fe40001000000 */
[----:B------:R-:W-:Y:S01]  /*9360*/  ISETP.GT.AND P3, PT, R4, 0x21, PT ;  /* 0x000000210400780c */ /* 0x000fe20003f64270 */
[----:B------:R-:W0:Y:S01]  /*9370*/  MUFU.TANH R189, R189 ;  /* 0x000000bd00bd7308 */ /* 0x000e220000002400 */
[----:B------:R-:W-:Y:S02]  /*9380*/  FMNMX.FTZ R181, R172, R173, !PT ;  /* 0x000000adacb57209 */ /* 0x000fe40007810000 */
[----:B------:R-:W-:Y:S02]  /*9390*/  ISETP.GT.AND P2, PT, R4, 0x28, PT ;  /* 0x000000280400780c */ /* 0x000fe40003f44270 */
[----:B------:R-:W-:Y:S01]  /*93a0*/  FSEL R173, R182, -INF , P3 ;  /* 0xff800000b6ad7808 */ /* 0x000fe20001800000 */
[----:B------:R-:W-:Y:S01]  /*93b0*/  FMUL.FTZ R182, R153, UR61 ;  /* 0x0000003d99b67c20 */ /* 0x000fe20008410000 */
[----:B------:R-:W-:-:S02]  /*93c0*/  FMNMX.FTZ R190, R152, R181, !PT ;  /* 0x000000b598be7209 */ /* 0x000fc40007810000 */
[----:B------:R-:W-:Y:S02]  /*93d0*/  ISETP.GT.AND P3, PT, R4, 0x29, PT ;  /* 0x000000290400780c */ /* 0x000fe40003f64270 */
[----:B------:R-:W-:Y:S02]  /*93e0*/  FSEL R180, R183, -INF , P2 ;  /* 0xff800000b7b47808 */ /* 0x000fe40001000000 */
[----:B------:R-:W-:Y:S01]  /*93f0*/  FMNMX.FTZ R181, R173, R190, !PT ;  /* 0x000000beadb57209 */ /* 0x000fe20007810000 */
[----:B------:R-:W-:Y:S01]  /*9400*/  FMUL.FTZ R190, R156, UR61 ;  /* 0x0000003d9cbe7c20 */ /* 0x000fe20008410000 */
[----:B---3--:R-:W-:Y:S01]  /*9410*/  FSEL R153, R200, -INF , P3 ;  /* 0xff800000c8997808 */ /* 0x008fe20001800000 */
[----:B------:R2:W3:Y:S01]  /*9420*/  MUFU.TANH R183, R182 ;  /* 0x000000b600b77308 */ /* 0x0004e20000002400 */
[----:B------:R-:W-:Y:S02]  /*9430*/  ISETP.GT.AND P2, PT, R4, 0x30, PT ;  /* 0x000000300400780c */ /* 0x000fe40003f44270 */
[----:B------:R-:W-:-:S02]  /*9440*/  FMNMX.FTZ R200, R180, R181, !PT ;  /* 0x000000b5b4c87209 */ /* 0x000fc40007810000 */
[C---:B------:R-:W-:Y:S02]  /*9450*/  ISETP.GT.AND P3, PT, R4.reuse, 0x31, PT ;  /* 0x000000310400780c */ /* 0x040fe40003f64270 */
[----:B------:R-:W-:Y:S01]  /*9460*/  FSEL R156, R201, -INF , P2 ;  /* 0xff800000c99c7808 */ /* 0x000fe20001000000 */
[----:B------:R-:W5:Y:S01]  /*9470*/  MUFU.TANH R190, R190 ;  /* 0x000000be00be7308 */ /* 0x000f620000002400 */
[----:B------:R-:W-:Y:S02]  /*9480*/  FMNMX.FTZ R191, R153, R200, !PT ;  /* 0x000000c899bf7209 */ /* 0x000fe40007810000 */
[----:B------:R-:W-:Y:S02]  /*9490*/  ISETP.GT.AND P2, PT, R4, 0x38, PT ;  /* 0x000000380400780c */ /* 0x000fe40003f44270 */
[----:B----4-:R-:W-:Y:S01]  /*94a0*/  FSEL R181, R185, -INF , P3 ;  /* 0xff800000b9b57808 */ /* 0x010fe20001800000 */
[----:B------:R-:W-:Y:S01]  /*94b0*/  FMUL.FTZ R185, R157, UR61 ;  /* 0x0000003d9db97c20 */ /* 0x000fe20008410000 */
[----:B--2---:R-:W-:-:S02]  /*94c0*/  FMNMX.FTZ R182, R156, R191, !PT ;  /* 0x000000bf9cb67209 */ /* 0x004fc40007810000 */
[----:B------:R-:W-:Y:S02]  /*94d0*/  ISETP.GT.AND P3, PT, R4, 0x39, PT ;  /* 0x000000390400780c */ /* 0x000fe40003f64270 */
[----:B------:R-:W-:Y:S02]  /*94e0*/  FSEL R157, R186, -INF , P2 ;  /* 0xff800000ba9d7808 */ /* 0x000fe40001000000 */
[----:B------:R-:W-:Y:S01]  /*94f0*/  FMNMX.FTZ R200, R181, R182, !PT ;  /* 0x000000b6b5c87209 */ /* 0x000fe20007810000 */
[----:B------:R5:W2:Y:S01]  /*9500*/  MUFU.TANH R186, R185 ;  /* 0x000000b900ba7308 */ /* 0x000aa20000002400 */
[----:B------:R-:W-:Y:S02]  /*9510*/  ISETP.GT.AND P2, PT, R4, 0x40, PT ;  /* 0x000000400400780c */ /* 0x000fe40003f44270 */
[----:B-1----:R-:W-:Y:S01]  /*9520*/  FSEL R182, R188, -INF , P3 ;  /* 0xff800000bcb67808 */ /* 0x002fe20001800000 */
[----:B------:R-:W-:Y:S01]  /*9530*/  FMUL.FTZ R188, R170, UR61 ;  /* 0x0000003daabc7c20 */ /* 0x000fe20008410000 */
[----:B------:R-:W-:-:S02]  /*9540*/  FMNMX.FTZ R191, R157, R200, !PT ;  /* 0x000000c89dbf7209 */ /* 0x000fc40007810000 */
[----:B------:R-:W-:Y:S02]  /*9550*/  ISETP.GT.AND P3, PT, R4, 0x41, PT ;  /* 0x000000410400780c */ /* 0x000fe40003f64270 */
[----:B0-----:R-:W-:Y:S01]  /*9560*/  FSEL R170, R189, -INF , P2 ;  /* 0xff800000bdaa7808 */ /* 0x001fe20001000000 */
[----:B------:R-:W-:Y:S01]  /*9570*/  FMUL.FTZ R189, R171, UR61 ;  /* 0x0000003dabbd7c20 */ /* 0x000fe20008410000 */
[----:B------:R-:W-:Y:S01]  /*9580*/  FMNMX.FTZ R191, R182, R191, !PT ;  /* 0x000000bfb6bf7209 */ /* 0x000fe20007810000 */
[----:B------:R-:W0:Y:S01]  /*9590*/  MUFU.TANH R188, R188 ;  /* 0x000000bc00bc7308 */ /* 0x000e220000002400 */
[----:B------:R-:W-:Y:S02]  /*95a0*/  ISETP.GT.AND P2, PT, R4, 0x48, PT ;  /* 0x000000480400780c */ /* 0x000fe40003f44270 */
[----:B---3--:R-:W-:Y:S02]  /*95b0*/  FSEL R183, R183, -INF , P3 ;  /* 0xff800000b7b77808 */ /* 0x008fe40001800000 */
[----:B------:R-:W-:-:S02]  /*95c0*/  FMNMX.FTZ R200, R170, R191, !PT ;  /* 0x000000bfaac87209 */ /* 0x000fc40007810000 */
[----:B------:R-:W-:Y:S01]  /*95d0*/  ISETP.GT.AND P3, PT, R4, 0x49, PT ;  /* 0x000000490400780c */ /* 0x000fe20003f64270 */
[----:B------:R-:W1:Y:S01]  /*95e0*/  MUFU.TANH R189, R189 ;  /* 0x000000bd00bd7308 */ /* 0x000e620000002400 */
[----:B-----5:R-:W-:Y:S01]  /*95f0*/  FSEL R185, R190, -INF , P2 ;  /* 0xff800000beb97808 */ /* 0x020fe20001000000 */
[----:B------:R-:W-:Y:S01]  /*9600*/  VIADD R190, R4, 0x8 ;  /* 0x0000000804be7836 */ /* 0x000fe20000000000 */
[----:B------:R-:W-:Y:S02]  /*9610*/  FMNMX.FTZ R200, R183, R200, !PT ;  /* 0x000000c8b7c87209 */ /* 0x000fe40007810000 */
[----:B--2---:R-:W-:Y:S02]  /*9620*/  FSEL R171, R186, -INF , P3 ;  /* 0xff800000baab7808 */ /* 0x004fe40001800000 */
[----:B------:R-:W-:Y:S02]  /*9630*/  FMNMX.FTZ R200, R185, R200, !PT ;  /* 0x000000c8b9c87209 */ /* 0x000fe40007810000 */
[----:B------:R-:W-:-:S02]  /*9640*/  ISETP.GT.AND P2, PT, R190, RZ, PT ;  /* 0x000000ffbe00720c */ /* 0x000fc40003f44270 */
[----:B------:R-:W-:Y:S02]  /*9650*/  FMNMX.FTZ R200, R171, R200, !PT ;  /* 0x000000c8abc87209 */ /* 0x000fe40007810000 */
[C---:B------:R-:W-:Y:S02]  /*9660*/  ISETP.GT.AND P3, PT, R190.reuse, 0x1, PT ;  /* 0x00000001be00780c */ /* 0x040fe40003f64270 */
[----:B------:R-:W-:Y:S01]  /*9670*/  ISETP.GT.AND P4, PT, R190, 0x8, PT ;  /* 0x00000008be00780c */ /* 0x000fe20003f84270 */
[----:B------:R-:W2:Y:S01]  /*9680*/  SHFL.BFLY PT, R191, R200, 0x2, 0x1f ;  /* 0x0c401f00c8bf7f89 */ /* 0x000ea200000e0000 */
[----:B------:R-:W-:Y:S02]  /*9690*/  FSEL R2, R2, -INF , P3 ;  /* 0xff80000002027808 */ /* 0x000fe40001800000 */
[C---:B------:R-:W-:Y:S02]  /*96a0*/  ISETP.GT.AND P5, PT, R190.reuse, 0x9, PT ;  /* 0x00000009be00780c */ /* 0x040fe40003fa4270 */
[----:B------:R-:W-:-:S02]  /*96b0*/  ISETP.GT.AND P3, PT, R190, 0x10, PT ;  /* 0x00000010be00780c */ /* 0x000fc40003f64270 */
[----:B------:R-:W-:Y:S02]  /*96c0*/  FSEL R184, R184, -INF , P5 ;  /* 0xff800000b8b87808 */ /* 0x000fe40002800000 */
[----:B------:R-:W-:Y:S02]  /*96d0*/  FSEL R176, R176, -INF , P3 ;  /* 0xff800000b0b07808 */ /* 0x000fe40001800000 */
[----:B------:R-:W-:-:S04]  /*96e0*/  ISETP.GT.AND P3, PT, R190, 0x18, PT ;  /* 0x00000018be00780c */ /* 0x000fc80003f64270 */
[----:B------:R-:W-:Y:S02]  /*96f0*/  FSEL R178, R178, -INF , P3 ;  /* 0xff800000b2b27808 */ /* 0x000fe40001800000 */
[----:B------:R-:W-:Y:S02]  /*9700*/  ISETP.GT.AND P3, PT, R190, 0x20, PT ;  /* 0x00000020be00780c */ /* 0x000fe40003f64270 */
[----:B--2---:R-:W-:Y:S01]  /*9710*/  FMNMX.FTZ R186, R200, R191, !PT ;  /* 0x000000bfc8ba7209 */ /* 0x004fe20007810000 */
[----:B------:R-:W-:Y:S01]  /*9720*/  FMUL.FTZ R191, R159, UR61 ;  /* 0x0000003d9fbf7c20 */ /* 0x000fe20008410000 */
[----:B------:R-:W-:Y:S02]  /*9730*/  FSEL R159, R3, -INF , P4 ;  /* 0xff800000039f7808 */ /* 0x000fe40002000000 */
[----:B------:R-:W-:Y:S01]  /*9740*/  ISETP.GT.AND P4, PT, R190, 0x11, PT ;  /* 0x00000011be00780c */ /* 0x000fe20003f84270 */
[----:B------:R-:W2:Y:S02]  /*9750*/  SHFL.BFLY PT, R201, R186, 0x1, 0x1f ;  /* 0x0c201f00bac97f89 */ /* 0x000ea400000e0000 */
[----:B------:R-:W3:Y:S01]  /*9760*/  MUFU.TANH R191, R191 ;  /* 0x000000bf00bf7308 */ /* 0x000ee20000002400 */
[----:B--2---:R-:W-:-:S02]  /*9770*/  FMNMX.FTZ R4, R186, R201, !PT ;  /* 0x000000c9ba047209 */ /* 0x004fc40007810000 */
[----:B------:R-:W-:Y:S02]  /*9780*/  FSEL R186, R0, -INF , P2 ;  /* 0xff80000000ba7808 */ /* 0x000fe40001000000 */
[C---:B------:R-:W-:Y:S01]  /*9790*/  FSETP.NEU.FTZ.AND P2, PT, R4.reuse, -INF , PT ;  /* 0xff8000000400780b */ /* 0x040fe20003f5d000 */
[----:B------:R-:W-:-:S05]  /*97a0*/  FMUL.FTZ R0, R4, UR5 ;  /* 0x0000000504007c20 */ /* 0x000fca0008410000 */
[----:B------:R-:W-:-:S05]  /*97b0*/  FSEL R0, R0, RZ, P2 ;  /* 0x000000ff00007208 */ /* 0x000fca0001000000 */
[--C-:B------:R-:W-:Y:S01]  /*97c0*/  FFMA.FTZ R208, R160, UR5, -R0.reuse ;  /* 0x00000005a0d07c23 */ /* 0x100fe20008010800 */
[----:B0-----:R-:W-:Y:S01]  /*97d0*/  FSEL R160, R188, -INF , P3 ;  /* 0xff800000bca07808 */ /* 0x001fe20001800000 */
        /* <DEDUP_REMOVED lines=14> */
[----:B------:R-:W-:Y:S01]  /*98c0*/  FFMA.FTZ R171, R171, UR5, -R0 ;  /* 0x00000005abab7c23 */ /* 0x000fe20008010800 */
[----:B------:R-:W-:Y:S02]  /*98d0*/  MUFU.EX2 R208, R208 ;  /* 0x000000d000d07308 */ /* 0x000fe40000000800 */
[----:B------:R-:W-:-:S02]  /*98e0*/  FSEL R166, R166, -INF , P3 ;  /* 0xff800000a6a67808 */ /* 0x000fc40001800000 */
[----:B------:R-:W-:-:S04]  /*98f0*/  ISETP.GT.AND P3, PT, R190, 0x40, PT ;  /* 0x00000040be00780c */ /* 0x000fc80003f64270 */
[----:B------:R-:W-:Y:S01]  /*9900*/  FSEL R154, R154, -INF , P3 ;  /* 0xff8000009a9a7808 */ /* 0x000fe20001800000 */
[----:B------:R-:W-:Y:S01]  /*9910*/  MUFU.EX2 R210, R210 ;  /* 0x000000d200d27308 */ /* 0x000fe20000000800 */
[----:B------:R-:W-:-:S04]  /*9920*/  ISETP.GT.AND P3, PT, R190, 0x48, PT ;  /* 0x00000048be00780c */ /* 0x000fc80003f64270 */
[----:B------:R-:W-:-:S03]  /*9930*/  FSEL R158, R158, -INF , P3 ;  /* 0xff8000009e9e7808 */ /* 0x000fc60001800000 */
        /* <DEDUP_REMOVED lines=14> */
[----:B------:R-:W-:Y:S01]  /*9a20*/  FFMA.FTZ R197, R187, UR5, -R0 ;  /* 0x00000005bbc57c23 */ /* 0x000fe20008010800 */
[----:B------:R-:W-:Y:S01]  /*9a30*/  FSEL R187, R177, -INF , P4 ;  /* 0xff800000b1bb7808 */ /* 0x000fe20002000000 */
[----:B------:R-:W-:Y:S01]  /*9a40*/  HGMMA.64x256x16.F32.BF16 R24, R192, gdesc[UR4].tnspB, R24, gsb0 ;  /* 0x43e00004c0187df0 */ /* 0x000fe20008001818 */
[----:B------:R-:W-:Y:S01]  /*9a50*/  FMNMX.FTZ R3, R159, R196, !PT ;  /* 0x000000c49f037209 */ /* 0x000fe20007810000 */
[----:B------:R-:W-:Y:S01]  /*9a60*/  MUFU.EX2 R177, R197 ;  /* 0x000000c500b17308 */ /* 0x000fe20000000800 */
[----:B------:R-:W-:-:S02]  /*9a70*/  ISETP.GT.AND P4, PT, R190, 0x19, PT ;  /* 0x00000019be00780c */ /* 0x000fc40003f84270 */
[----:B------:R-:W-:Y:S02]  /*9a80*/  FMNMX.FTZ R3, R184, R3, !PT ;  /* 0x00000003b8037209 */ /* 0x000fe40007810000 */
[----:B------:R-:W-:Y:S02]  /*9a90*/  FSEL R179, R179, -INF , P4 ;  /* 0xff800000b3b37808 */ /* 0x000fe40002000000 */
[----:B------:R-:W-:Y:S01]  /*9aa0*/  FMNMX.FTZ R196, R176, R3, !PT ;  /* 0x00000003b0c47209 */ /* 0x000fe20007810000 */
[----:B------:R-:W-:Y:S01]  /*9ab0*/  MUFU.EX2 R198, R198 ;  /* 0x000000c600c67308 */ /* 0x000fe20000000800 */
[----:B------:R-:W-:Y:S02]  /*9ac0*/  ISETP.GT.AND P4, PT, R190, 0x21, PT ;  /* 0x00000021be00780c */ /* 0x000fe40003f84270 */
[----:B------:R-:W-:Y:S02]  /*9ad0*/  FMNMX.FTZ R3, R187, R196, !PT ;  /* 0x000000c4bb037209 */ /* 0x000fe40007810000 */
[----:B-1----:R-:W-:-:S02]  /*9ae0*/  FSEL R168, R189, -INF , P4 ;  /* 0xff800000bda87808 */ /* 0x002fc40002000000 */
[----:B------:R-:W-:Y:S01]  /*9af0*/  FMNMX.FTZ R196, R178, R3, !PT ;  /* 0x00000003b2c47209 */ /* 0x000fe20007810000 */
[----:B------:R-:W-:Y:S01]  /*9b00*/  MUFU.EX2 R157, R157 ;  /* 0x0000009d009d7308 */ /* 0x000fe20000000800 */
[----:B------:R-:W-:Y:S02]  /*9b10*/  ISETP.GT.AND P4, PT, R190, 0x29, PT ;  /* 0x00000029be00780c */ /* 0x000fe40003f84270 */
[----:B------:R-:W-:Y:S01]  /*9b20*/  FMNMX.FTZ R3, R179, R196, !PT ;  /* 0x000000c4b3037209 */ /* 0x000fe20007810000 */
[--C-:B------:R-:W-:Y:S01]  /*9b30*/  FFMA.FTZ R196, R156, UR5, -R0.reuse ;  /* 0x000000059cc47c23 */ /* 0x100fe20008010800 */
[----:B------:R-:W-:Y:S01]  /*9b40*/  FSEL R175, R175, -INF , P4 ;  /* 0xff800000afaf7808 */ /* 0x000fe20002000000 */
[----:B------:R-:W-:Y:S01]  /*9b50*/  FFMA.FTZ R156, R185, UR5, -R0 ;  /* 0x00000005b99c7c23 */ /* 0x000fe20008010800 */
[----:B------:R-:W-:Y:S02]  /*9b60*/  FMNMX.FTZ R3, R160, R3, !PT ;  /* 0x00000003a0037209 */ /* 0x000fe40007810000 */
[----:B------:R-:W-:Y:S01]  /*9b70*/  ISETP.GT.AND P4, PT, R190, 0x31, PT ;  /* 0x00000031be00780c */ /* 0x000fe20003f84270 */
[----:B------:R-:W-:Y:S01]  /*9b80*/  MUFU.EX2 R196, R196 ;  /* 0x000000c400c47308 */ /* 0x000fe20000000800 */
[----:B------:R-:W-:-:S02]  /*9b90*/  FMNMX.FTZ R3, R168, R3, !PT ;  /* 0x00000003a8037209 */ /* 0x000fc40007810000 */
[----:B------:R-:W-:Y:S02]  /*9ba0*/  FSEL R163, R163, -INF , P4 ;  /* 0xff800000a3a37808 */ /* 0x000fe40002000000 */
[----:B------:R-:W-:Y:S02]  /*9bb0*/  FMNMX.FTZ R188, R174, R3, !PT ;  /* 0x00000003aebc7209 */ /* 0x000fe40007810000 */
[----:B------:R-:W-:Y:S01]  /*9bc0*/  ISETP.GT.AND P4, PT, R190, 0x39, PT ;  /* 0x00000039be00780c */ /* 0x000fe20003f84270 */
[----:B------:R-:W-:Y:S01]  /*9bd0*/  MUFU.EX2 R156, R156 ;  /* 0x0000009c009c7308 */ /* 0x000fe20000000800 */
[----:B------:R-:W-:Y:S02]  /*9be0*/  FMNMX.FTZ R3, R175, R188, !PT ;  /* 0x000000bcaf037209 */ /* 0x000fe40007810000 */
[----:B------:R-:W-:Y:S02]  /*9bf0*/  FSEL R164, R167, -INF , P4 ;  /* 0xff800000a7a47808 */ /* 0x000fe40002000000 */
[----:B------:R-:W-:-:S02]  /*9c00*/  FMNMX.FTZ R188, R162, R3, !PT ;  /* 0x00000003a2bc7209 */ /* 0x000fc40007810000 */
[----:B------:R-:W-:Y:S01]  /*9c10*/  ISETP.GT.AND P4, PT, R190, 0x41, PT ;  /* 0x00000041be00780c */ /* 0x000fe20003f84270 */
[----:B------:R0:W-:Y:S01]  /*9c20*/  MUFU.EX2 R167, R169 ;  /* 0x000000a900a77308 */ /* 0x0001e20000000800 */
[----:B------:R-:W-:Y:S02]  /*9c30*/  FMNMX.FTZ R3, R163, R188, !PT ;  /* 0x000000bca3037209 */ /* 0x000fe40007810000 */
[----:B------:R-:W-:Y:S02]  /*9c40*/  FSEL R155, R155, -INF , P4 ;  /* 0xff8000009b9b7808 */ /* 0x000fe40002000000 */
[----:B------:R-:W-:Y:S02]  /*9c50*/  FMNMX.FTZ R3, R166, R3, !PT ;  /* 0x00000003a6037209 */ /* 0x000fe40007810000 */
[----:B------:R-:W-:Y:S02]  /*9c60*/  ISETP.GT.AND P4, PT, R190, 0x49, PT ;  /* 0x00000049be00780c */ /* 0x000fe40003f84270 */
[----:B------:R-:W-:Y:S01]  /*9c70*/  FMNMX.FTZ R3, R164, R3, !PT ;  /* 0x00000003a4037209 */ /* 0x000fe20007810000 */
[--C-:B0-----:R-:W-:Y:S01]  /*9c80*/  FFMA.FTZ R169, R173, UR5, -R0.reuse ;  /* 0x00000005ada97c23 */ /* 0x101fe20008010800 */
[----:B---3--:R-:W-:Y:S01]  /*9c90*/  FSEL R172, R191, -INF , P4 ;  /* 0xff800000bfac7808 */ /* 0x008fe20002000000 */
[--C-:B------:R-:W-:Y:S01]  /*9ca0*/  FFMA.FTZ R173, R181, UR5, -R0.reuse ;  /* 0x00000005b5ad7c23 */ /* 0x100fe20008010800 */
[----:B------:R-:W-:Y:S01]  /*9cb0*/  FMNMX.FTZ R188, R154, R3, !PT ;  /* 0x000000039abc7209 */ /* 0x000fe20007810000 */
[----:B------:R-:W-:Y:S01]  /*9cc0*/  FFMA.FTZ R181, R183, UR5, -R0 ;  /* 0x00000005b7b57c23 */ /* 0x000fe20008010800 */
[----:B------:R-:W-:Y:S01]  /*9cd0*/  FSEL R183, R4, RZ, P2 ;  /* 0x000000ff04b77208 */ /* 0x000fe20001000000 */
[----:B------:R-:W-:Y:S01]  /*9ce0*/  MUFU.EX2 R169, R169 ;  /* 0x000000a900a97308 */ /* 0x000fe20000000800 */
[----:B------:R-:W-:-:S02]  /*9cf0*/  FMNMX.FTZ R3, R155, R188, !PT ;  /* 0x000000bc9b037209 */ /* 0x000fc40007810000 */
[----:B------:R-:W-:Y:S01]  /*9d00*/  R2UR UR6, R226 ;  /* 0x00000000e20672ca */ /* 0x000fe200000e0000 */
[----:B------:R-:W-:Y:S01]  /*9d10*/  FADD.FTZ R183, -R183, R20 ;  /* 0x00000014b7b77221 */ /* 0x000fe20000010100 */
[----:B------:R-:W-:-:S03]  /*9d20*/  FMNMX.FTZ R3, R158, R3, !PT ;  /* 0x000000039e037209 */ /* 0x000fc60007810000 */
[----:B------:R-:W-:Y:S01]  /*9d30*/  MUFU.EX2 R173, R173 ;  /* 0x000000ad00ad7308 */ /* 0x000fe20000000800 */
[----:B------:R-:W-:-:S05]  /*9d40*/  FMNMX.FTZ R3, R172, R3, !PT ;  /* 0x00000003ac037209 */ /* 0x000fca0007810000 */
[----:B------:R-:W0:Y:S02]  /*9d50*/  SHFL.BFLY PT, R152, R3, 0x2, 0x1f ;  /* 0x0c401f0003987f89 */ /* 0x000e2400000e0000 */
[----:B------:R-:W-:Y:S01]  /*9d60*/  MUFU.EX2 R181, R181 ;  /* 0x000000b500b57308 */ /* 0x000fe20000000800 */
[----:B------:R-:W-:Y:S01]  /*9d70*/  UISETP.GT.AND UP0, UPT, UR11, UR6, UPT ;  /* 0x000000060b00728c */ /* 0x000fe2000bf04270 */
[----:B------:R-:W-:-:S13]  /*9d80*/  R2UR UR6, R16 ;  /* 0x00000000100672ca */ /* 0x000fda00000e0000 */
[----:B------:R-:W-:Y:S02]  /*9d90*/  MOV R230, UR6 ;  /* 0x0000000600e67c02 */ /* 0x000fe40008000f00 */
[----:B0-----:R-:W-:Y:S01]  /*9da0*/  FMNMX.FTZ R180, R3, R152, !PT ;  /* 0x0000009803b47209 */ /* 0x001fe20007810000 */
[----:B------:R-:W-:Y:S01]  /*9db0*/  FFMA.FTZ R152, R170, UR5, -R0 ;  /* 0x00000005aa987c23 */ /* 0x000fe20008010800 */
[----:B------:R-:W-:-:S03]  /*9dc0*/  FMUL.FTZ R0, R183, UR5 ;  /* 0x00000005b7007c20 */ /* 0x000fc60008410000 */
[----:B------:R-:W0:Y:S02]  /*9dd0*/  SHFL.BFLY PT, R3, R180, 0x1, 0x1f ;  /* 0x0c201f00b4037f89 */ /* 0x000e2400000e0000 */
[----:B------:R-:W-:Y:S08]  /*9de0*/  MUFU.EX2 R152, R152 ;  /* 0x0000009800987308 */ /* 0x000ff00000000800 */
[----:B------:R-:W1:Y:S01]  /*9df0*/  MUFU.EX2 R0, R0 ;  /* 0x0000000000007308 */ /* 0x000e620000000800 */
[----:B0-----:R-:W-:-:S04]  /*9e00*/  FMNMX.FTZ R3, R180, R3, !PT ;  /* 0x00000003b4037209 */ /* 0x001fc80007810000 */
[C---:B------:R-:W-:Y:S01]  /*9e10*/  FSETP.NEU.FTZ.AND P2, PT, R3.reuse, -INF , PT ;  /* 0xff8000000300780b */ /* 0x040fe20003f5d000 */
[----:B------:R-:W-:-:S05]  /*9e20*/  FMUL.FTZ R20, R3, UR5 ;  /* 0x0000000503147c20 */ /* 0x000fca0008410000 */
[----:B------:R-:W-:-:S05]  /*9e30*/  FSEL R183, R20, RZ, P2 ;  /* 0x000000ff14b77208 */ /* 0x000fca0001000000 */
[--C-:B------:R-:W-:Y:S01]  /*9e40*/  FFMA.FTZ R20, R2, UR5, -R183.reuse ;  /* 0x0000000502147c23 */ /* 0x100fe200080108b7 */
[----:B------:R-:W-:Y:S01]  /*9e50*/  FSEL R2, R3, RZ, P2 ;  /* 0x000000ff03027208 */ /* 0x000fe20001000000 */
[--C-:B------:R-:W-:Y:S01]  /*9e60*/  FFMA.FTZ R209, R186, UR5, -R183.reuse ;  /* 0x00000005bad17c23 */ /* 0x100fe200080108b7 */
[--C-:B------:R-:W-:Y:S01]  /*9e70*/  FFMA.FTZ R211, R159, UR5, -R183.reuse ;  /* 0x000000059fd37c23 */ /* 0x100fe200080108b7 */
[----:B------:R-:W-:Y:S01]  /*9e80*/  FFMA.FTZ R170, R184, UR5, -R183 ;  /* 0x00000005b8aa7c23 */ /* 0x000fe200080108b7 */
[----:B------:R-:W-:Y:S02]  /*9e90*/  IMAD.U32 R159, RZ, RZ, UR14 ;  /* 0x0000000eff9f7e24 */ /* 0x000fe4000f8e00ff */
[----:B------:R-:W-:Y:S01]  /*9ea0*/  FADD.FTZ R2, -R2, R21 ;  /* 0x0000001502027221 */ /* 0x000fe20000010100 */
[----:B-1----:R-:W-:Y:S01]  /*9eb0*/  FFMA.FTZ R21, R0, R14, R177 ;  /* 0x0000000e00157223 */ /* 0x002fe200000100b1 */
[----:B------:R-:W-:Y:S01]  /*9ec0*/  MUFU.EX2 R209, R209 ;  /* 0x000000d100d17308 */ /* 0x000fe20000000800 */
[----:B------:R-:W-:Y:S01]  /*9ed0*/  FFMA.FTZ R205, R176, UR5, -R183 ;  /* 0x00000005b0cd7c23 */ /* 0x000fe200080108b7 */
[----:B------:R-:W-:Y:S01]  /*9ee0*/  FMUL.FTZ R2, R2, UR5 ;  /* 0x0000000502027c20 */ /* 0x000fe20008410000 */
[----:B------:R-:W-:Y:S01]  /*9ef0*/  FADD.FTZ R21, R208, R21 ;  /* 0x00000015d0157221 */ /* 0x000fe20000010000 */
[--C-:B------:R-:W-:Y:S01]  /*9f00*/  FFMA.FTZ R176, R187, UR5, -R183.reuse ;  /* 0x00000005bbb07c23 */ /* 0x100fe200080108b7 */
[--C-:B------:R-:W-:Y:S01]  /*9f10*/  FFMA.FTZ R207, R178, UR5, -R183.reuse ;  /* 0x00000005b2cf7c23 */ /* 0x100fe200080108b7 */
[----:B------:R-:W-:Y:S01]  /*9f20*/  FFMA.FTZ R178, R179, UR5, -R183 ;  /* 0x00000005b3b27c23 */ /* 0x000fe200080108b7 */
[----:B------:R-:W-:Y:S01]  /*9f30*/  FADD.FTZ R14, R210, R21 ;  /* 0x00000015d20e7221 */ /* 0x000fe20000010000 */
[----:B------:R-:W0:Y:S01]  /*9f40*/  MUFU.EX2 R2, R2 ;  /* 0x0000000200027308 */ /* 0x000e220000000800 */
[--C-:B------:R-:W-:Y:S01]  /*9f50*/  FFMA.FTZ R201, R160, UR5, -R183.reuse ;  /* 0x00000005a0c97c23 */ /* 0x100fe200080108b7 */
[--C-:B------:R-:W-:Y:S01]  /*9f60*/  FFMA.FTZ R203, R174, UR5, -R183.reuse ;  /* 0x00000005aecb7c23 */ /* 0x100fe200080108b7 */
[----:B------:R-:W-:Y:S01]  /*9f70*/  FADD.FTZ R21, R161, R14 ;  /* 0x0000000ea1157221 */ /* 0x000fe20000010000 */
[----:B------:R-:W-:Y:S01]  /*9f80*/  @!P1 IADD3 R14, R159, 0x38840, RZ ;  /* 0x000388409f0e9810 */ /* 0x000fe20007ffe0ff */
[--C-:B------:R-:W-:Y:S01]  /*9f90*/  FFMA.FTZ R160, R168, UR5, -R183.reuse ;  /* 0x00000005a8a07c23 */ /* 0x100fe200080108b7 */
[----:B------:R-:W-:Y:S01]  /*9fa0*/  FFMA.FTZ R168, R175, UR5, -R183 ;  /* 0x00000005afa87c23 */ /* 0x000fe200080108b7 */
[----:B------:R-:W-:Y:S01]  /*9fb0*/  FADD.FTZ R174, R204, R21 ;  /* 0x00000015ccae7221 */ /* 0x000fe20000010000 */
[----:B------:R-:W1:Y:S01]  /*9fc0*/  MUFU.EX2 R20, R20 ;  /* 0x0000001400147308 */ /* 0x000e620000000800 */
[----:B------:R-:W-:Y:S01]  /*9fd0*/  @!P1 PRMT R14, RZ, 0x654, R14 ;  /* 0x00000654ff0e9816 */ /* 0x000fe2000000000e */
[--C-:B------:R-:W-:Y:S01]  /*9fe0*/  FFMA.FTZ R197, R162, UR5, -R183.reuse ;  /* 0x00000005a2c57c23 */ /* 0x100fe200080108b7 */
[----:B------:R-:W-:Y:S01]  /*9ff0*/  FADD.FTZ R21, R167, R174 ;  /* 0x000000aea7157221 */ /* 0x000fe20000010000 */
[--C-:B------:R-:W-:Y:S01]  /*a000*/  FFMA.FTZ R162, R163, UR5, -R183.reuse ;  /* 0x00000005a3a27c23 */ /* 0x100fe200080108b7 */
[--C-:B------:R-:W-:Y:S01]  /*a010*/  FFMA.FTZ R199, R166, UR5, -R183.reuse ;  /* 0x00000005a6c77c23 */ /* 0x100fe200080108b7 */
[----:B------:R-:W-:Y:S01]  /*a020*/  FFMA.FTZ R164, R164, UR5, -R183 ;  /* 0x00000005a4a47c23 */ /* 0x000fe200080108b7 */
[----:B------:R-:W-:Y:S01]  /*a030*/  FADD.FTZ R174, R206, R21 ;  /* 0x00000015ceae7221 */ /* 0x000fe20000010000 */
[----:B------:R-:W2:Y:S01]  /*a040*/  MUFU.EX2 R211, R211 ;  /* 0x000000d300d37308 */ /* 0x000ea20000000800 */
[----:B0-----:R-:W-:Y:S01]  /*a050*/  FFMA.FTZ R5, R2, R5, R209 ;  /* 0x0000000502057223 */ /* 0x001fe200000100d1 */
[--C-:B------:R-:W-:Y:S01]  /*a060*/  FFMA.FTZ R155, R155, UR5, -R183.reuse ;  /* 0x000000059b9b7c23 */ /* 0x100fe200080108b7 */
[----:B------:R-:W-:Y:S01]  /*a070*/  FADD.FTZ R21, R165, R174 ;  /* 0x000000aea5157221 */ /* 0x000fe20000010000 */
[--C-:B------:R-:W-:Y:S01]  /*a080*/  FFMA.FTZ R158, R158, UR5, -R183.reuse ;  /* 0x000000059e9e7c23 */ /* 0x100fe200080108b7 */
[----:B------:R-:W-:Y:S01]  /*a090*/  FFMA.FTZ R172, R172, UR5, -R183 ;  /* 0x00000005acac7c23 */ /* 0x000fe200080108b7 */
[----:B------:R-:W-:-:S02]  /*a0a0*/  IMAD.U32 R159, RZ, RZ, UR4 ;  /* 0x00000004ff9f7e24 */ /* 0x000fc4000f8e00ff */
[----:B------:R-:W-:Y:S01]  /*a0b0*/  FADD.FTZ R174, R200, R21 ;  /* 0x00000015c8ae7221 */ /* 0x000fe20000010000 */
[----:B------:R-:W0:Y:S01]  /*a0c0*/  MUFU.EX2 R170, R170 ;  /* 0x000000aa00aa7308 */ /* 0x000e220000000800 */
[----:B------:R-:W-:Y:S01]  /*a0d0*/  PLOP3.LUT P2, PT, PT, PT, UP0, 0x80, 0x0 ;  /* 0x000000000000781c */ /* 0x000fe20003f4f008 */
[----:B------:R-:W-:Y:S02]  /*a0e0*/  @!P1 VIADD R159, R159, 0x38860 ;  /* 0x000388609f9f9836 */ /* 0x000fe40000000000 */
[----:B------:R-:W-:Y:S01]  /*a0f0*/  FADD.FTZ R21, R169, R174 ;  /* 0x000000aea9157221 */ /* 0x000fe20000010000 */
[----:B------:R-:W-:Y:S01]  /*a100*/  UIADD3 UR4, UR11, -0x1, URZ ;  /* 0xffffffff0b047890 */ /* 0x000fe2000fffe03f */
[----:B-1----:R-:W-:Y:S02]  /*a110*/  F2FP.BF16.F32.PACK_AB R209, R20, R209 ;  /* 0x000000d114d1723e */ /* 0x002fe400000010ff */
[----:B------:R-:W-:Y:S01]  /*a120*/  FADD.FTZ R166, R202, R21 ;  /* 0x00000015caa67221 */ /* 0x000fe20000010000 */
[----:B------:R-:W1:Y:S01]  /*a130*/  MUFU.EX2 R205, R205 ;  /* 0x000000cd00cd7308 */ /* 0x000e620000000800 */
[----:B------:R-:W-:Y:S01]  /*a140*/  @!P1 PRMT R159, RZ, 0x654, R159 ;  /* 0x00000654ff9f9816 */ /* 0x000fe2000000009f */
[----:B------:R-:W-:-:S02]  /*a150*/  IMAD.U32 R229, RZ, RZ, UR4 ;  /* 0x00000004ffe57e24 */ /* 0x000fc4000f8e00ff */
[----:B------:R-:W-:Y:S01]  /*a160*/  FADD.FTZ R21, R153, R166 ;  /* 0x000000a699157221 */ /* 0x000fe20000010000 */
[----:B------:R-:W-:Y:S02]  /*a170*/  F2FP.BF16.F32.PACK_AB R208, R208, R177 ;  /* 0x000000b1d0d0723e */ /* 0x000fe400000010ff */
[----:B------:R-:W-:Y:S01]  /*a180*/  F2FP.BF16.F32.PACK_AB R210, R161, R210 ;  /* 0x000000d2a1d2723e */ /* 0x000fe200000010ff */
[----:B------:R-:W-:Y:S01]  /*a190*/  FADD.FTZ R166, R196, R21 ;  /* 0x00000015c4a67221 */ /* 0x000fe20000010000 */
[----:B------:R-:W3:Y:S01]  /*a1a0*/  MUFU.EX2 R176, R176 ;  /* 0x000000b000b07308 */ /* 0x000ee20000000800 */
[----:B------:R-:W-:Y:S02]  /*a1b0*/  F2FP.BF16.F32.PACK_AB R204, R167, R204 ;  /* 0x000000cca7cc723e */ /* 0x000fe400000010ff */
[----:B------:R-:W-:Y:S01]  /*a1c0*/  FADD.FTZ R21, R173, R166 ;  /* 0x000000a6ad157221 */ /* 0x000fe20000010000 */
[----:B------:R-:W-:Y:S02]  /*a1d0*/  F2FP.BF16.F32.PACK_AB R206, R165, R206 ;  /* 0x000000cea5ce723e */ /* 0x000fe400000010ff */
[----:B------:R-:W-:Y:S01]  /*a1e0*/  F2FP.BF16.F32.PACK_AB R200, R169, R200 ;  /* 0x000000c8a9c8723e */ /* 0x000fe200000010ff */
[----:B------:R-:W-:Y:S01]  /*a1f0*/  FADD.FTZ R166, R198, R21 ;  /* 0x00000015c6a67221 */ /* 0x000fe20000010000 */
[----:B------:R-:W4:Y:S01]  /*a200*/  MUFU.EX2 R207, R207 ;  /* 0x000000cf00cf7308 */ /* 0x000f220000000800 */
[----:B------:R-:W-:-:S02]  /*a210*/  F2FP.BF16.F32.PACK_AB R202, R153, R202 ;  /* 0x000000ca99ca723e */ /* 0x000fc400000010ff */
[----:B------:R-:W-:Y:S01]  /*a220*/  FADD.FTZ R21, R157, R166 ;  /* 0x000000a69d157221 */ /* 0x000fe20000010000 */
[----:B------:R-:W-:Y:S02]  /*a230*/  F2FP.BF16.F32.PACK_AB R196, R173, R196 ;  /* 0x000000c4adc4723e */ /* 0x000fe400000010ff */
[----:B------:R-:W-:Y:S02]  /*a240*/  F2FP.BF16.F32.PACK_AB R198, R157, R198 ;  /* 0x000000c69dc6723e */ /* 0x000fe400000010ff */
[----:B------:R-:W5:Y:S08]  /*a250*/  MUFU.EX2 R178, R178 ;  /* 0x000000b200b27308 */ /* 0x000f700000000800 */
[----:B------:R-:W5:Y:S08]  /*a260*/  MUFU.EX2 R201, R201 ;  /* 0x000000c900c97308 */ /* 0x000f700000000800 */
[----:B------:R-:W5:Y:S08]  /*a270*/  MUFU.EX2 R160, R160 ;  /* 0x000000a000a07308 */ /* 0x000f700000000800 */
[----:B------:R-:W5:Y:S08]  /*a280*/  MUFU.EX2 R203, R203 ;  /* 0x000000cb00cb7308 */ /* 0x000f700000000800 */
[----:B------:R-:W5:Y:S08]  /*a290*/  MUFU.EX2 R168, R168 ;  /* 0x000000a800a87308 */ /* 0x000f700000000800 */
[----:B------:R-:W5:Y:S08]  /*a2a0*/  MUFU.EX2 R197, R197 ;  /* 0x000000c500c57308 */ /* 0x000f700000000800 */
[----:B------:R-:W5:Y:S01]  /*a2b0*/  MUFU.EX2 R162, R162 ;  /* 0x000000a200a27308 */ /* 0x000f620000000800 */
[----:B------:R-:W-:-:S02]  /*a2c0*/  WARPGROUP.DEPBAR.LE gsb0, 0x0 ;  /* 0x00008000000079c5 */ /* 0x000fc40000010000 */
[----:B------:R2:W-:Y:S05]  /*a2d0*/  @!P1 SYNCS.ARRIVE.TRANS64.RED.A1T0 RZ, [R14+URZ], RZ ;  /* 0x000000ff0eff99a7 */ /* 0x0005ea000810043f */
[----:B------:R-:W5:Y:S01]  /*a2e0*/  MUFU.EX2 R199, R199 ;  /* 0x000000c700c77308 */ /* 0x000f620000000800 */
[----:B------:R-:W-:Y:S01]  /*a2f0*/  FFMA.FTZ R193, R154, UR5, -R183 ;  /* 0x000000059ac17c23 */ /* 0x000fe200080108b7 */
[----:B------:R-:W-:Y:S02]  /*a300*/  F2FP.BF16.F32.PACK_AB R192, R181, R152 ;  /* 0x00000098b5c0723e */ /* 0x000fe400000010ff */
[----:B------:R-:W-:Y:S01]  /*a310*/  F2FP.BF16.F32.PACK_AB R194, R171, R156 ;  /* 0x0000009cabc2723e */ /* 0x000fe200000010ff */
[----:B--2---:R-:W-:-:S03]  /*a320*/  FADD.FTZ R14, R20, R5 ;  /* 0x00000005140e7221 */ /* 0x004fc60000010000 */
[----:B------:R2:W5:Y:S01]  /*a330*/  MUFU.EX2 R154, R164 ;  /* 0x000000a4009a7308 */ /* 0x0005620000000800 */
[----:B------:R1:W-:Y:S01]  /*a340*/  @!P1 SYNCS.ARRIVE.TRANS64.RED.A1T0 RZ, [R159+URZ], RZ ;  /* 0x000000ff9fff99a7 */ /* 0x0003e2000810043f */
[----:B------:R-:W-:Y:S02]  /*a350*/  IMAD.MOV.U32 R20, RZ, RZ, R4 ;  /* 0x000000ffff147224 */ /* 0x000fe400078e0004 */
[----:B------:R-:W-:Y:S01]  /*a360*/  FADD.FTZ R5, R211, R14 ;  /* 0x0000000ed3057221 */ /* 0x000fe20000010000 */
[----:B0-----:R-:W-:-:S03]  /*a370*/  F2FP.BF16.F32.PACK_AB R211, R170, R211 ;  /* 0x000000d3aad3723e */ /* 0x001fc600000010ff */
[----:B------:R-:W-:Y:S01]  /*a380*/  FADD.FTZ R14, R170, R5 ;  /* 0x00000005aa0e7221 */ /* 0x000fe20000010000 */
[----:B------:R-:W0:Y:S01]  /*a390*/  MUFU.EX2 R193, R193 ;  /* 0x000000c100c17308 */ /* 0x000e220000000800 */
[----:B--2---:R-:W-:Y:S02]  /*a3a0*/  FADD.FTZ R164, R152, R21 ;  /* 0x0000001598a47221 */ /* 0x004fe40000010000 */
[----:B-1----:R-:W-:Y:S01]  /*a3b0*/  FADD.FTZ R5, R205, R14 ;  /* 0x0000000ecd057221 */ /* 0x002fe20000010000 */
[C---:B---3--:R-:W-:Y:S01]  /*a3c0*/  F2FP.BF16.F32.PACK_AB R205, R176.reuse, R205 ;  /* 0x000000cdb0cd723e */ /* 0x048fe200000010ff */
[----:B------:R-:W-:Y:S02]  /*a3d0*/  FADD.FTZ R21, R181, R164 ;  /* 0x000000a4b5157221 */ /* 0x000fe40000010000 */
[----:B------:R-:W-:Y:S01]  /*a3e0*/  FADD.FTZ R14, R176, R5 ;  /* 0x00000005b00e7221 */ /* 0x000fe20000010000 */
[----:B------:R-:W1:Y:S01]  /*a3f0*/  MUFU.EX2 R155, R155 ;  /* 0x0000009b009b7308 */ /* 0x000e620000000800 */
[----:B------:R-:W-:Y:S01]  /*a400*/  FADD.FTZ R164, R156, R21 ;  /* 0x000000159ca47221 */ /* 0x000fe20000010000 */
[----:B------:R-:W-:-:S02]  /*a410*/  IMAD.MOV.U32 R21, RZ, RZ, R3 ;  /* 0x000000ffff157224 */ /* 0x000fc400078e0003 */
[----:B----4-:R-:W-:Y:S01]  /*a420*/  FADD.FTZ R5, R207, R14 ;  /* 0x0000000ecf057221 */ /* 0x010fe20000010000 */
[----:B-----5:R-:W-:-:S03]  /*a430*/  F2FP.BF16.F32.PACK_AB R207, R178, R207 ;  /* 0x000000cfb2cf723e */ /* 0x020fc600000010ff */
[----:B------:R-:W-:Y:S01]  /*a440*/  FADD.FTZ R14, R178, R5 ;  /* 0x00000005b20e7221 */ /* 0x000fe20000010000 */
[----:B------:R-:W2:Y:S03]  /*a450*/  MUFU.EX2 R195, R158 ;  /* 0x0000009e00c37308 */ /* 0x000ea60000000800 */
[----:B------:R-:W-:Y:S01]  /*a460*/  FADD.FTZ R5, R201, R14 ;  /* 0x0000000ec9057221 */ /* 0x000fe20000010000 */
[----:B------:R-:W-:-:S03]  /*a470*/  F2FP.BF16.F32.PACK_AB R201, R160, R201 ;  /* 0x000000c9a0c9723e */ /* 0x000fc600000010ff */
[----:B------:R-:W-:Y:S01]  /*a480*/  FADD.FTZ R14, R160, R5 ;  /* 0x00000005a00e7221 */ /* 0x000fe20000010000 */
[----:B------:R-:W3:Y:S03]  /*a490*/  MUFU.EX2 R172, R172 ;  /* 0x000000ac00ac7308 */ /* 0x000ee60000000800 */
[----:B------:R-:W-:Y:S01]  /*a4a0*/  FADD.FTZ R5, R203, R14 ;  /* 0x0000000ecb057221 */ /* 0x000fe20000010000 */
[----:B------:R-:W-:-:S03]  /*a4b0*/  F2FP.BF16.F32.PACK_AB R203, R168, R203 ;  /* 0x000000cba8cb723e */ /* 0x000fc600000010ff */
[----:B------:R-:W-:-:S04]  /*a4c0*/  FADD.FTZ R14, R168, R5 ;  /* 0x00000005a80e7221 */ /* 0x000fc80000010000 */
[----:B------:R-:W-:Y:S01]  /*a4d0*/  FADD.FTZ R5, R197, R14 ;  /* 0x0000000ec5057221 */ /* 0x000fe20000010000 */
[----:B------:R-:W-:-:S03]  /*a4e0*/  F2FP.BF16.F32.PACK_AB R197, R162, R197 ;  /* 0x000000c5a2c5723e */ /* 0x000fc600000010ff */
[----:B------:R-:W-:-:S04]  /*a4f0*/  FADD.FTZ R14, R162, R5 ;  /* 0x00000005a20e7221 */ /* 0x000fc80000010000 */
[----:B------:R-:W-:Y:S01]  /*a500*/  FADD.FTZ R5, R199, R14 ;  /* 0x0000000ec7057221 */ /* 0x000fe20000010000 */
[----:B------:R-:W-:Y:S01]  /*a510*/  FADD.FTZ R14, R171, R164 ;  /* 0x000000a4ab0e7221 */ /* 0x000fe20000010000 */
[C---:B------:R-:W-:Y:S02]  /*a520*/  F2FP.BF16.F32.PACK_AB R199, R154.reuse, R199 ;  /* 0x000000c79ac7723e */ /* 0x040fe400000010ff */
[----:B------:R-:W-:-:S04]  /*a530*/  FADD.FTZ R152, R154, R5 ;  /* 0x000000059a987221 */ /* 0x000fc80000010000 */
[----:B0-----:R-:W-:Y:S01]  /*a540*/  FADD.FTZ R152, R193, R152 ;  /* 0x00000098c1987221 */ /* 0x001fe20000010000 */
[----:B-1----:R-:W-:-:S03]  /*a550*/  F2FP.BF16.F32.PACK_AB R193, R155, R193 ;  /* 0x000000c19bc1723e */ /* 0x002fc600000010ff */
[----:B------:R-:W-:-:S04]  /*a560*/  FADD.FTZ R152, R155, R152 ;  /* 0x000000989b987221 */ /* 0x000fc80000010000 */
[----:B--2---:R-:W-:Y:S01]  /*a570*/  FADD.FTZ R152, R195, R152 ;  /* 0x00000098c3987221 */ /* 0x004fe20000010000 */
[----:B---3--:R-:W-:-:S03]  /*a580*/  F2FP.BF16.F32.PACK_AB R195, R172, R195 ;  /* 0x000000c3acc3723e */ /* 0x008fc600000010ff */
[----:B------:R-:W-:Y:S01]  /*a590*/  FADD.FTZ R5, R172, R152 ;  /* 0x00000098ac057221 */ /* 0x000fe20000010000 */
[----:B------:R-:W-:Y:S06]  /*a5a0*/  @P2 BRA `(.L_x_2101) ;  /* 0xffffffbc00b02947 */ /* 0x000fec000383ffff */
[----:B------:R-:W-:-:S07]  /*a5b0*/  IMAD.U32 R227, RZ, RZ, UR4 ;  /* 0x00000004ffe37e24 */ /* 0x000fce000f8e00ff */
.L_x_2092:
[----:B------:R-:W-:-:S13]  /*a5c0*/  R2UR UR4, R227 ;  /* 0x00000000e30472ca */ /* 0x000fda00000e0000 */
[----:B------:R-:W-:-:S13]  /*a5d0*/  ISETP.LE.AND P2, PT, RZ, UR4, PT ;  /* 0x00000004ff007c0c */ /* 0x000fda000bf43270 */
[----:B------:R-:W-:Y:S05]  /*a5e0*/  @!P2 BRA `(.L_x_2102) ;  /* 0x0000003c00cca947 */ /* 0x000fea0003800000 */
[----:B------:R-:W-:Y:S01]  /*a5f0*/  R2UR UR4, R16 ;  /* 0x00000000100472ca */ /* 0x000fe200000e0000 */
[----:B------:R-:W-:Y:S01]  /*a600*/  IMAD.MOV.U32 R20, RZ, RZ, R3 ;  /* 0x000000ffff147224 */ /* 0x000fe200078e0003 */
[----:B------:R-:W-:Y:S01]  /*a610*/  MOV R19, R4 ;  /* 0x0000000400137202 */ /* 0x000fe20000000f00 */
[----:B------:R-:W-:Y:S01]  /*a620*/  IMAD.U32 R22, RZ, RZ, UR60 ;  /* 0x0000003cff167e24 */ /* 0x000fe2000f8e00ff */
[----:B------:R-:W-:-:S09]  /*a630*/  ULDC UR61, c[0x0][0x9d8] ;  /* 0x00027600003d7ab9 */ /* 0x000fd20000000800 */
[----:B------:R-:W-:-:S07]  /*a640*/  IMAD.U32 R21, RZ, RZ, UR4 ;  /* 0x00000004ff157e24 */ /* 0x000fce000f8e00ff */
.L_x_2111:
        /* <DEDUP_REMOVED lines=10> */
.L_x_2103:
[----:B------:R-:W-:Y:S02]  /*a6f0*/  R2UR UR4, R17 ;  /* 0x00000000110472ca */ /* 0x000fe400000e0000 */
[----:B------:R-:W-:-:S11]  /*a700*/  R2UR UR5, R16 ;  /* 0x00000000100572ca */ /* 0x000fd600000e0000 */
[----:B------:R-:W-:Y:S02]  /*a710*/  ULEA UR4, UR60, UR4, 0x3 ;  /* 0x000000043c047291 */ /* 0x000fe4000f8e183f */
[----:B------:R-:W-:-:S05]  /*a720*/  IMAD.U32 R3, RZ, RZ, UR5 ;  /* 0x00000005ff037e24 */ /* 0x000fca000f8e00ff */
[----:B------:R-:W-:-:S04]  /*a730*/  SHF.L.U32 R3, R3, 0x1f, RZ ;  /* 0x0000001f03037819 */ /* 0x000fc800000006ff */
[----:B------:R0:W1:Y:S01]  /*a740*/  SYNCS.PHASECHK.TRANS64.TRYWAIT P2, [UR4+0x38830], R3 ;  /* 0x03883003ff0075a7 */ /* 0x0000620008040144 */
[----:B------:R-:W-:Y:S05]  /*a750*/  @!P0 BRA `(.L_x_2104) ;  /* 0x0000000000048947 */ /* 0x000fea0003800000 */
[----:B------:R-:W-:Y:S01]  /*a760*/  BPT.TRAP 0x1 ;  /* 0x000000040000795c */ /* 0x000fe20000300000 */
.L_x_2104:
[----:B-1----:R-:W-:Y:S05]  /*a770*/  @P2 BRA `(.L_x_2105) ;  /* 0x0000000000082947 */ /* 0x002fea0003800000 */
[----:B------:R-:W1:Y:S02]  /*a780*/  SYNCS.PHASECHK.TRANS64.TRYWAIT P2, [UR4+0x38830], R3 ;  /* 0x03883003ff0075a7 */ /* 0x000e640008040144 */
[----:B-1----:R-:W-:Y:S05]  /*a790*/  @!P2 BRA `(.L_x_2106) ;  /* 0x000000d80078a947 */ /* 0x002fea0003800000 */
.L_x_2105:
        /* <DEDUP_REMOVED lines=617> */
[----:B------:R-:W-:-:S03]  /*ce30*/  UIADD3 UR6, UR4, 0x906, URZ ;  /* 0x0000090604067890 */ /* 0x000fc6000fffe03f */
        /* <DEDUP_REMOVED lines=25> */
.L_x_2107:
        /* <DEDUP_REMOVED lines=9> */
.L_x_2108:
[----:B---3--:R-:W-:Y:S05]  /*d060*/  @P2 BRA `(.L_x_2109) ;  /* 0x0000000000082947 */ /* 0x008fea0003800000 */
[----:B------:R-:W3:Y:S02]  /*d070*/  SYNCS.PHASECHK.TRANS64.TRYWAIT P2, [UR4+0x38850], R0 ;  /* 0x03885000ff0075a7 */ /* 0x000ee40008040144 */
[----:B---3--:R-:W-:Y:S05]  /*d080*/  @!P2 BRA `(.L_x_2110) ;  /* 0x000000b00054a947 */ /* 0x008fea0003800000 */
.L_x_2109:
[----:B------:R-:W-:Y:S01]  /*d090*/  R2UR UR11, R17 ;  /* 0x00000000110b72ca */ /* 0x000fe200000e0000 */
[----:B------:R-:W-:Y:S01]  /*d0a0*/  WARPGROUP.ARRIVE ;  /* 0x00000000000079c5 */ /* 0x000fe20000000000 */
[----:B------:R-:W-:Y:S01]  /*d0b0*/  R2UR UR6, R22 ;  /* 0x00000000160672ca */ /* 0x000fe200000e0000 */
[----:B------:R-:W-:Y:S01]  /*d0c0*/  UMOV UR7, 0x40000040 ;  /* 0x4000004000077882 */ /* 0x000fe20000000000 */
[----:B------:R-:W-:Y:S01]  /*d0d0*/  FMUL.FTZ R2, R184, UR61 ;  /* 0x0000003db8027c20 */ /* 0x000fe20008410000 */
[----:B01----:R-:W-:Y:S01]  /*d0e0*/  FMUL.FTZ R3, R185, UR61 ;  /* 0x0000003db9037c20 */ /* 0x003fe20008410000 */
[----:B------:R-:W-:Y:S01]  /*d0f0*/  FMUL.FTZ R184, R188, UR61 ;  /* 0x0000003dbcb87c20 */ /* 0x000fe20008410000 */
[----:B------:R-:W-:Y:S01]  /*d100*/  FMUL.FTZ R185, R189, UR61 ;  /* 0x0000003dbdb97c20 */ /* 0x000fe20008410000 */
[----:B------:R-:W-:Y:S01]  /*d110*/  FMUL.FTZ R176, R176, UR61 ;  /* 0x0000003db0b07c20 */ /* 0x000fe20008410000 */
[----:B------:R-:W-:Y:S01]  /*d120*/  FMUL.FTZ R22, R187, UR61 ;  /* 0x0000003dbb167c20 */ /* 0x000fe20008410000 */
[----:B------:R-:W2:Y:S01]  /*d130*/  MUFU.TANH R2, R2 ;  /* 0x0000000200027308 */ /* 0x000ea20000002400 */
[----:B------:R-:W-:Y:S01]  /*d140*/  FMUL.FTZ R187, R177, UR61 ;  /* 0x0000003db1bb7c20 */ /* 0x000fe20008410000 */
[----:B------:R-:W-:Y:S01]  /*d150*/  FMUL.FTZ R177, R178, UR61 ;  /* 0x0000003db2b17c20 */ /* 0x000fe20008410000 */
[----:B------:R-:W-:Y:S01]  /*d160*/  UIADD3 UR5, UR11, 0x400, URZ ;  /* 0x000004000b057890 */ /* 0x000fe2000fffe03f */
[----:B------:R-:W-:Y:S01]  /*d170*/  FMUL.FTZ R178, R179, UR61 ;  /* 0x0000003db3b27c20 */ /* 0x000fe20008410000 */
[----:B------:R-:W-:Y:S01]  /*d180*/  FMUL.FTZ R179, R182, UR61 ;  /* 0x0000003db6b37c20 */ /* 0x000fe20008410000 */
[----:B------:R-:W-:Y:S01]  /*d190*/  FMUL.FTZ R182, R168, UR61 ;  /* 0x0000003da8b67c20 */ /* 0x000fe20008410000 */
[----:B------:R-:W-:Y:S01]  /*d1a0*/  USHF.R.U32.HI UR5, URZ, 0x4, UR5 ;  /* 0x000000043f057899 */ /* 0x000fe20008011605 */
[----:B------:R-:W0:Y:S01]  /*d1b0*/  MUFU.TANH R3, R3 ;  /* 0x0000000300037308 */ /* 0x000e220000002400 */
[----:B------:R-:W-:Y:S01]  /*d1c0*/  FMUL.FTZ R180, R180, UR61 ;  /* 0x0000003db4b47c20 */ /* 0x000fe20008410000 */
[----:B------:R-:W-:Y:S01]  /*d1d0*/  FMUL.FTZ R168, R169, UR61 ;  /* 0x0000003da9a87c20 */ /* 0x000fe20008410000 */
[----:B------:R-:W-:Y:S01]  /*d1e0*/  ULOP3.LUT UR5, UR5, 0x3fff, URZ, 0xc0, !UPT ;  /* 0x00003fff05057892 */ /* 0x000fe2000f8ec03f */
[----:B------:R-:W-:Y:S01]  /*d1f0*/  FMUL.FTZ R169, R172, UR61 ;  /* 0x0000003daca97c20 */ /* 0x000fe20008410000 */
[----:B------:R-:W-:Y:S01]  /*d200*/  FMUL.FTZ R172, R173, UR61 ;  /* 0x0000003dadac7c20 */ /* 0x000fe20008410000 */
[----:B------:R-:W-:Y:S01]  /*d210*/  FMUL.FTZ R181, R181, UR61 ;  /* 0x0000003db5b57c20 */ /* 0x000fe20008410000 */
[----:B------:R-:W-:Y:S01]  /*d220*/  ULOP3.LUT UR5, UR5, 0x2800000, URZ, 0xfc, !UPT ;  /* 0x0280000005057892 */ /* 0x000fe2000f8efc3f */
[----:B------:R-:W1:Y:S01]  /*d230*/  MUFU.TANH R184, R184 ;  /* 0x000000b800b87308 */ /* 0x000e620000002400 */
[----:B--2---:R-:W-:Y:S01]  /*d240*/  FMNMX.FTZ R0, R2, R19, !PT ;  /* 0x0000001302007209 */ /* 0x004fe20007810000 */
[----:B------:R-:W-:Y:S01]  /*d250*/  FMUL.FTZ R160, R160, UR61 ;  /* 0x0000003da0a07c20 */ /* 0x000fe20008410000 */
[----:B------:R-:W-:Y:S01]  /*d260*/  UIMAD UR10, UR6, 0xa00, UR5 ;  /* 0x00000a00060a78a4 */ /* 0x000fe2000f8e0205 */
[----:B------:R-:W-:Y:S01]  /*d270*/  FMUL.FTZ R161, R161, UR61 ;  /* 0x0000003da1a17c20 */ /* 0x000fe20008410000 */
[----:B------:R-:W-:Y:S01]  /*d280*/  FMUL.FTZ R164, R164, UR61 ;  /* 0x0000003da4a47c20 */ /* 0x000fe20008410000 */
[----:B------:R-:W-:Y:S01]  /*d290*/  FMUL.FTZ R165, R165, UR61 ;  /* 0x0000003da5a57c20 */ /* 0x000fe20008410000 */
[----:B------:R-:W-:Y:S01]  /*d2a0*/  FMUL.FTZ R188, R156, UR61 ;  /* 0x0000003d9cbc7c20 */ /* 0x000fe20008410000 */
[----:B------:R-:W2:Y:S01]  /*d2b0*/  MUFU.TANH R185, R185 ;  /* 0x000000b900b97308 */ /* 0x000ea20000002400 */
[----:B0-----:R-:W-:Y:S01]  /*d2c0*/  FMNMX.FTZ R173, R3, R0, !PT ;  /* 0x0000000003ad7209 */ /* 0x001fe20007810000 */
[----:B------:R-:W-:Y:S01]  /*d2d0*/  UMOV UR6, UR10 ;  /* 0x0000000a00067c82 */ /* 0x000fe20008000000 */
[----:B------:R-:W-:Y:S01]  /*d2e0*/  FMUL.FTZ R156, R157, UR61 ;  /* 0x0000003d9d9c7c20 */ /* 0x000fe20008410000 */
[----:B------:R-:W-:Y:S01]  /*d2f0*/  HGMMA.64x256x16.F32.BF16 R24, R208, gdesc[UR4].tnspB, R24, gsb0 ;  /* 0x43e00004d0187df0 */ /* 0x000fe20008001818 */
[----:B------:R-:W-:Y:S01]  /*d300*/  UIADD3 UR6, UR10, 0x80, URZ ;  /* 0x000000800a067890 */ /* 0x000fe2000fffe03f */
[----:B------:R-:W-:Y:S01]  /*d310*/  FMUL.FTZ R157, R170, UR61 ;  /* 0x0000003daa9d7c20 */ /* 0x000fe20008410000 */
[----:B------:R-:W-:Y:S01]  /*d320*/  UMOV UR7, 0x40000040 ;  /* 0x4000004000077882 */ /* 0x000fe20000000000 */
[----:B------:R-:W0:Y:S01]  /*d330*/  MUFU.TANH R176, R176 ;  /* 0x000000b000b07308 */ /* 0x000e220000002400 */
        /* <DEDUP_REMOVED lines=9> */
[----:B------:R-:W-:Y:S01]  /*d3d0*/  ULDC UR14, c[0x0][0x988] ;  /* 0x00026200000e7ab9 */ /* 0x000fe20000000800 */
[----:B------:R-:W-:Y:S01]  /*d3e0*/  FMUL.FTZ R162, R162, UR61 ;  /* 0x0000003da2a27c20 */ /* 0x000fe20008410000 */
[----:B------:R-:W-:Y:S01]  /*d3f0*/  UMOV UR5, UR14 ;  /* 0x0000000e00057c82 */ /* 0x000fe20008000000 */
[----:B------:R-:W-:Y:S01]  /*d400*/  FMUL.FTZ R163, R163, UR61 ;  /* 0x0000003da3a37c20 */ /* 0x000fe20008410000 */
[----:B------:R-:W-:Y:S01]  /*d410*/  FMUL.FTZ R166, R166, UR61 ;  /* 0x0000003da6a67c20 */ /* 0x000fe20008410000 */
[----:B------:R-:W-:Y:S01]  /*d420*/  FMUL.FTZ R167, R167, UR61 ;  /* 0x0000003da7a77c20 */ /* 0x000fe20008410000 */
[----:B------:R-:W2:Y:S01]  /*d430*/  MUFU.TANH R180, R180 ;  /* 0x000000b400b47308 */ /* 0x000ea20000002400 */
[----:B0-----:R-:W-:Y:S01]  /*d440*/  FMNMX.FTZ R0, R176, R173, !PT ;  /* 0x000000adb0007209 */ /* 0x001fe20007810000 */
[----:B------:R-:W-:Y:S01]  /*d450*/  FMUL.FTZ R154, R154, UR61 ;  /* 0x0000003d9a9a7c20 */ /* 0x000fe20008410000 */
[----:B------:R-:W-:Y:S01]  /*d460*/  FMUL.FTZ R155, R155, UR61 ;  /* 0x0000003d9b9b7c20 */ /* 0x000fe20008410000 */
[----:B------:R-:W-:Y:S01]  /*d470*/  FMUL.FTZ R158, R158, UR61 ;  /* 0x0000003d9e9e7c20 */ /* 0x000fe20008410000 */
[----:B------:R-:W-:-:S03]  /*d480*/  FMUL.FTZ R159, R159, UR61 ;  /* 0x0000003d9f9f7c20 */ /* 0x000fc60008410000 */
[----:B------:R-:W0:Y:S01]  /*d490*/  MUFU.TANH R181, R181 ;  /* 0x000000b500b57308 */ /* 0x000e220000002400 */
[----:B-1----:R-:W-:-:S07]  /*d4a0*/  FMNMX.FTZ R173, R187, R0, !PT ;  /* 0x00000000bbad7209 */ /* 0x002fce0007810000 */
[----:B------:R-:W1:Y:S01]  /*d4b0*/  MUFU.TANH R182, R182 ;  /* 0x000000b600b67308 */ /* 0x000e620000002400 */
[----:B--2---:R-:W-:Y:S01]  /*d4c0*/  FMNMX.FTZ R0, R180, R173, !PT ;  /* 0x000000adb4007209 */ /* 0x004fe20007810000 */
[----:B------:R-:W-:Y:S01]  /*d4d0*/  FMUL.FTZ R173, R152, UR61 ;  /* 0x0000003d98ad7c20 */ /* 0x000fe20008410000 */
[----:B------:R-:W-:-:S05]  /*d4e0*/  FMUL.FTZ R152, R153, UR61 ;  /* 0x0000003d99987c20 */ /* 0x000fca0008410000 */
        /* <DEDUP_REMOVED lines=15> */
[----:B-1----:R-:W-:Y:S01]  /*d5e0*/  FMNMX.FTZ R0, R164, R153, !PT ;  /* 0x00000099a4007209 */ /* 0x002fe20007810000 */
[----:B------:R-:W-:-:S06]  /*d5f0*/  FMUL.FTZ R153, R183, UR61 ;  /* 0x0000003db7997c20 */ /* 0x000fcc0008410000 */
        /* <DEDUP_REMOVED lines=9> */
[----:B0-----:R-:W-:-:S05]  /*d690*/  FMNMX.FTZ R183, R156, R183, !PT ;  /* 0x000000b79cb77209 */ /* 0x001fca0007810000 */
[----:B------:R-:W0:Y:S02]  /*d6a0*/  SHFL.BFLY PT, R0, R183, 0x2, 0x1f ;  /* 0x0c401f00b7007f89 */ /* 0x000e2400000e0000 */
[----:B------:R-:W3:Y:S08]  /*d6b0*/  MUFU.TANH R23, R23 ;  /* 0x0000001700177308 */ /* 0x000ef00000002400 */
[----:B------:R-:W4:Y:S08]  /*d6c0*/  MUFU.TANH R186, R186 ;  /* 0x000000ba00ba7308 */ /* 0x000f300000002400 */
[----:B------:R-:W5:Y:S01]  /*d6d0*/  MUFU.TANH R177, R177 ;  /* 0x000000b100b17308 */ /* 0x000f620000002400 */
[----:B0-----:R-:W-:-:S07]  /*d6e0*/  FMNMX.FTZ R0, R183, R0, !PT ;  /* 0x00000000b7007209 */ /* 0x001fce0007810000 */
[----:B------:R-:W0:Y:S01]  /*d6f0*/  MUFU.TANH R178, R178 ;  /* 0x000000b200b27308 */ /* 0x000e220000002400 */
[----:B------:R-:W1:Y:S07]  /*d700*/  SHFL.BFLY PT, R175, R0, 0x1, 0x1f ;  /* 0x0c201f0000af7f89 */ /* 0x000e6e00000e0000 */
[----:B------:R-:W0:Y:S08]  /*d710*/  MUFU.TANH R179, R179 ;  /* 0x000000b300b37308 */ /* 0x000e300000002400 */
[----:B------:R-:W0:Y:S08]  /*d720*/  MUFU.TANH R153, R153 ;  /* 0x0000009900997308 */ /* 0x000e300000002400 */
[----:B------:R-:W0:Y:S01]  /*d730*/  MUFU.TANH R157, R157 ;  /* 0x0000009d009d7308 */ /* 0x000e220000002400 */
[----:B-1----:R-:W-:-:S02]  /*d740*/  FMNMX.FTZ R4, R0, R175, !PT ;  /* 0x000000af00047209 */ /* 0x002fc40007810000 */
[----:B------:R-:W-:-:S03]  /*d750*/  FMNMX.FTZ R175, R21, R20, !PT ;  /* 0x0000001415af7209 */ /* 0x000fc60007810000 */
[----:B------:R-:W-:Y:S01]  /*d760*/  FADD.FTZ R19, -R4, R19 ;  /* 0x0000001304137221 */ /* 0x000fe20000010100 */
[----:B--2---:R-:W-:Y:S01]  /*d770*/  FMNMX.FTZ R0, R22, R175, !PT ;  /* 0x000000af16007209 */ /* 0x004fe20007810000 */
[----:B------:R-:W-:Y:S01]  /*d780*/  FMUL.FTZ R191, R4, UR5 ;  /* 0x0000000504bf7c20 */ /* 0x000fe20008410000 */
[----:B------:R-:W1:Y:S01]  /*d790*/  MUFU.TANH R170, R170 ;  /* 0x000000aa00aa7308 */ /* 0x000e620000002400 */
[----:B------:R-:W-:Y:S01]  /*d7a0*/  FMUL.FTZ R183, R19, UR5 ;  /* 0x0000000513b77c20 */ /* 0x000fe20008410000 */
[----:B---3--:R-:W-:Y:S01]  /*d7b0*/  FMNMX.FTZ R19, R23, R0, !PT ;  /* 0x0000000017137209 */ /* 0x008fe20007810000 */
[--C-:B------:R-:W-:Y:S01]  /*d7c0*/  FFMA.FTZ R175, R2, UR5, -R191.reuse ;  /* 0x0000000502af7c23 */ /* 0x100fe200080108bf */
[--C-:B------:R-:W-:Y:S01]  /*d7d0*/  FFMA.FTZ R189, R185, UR5, -R191.reuse ;  /* 0x00000005b9bd7c23 */ /* 0x100fe200080108bf */
[--C-:B------:R-:W-:Y:S01]  /*d7e0*/  FFMA.FTZ R185, R161, UR5, -R191.reuse ;  /* 0x00000005a1b97c23 */ /* 0x100fe200080108bf */
[----:B----4-:R-:W-:Y:S01]  /*d7f0*/  FMNMX.FTZ R190, R186, R19, !PT ;  /* 0x00000013babe7209 */ /* 0x010fe20007810000 */
[--C-:B------:R-:W-:Y:S01]  /*d800*/  FFMA.FTZ R161, R165, UR5, -R191.reuse ;  /* 0x00000005a5a17c23 */ /* 0x100fe200080108bf */
[----:B------:R-:W2:Y:S01]  /*d810*/  MUFU.TANH R171, R171 ;  /* 0x000000ab00ab7308 */ /* 0x000ea20000002400 */
[--C-:B------:R-:W-:Y:S01]  /*d820*/  FFMA.FTZ R165, R156, UR5, -R191.reuse ;  /* 0x000000059ca57c23 */ /* 0x100fe200080108bf */
[----:B-----5:R-:W-:Y:S01]  /*d830*/  FMNMX.FTZ R19, R177, R190, !PT ;  /* 0x000000beb1137209 */ /* 0x020fe20007810000 */
[----:B------:R-:W-:-:S03]  /*d840*/  FFMA.FTZ R152, R152, UR5, -R191 ;  /* 0x0000000598987c23 */ /* 0x000fc600080108bf */
[----:B0-----:R-:W-:Y:S01]  /*d850*/  FMNMX.FTZ R2, R178, R19, !PT ;  /* 0x00000013b2027209 */ /* 0x001fe20007810000 */
[----:B------:R-:W-:Y:S01]  /*d860*/  FFMA.FTZ R19, R173, UR5, -R191 ;  /* 0x00000005ad137c23 */ /* 0x000fe200080108bf */
[----:B------:R-:W0:Y:S02]  /*d870*/  MUFU.TANH R174, R174 ;  /* 0x000000ae00ae7308 */ /* 0x000e240000002400 */
[----:B------:R-:W-:-:S04]  /*d880*/  FMNMX.FTZ R2, R179, R2, !PT ;  /* 0x00000002b3027209 */ /* 0x000fc80007810000 */
[----:B------:R-:W-:Y:S02]  /*d890*/  FMNMX.FTZ R2, R153, R2, !PT ;  /* 0x0000000299027209 */ /* 0x000fe40007810000 */
[----:B------:R-:W3:Y:S08]  /*d8a0*/  MUFU.TANH R162, R162 ;  /* 0x000000a200a27308 */ /* 0x000ef00000002400 */
[----:B------:R-:W4:Y:S08]  /*d8b0*/  MUFU.TANH R163, R163 ;  /* 0x000000a300a37308 */ /* 0x000f300000002400 */
[----:B------:R-:W5:Y:S08]  /*d8c0*/  MUFU.TANH R166, R166 ;  /* 0x000000a600a67308 */ /* 0x000f700000002400 */
[----:B------:R-:W5:Y:S08]  /*d8d0*/  MUFU.TANH R167, R167 ;  /* 0x000000a700a77308 */ /* 0x000f700000002400 */
[----:B------:R-:W5:Y:S01]  /*d8e0*/  MUFU.TANH R154, R154 ;  /* 0x0000009a009a7308 */ /* 0x000f620000002400 */
[----:B------:R-:W-:-:S02]  /*d8f0*/  WARPGROUP.DEPBAR.LE gsb0, 0x0 ;  /* 0x00008000000079c5 */ /* 0x000fc40000010000 */
[----:B------:R-:W-:Y:S01]  /*d900*/  WARPGROUP.ARRIVE ;  /* 0x00000000000079c5 */ /* 0x000fe20000000000 */
[----:B------:R-:W-:Y:S01]  /*d910*/  FFMA.FTZ R208, R3, UR5, -R191 ;  /* 0x0000000503d07c23 */ /* 0x000fe200080108bf */
[----:B------:R-:W-:-:S03]  /*d920*/  FMNMX.FTZ R3, R157, R2, !PT ;  /* 0x000000029d037209 */ /* 0x000fc60007810000 */
[----:B------:R-:W5:Y:S01]  /*d930*/  MUFU.TANH R155, R155 ;  /* 0x0000009b009b7308 */ /* 0x000f620000002400 */
[----:B------:R-:W-:Y:S01]  /*d940*/  FFMA.FTZ R210, R184, UR5, -R191 ;  /* 0x00000005b8d27c23 */ /* 0x000fe200080108bf */
[----:B------:R-:W-:Y:S01]  /*d950*/  HGMMA.64x256x16.F32.BF16 R24, R204, gdesc[UR4].tnspB, R24, gsb0 ;  /* 0x43e00004cc187df0 */ /* 0x000fe20008001818 */
[----:B------:R-:W-:Y:S01]  /*d960*/  UIADD3 UR6, UR10, 0x100, URZ ;  /* 0x000001000a067890 */ /* 0x000fe2000fffe03f */
[----:B-1----:R-:W-:Y:S01]  /*d970*/  FMNMX.FTZ R2, R170, R3, !PT ;  /* 0x00000003aa027209 */ /* 0x002fe20007810000 */
[----:B------:R-:W-:-:S03]  /*d980*/  UMOV UR7, 0x40000040 ;  /* 0x4000004000077882 */ /* 0x000fc60000000000 */
[----:B------:R-:W1:Y:S01]  /*d990*/  MUFU.TANH R158, R158 ;  /* 0x0000009e009e7308 */ /* 0x000e620000002400 */
[----:B--2---:R-:W-:-:S04]  /*d9a0*/  FMNMX.FTZ R3, R171, R2, !PT ;  /* 0x00000002ab037209 */ /* 0x004fc80007810000 */
[----:B0-----:R-:W-:-:S03]  /*d9b0*/  FMNMX.FTZ R3, R174, R3, !PT ;  /* 0x00000003ae037209 */ /* 0x001fc60007810000 */
[----:B------:R-:W0:Y:S01]  /*d9c0*/  MUFU.TANH R159, R159 ;  /* 0x0000009f009f7308 */ /* 0x000e220000002400 */
[----:B---3--:R-:W-:-:S04]  /*d9d0*/  FMNMX.FTZ R2, R162, R3, !PT ;  /* 0x00000003a2027209 */ /* 0x008fc80007810000 */
[----:B----4-:R-:W-:-:S03]  /*d9e0*/  FMNMX.FTZ R3, R163, R2, !PT ;  /* 0x00000002a3037209 */ /* 0x010fc60007810000 */
[----:B------:R2:W-:Y:S01]  /*d9f0*/  MUFU.EX2 R0, R183 ;  /* 0x000000b700007308 */ /* 0x0005e20000000800 */
[----:B-----5:R-:W-:-:S04]  /*da00*/  FMNMX.FTZ R2, R166, R3, !PT ;  /* 0x00000003a6027209 */ /* 0x020fc80007810000 */
[----:B------:R-:W-:-:S03]  /*da10*/  FMNMX.FTZ R3, R167, R2, !PT ;  /* 0x00000002a7037209 */ /* 0x000fc60007810000 */
[----:B------:R-:W-:Y:S01]  /*da20*/  MUFU.EX2 R175, R175 ;  /* 0x000000af00af7308 */ /* 0x000fe20000000800 */
[----:B------:R-:W-:Y:S01]  /*da30*/  FMNMX.FTZ R2, R154, R3, !PT ;  /* 0x000000039a027209 */ /* 0x000fe20007810000 */
[--C-:B--2---:R-:W-:Y:S01]  /*da40*/  FFMA.FTZ R183, R187, UR5, -R191.reuse ;  /* 0x00000005bbb77c23 */ /* 0x104fe200080108bf */
[--C-:B------:R-:W-:Y:S01]  /*da50*/  FFMA.FTZ R187, R181, UR5, -R191.reuse ;  /* 0x00000005b5bb7c23 */ /* 0x100fe200080108bf */
[----:B------:R-:W-:Y:S01]  /*da60*/  FFMA.FTZ R181, R168, UR5, -R191 ;  /* 0x00000005a8b57c23 */ /* 0x000fe200080108bf */
[----:B------:R-:W-:-:S03]  /*da70*/  FMNMX.FTZ R3, R155, R2, !PT ;  /* 0x000000029b037209 */ /* 0x000fc60007810000 */
[----:B------:R-:W-:Y:S01]  /*da80*/  MUFU.EX2 R208, R208 ;  /* 0x000000d000d07308 */ /* 0x000fe20000000800 */
[----:B-1----:R-:W-:-:S04]  /*da90*/  FMNMX.FTZ R2, R158, R3, !PT ;  /* 0x000000039e027209 */ /* 0x002fc80007810000 */
[----:B0-----:R-:W-:-:S03]  /*daa0*/  FMNMX.FTZ R2, R159, R2, !PT ;  /* 0x000000029f027209 */ /* 0x001fc60007810000 */
[----:B------:R-:W-:Y:S02]  /*dab0*/  MUFU.EX2 R210, R210 ;  /* 0x000000d200d27308 */ /* 0x000fe40000000800 */
[----:B------:R-:W0:Y:S06]  /*dac0*/  SHFL.BFLY PT, R3, R2, 0x2, 0x1f ;  /* 0x0c401f0002037f89 */ /* 0x000e2c00000e0000 */
        /* <DEDUP_REMOVED lines=14> */
[----:B------:R-:W-:Y:S02]  /*dbb0*/  IMAD.U32 R21, RZ, RZ, UR60 ;  /* 0x0000003cff157e24 */ /* 0x000fe4000f8e00ff */
[--C-:B------:R-:W-:Y:S01]  /*dbc0*/  FFMA.FTZ R22, R22, UR5, -R20.reuse ;  /* 0x0000000516167c23 */ /* 0x100fe20008010814 */
[--C-:B------:R-:W-:Y:S01]  /*dbd0*/  FFMA.FTZ R211, R23, UR5, -R20.reuse ;  /* 0x0000000517d37c23 */ /* 0x100fe20008010814 */
[--C-:B------:R-:W-:Y:S01]  /*dbe0*/  FFMA.FTZ R156, R186, UR5, -R20.reuse ;  /* 0x00000005ba9c7c23 */ /* 0x100fe20008010814 */
[----:B------:R-:W-:Y:S01]  /*dbf0*/  MUFU.EX2 R2, R2 ;  /* 0x0000000200027308 */ /* 0x000fe20000000800 */
[----:B------:R-:W-:Y:S01]  /*dc00*/  @!P1 LEA R21, R21, UR11, 0x3 ;  /* 0x0000000b15159c11 */ /* 0x000fe2000f8e18ff */
[--C-:B------:R-:W-:Y:S01]  /*dc10*/  FFMA.FTZ R168, R153, UR5, -R20.reuse ;  /* 0x0000000599a87c23 */ /* 0x100fe20008010814 */
[--C-:B------:R-:W-:Y:S01]  /*dc20*/  FFMA.FTZ R170, R170, UR5, -R20.reuse ;  /* 0x00000005aaaa7c23 */ /* 0x100fe20008010814 */
[--C-:B------:R-:W-:Y:S01]  /*dc30*/  FFMA.FTZ R167, R167, UR5, -R20.reuse ;  /* 0x00000005a7a77c23 */ /* 0x100fe20008010814 */
[----:B------:R-:W-:Y:S01]  /*dc40*/  FFMA.FTZ R154, R154, UR5, -R20 ;  /* 0x000000059a9a7c23 */ /* 0x000fe20008010814 */
[----:B------:R-:W-:-:S02]  /*dc50*/  @!P1 VIADD R21, R21, 0x38840 ;  /* 0x0003884015159836 */ /* 0x000fc40000000000 */
[--C-:B------:R-:W-:Y:S01]  /*dc60*/  FFMA.FTZ R155, R155, UR5, -R20.reuse ;  /* 0x000000059b9b7c23 */ /* 0x100fe20008010814 */
[----:B------:R-:W0:Y:S01]  /*dc70*/  MUFU.EX2 R209, R209 ;  /* 0x000000d100d17308 */ /* 0x000e220000000800 */
[--C-:B------:R-:W-:Y:S01]  /*dc80*/  FFMA.FTZ R158, R158, UR5, -R20.reuse ;  /* 0x000000059e9e7c23 */ /* 0x100fe20008010814 */
[----:B------:R-:W-:Y:S01]  /*dc90*/  FFMA.FTZ R159, R159, UR5, -R20 ;  /* 0x000000059f9f7c23 */ /* 0x000fe20008010814 */
[----:B------:R-:W-:Y:S01]  /*dca0*/  @!P1 PRMT R21, RZ, 0x654, R21 ;  /* 0x00000654ff159816 */ /* 0x000fe20000000015 */
[----:B------:R-:W-:-:S04]  /*dcb0*/  IMAD.U32 R23, RZ, RZ, UR4 ;  /* 0x00000004ff177e24 */ /* 0x000fc8000f8e00ff */
[----:B------:R-:W1:Y:S01]  /*dcc0*/  MUFU.EX2 R22, R22 ;  /* 0x0000001600167308 */ /* 0x000e620000000800 */
[----:B------:R-:W-:-:S05]  /*dcd0*/  @!P1 VIADD R23, R23, 0x38860 ;  /* 0x0003886017179836 */ /* 0x000fca0000000000 */
[----:B------:R-:W-:Y:S02]  /*dce0*/  @!P1 PRMT R23, RZ, 0x654, R23 ;  /* 0x00000654ff179816 */ /* 0x000fe40000000017 */
[----:B------:R-:W2:Y:S01]  /*dcf0*/  MUFU.EX2 R211, R211 ;  /* 0x000000d300d37308 */ /* 0x000ea20000000800 */
[----:B0-----:R-:W-:-:S07]  /*dd00*/  FFMA.FTZ R5, R2, R5, R209 ;  /* 0x0000000502057223 */ /* 0x001fce00000100d1 */
[----:B------:R-:W0:Y:S01]  /*dd10*/  MUFU.EX2 R156, R156 ;  /* 0x0000009c009c7308 */ /* 0x000e220000000800 */
[----:B-1----:R-:W-:-:S07]  /*dd20*/  F2FP.BF16.F32.PACK_AB R209, R22, R209 ;  /* 0x000000d116d1723e */ /* 0x002fce00000010ff */
        /* <DEDUP_REMOVED lines=8> */
[----:B------:R-:W-:Y:S01]  /*ddb0*/  WARPGROUP.ARRIVE ;  /* 0x00000000000079c5 */ /* 0x000fe20000000000 */
[--C-:B------:R-:W-:Y:S01]  /*ddc0*/  FFMA.FTZ R204, R176, UR5, -R191.reuse ;  /* 0x00000005b0cc7c23 */ /* 0x100fe200080108bf */
[--C-:B------:R-:W-:Y:S01]  /*ddd0*/  FFMA.FTZ R205, R177, UR5, -R20.reuse ;  /* 0x00000005b1cd7c23 */ /* 0x100fe20008010814 */
[----:B------:R-:W-:Y:S01]  /*dde0*/  FFMA.FTZ R206, R180, UR5, -R191 ;  /* 0x00000005b4ce7c23 */ /* 0x000fe200080108bf */
[----:B------:R-:W-:Y:S02]  /*ddf0*/  FFMA.FTZ R207, R179, UR5, -R20 ;  /* 0x00000005b3cf7c23 */ /* 0x000fe40008010814 */
[----:B------:R-:W-:Y:S01]  /*de00*/  HGMMA.64x256x16.F32.BF16 R24, R200, gdesc[UR4].tnspB, R24, gsb0 ;  /* 0x43e00004c8187df0 */ /* 0x000fe20008001818 */
[----:B------:R-:W-:Y:S01]  /*de10*/  UIADD3 UR6, UR10, 0x180, URZ ;  /* 0x000001800a067890 */ /* 0x000fe2000fffe03f */
[----:B------:R-:W-:Y:S01]  /*de20*/  MUFU.EX2 R204, R204 ;  /* 0x000000cc00cc7308 */ /* 0x000fe20000000800 */
[----:B------:R-:W-:-:S07]  /*de30*/  UMOV UR7, 0x40000040 ;  /* 0x4000004000077882 */ /* 0x000fce0000000000 */
[----:B------:R-:W1:Y:S08]  /*de40*/  MUFU.EX2 R205, R205 ;  /* 0x000000cd00cd7308 */ /* 0x000e700000000800 */
[----:B------:R-:W-:Y:S08]  /*de50*/  MUFU.EX2 R206, R206 ;  /* 0x000000ce00ce7308 */ /* 0x000ff00000000800 */
[----:B------:R-:W-:Y:S01]  /*de60*/  MUFU.EX2 R207, R207 ;  /* 0x000000cf00cf7308 */ /* 0x000fe20000000800 */
[----:B------:R-:W-:-:S02]  /*de70*/  WARPGROUP.DEPBAR.LE gsb0, 0x0 ;  /* 0x00008000000079c5 */ /* 0x000fc40000010000 */
[----:B------:R-:W-:Y:S01]  /*de80*/  WARPGROUP.ARRIVE ;  /* 0x00000000000079c5 */ /* 0x000fe20000000000 */
[--C-:B------:R-:W-:Y:S01]  /*de90*/  FFMA.FTZ R202, R169, UR5, -R191.reuse ;  /* 0x00000005a9ca7c23 */ /* 0x100fe200080108bf */
[--C-:B------:R-:W-:Y:S01]  /*dea0*/  FFMA.FTZ R169, R172, UR5, -R191.reuse ;  /* 0x00000005aca97c23 */ /* 0x100fe200080108bf */
[--C-:B------:R-:W-:Y:S01]  /*deb0*/  FFMA.FTZ R172, R174, UR5, -R20.reuse ;  /* 0x00000005aeac7c23 */ /* 0x100fe20008010814 */
[----:B------:R-:W-:Y:S01]  /*dec0*/  FFMA.FTZ R200, R182, UR5, -R191 ;  /* 0x00000005b6c87c23 */ /* 0x000fe200080108bf */
[--C-:B------:R-:W-:Y:S01]  /*ded0*/  FFMA.FTZ R201, R157, UR5, -R20.reuse ;  /* 0x000000059dc97c23 */ /* 0x100fe20008010814 */
[----:B------:R-:W-:Y:S01]  /*dee0*/  HGMMA.64x256x16.F32.BF16 R24, R196, gdesc[UR4].tnspB, R24, gsb0 ;  /* 0x43e00004c4187df0 */ /* 0x000fe20008001818 */
[----:B------:R-:W-:Y:S01]  /*def0*/  UIADD3 UR6, UR10, 0x200, URZ ;  /* 0x000002000a067890 */ /* 0x000fe2000fffe03f */
[----:B------:R-:W-:Y:S01]  /*df00*/  FFMA.FTZ R203, R171, UR5, -R20 ;  /* 0x00000005abcb7c23 */ /* 0x000fe20008010814 */
[----:B------:R-:W-:Y:S01]  /*df10*/  UMOV UR7, 0x40000040 ;  /* 0x4000004000077882 */ /* 0x000fe20000000000 */
        /* <DEDUP_REMOVED lines=8> */
[----:B------:R-:W-:Y:S01]  /*dfa0*/  FFMA.FTZ R198, R164, UR5, -R191 ;  /* 0x00000005a4c67c23 */ /* 0x000fe200080108bf */
[--C-:B------:R-:W-:Y:S01]  /*dfb0*/  FFMA.FTZ R164, R178, UR5, -R20.reuse ;  /* 0x00000005b2a47c23 */ /* 0x100fe20008010814 */
[--C-:B------:R-:W-:Y:S01]  /*dfc0*/  FFMA.FTZ R197, R162, UR5, -R20.reuse ;  /* 0x00000005a2c57c23 */ /* 0x100fe20008010814 */
[----:B------:R-:W-:Y:S01]  /*dfd0*/  FADD.FTZ R162, R22, R5 ;  /* 0x0000000516a27221 */ /* 0x000fe20000010000 */
[----:B------:R-:W-:Y:S01]  /*dfe0*/  FFMA.FTZ R199, R166, UR5, -R20 ;  /* 0x00000005a6c77c23 */ /* 0x000fe20008010814 */
[----:B------:R-:W-:Y:S01]  /*dff0*/  HGMMA.64x256x16.F32.BF16 R24, R192, gdesc[UR4].tnspB, R24, gsb0 ;  /* 0x43e00004c0187df0 */ /* 0x000fe20008001818 */
[--C-:B------:R-:W-:Y:S01]  /*e000*/  FFMA.FTZ R196, R160, UR5, -R191.reuse ;  /* 0x00000005a0c47c23 */ /* 0x100fe200080108bf */
[----:B------:R-:W3:Y:S01]  /*e010*/  MUFU.EX2 R164, R164 ;  /* 0x000000a400a47308 */ /* 0x000ee20000000800 */
[----:B--2---:R-:W-:Y:S01]  /*e020*/  FADD.FTZ R5, R211, R162 ;  /* 0x000000a2d3057221 */ /* 0x004fe20000010000 */
[----:B0-----:R-:W-:Y:S01]  /*e030*/  F2FP.BF16.F32.PACK_AB R211, R156, R211 ;  /* 0x000000d39cd3723e */ /* 0x001fe200000010ff */
[----:B------:R-:W-:Y:S01]  /*e040*/  FFMA.FTZ R160, R188, UR5, -R191 ;  /* 0x00000005bca07c23 */ /* 0x000fe200080108bf */
[----:B------:R-:W-:Y:S01]  /*e050*/  R2UR UR6, R227 ;  /* 0x00000000e30672ca */ /* 0x000fe200000e0000 */
[----:B------:R-:W-:-:S03]  /*e060*/  FADD.FTZ R162, R156, R5 ;  /* 0x000000059ca27221 */ /* 0x000fc60000010000 */
[----:B------:R-:W-:Y:S01]  /*e070*/  MUFU.EX2 R196, R196 ;  /* 0x000000c400c47308 */ /* 0x000fe20000000800 */
[----:B-1----:R-:W-:-:S07]  /*e080*/  FADD.FTZ R5, R205, R162 ;  /* 0x000000a2cd057221 */ /* 0x002fce0000010000 */
[----:B------:R-:W0:Y:S01]  /*e090*/  MUFU.EX2 R197, R197 ;  /* 0x000000c500c57308 */ /* 0x000e220000000800 */
[----:B---3--:R-:W-:Y:S01]  /*e0a0*/  FADD.FTZ R162, R164, R5 ;  /* 0x00000005a4a27221 */ /* 0x008fe20000010000 */
[----:B------:R-:W-:Y:S02]  /*e0b0*/  UIADD3 UR4, UR6, -0x1, URZ ;  /* 0xffffffff06047890 */ /* 0x000fe4000fffe03f */
[----:B------:R-:W-:Y:S01]  /*e0c0*/  ISETP.LT.AND P2, PT, RZ, UR6, PT ;  /* 0x00000006ff007c0c */ /* 0x000fe2000bf41270 */
[----:B------:R-:W-:Y:S01]  /*e0d0*/  FADD.FTZ R5, R207, R162 ;  /* 0x000000a2cf057221 */ /* 0x000fe20000010000 */
[----:B------:R-:W-:Y:S02]  /*e0e0*/  R2UR UR6, R16 ;  /* 0x00000000100672ca */ /* 0x000fe400000e0000 */
[----:B------:R-:W-:Y:S01]  /*e0f0*/  MUFU.EX2 R198, R198 ;  /* 0x000000c600c67308 */ /* 0x000fe20000000800 */
[----:B------:R-:W-:Y:S01]  /*e100*/  FADD.FTZ R162, R168, R5 ;  /* 0x00000005a8a27221 */ /* 0x000fe20000010000 */
[----:B------:R-:W-:Y:S01]  /*e110*/  IMAD.U32 R227, RZ, RZ, UR4 ;  /* 0x00000004ffe37e24 */ /* 0x000fe2000f8e00ff */
[----:B------:R-:W-:-:S02]  /*e120*/  F2FP.BF16.F32.PACK_AB R205, R164, R205 ;  /* 0x000000cda4cd723e */ /* 0x000fc400000010ff */
[----:B------:R-:W-:Y:S01]  /*e130*/  FADD.FTZ R5, R201, R162 ;  /* 0x000000a2c9057221 */ /* 0x000fe20000010000 */
[----:B------:R-:W-:Y:S02]  /*e140*/  F2FP.BF16.F32.PACK_AB R207, R168, R207 ;  /* 0x000000cfa8cf723e */ /* 0x000fe400000010ff */
[----:B------:R-:W-:Y:S01]  /*e150*/  MUFU.EX2 R199, R199 ;  /* 0x000000c700c77308 */ /* 0x000fe20000000800 */
[C---:B------:R-:W-:Y:S01]  /*e160*/  FADD.FTZ R22, R170.reuse, R5 ;  /* 0x00000005aa167221 */ /* 0x040fe20000010000 */
[----:B------:R-:W-:-:S03]  /*e170*/  F2FP.BF16.F32.PACK_AB R201, R170, R201 ;  /* 0x000000c9aac9723e */ /* 0x000fc600000010ff */
[----:B------:R-:W-:Y:S01]  /*e180*/  FADD.FTZ R5, R203, R22 ;  /* 0x00000016cb057221 */ /* 0x000fe20000010000 */
[C---:B------:R-:W-:Y:S02]  /*e190*/  F2FP.BF16.F32.PACK_AB R203, R172.reuse, R203 ;  /* 0x000000cbaccb723e */ /* 0x040fe400000010ff */
[----:B------:R-:W1:Y:S01]  /*e1a0*/  MUFU.EX2 R162, R154 ;  /* 0x0000009a00a27308 */ /* 0x000e620000000800 */
[----:B------:R-:W-:-:S04]  /*e1b0*/  FADD.FTZ R22, R172, R5 ;  /* 0x00000005ac167221 */ /* 0x000fc80000010000 */
[----:B0-----:R-:W-:-:S03]  /*e1c0*/  FADD.FTZ R5, R197, R22 ;  /* 0x00000016c5057221 */ /* 0x001fc60000010000 */
[----:B------:R-:W0:Y:S01]  /*e1d0*/  MUFU.EX2 R160, R160 ;  /* 0x000000a000a07308 */ /* 0x000e220000000800 */
[----:B------:R-:W-:Y:S02]  /*e1e0*/  WARPGROUP.DEPBAR.LE gsb0, 0x0 ;  /* 0x00008000000079c5 */ /* 0x000fe40000010000 */
[----:B------:R2:W-:Y:S01]  /*e1f0*/  @!P1 SYNCS.ARRIVE.TRANS64.RED.A1T0 RZ, [R21+URZ], RZ ;  /* 0x000000ff15ff99a7 */ /* 0x0005e2000810043f */
[----:B------:R-:W-:Y:S02]  /*e200*/  F2FP.BF16.F32.PACK_AB R192, R152, R19 ;  /* 0x0000001398c0723e */ /* 0x000fe400000010ff */
[----:B-1----:R-:W-:Y:S02]  /*e210*/  F2FP.BF16.F32.PACK_AB R193, R155, R162 ;  /* 0x000000a29bc1723e */ /* 0x002fe400000010ff */
[----:B0-----:R-:W-:Y:S02]  /*e220*/  F2FP.BF16.F32.PACK_AB R194, R165, R160 ;  /* 0x000000a0a5c2723e */ /* 0x001fe400000010ff */
[----:B------:R-:W-:Y:S01]  /*e230*/  F2FP.BF16.F32.PACK_AB R195, R159, R158 ;  /* 0x0000009e9fc3723e */ /* 0x000fe200000010ff */
[----:B--2---:R-:W-:Y:S01]  /*e240*/  FFMA.FTZ R21, R0, R14, R175 ;  /* 0x0000000e00157223 */ /* 0x004fe200000100af */
[----:B------:R-:W-:Y:S01]  /*e250*/  FFMA.FTZ R14, R163, UR5, -R20 ;  /* 0x00000005a30e7c23 */ /* 0x000fe20008010814 */
[----:B------:R0:W-:Y:S01]  /*e260*/  @!P1 SYNCS.ARRIVE.TRANS64.RED.A1T0 RZ, [R23+URZ], RZ ;  /* 0x000000ff17ff99a7 */ /* 0x0001e2000810043f */
[----:B------:R-:W-:Y:S01]  /*e270*/  MUFU.EX2 R20, R167 ;  /* 0x000000a700147308 */ /* 0x000fe20000000800 */
[C---:B------:R-:W-:Y:S01]  /*e280*/  FADD.FTZ R21, R208.reuse, R21 ;  /* 0x00000015d0157221 */ /* 0x040fe20000010000 */
[----:B------:R-:W-:-:S03]  /*e290*/  F2FP.BF16.F32.PACK_AB R208, R208, R175 ;  /* 0x000000afd0d0723e */ /* 0x000fc600000010ff */
[----:B------:R-:W-:Y:S01]  /*e2a0*/  FADD.FTZ R174, R210, R21 ;  /* 0x00000015d2ae7221 */ /* 0x000fe20000010000 */
[C---:B------:R-:W-:Y:S02]  /*e2b0*/  F2FP.BF16.F32.PACK_AB R210, R189.reuse, R210 ;  /* 0x000000d2bdd2723e */ /* 0x040fe400000010ff */
[----:B------:R-:W1:Y:S01]  /*e2c0*/  MUFU.EX2 R14, R14 ;  /* 0x0000000e000e7308 */ /* 0x000e620000000800 */
[----:B------:R-:W-:-:S04]  /*e2d0*/  FADD.FTZ R21, R189, R174 ;  /* 0x000000aebd157221 */ /* 0x000fc80000010000 */
[----:B------:R-:W-:Y:S01]  /*e2e0*/  FADD.FTZ R166, R204, R21 ;  /* 0x00000015cca67221 */ /* 0x000fe20000010000 */
[----:B------:R-:W-:-:S03]  /*e2f0*/  F2FP.BF16.F32.PACK_AB R204, R183, R204 ;  /* 0x000000ccb7cc723e */ /* 0x000fc600000010ff */
[----:B------:R-:W-:-:S04]  /*e300*/  FADD.FTZ R21, R183, R166 ;  /* 0x000000a6b7157221 */ /* 0x000fc80000010000 */
[----:B------:R-:W-:Y:S01]  /*e310*/  FADD.FTZ R166, R206, R21 ;  /* 0x00000015cea67221 */ /* 0x000fe20000010000 */
[----:B------:R-:W-:-:S03]  /*e320*/  F2FP.BF16.F32.PACK_AB R206, R187, R206 ;  /* 0x000000cebbce723e */ /* 0x000fc600000010ff */
[----:B------:R-:W-:Y:S01]  /*e330*/  FADD.FTZ R21, R187, R166 ;  /* 0x000000a6bb157221 */ /* 0x000fe20000010000 */
[C---:B-1----:R-:W-:Y:S01]  /*e340*/  FADD.FTZ R22, R14.reuse, R5 ;  /* 0x000000050e167221 */ /* 0x042fe20000010000 */
[----:B------:R-:W-:Y:S02]  /*e350*/  F2FP.BF16.F32.PACK_AB R197, R14, R197 ;  /* 0x000000c50ec5723e */ /* 0x000fe400000010ff */
[----:B------:R-:W-:Y:S01]  /*e360*/  FADD.FTZ R166, R200, R21 ;  /* 0x00000015c8a67221 */ /* 0x000fe20000010000 */
[----:B------:R-:W-:Y:S01]  /*e370*/  FADD.FTZ R5, R199, R22 ;  /* 0x00000016c7057221 */ /* 0x000fe20000010000 */
[C---:B------:R-:W-:Y:S01]  /*e380*/  F2FP.BF16.F32.PACK_AB R199, R20.reuse, R199 ;  /* 0x000000c714c7723e */ /* 0x040fe200000010ff */
[----:B------:R-:W-:Y:S02]  /*e390*/  IMAD.U32 R22, RZ, RZ, UR60 ;  /* 0x0000003cff167e24 */ /* 0x000fe4000f8e00ff */
[C---:B------:R-:W-:Y:S01]  /*e3a0*/  FADD.FTZ R21, R181.reuse, R166 ;  /* 0x000000a6b5157221 */ /* 0x040fe20000010000 */
[----:B------:R-:W-:Y:S01]  /*e3b0*/  FADD.FTZ R5, R20, R5 ;  /* 0x0000000514057221 */ /* 0x000fe20000010000 */
[----:B------:R-:W-:-:S02]  /*e3c0*/  F2FP.BF16.F32.PACK_AB R200, R181, R200 ;  /* 0x000000c8b5c8723e */ /* 0x000fc400000010ff */
[----:B------:R-:W-:Y:S01]  /*e3d0*/  FADD.FTZ R156, R202, R21 ;  /* 0x00000015ca9c7221 */ /* 0x000fe20000010000 */
[----:B------:R-:W-:Y:S01]  /*e3e0*/  FADD.FTZ R5, R162, R5 ;  /* 0x00000005a2057221 */ /* 0x000fe20000010000 */
[C---:B------:R-:W-:Y:S02]  /*e3f0*/  F2FP.BF16.F32.PACK_AB R202, R169.reuse, R202 ;  /* 0x000000caa9ca723e */ /* 0x040fe400000010ff */
[----:B------:R-:W-:Y:S01]  /*e400*/  FADD.FTZ R21, R169, R156 ;  /* 0x0000009ca9157221 */ /* 0x000fe20000010000 */
[----:B------:R-:W-:Y:S01]  /*e410*/  FADD.FTZ R5, R155, R5 ;  /* 0x000000059b057221 */ /* 0x000fe20000010000 */
[----:B------:R-:W-:Y:S02]  /*e420*/  MOV R20, R3 ;  /* 0x0000000300147202 */ /* 0x000fe40000000f00 */
[----:B------:R-:W-:Y:S01]  /*e430*/  FADD.FTZ R154, R196, R21 ;  /* 0x00000015c49a7221 */ /* 0x000fe20000010000 */
[----:B------:R-:W-:Y:S01]  /*e440*/  FADD.FTZ R5, R158, R5 ;  /* 0x000000059e057221 */ /* 0x000fe20000010000 */
[----:B------:R-:W-:-:S02]  /*e450*/  F2FP.BF16.F32.PACK_AB R196, R185, R196 ;  /* 0x000000c4b9c4723e */ /* 0x000fc400000010ff */
[----:B------:R-:W-:Y:S01]  /*e460*/  FADD.FTZ R21, R185, R154 ;  /* 0x0000009ab9157221 */ /* 0x000fe20000010000 */
[----:B------:R-:W-:-:S03]  /*e470*/  FADD.FTZ R5, R159, R5 ;  /* 0x000000059f057221 */ /* 0x000fc60000010000 */
[----:B------:R-:W-:Y:S01]  /*e480*/  FADD.FTZ R154, R198, R21 ;  /* 0x00000015c69a7221 */ /* 0x000fe20000010000 */
[----:B------:R-:W-:-:S03]  /*e490*/  F2FP.BF16.F32.PACK_AB R198, R161, R198 ;  /* 0x000000c6a1c6723e */ /* 0x000fc600000010ff */
[----:B------:R-:W-:-:S04]  /*e4a0*/  FADD.FTZ R154, R161, R154 ;  /* 0x0000009aa19a7221 */ /* 0x000fc80000010000 */
[----:B------:R-:W-:Y:S01]  /*e4b0*/  FADD.FTZ R21, R19, R154 ;  /* 0x0000009a13157221 */ /* 0x000fe20000010000 */
[----:B------:R-:W-:-:S03]  /*e4c0*/  IMAD.MOV.U32 R19, RZ, RZ, R4 ;  /* 0x000000ffff137224 */ /* 0x000fc600078e0004 */
[----:B------:R-:W-:-:S04]  /*e4d0*/  FADD.FTZ R21, R152, R21 ;  /* 0x0000001598157221 */ /* 0x000fc80000010000 */
[----:B------:R-:W-:Y:S01]  /*e4e0*/  FADD.FTZ R14, R160, R21 ;  /* 0x00000015a00e7221 */ /* 0x000fe20000010000 */
[----:B------:R-:W-:-:S03]  /*e4f0*/  IMAD.U32 R21, RZ, RZ, UR6 ;  /* 0x00000006ff157e24 */ /* 0x000fc6000f8e00ff */
[----:B------:R-:W-:Y:S01]  /*e500*/  FADD.FTZ R14, R165, R14 ;  /* 0x0000000ea50e7221 */ /* 0x000fe20000010000 */
[----:B0-----:R-:W-:Y:S06]  /*e510*/  @P2 BRA `(.L_x_2111) ;  /* 0xffffffc0004c2947 */ /* 0x001fec000383ffff */
.L_x_2102:
        /* <DEDUP_REMOVED lines=131> */
.L_x_2112:
[----:B------:R-:W-:Y:S02]  /*ed50*/  R2UR UR6, R17 ;  /* 0x00000000110672ca */ /* 0x000fe400000e0000 */
[----:B------:R-:W-:-:S11]  /*ed60*/  R2UR UR4, R16 ;  /* 0x00000000100472ca */ /* 0x000fd600000e0000 */
[----:B------:R-:W-:Y:S02]  /*ed70*/  ULEA UR7, UR60, UR6, 0x3 ;  /* 0x000000063c077291 */ /* 0x000fe4000f8e183f */
[----:B------:R-:W-:-:S04]  /*ed80*/  MOV R0, UR4 ;  /* 0x0000000400007c02 */ /* 0x000fc80008000f00 */
[----:B------:R-:W-:-:S04]  /*ed90*/  SHF.L.U32 R0, R0, 0x1f, RZ ;  /* 0x0000001f00007819 */ /* 0x000fc800000006ff */
[----:B------:R0:W1:Y:S01]  /*eda0*/  SYNCS.PHASECHK.TRANS64.TRYWAIT P2, [UR7+0x38850], R0 ;  /* 0x03885000ff0075a7 */ /* 0x0000620008040147 */
[----:B------:R-:W-:Y:S05]  /*edb0*/  @!P0 BRA `(.L_x_2113) ;  /* 0x0000000000048947 */ /* 0x000fea0003800000 */
[----:B------:R-:W-:Y:S01]  /*edc0*/  BPT.TRAP 0x1 ;  /* 0x000000040000795c */ /* 0x000fe20000300000 */
.L_x_2113:
[----:B-1----:R-:W-:Y:S05]  /*edd0*/  @P2 BRA `(.L_x_2114) ;  /* 0x0000000000082947 */ /* 0x002fea0003800000 */
[----:B------:R-:W1:Y:S02]  /*ede0*/  SYNCS.PHASECHK.TRANS64.TRYWAIT P0, [UR7+0x38850], R0 ;  /* 0x03885000ff0075a7 */ /* 0x000e640008000147 */
[----:B-1----:R-:W-:Y:S05]  /*edf0*/  @!P0 BRA `(.L_x_2115) ;  /* 0x0000009400108947 */ /* 0x002fea0003800000 */
.L_x_2114:
[----:B------:R-:W-:Y:S01]  /*ee00*/  R2UR UR4, R17 ;  /* 0x00000000110472ca */ /* 0x000fe200000e0000 */
[----:B------:R-:W-:Y:S01]  /*ee10*/  WARPGROUP.ARRIVE ;  /* 0x00000000000079c5 */ /* 0x000fe20000000000 */
[----:B------:R-:W-:Y:S01]  /*ee20*/  UMOV UR11, 0x40000040 ;  /* 0x40000040000b7882 */ /* 0x000fe20000000000 */
[----:B01----:R-:W0:Y:S01]  /*ee30*/  SHFL.BFLY PT, R0, R5, 0x2, 0x1f ;  /* 0x0c401f0005007f89 */ /* 0x003e2200000e0000 */
[----:B------:R-:W-:Y:S01]  /*ee40*/  IMAD.MOV.U32 R6, RZ, RZ, RZ ;  /* 0x000000ffff067224 */ /* 0x000fe200078e00ff */
[----:B------:R-:W-:Y:S01]  /*ee50*/  R2UR UR9, R220 ;  /* 0x00000000dc0972ca */ /* 0x000fe200000e0000 */
[----:B------:R-:W-:Y:S01]  /*ee60*/  IMAD.U32 R12, RZ, RZ, UR7 ;  /* 0x00000007ff0c7e24 */ /* 0x000fe2000f8e00ff */
[----:B------:R-:W1:Y:S01]  /*ee70*/  SHFL.BFLY PT, R7, R14, 0x2, 0x1f ;  /* 0x0c401f000e077f89 */ /* 0x000e6200000e0000 */
[----:B------:R-:W-:Y:S02]  /*ee80*/  R2UR UR8, R16 ;  /* 0x00000000100872ca */ /* 0x000fe400000e0000 */
[----:B------:R-:W-:-:S03]  /*ee90*/  MOV R13, UR5 ;  /* 0x00000005000d7c02 */ /* 0x000fc60008000f00 */
[----:B------:R-:W-:-:S04]  /*eea0*/  UIADD3 UR4, UR4, 0x400, URZ ;  /* 0x0000040004047890 */ /* 0x000fc8000fffe03f */
[----:B------:R-:W-:Y:S02]  /*eeb0*/  USHF.R.U32.HI UR4, URZ, 0x4, UR4 ;  /* 0x000000043f047899 */ /* 0x000fe40008011604 */
[----:B------:R-:W-:Y:S02]  /*eec0*/  UIADD3 UR9, UR9, 0x1, URZ ;  /* 0x0000000109097890 */ /* 0x000fe4000fffe03f */
[----:B------:R-:W-:-:S04]  /*eed0*/  ULOP3.LUT UR4, UR4, 0x3fff, URZ, 0xc0, !UPT ;  /* 0x00003fff04047892 */ /* 0x000fc8000f8ec03f */
[----:B------:R-:W-:Y:S01]  /*eee0*/  ULOP3.LUT UR4, UR4, 0x2800000, URZ, 0xfc, !UPT ;  /* 0x0280000004047892 */ /* 0x000fe2000f8efc3f */
[----:B------:R-:W-:Y:S02]  /*eef0*/  IMAD.U32 R220, RZ, RZ, UR9 ;  /* 0x00000009ffdc7e24 */ /* 0x000fe4000f8e00ff */
[----:B0-----:R-:W-:Y:S01]  /*ef00*/  FADD.FTZ R2, R0, R5 ;  /* 0x0000000500027221 */ /* 0x001fe20000010000 */
[----:B------:R-:W-:Y:S01]  /*ef10*/  IMAD.MOV.U32 R5, RZ, RZ, RZ ;  /* 0x000000ffff057224 */ /* 0x000fe200078e00ff */
[----:B------:R-:W-:Y:S01]  /*ef20*/  UIMAD UR4, UR60, 0xa00, UR4 ;  /* 0x00000a003c0478a4 */ /* 0x000fe2000f8e0204 */
[----:B-1----:R-:W-:Y:S02]  /*ef30*/  FADD.FTZ R7, R7, R14 ;  /* 0x0000000e07077221 */ /* 0x002fe40000010000 */
[----:B------:R-:W0:Y:S01]  /*ef40*/  SHFL.BFLY PT, R9, R2, 0x1, 0x1f ;  /* 0x0c201f0002097f89 */ /* 0x000e2200000e0000 */
[----:B------:R-:W-:Y:S02]  /*ef50*/  UIADD3 UR6, UR4, 0x80, URZ ;  /* 0x0000008004067890 */ /* 0x000fe4000fffe03f */
[----:B------:R-:W-:Y:S01]  /*ef60*/  UIADD3 UR60, UR60, 0x1, URZ ;  /* 0x000000013c3c7890 */ /* 0x000fe2000fffe03f */
[----:B------:R-:W1:Y:S01]  /*ef70*/  SHFL.BFLY PT, R0, R7, 0x1, 0x1f ;  /* 0x0c201f0007007f89 */ /* 0x000e6200000e0000 */
[----:B------:R-:W-:-:S02]  /*ef80*/  UMOV UR10, UR4 ;  /* 0x00000004000a7c82 */ /* 0x000fc40008000000 */
[----:B------:R-:W-:Y:S01]  /*ef90*/  HGMMA.64x256x16.F32.BF16 R24, R208, gdesc[UR8].tnspB, R24, gsb0 ;  /* 0x43e00008d0187df0 */ /* 0x000fe20008001818 */
[----:B------:R-:W-:Y:S01]  /*efa0*/  UMOV UR10, UR6 ;  /* 0x00000006000a7c82 */ /* 0x000fe20008000000 */
[----:B------:R-:W-:Y:S01]  /*efb0*/  UMOV UR11, 0x40000040 ;  /* 0x40000040000b7882 */ /* 0x000fe20000000000 */
[----:B------:R-:W-:Y:S02]  /*efc0*/  UIADD3 UR6, UR4, 0x100, URZ ;  /* 0x0000010004067890 */ /* 0x000fe4000fffe03f */
[----:B------:R-:W-:-:S04]  /*efd0*/  UISETP.NE.AND UP0, UPT, UR60, 0x2, UPT ;  /* 0x000000023c00788c */ /* 0x000fc8000bf05270 */
[----:B------:R-:W-:Y:S01]  /*efe0*/  USEL UR60, UR60, URZ, UP0 ;  /* 0x0000003f3c3c7287 */ /* 0x000fe20008000000 */
[----:B0-----:R-:W-:Y:S01]  /*eff0*/  FADD.FTZ R11, R2, R9 ;  /* 0x00000009020b7221 */ /* 0x001fe20000010000 */
[----:B------:R-:W-:Y:S02]  /*f000*/  IMAD.MOV.U32 R2, RZ, RZ, -0x800000 ;  /* 0xff800000ff027424 */ /* 0x000fe400078e00ff */
[----:B-1----:R-:W-:Y:S02]  /*f010*/  FADD.FTZ R10, R7, R0 ;  /* 0x00000000070a7221 */ /* 0x002fe40000010000 */
[----:B------:R-:W-:Y:S01]  /*f020*/  FSETP.NE.FTZ.AND P2, PT, R11, RZ, PT ;  /* 0x000000ff0b00720b */ /* 0x000fe20003f55000 */
[----:B------:R-:W-:Y:S02]  /*f030*/  IMAD.U32 R7, RZ, RZ, UR5 ;  /* 0x00000005ff077e24 */ /* 0x000fe4000f8e00ff */
[----:B------:R-:W-:Y:S01]  /*f040*/  IMAD.MOV.U32 R0, RZ, RZ, -0x800000 ;  /* 0xff800000ff007424 */ /* 0x000fe200078e00ff */
[----:B------:R-:W-:-:S09]  /*f050*/  FSETP.NE.FTZ.AND P0, PT, R10, RZ, PT ;  /* 0x000000ff0a00720b */ /* 0x000fd20003f15000 */
[----:B------:R-:W0:Y:S01]  /*f060*/  @P2 MUFU.LG2 R9, R11 ;  /* 0x0000000b00092308 */ /* 0x000e220000000c00 */
[----:B------:R-:W-:-:S03]  /*f070*/  @P2 FMUL.FTZ R13, R13, 0.69314718246459960938 ;  /* 0x3f3172180d0d2820 */ /* 0x000fc60000410000 */
[----:B------:R-:W-:-:S04]  /*f080*/  @P0 FMUL.FTZ R7, R7, 0.69314718246459960938 ;  /* 0x3f31721807070820 */ /* 0x000fc80000410000 */
[----:B------:R-:W-:Y:S08]  /*f090*/  @P0 MUFU.RCP R6, R10 ;  /* 0x0000000a00060308 */ /* 0x000ff00000001000 */
[----:B------:R0:W1:Y:S08]  /*f0a0*/  @P0 MUFU.LG2 R8, R10 ;  /* 0x0000000a00080308 */ /* 0x0000700000000c00 */
[----:B------:R-:W2:Y:S01]  /*f0b0*/  @P2 MUFU.RCP R5, R11 ;  /* 0x0000000b00052308 */ /* 0x000ea20000001000 */
[----:B0-----:R-:W-:Y:S01]  /*f0c0*/  @P2 FMUL.FTZ R10, R9, 0.69314718246459960938 ;  /* 0x3f317218090a2820 */ /* 0x001fe20000410000 */
[----:B------:R-:W-:-:S03]  /*f0d0*/  @!P1 VIADD R9, R12, 0x38860 ;  /* 0x000388600c099836 */ /* 0x000fc60000000000 */
[----:B------:R-:W-:Y:S02]  /*f0e0*/  @P2 FFMA.FTZ R0, R13, R3, R10 ;  /* 0x000000030d002223 */ /* 0x000fe4000001000a */
[----:B------:R-:W-:Y:S01]  /*f0f0*/  @!P1 PRMT R9, RZ, 0x654, R9 ;  /* 0x00000654ff099816 */ /* 0x000fe20000000009 */
[----:B-1----:R-:W-:-:S04]  /*f100*/  @P0 FMUL.FTZ R8, R8, 0.69314718246459960938 ;  /* 0x3f31721808080820 */ /* 0x002fc80000410000 */
        /* <DEDUP_REMOVED lines=22> */
[----:B------:R-:W-:-:S06]  /*f270*/  ULOP3.LUT UR8, UR8, UR4, URZ, 0x3c, !UPT ;  /* 0x0000000408087292 */ /* 0x000fcc000f8e3c3f */
[----:B------:R-:W-:Y:S01]  /*f280*/  MOV R16, UR8 ;  /* 0x0000000800107c02 */ /* 0x000fe20008000f00 */
[----:B------:R-:W-:Y:S02]  /*f290*/  WARPGROUP.DEPBAR.LE gsb0, 0x0 ;  /* 0x00008000000079c5 */ /* 0x000fe40000010000 */
[----:B------:R-:W-:-:S12]  /*f2a0*/  WARPGROUP.ARRIVE ;  /* 0x00000000000079c5 */ /* 0x000fd80000000000 */
[----:B------:R-:W-:Y:S03]  /*f2b0*/  HGMMA.64x256x16.F32.BF16 R24, R192, gdesc[UR8].tnspB, R24, gsb0 ;  /* 0x43e00008c0187df0 */ /* 0x000fe60008001818 */
[----:B------:R-:W-:Y:S02]  /*f2c0*/  WARPGROUP.DEPBAR.LE gsb0, 0x0 ;  /* 0x00008000000079c5 */ /* 0x000fe40000010000 */
[----:B------:R0:W-:Y:S01]  /*f2d0*/  @!P1 SYNCS.ARRIVE.TRANS64.RED.A1T0 RZ, [R9+URZ], RZ ;  /* 0x000000ff09ff99a7 */ /* 0x0001e2000810043f */
[-C--:B--2---:R-:W-:Y:S01]  /*f2e0*/  FMUL.FTZ R3, R83, R5.reuse ;  /* 0x0000000553037220 */ /* 0x084fe20000410000 */
        /* <DEDUP_REMOVED lines=127> */
.L_x_2085:
[----:B------:R-:W0:Y:S01]  /*fae0*/  S2R R4, SR_CgaCtaId ;  /* 0x0000000000047919 */ /* 0x000e220000008800 */
[----:B------:R-:W-:Y:S01]  /*faf0*/  MOV R19, 0x400 ;  /* 0x0000040000137802 */ /* 0x000fe20000000f00 */
[----:B------:R-:W-:Y:S01]  /*fb00*/  BSSY B0, `(.L_x_2116) ;  /* 0x00002ce000007945 */ /* 0x000fe20003800000 */
[----:B------:R-:W-:Y:S02]  /*fb10*/  BAR.SYNC.DEFER_BLOCKING 0x5, 0x120 ;  /* 0x0144800000007b1d */ /* 0x000fe40000010000 */
[----:B0-----:R-:W-:-:S05]  /*fb20*/  LEA R19, R4, R19, 0x18 ;  /* 0x0000001304137211 */ /* 0x001fca00078ec0ff */
[----:B------:R-:W0:Y:S02]  /*fb30*/  LDS.128 R4, [R19+0x388d0] ;  /* 0x0388d00013047984 */ /* 0x000e240000000c00 */
[----:B0-----:R-:W-:Y:S02]  /*fb40*/  R2UR UR4, R5 ;  /* 0x00000000050472ca */ /* 0x001fe400000e0000 */
[----:B------:R-:W-:-:S11]  /*fb50*/  R2UR UR5, R6 ;  /* 0x00000000060572ca */ /* 0x000fd600000e0000 */
[----:B------:R-:W-:Y:S01]  /*fb60*/  IMAD.U32 R22, RZ, RZ, UR4 ;  /* 0x00000004ff167e24 */ /* 0x000fe2000f8e00ff */
[----:B------:R-:W-:Y:S06]  /*fb70*/  BAR.ARV 0x4, 0x120 ;  /* 0x0104800000007b1d */ /* 0x000fec0000002000 */
[----:B------:R-:W-:Y:S05]  /*fb80*/  @P0 BRA `(.L_x_2117) ;  /* 0x0000001c00c00947 */ /* 0x000fea0003800000 */
        /* <DEDUP_REMOVED lines=29> */
[----:B------:R-:W-:-:S02]  /*fd60*/  IADD3 R173, P0, R106, 0x40, RZ ;  /* 0x000000406aad7810 */ /* 0x000fc40007f1e0ff */
[C---:B------:R-:W-:Y:S01]  /*fd70*/  IADD3 R175, P4, R106.reuse, 0x60, RZ ;  /* 0x000000606aaf7810 */ /* 0x040fe20007f9e0ff */
[--C-:B------:R-:W-:Y:S01]  /*fd80*/  IMAD.X R11, RZ, RZ, R107.reuse, P1 ;  /* 0x000000ffff0b7224 */ /* 0x100fe200008e066b */
[C---:B------:R-:W-:Y:S01]  /*fd90*/  LOP3.LUT R9, R106.reuse, 0x380, RZ, 0xc0, !PT ;  /* 0x000003806a097812 */ /* 0x040fe200078ec0ff */
[--C-:B------:R-:W-:Y:S01]  /*fda0*/  IMAD.X R13, RZ, RZ, R107.reuse, P0 ;  /* 0x000000ffff0d7224 */ /* 0x100fe200000e066b */
[C---:B------:R-:W-:Y:S01]  /*fdb0*/  IADD3 R177, P3, R106.reuse, 0x4000, RZ ;  /* 0x000040006ab17810 */ /* 0x040fe20007f7e0ff */
[--C-:B------:R-:W-:Y:S01]  /*fdc0*/  IMAD.X R15, RZ, RZ, R107.reuse, P4 ;  /* 0x000000ffff0f7224 */ /* 0x100fe200020e066b */
[C---:B------:R-:W-:Y:S02]  /*fdd0*/  IADD3 R179, P6, R106.reuse, 0x4020, RZ ;  /* 0x000040206ab37810 */ /* 0x040fe40007fde0ff */
[C---:B------:R-:W-:Y:S02]  /*fde0*/  IADD3 R181, P5, R106.reuse, 0x4040, RZ ;  /* 0x000040406ab57810 */ /* 0x040fe40007fbe0ff */
[C---:B------:R-:W-:Y:S01]  /*fdf0*/  IADD3 R183, P2, R106.reuse, 0x4060, RZ ;  /* 0x000040606ab77810 */ /* 0x040fe20007f5e0ff */
[--C-:B------:R-:W-:Y:S01]  /*fe00*/  IMAD.X R31, RZ, RZ, R107.reuse, P6 ;  /* 0x000000ffff1f7224 */ /* 0x100fe200030e066b */
[----:B------:R-:W-:Y:S01]  /*fe10*/  IADD3 R185, P1, R106, 0x8000, RZ ;  /* 0x000080006ab97810 */ /* 0x000fe20007f3e0ff */
[--C-:B------:R-:W-:Y:S01]  /*fe20*/  IMAD.X R39, RZ, RZ, R107.reuse, P5 ;  /* 0x000000ffff277224 */ /* 0x100fe200028e066b */
[----:B------:R-:W-:Y:S01]  /*fe30*/  LOP3.LUT R10, R171, 0x380, RZ, 0xc0, !PT ;  /* 0x00000380ab0a7812 */ /* 0x000fe200078ec0ff */
[--C-:B------:R-:W-:Y:S01]  /*fe40*/  IMAD.X R47, RZ, RZ, R107.reuse, P2 ;  /* 0x000000ffff2f7224 */ /* 0x100fe200010e066b */
[----:B------:R-:W-:Y:S01]  /*fe50*/  LOP3.LUT R12, R173, 0x380, RZ, 0xc0, !PT ;  /* 0x00000380ad0c7812 */ /* 0x000fe200078ec0ff */
[----:B------:R-:W-:Y:S01]  /*fe60*/  IMAD.X R55, RZ, RZ, R107, P1 ;  /* 0x000000ffff377224 */ /* 0x000fe200008e066b */
[----:B------:R-:W-:-:S02]  /*fe70*/  LOP3.LUT R14, R175, 0x380, RZ, 0xc0, !PT ;  /* 0x00000380af0e7812 */ /* 0x000fc400078ec0ff */
[----:B------:R-:W-:Y:S02]  /*fe80*/  SHF.R.U64 R9, R9, 0x3, RZ ;  /* 0x0000000309097819 */ /* 0x000fe400000012ff */
[----:B------:R-:W-:Y:S02]  /*fe90*/  LOP3.LUT R20, R177, 0x380, RZ, 0xc0, !PT ;  /* 0x00000380b1147812 */ /* 0x000fe400078ec0ff */
[----:B------:R-:W-:Y:S02]  /*fea0*/  IADD3 R187, P0, R106, 0x8020, RZ ;  /* 0x000080206abb7810 */ /* 0x000fe40007f1e0ff */
[----:B------:R-:W-:Y:S02]  /*feb0*/  SHF.R.U64 R10, R10, 0x3, RZ ;  /* 0x000000030a0a7819 */ /* 0x000fe400000012ff */
[----:B------:R-:W-:Y:S02]  /*fec0*/  LOP3.LUT R30, R179, 0x380, RZ, 0xc0, !PT ;  /* 0x00000380b31e7812 */ /* 0x000fe400078ec0ff */
[----:B------:R-:W-:-:S02]  /*fed0*/  IADD3 R189, P4, R106, 0x8040, RZ ;  /* 0x000080406abd7810 */ /* 0x000fc40007f9e0ff */
[----:B------:R-:W-:Y:S02]  /*fee0*/  IADD3.X R21, RZ, R107, RZ, P3, !PT ;  /* 0x0000006bff157210 */ /* 0x000fe40001ffe4ff */
[----:B------:R-:W-:Y:S01]  /*fef0*/  SHF.R.U64 R12, R12, 0x3, RZ ;  /* 0x000000030c0c7819 */ /* 0x000fe200000012ff */
[--C-:B------:R-:W-:Y:S01]  /*ff00*/  IMAD.X R71, RZ, RZ, R107.reuse, P4 ;  /* 0x000000ffff477224 */ /* 0x100fe200020e066b */
[----:B------:R-:W-:Y:S02]  /*ff10*/  LOP3.LUT R38, R181, 0x380, RZ, 0xc0, !PT ;  /* 0x00000380b5267812 */ /* 0x000fe400078ec0ff */
[C---:B------:R-:W-:Y:S02]  /*ff20*/  IADD3 R191, P3, R106.reuse, 0x8060, RZ ;  /* 0x000080606abf7810 */ /* 0x040fe40007f7e0ff */
[C---:B------:R-:W-:Y:S02]  /*ff30*/  IADD3 R193, P6, R106.reuse, 0xc000, RZ ;  /* 0x0000c0006ac17810 */ /* 0x040fe40007fde0ff */
[C---:B------:R-:W-:Y:S01]  /*ff40*/  IADD3 R6, P5, R106.reuse, 0xc020, RZ ;  /* 0x0000c0206a067810 */ /* 0x040fe20007fbe0ff */
[--C-:B------:R-:W-:Y:S01]  /*ff50*/  IMAD.X R79, RZ, RZ, R107.reuse, P3 ;  /* 0x000000ffff4f7224 */ /* 0x100fe200018e066b */
[C---:B------:R-:W-:Y:S01]  /*ff60*/  IADD3 R102, P2, R106.reuse, 0xc040, RZ ;  /* 0x0000c0406a667810 */ /* 0x040fe20007f5e0ff */
[--C-:B------:R-:W-:Y:S01]  /*ff70*/  IMAD.X R95, RZ, RZ, R107.reuse, P6 ;  /* 0x000000ffff5f7224 */ /* 0x100fe200030e066b */
[----:B------:R-:W-:Y:S01]  /*ff80*/  IADD3 R23, P1, R106, 0xc060, RZ ;  /* 0x0000c0606a177810 */ /* 0x000fe20007f3e0ff */
[----:B------:R-:W-:Y:S01]  /*ff90*/  IMAD.X R99, RZ, RZ, R107, P5 ;  /* 0x000000ffff637224 */ /* 0x000fe200028e066b */
[----:B------:R-:W-:-:S02]  /*ffa0*/  SHF.R.U64 R14, R14, 0x3, RZ ;  /* 0x000000030e0e7819 */ /* 0x000fc400000012ff */
[----:B------:R-:W-:Y:S02]  /*ffb0*/  LOP3.LUT R46, R183, 0x380, RZ, 0xc0, !PT ;  /* 0x00000380b72e7812 */ /* 0x000fe400078ec0ff */
[----:B------:R-:W-:Y:S01]  /*ffc0*/  LOP3.LUT R106, R9, R106, RZ, 0x3c, !PT ;  /* 0x0000006a096a7212 */ /* 0x000fe200078e3cff */
[----:B------:R-:W-:Y:S01]  /*ffd0*/  IMAD.X R9, RZ, RZ, R107, P1 ;  /* 0x000000ffff097224 */ /* 0x000fe200008e066b */
[----:B------:R-:W-:Y:S02]  /*ffe0*/  SHF.R.U64 R20, R20, 0x3, RZ ;  /* 0x0000000314147819 */ /* 0x000fe400000012ff */
[----:B------:R-:W-:Y:S02]  /*fff0*/  LOP3.LUT R54, R185, 0x380, RZ, 0xc0, !PT ;  /* 0x00000380b9367812 */ /* 0x000fe400078ec0ff */
[----:B------:R-:W-:Y:S02]  /*10000*/  LOP3.LUT R10, R10, R171, RZ, 0x3c, !PT ;  /* 0x000000ab0a0a7212 */ /* 0x000fe400078e3cff */
[----:B------:R-:W-:-:S02]  /*10010*/  SHF.R.U64 R30, R30, 0x3, RZ ;  /* 0x000000031e1e7819 */ /* 0x000fc400000012ff */
[----:B------:R-:W-:Y:S02]  /*10020*/  LOP3.LUT R62, R187, 0x380, RZ, 0xc0, !PT ;  /* 0x00000380bb3e7812 */ /* 0x000fe400078ec0ff */
[----:B------:R-:W-:Y:S02]  /*10030*/  LOP3.LUT R12, R12, R173, RZ, 0x3c, !PT ;  /* 0x000000ad0c0c7212 */ /* 0x000fe400078e3cff */
[----:B------:R-:W-:Y:S02]  /*10040*/  SHF.R.U64 R38, R38, 0x3, RZ ;  /* 0x0000000326267819 */ /* 0x000fe400000012ff */
[----:B------:R-:W-:Y:S02]  /*10050*/  LOP3.LUT R70, R189, 0x380, RZ, 0xc0, !PT ;  /* 0x00000380bd467812 */ /* 0x000fe400078ec0ff */
[----:B------:R-:W-:Y:S02]  /*10060*/  LOP3.LUT R14, R14, R175, RZ, 0x3c, !PT ;  /* 0x000000af0e0e7212 */ /* 0x000fe400078e3cff */
[----:B------:R-:W-:-:S02]  /*10070*/  SHF.R.U64 R46, R46, 0x3, RZ ;  /* 0x000000032e2e7819 */ /* 0x000fc400000012ff */
[----:B------:R-:W-:Y:S02]  /*10080*/  LOP3.LUT R78, R191, 0x380, RZ, 0xc0, !PT ;  /* 0x00000380bf4e7812 */ /* 0x000fe400078ec0ff */
[-C--:B------:R-:W-:Y:S02]  /*10090*/  IADD3.X R63, RZ, R107.reuse, RZ, P0, !PT ;  /* 0x0000006bff3f7210 */ /* 0x080fe400007fe4ff */
[----:B------:R-:W-:Y:S02]  /*100a0*/  IADD3.X R103, RZ, R107, RZ, P2, !PT ;  /* 0x0000006bff677210 */ /* 0x000fe400017fe4ff */
[----:B------:R-:W-:Y:S02]  /*100b0*/  LOP3.LUT R20, R20, R177, RZ, 0x3c, !PT ;  /* 0x000000b114147212 */ /* 0x000fe400078e3cff */
[----:B------:R-:W-:Y:S02]  /*100c0*/  SHF.R.U64 R54, R54, 0x3, RZ ;  /* 0x0000000336367819 */ /* 0x000fe400000012ff */
[----:B------:R-:W-:-:S02]  /*100d0*/  LOP3.LUT R94, R193, 0x380, RZ, 0xc0, !PT ;  /* 0x00000380c15e7812 */ /* 0x000fc400078ec0ff */
[----:B------:R-:W-:Y:S01]  /*100e0*/  MOV R106, R106 ;  /* 0x0000006a006a7202 */ /* 0x000fe20000000f00 */
[----:B------:R-:W-:Y:S01]  /*100f0*/  BAR.SYNC.DEFER_BLOCKING 0x1, 0x100 ;  /* 0x0044000000007b1d */ /* 0x000fe20000010000 */
[----:B------:R-:W-:Y:S02]  /*10100*/  LOP3.LUT R30, R30, R179, RZ, 0x3c, !PT ;  /* 0x000000b31e1e7212 */ /* 0x000fe400078e3cff */
[----:B------:R-:W-:Y:S02]  /*10110*/  SHF.R.U64 R62, R62, 0x3, RZ ;  /* 0x000000033e3e7819 */ /* 0x000fe400000012ff */
[----:B------:R-:W-:Y:S02]  /*10120*/  LOP3.LUT R98, R6, 0x380, RZ, 0xc0, !PT ;  /* 0x0000038006627812 */ /* 0x000fe400078ec0ff */
[----:B------:R-:W-:Y:S02]  /*10130*/  LOP3.LUT R107, R102, 0x380, RZ, 0xc0, !PT ;  /* 0x00000380666b7812 */ /* 0x000fe400078ec0ff */
[----:B------:R-:W-:-:S02]  /*10140*/  MOV R10, R10 ;  /* 0x0000000a000a7202 */ /* 0x000fc40000000f00 */
[----:B------:R-:W-:Y:S02]  /*10150*/  LOP3.LUT R38, R38, R181, RZ, 0x3c, !PT ;  /* 0x000000b526267212 */ /* 0x000fe400078e3cff */
[----:B------:R-:W-:Y:S02]  /*10160*/  SHF.R.U64 R70, R70, 0x3, RZ ;  /* 0x0000000346467819 */ /* 0x000fe400000012ff */
[----:B------:R-:W-:Y:S02]  /*10170*/  MOV R12, R12 ;  /* 0x0000000c000c7202 */ /* 0x000fe40000000f00 */
[----:B------:R-:W-:Y:S02]  /*10180*/  LOP3.LUT R46, R46, R183, RZ, 0x3c, !PT ;  /* 0x000000b72e2e7212 */ /* 0x000fe400078e3cff */
[----:B------:R-:W-:Y:S02]  /*10190*/  SHF.R.U64 R78, R78, 0x3, RZ ;  /* 0x000000034e4e7819 */ /* 0x000fe400000012ff */
[----:B------:R-:W-:-:S02]  /*101a0*/  LOP3.LUT R163, R23, 0x380, RZ, 0xc0, !PT ;  /* 0x0000038017a37812 */ /* 0x000fc400078ec0ff */
[----:B------:R-:W-:Y:S01]  /*101b0*/  MOV R14, R14 ;  /* 0x0000000e000e7202 */ /* 0x000fe20000000f00 */
[----:B------:R0:W-:Y:S01]  /*101c0*/  STSM.16.M88.4 [R106], R24 ;  /* 0x000000186a007844 */ /* 0x0001e20000000200 */
[----:B------:R-:W-:Y:S02]  /*101d0*/  LOP3.LUT R54, R54, R185, RZ, 0x3c, !PT ;  /* 0x000000b936367212 */ /* 0x000fe400078e3cff */
[----:B------:R-:W-:Y:S01]  /*101e0*/  SHF.R.U64 R94, R94, 0x3, RZ ;  /* 0x000000035e5e7819 */ /* 0x000fe200000012ff */
[----:B------:R1:W-:Y:S01]  /*101f0*/  STSM.16.M88.4 [R10], R32 ;  /* 0x000000200a007844 */ /* 0x0003e20000000200 */
[----:B------:R-:W-:Y:S02]  /*10200*/  MOV R20, R20 ;  /* 0x0000001400147202 */ /* 0x000fe40000000f00 */
[----:B------:R-:W-:Y:S01]  /*10210*/  F2FP.BF16.F32.PACK_AB R59, R155, R59 ;  /* 0x0000003b9b3b723e */ /* 0x000fe200000010ff */
[----:B------:R2:W-:Y:S01]  /*10220*/  STSM.16.M88.4 [R12], R40 ;  /* 0x000000280c007844 */ /* 0x0005e20000000200 */
[----:B------:R-:W-:-:S02]  /*10230*/  F2FP.BF16.F32.PACK_AB R65, R154, R66 ;  /* 0x000000429a41723e */ /* 0x000fc400000010ff */
[----:B------:R-:W-:Y:S01]  /*10240*/  F2FP.BF16.F32.PACK_AB R72, R73, R72 ;  /* 0x000000484948723e */ /* 0x000fe200000010ff */
[----:B------:R2:W-:Y:S01]  /*10250*/  STSM.16.M88.4 [R14], R48 ;  /* 0x000000300e007844 */ /* 0x0005e20000000200 */
[----:B------:R-:W-:Y:S02]  /*10260*/  LOP3.LUT R62, R62, R187, RZ, 0x3c, !PT ;  /* 0x000000bb3e3e7212 */ /* 0x000fe400078e3cff */
[----:B------:R-:W-:Y:S01]  /*10270*/  SHF.R.U64 R29, R98, 0x3, RZ ;  /* 0x00000003621d7819 */ /* 0x000fe200000012ff */
[----:B------:R2:W-:Y:S01]  /*10280*/  STSM.16.M88.4 [R20], R56 ;  /* 0x0000003814007844 */ /* 0x0005e20000000200 */
[----:B------:R-:W-:Y:S02]  /*10290*/  SHF.R.U64 R107, R107, 0x3, RZ ;  /* 0x000000036b6b7819 */ /* 0x000fe400000012ff */
[----:B------:R-:W-:Y:S02]  /*102a0*/  MOV R30, R30 ;  /* 0x0000001e001e7202 */ /* 0x000fe40000000f00 */
[----:B------:R-:W-:-:S02]  /*102b0*/  F2FP.BF16.F32.PACK_AB R66, R69, R68 ;  /* 0x000000444542723e */ /* 0x000fc400000010ff */
[----:B------:R-:W-:Y:S02]  /*102c0*/  F2FP.BF16.F32.PACK_AB R67, R153, R67 ;  /* 0x000000439943723e */ /* 0x000fe400000010ff */
[----:B------:R-:W-:Y:S02]  /*102d0*/  F2FP.BF16.F32.PACK_AB R73, R152, R74 ;  /* 0x0000004a9849723e */ /* 0x000fe400000010ff */
[----:B------:R-:W-:Y:S01]  /*102e0*/  F2FP.BF16.F32.PACK_AB R80, R81, R80 ;  /* 0x000000505150723e */ /* 0x000fe200000010ff */
[----:B------:R2:W-:Y:S01]  /*102f0*/  STSM.16.M88.4 [R30], R64 ;  /* 0x000000401e007844 */ /* 0x0005e20000000200 */
[----:B------:R-:W-:Y:S02]  /*10300*/  R2UR UR6, R218 ;  /* 0x00000000da0672ca */ /* 0x000fe400000e0000 */
[----:B------:R-:W-:Y:S02]  /*10310*/  R2UR UR4, R216 ;  /* 0x00000000d80472ca */ /* 0x000fe400000e0000 */
[----:B------:R-:W-:-:S02]  /*10320*/  LOP3.LUT R70, R70, R189, RZ, 0x3c, !PT ;  /* 0x000000bd46467212 */ /* 0x000fc400078e3cff */
[----:B------:R-:W-:Y:S02]  /*10330*/  MOV R38, R38 ;  /* 0x0000002600267202 */ /* 0x000fe40000000f00 */
[----:B------:R-:W-:Y:S02]  /*10340*/  F2FP.BF16.F32.PACK_AB R74, R77, R76 ;  /* 0x0000004c4d4a723e */ /* 0x000fe400000010ff */
[----:B------:R-:W-:Y:S02]  /*10350*/  F2FP.BF16.F32.PACK_AB R75, R17, R75 ;  /* 0x0000004b114b723e */ /* 0x000fe400000010ff */
[----:B------:R-:W-:Y:S02]  /*10360*/  F2FP.BF16.F32.PACK_AB R81, R3, R82 ;  /* 0x000000520351723e */ /* 0x000fe400000010ff */
[----:B------:R-:W-:Y:S01]  /*10370*/  LOP3.LUT R78, R78, R191, RZ, 0x3c, !PT ;  /* 0x000000bf4e4e7212 */ /* 0x000fe200078e3cff */
[----:B------:R2:W-:Y:S01]  /*10380*/  STSM.16.M88.4 [R38], R72 ;  /* 0x0000004826007844 */ /* 0x0005e20000000200 */
[----:B------:R-:W-:Y:S01]  /*10390*/  SHF.R.U64 R28, R163, 0x3, RZ ;  /* 0x00000003a31c7819 */ /* 0x000fe200000012ff */
[----:B------:R-:W-:Y:S01]  /*103a0*/  USHF.L.U64.HI UR11, UR4, 0x2, UR6 ;  /* 0x00000002040b7899 */ /* 0x000fe20008010206 */
[----:B------:R-:W-:Y:S01]  /*103b0*/  MOV R46, R46 ;  /* 0x0000002e002e7202 */ /* 0x000fe20000000f00 */
[----:B------:R-:W-:Y:S01]  /*103c0*/  USHF.L.U32 UR10, UR4, 0x2, URZ ;  /* 0x00000002040a7899 */ /* 0x000fe2000800063f */
[----:B------:R-:W-:Y:S01]  /*103d0*/  F2FP.BF16.F32.PACK_AB R82, R85, R84 ;  /* 0x000000545552723e */ /* 0x000fe200000010ff */
[----:B------:R-:W-:Y:S01]  /*103e0*/  ULDC.64 UR6, c[0x0][0xbd8] ;  /* 0x0002f60000067ab9 */ /* 0x000fe20000000a00 */
[----:B------:R-:W-:Y:S01]  /*103f0*/  F2FP.BF16.F32.PACK_AB R83, R83, R86 ;  /* 0x000000565353723e */ /* 0x000fe200000010ff */
[----:B------:R-:W-:Y:S01]  /*10400*/  UISETP.NE.U32.AND UP1, UPT, UR6, URZ, UPT ;  /* 0x0000003f0600728c */ /* 0x000fe2000bf25070 */
[----:B------:R-:W-:Y:S01]  /*10410*/  LOP3.LUT R94, R94, R193, RZ, 0x3c, !PT ;  /* 0x000000c15e5e7212 */ /* 0x000fe200078e3cff */
[----:B------:R-:W-:Y:S01]  /*10420*/  UIADD3 UR4, UP2, UR10, UR6, URZ ;  /* 0x000000060a047290 */ /* 0x000fe2000ff5e03f */
[----:B------:R-:W-:Y:S01]  /*10430*/  MOV R54, R54 ;  /* 0x0000003600367202 */ /* 0x000fe20000000f00 */
[----:B------:R2:W-:Y:S01]  /*10440*/  STSM.16.M88.4 [R46], R80 ;  /* 0x000000502e007844 */ /* 0x0005e20000000200 */
[----:B------:R-:W-:Y:S01]  /*10450*/  F2FP.BF16.F32.PACK_AB R84, R89, R88 ;  /* 0x000000585954723e */ /* 0x000fe200000010ff */
[----:B------:R-:W-:Y:S01]  /*10460*/  UISETP.NE.AND.EX UP1, UPT, UR7, URZ, UPT, UP1 ;  /* 0x0000003f0700728c */ /* 0x000fe2000bf25310 */
[----:B------:R-:W-:Y:S01]  /*10470*/  F2FP.BF16.F32.PACK_AB R85, R91, R90 ;  /* 0x0000005a5b55723e */ /* 0x000fe200000010ff */
[----:B------:R-:W-:Y:S01]  /*10480*/  @UP0 UIADD3 UR6, UP3, UR10, UR8, URZ ;  /* 0x000000080a060290 */ /* 0x000fe2000ff7e03f */
[----:B------:R-:W-:Y:S01]  /*10490*/  F2FP.BF16.F32.PACK_AB R86, R93, R92 ;  /* 0x0000005c5d56723e */ /* 0x000fe200000010ff */
[----:B------:R-:W-:Y:S01]  /*104a0*/  UIADD3.X UR8, UR11, UR7, URZ, UP2, !UPT ;  /* 0x000000070b087290 */ /* 0x000fe200097fe43f */
[----:B------:R-:W-:Y:S01]  /*104b0*/  F2FP.BF16.F32.PACK_AB R87, R164, R87 ;  /* 0x00000057a457723e */ /* 0x000fe200000010ff */
[----:B------:R-:W-:Y:S01]  /*104c0*/  @UP0 UIADD3.X UR7, UR11, UR9, URZ, UP3, !UPT ;  /* 0x000000090b070290 */ /* 0x000fe20009ffe43f */
[----:B------:R-:W-:-:S02]  /*104d0*/  F2FP.BF16.F32.PACK_AB R165, R166, R165 ;  /* 0x000000a5a6a5723e */ /* 0x000fc400000010ff */
[----:B------:R-:W-:Y:S01]  /*104e0*/  LOP3.LUT R98, R29, R6, RZ, 0x3c, !PT ;  /* 0x000000061d627212 */ /* 0x000fe200078e3cff */
[----:B------:R2:W-:Y:S01]  /*104f0*/  STSM.16.M88.4 [R54], R84 ;  /* 0x0000005436007844 */ /* 0x0005e20000000200 */
[----:B------:R-:W-:Y:S02]  /*10500*/  LOP3.LUT R102, R107, R102, RZ, 0x3c, !PT ;  /* 0x000000666b667212 */ /* 0x000fe400078e3cff */
[----:B------:R-:W-:Y:S02]  /*10510*/  MOV R62, R62 ;  /* 0x0000003e003e7202 */ /* 0x000fe40000000f00 */
[----:B------:R-:W-:Y:S02]  /*10520*/  F2FP.BF16.F32.PACK_AB R164, R97, R96 ;  /* 0x0000006061a4723e */ /* 0x000fe400000010ff */
[----:B------:R-:W-:Y:S02]  /*10530*/  F2FP.BF16.F32.PACK_AB R166, R101, R100 ;  /* 0x0000006465a6723e */ /* 0x000fe400000010ff */
[----:B------:R-:W-:-:S02]  /*10540*/  F2FP.BF16.F32.PACK_AB R167, R168, R167 ;  /* 0x000000a7a8a7723e */ /* 0x000fc400000010ff */
[----:B------:R-:W-:Y:S02]  /*10550*/  F2FP.BF16.F32.PACK_AB R104, R105, R104 ;  /* 0x000000686968723e */ /* 0x000fe400000010ff */
[----:B------:R-:W-:Y:S01]  /*10560*/  F2FP.BF16.F32.PACK_AB R112, R113, R112 ;  /* 0x000000707170723e */ /* 0x000fe200000010ff */
[----:B------:R2:W-:Y:S01]  /*10570*/  STSM.16.M88.4 [R62], R164 ;  /* 0x000000a43e007844 */ /* 0x0005e20000000200 */
[----:B------:R-:W-:Y:S02]  /*10580*/  MOV R70, R70 ;  /* 0x0000004600467202 */ /* 0x000fe40000000f00 */
[----:B------:R-:W-:Y:S02]  /*10590*/  F2FP.BF16.F32.PACK_AB R105, R170, R169 ;  /* 0x000000a9aa69723e */ /* 0x000fe400000010ff */
[----:B0-----:R-:W-:Y:S02]  /*105a0*/  F2FP.BF16.F32.PACK_AB R106, R109, R108 ;  /* 0x0000006c6d6a723e */ /* 0x001fe400000010ff */
[----:B------:R-:W-:-:S02]  /*105b0*/  F2FP.BF16.F32.PACK_AB R107, R111, R110 ;  /* 0x0000006e6f6b723e */ /* 0x000fc400000010ff */
[----:B------:R-:W-:Y:S02]  /*105c0*/  F2FP.BF16.F32.PACK_AB R113, R115, R114 ;  /* 0x000000727371723e */ /* 0x000fe400000010ff */
[----:B------:R-:W-:Y:S01]  /*105d0*/  F2FP.BF16.F32.PACK_AB R120, R121, R120 ;  /* 0x000000787978723e */ /* 0x000fe200000010ff */
[----:B------:R2:W-:Y:S01]  /*105e0*/  STSM.16.M88.4 [R70], R104 ;  /* 0x0000006846007844 */ /* 0x0005e20000000200 */
[----:B------:R-:W-:Y:S02]  /*105f0*/  LOP3.LUT R8, R28, R23, RZ, 0x3c, !PT ;  /* 0x000000171c087212 */ /* 0x000fe400078e3cff */
        /* <DEDUP_REMOVED lines=22> */
[----:B------:R-:W-:Y:S01]  /*10760*/  MOV R6, R8 ;  /* 0x0000000800067202 */ /* 0x000fe20000000f00 */
[----:B------:R2:W-:Y:S01]  /*10770*/  STSM.16.M88.4 [R102], R136 ;  /* 0x0000008866007844 */ /* 0x0005e20000000200 */
[----:B------:R-:W-:Y:S02]  /*10780*/  F2FP.BF16.F32.PACK_AB R146, R149, R148 ;  /* 0x000000949592723e */ /* 0x000fe400000010ff */
[----:B------:R-:W-:-:S02]  /*10790*/  PLOP3.LUT P1, PT, PT, PT, UP1, 0x80, 0x0 ;  /* 0x000000000000781c */ /* 0x000fc40003f2f018 */
[----:B------:R-:W-:Y:S01]  /*107a0*/  PLOP3.LUT P2, PT, PT, PT, UP0, 0x80, 0x0 ;  /* 0x000000000000781c */ /* 0x000fe20003f4f008 */
[----:B-1----:R-:W-:Y:S01]  /*107b0*/  IMAD.U32 R10, RZ, RZ, UR6 ;  /* 0x00000006ff0a7e24 */ /* 0x002fe2000f8e00ff */
[----:B------:R-:W-:Y:S01]  /*107c0*/  F2FP.BF16.F32.PACK_AB R147, R151, R150 ;  /* 0x000000969793723e */ /* 0x000fe200000010ff */
[----:B------:R-:W-:Y:S01]  /*107d0*/  IMAD.U32 R8, RZ, RZ, UR4 ;  /* 0x00000004ff087e24 */ /* 0x000fe2000f8e00ff */
[----:B------:R-:W-:Y:S01]  /*107e0*/  MOV R11, UR7 ;  /* 0x00000007000b7c02 */ /* 0x000fe20008000f00 */
[----:B------:R-:W-:Y:S02]  /*107f0*/  IMAD.U32 R9, RZ, RZ, UR8 ;  /* 0x00000008ff097e24 */ /* 0x000fe4000f8e00ff */
[----:B------:R2:W-:Y:S01]  /*10800*/  STSM.16.M88.4 [R6], R144 ;  /* 0x0000009006007844 */ /* 0x0005e20000000200 */
[----:B------:R-:W-:Y:S06]  /*10810*/  BAR.SYNC.DEFER_BLOCKING 0x1, 0x100 ;  /* 0x0044000000007b1d */ /* 0x000fec0000010000 */
[----:B------:R-:W3:Y:S04]  /*10820*/  @P1 LDG.E R3, desc[UR12][R8.64] ;  /* 0x0000000c08031981 */ /* 0x000ee8000c1e1900 */
[----:B------:R-:W4:Y:S01]  /*10830*/  @P2 LDG.E R10, desc[UR12][R10.64] ;  /* 0x0000000c0a0a2981 */ /* 0x000f22000c1e1900 */
[----:B------:R-:W-:Y:S01]  /*10840*/  IMAD R13, R212, 0x40, R18 ;  /* 0x00000040d40d7824 */ /* 0x000fe200078e0212 */
[----:B------:R-:W-:Y:S01]  /*10850*/  UMOV UR4, URZ ;  /* 0x0000003f00047c82 */ /* 0x000fe20008000000 */
[----:B------:R-:W-:-:S02]  /*10860*/  ULDC UR10, c[0x0][0xa88] ;  /* 0x0002a200000a7ab9 */ /* 0x000fc40000000800 */
[----:B------:R-:W-:-:S03]  /*10870*/  IMAD.WIDE R4, R13, 0x2, R4 ;  /* 0x000000020d047825 */ /* 0x000fc600078e0204 */
[----:B------:R-:W-:Y:S02]  /*10880*/  IADD3 R25, P0, R4, 0x1000, RZ ;  /* 0x0000100004197810 */ /* 0x000fe40007f1e0ff */
[----:B---3--:R-:W-:Y:S02]  /*10890*/  @P1 R2UR UR4, R3 ;  /* 0x00000000030412ca */ /* 0x008fe400000e0000 */
[----:B----4-:R-:W-:Y:S01]  /*108a0*/  @P2 R2UR UR10, R10 ;  /* 0x000000000a0a22ca */ /* 0x010fe200000e0000 */
[----:B--2---:R-:W-:-:S14]  /*108b0*/  @P2 BRA `(.L_x_2118) ;  /* 0x00000000001c2947 */ /* 0x004fdc0003800000 */
[----:B------:R-:W-:Y:S05]  /*108c0*/  @!P1 BRA `(.L_x_2118) ;  /* 0x0000000000189947 */ /* 0x000fea0003800000 */
[----:B------:R-:W-:Y:S02]  /*108d0*/  ULDC.64 UR6, c[0x0][0x208] ;  /* 0x0000820000067ab9 */ /* 0x000fe40000000a00 */
[----:B------:R-:W2:Y:S04]  /*108e0*/  LDG.E R6, desc[UR6][R8.64] ;  /* 0x0000000608067981 */ /* 0x000ea8000c1e1900 */
[----:B------:R-:W3:Y:S01]  /*108f0*/  LDG.E R3, desc[UR6][R8.64+0x4] ;  /* 0x0000040608037981 */ /* 0x000ee2000c1e1900 */
[----:B--2---:R-:W-:Y:S02]  /*10900*/  R2UR UR6, R6 ;  /* 0x00000000060672ca */ /* 0x004fe400000e0000 */
[----:B---3--:R-:W-:-:S13]  /*10910*/  R2UR UR10, R3 ;  /* 0x00000000030a72ca */ /* 0x008fda00000e0000 */
[----:B------:R-:W-:-:S12]  /*10920*/  UIADD3 UR10, -UR6, UR10, URZ ;  /* 0x0000000a060a7290 */ /* 0x000fd8000fffe13f */
.L_x_2118:
[----:B------:R-:W-:Y:S01]  /*10930*/  R2UR UR18, R217 ;  /* 0x00000000d91272ca */ /* 0x000fe200000e0000 */
[----:B------:R-:W-:Y:S01]  /*10940*/  ULDC.64 UR12, c[0x0][0xb70] ;  /* 0x0002dc00000c7ab9 */ /* 0x000fe20000000a00 */
[----:B------:R-:W-:Y:S01]  /*10950*/  R2UR UR16, R218 ;  /* 0x00000000da1072ca */ /* 0x000fe200000e0000 */
[----:B------:R-:W-:Y:S01]  /*10960*/  USHF.R.S32.HI UR9, URZ, 0x1f, UR4 ;  /* 0x0000001f3f097899 */ /* 0x000fe20008011404 */
[----:B------:R-:W-:Y:S01]  /*10970*/  R2UR UR15, R216 ;  /* 0x00000000d80f72ca */ /* 0x000fe200000e0000 */
[----:B------:R-:W-:Y:S01]  /*10980*/  UMOV UR8, UR4 ;  /* 0x0000000400087c82 */ /* 0x000fe20008000000 */
[----:B------:R-:W-:Y:S01]  /*10990*/  R2UR UR17, R219 ;  /* 0x00000000db1172ca */ /* 0x000fe200000e0000 */
[----:B------:R-:W-:Y:S01]  /*109a0*/  ULDC.64 UR20, c[0x0][0x208] ;  /* 0x0000820000147ab9 */ /* 0x000fe20000000a00 */
[----:B------:R-:W-:Y:S02]  /*109b0*/  IADD3 R9, P2, R4, 0x3000, RZ ;  /* 0x0000300004097810 */ /* 0x000fe40007f5e0ff */
[----:B------:R-:W-:-:S02]  /*109c0*/  LOP3.LUT R24, R25, 0x380, RZ, 0xc0, !PT ;  /* 0x0000038019187812 */ /* 0x000fc400078ec0ff */
[----:B------:R-:W-:Y:S01]  /*109d0*/  IADD3 R13, P1, R4, 0x2000, RZ ;  /* 0x00002000040d7810 */ /* 0x000fe20007f3e0ff */
[----:B------:R-:W-:Y:S01]  /*109e0*/  USHF.R.S32.HI UR14, URZ, 0x1f, UR18 ;  /* 0x0000001f3f0e7899 */ /* 0x000fe20008011412 */
[----:B------:R-:W-:Y:S01]  /*109f0*/  LOP3.LUT R8, R9, 0x380, RZ, 0xc0, !PT ;  /* 0x0000038009087812 */ /* 0x000fe200078ec0ff */
[----:B------:R-:W-:Y:S01]  /*10a00*/  USEL UR16, UR16, URZ, !UP1 ;  /* 0x0000003f10107287 */ /* 0x000fe2000c800000 */
[----:B------:R-:W-:Y:S01]  /*10a10*/  SHF.R.U64 R24, R24, 0x3, RZ ;  /* 0x0000000318187819 */ /* 0x000fe200000012ff */
[----:B------:R-:W-:Y:S01]  /*10a20*/  UIMAD UR11, UR14, UR12, URZ ;  /* 0x0000000c0e0b72a4 */ /* 0x000fe2000f8e023f */
[----:B------:R-:W-:Y:S01]  /*10a30*/  LOP3.LUT R12, R13, 0x380, RZ, 0xc0, !PT ;  /* 0x000003800d0c7812 */ /* 0x000fe200078ec0ff */
[----:B------:R-:W-:Y:S01]  /*10a40*/  UIMAD.WIDE.U32 UR6, UR18, UR12, UR8 ;  /* 0x0000000c120672a5 */ /* 0x000fe2000f8e0008 */
[----:B------:R-:W-:Y:S01]  /*10a50*/  IMAD.U32 R10, RZ, RZ, UR17 ;  /* 0x00000011ff0a7e24 */ /* 0x000fe2000f8e00ff */
[----:B------:R-:W-:Y:S01]  /*10a60*/  UIMAD UR11, UR18, UR13, UR11 ;  /* 0x0000000d120b72a4 */ /* 0x000fe2000f8e020b */
[----:B------:R-:W-:Y:S01]  /*10a70*/  SHF.R.U64 R8, R8, 0x3, RZ ;  /* 0x0000000308087819 */ /* 0x000fe200000012ff */
[----:B------:R-:W-:Y:S01]  /*10a80*/  USEL UR15, UR15, URZ, !UP1 ;  /* 0x0000003f0f0f7287 */ /* 0x000fe2000c800000 */
[----:B------:R-:W-:Y:S01]  /*10a90*/  IMAD R10, R10, 0x80, R215 ;  /* 0x000000800a0a7824 */ /* 0x000fe200078e02d7 */
[----:B------:R-:W-:Y:S01]  /*10aa0*/  ULDC.64 UR12, c[0x0][0xb78] ;  /* 0x0002de00000c7ab9 */ /* 0x000fe20000000a00 */
[----:B------:R-:W-:Y:S01]  /*10ab0*/  UIADD3 UR7, UR7, UR11, URZ ;  /* 0x0000000b07077290 */ /* 0x000fe2000fffe03f */
[----:B------:R-:W-:Y:S01]  /*10ac0*/  LOP3.LUT R24, R24, R25, RZ, 0x3c, !PT ;  /* 0x0000001918187212 */ /* 0x000fe200078e3cff */
[----:B------:R-:W-:Y:S01]  /*10ad0*/  UIMAD UR8, UR16, UR12, URZ ;  /* 0x0000000c100872a4 */ /* 0x000fe2000f8e023f */
[----:B------:R-:W-:Y:S01]  /*10ae0*/  SHF.R.S32.HI R3, RZ, 0x1f, R10 ;  /* 0x0000001fff037819 */ /* 0x000fe2000001140a */
[----:B------:R-:W-:Y:S01]  /*10af0*/  UIMAD.WIDE.U32 UR6, UR15, UR12, UR6 ;  /* 0x0000000c0f0672a5 */ /* 0x000fe2000f8e0006 */
[----:B------:R-:W-:Y:S01]  /*10b00*/  SHF.R.U64 R12, R12, 0x3, RZ ;  /* 0x000000030c0c7819 */ /* 0x000fe200000012ff */
[----:B------:R-:W-:Y:S01]  /*10b10*/  UIMAD UR8, UR15, UR13, UR8 ;  /* 0x0000000d0f0872a4 */ /* 0x000fe2000f8e0208 */
[----:B------:R-:W-:-:S02]  /*10b20*/  IADD3.X R25, RZ, R5, RZ, P0, !PT ;  /* 0x00000005ff197210 */ /* 0x000fc400007fe4ff */
[----:B------:R-:W-:Y:S01]  /*10b30*/  IADD3 R73, P0, R4, 0x8000, RZ ;  /* 0x0000800004497810 */ /* 0x000fe20007f1e0ff */
[----:B------:R-:W-:Y:S01]  /*10b40*/  ULDC.64 UR12, c[0x0][0xaa0] ;  /* 0x0002a800000c7ab9 */ /* 0x000fe20000000a00 */
[----:B------:R-:W-:Y:S01]  /*10b50*/  IADD3 R6, P3, R10, UR6, RZ ;  /* 0x000000060a067c10 */ /* 0x000fe2000ff7e0ff */
[----:B------:R-:W-:Y:S01]  /*10b60*/  IMAD.U32 R14, RZ, RZ, UR8 ;  /* 0x00000008ff0e7e24 */ /* 0x000fe2000f8e00ff */
[----:B------:R-:W-:Y:S01]  /*10b70*/  LOP3.LUT R8, R8, R9, RZ, 0x3c, !PT ;  /* 0x0000000908087212 */ /* 0x000fe200078e3cff */
[--C-:B------:R-:W-:Y:S01]  /*10b80*/  IMAD.X R9, RZ, RZ, R5.reuse, P2 ;  /* 0x000000ffff097224 */ /* 0x100fe200010e0605 */
[----:B------:R-:W-:Y:S01]  /*10b90*/  LOP3.LUT R12, R12, R13, RZ, 0x3c, !PT ;  /* 0x0000000d0c0c7212 */ /* 0x000fe200078e3cff */
[----:B------:R-:W-:Y:S01]  /*10ba0*/  IMAD.X R13, RZ, RZ, R5, P1 ;  /* 0x000000ffff0d7224 */ /* 0x000fe200008e0605 */
[----:B------:R-:W-:Y:S01]  /*10bb0*/  IADD3.X R3, R3, UR7, R14, P3, !PT ;  /* 0x0000000703037c10 */ /* 0x000fe20009ffe40e */
[----:B------:R-:W-:Y:S01]  /*10bc0*/  ULDC.64 UR6, c[0x0][0xb40] ;  /* 0x0002d00000067ab9 */ /* 0x000fe20000000a00 */
[----:B------:R-:W-:-:S02]  /*10bd0*/  IADD3 R65, P6, R4, 0x4000, RZ ;  /* 0x0000400004417810 */ /* 0x000fc40007fde0ff */
        /* <DEDUP_REMOVED lines=9> */
[----:B------:R-:W-:Y:S02]  /*10c70*/  LOP3.LUT R64, R65, 0x380, RZ, 0xc0, !PT ;  /* 0x0000038041407812 */ /* 0x000fe400078ec0ff */
        /* <DEDUP_REMOVED lines=17> */
[----:B------:R-:W-:Y:S01]  /*10d90*/  IMAD.X R53, RZ, RZ, R5, P5 ;  /* 0x000000ffff357224 */ /* 0x000fe200028e0605 */
[----:B------:R-:W-:-:S02]  /*10da0*/  LOP3.LUT R36, R36, R37, RZ, 0x3c, !PT ;  /* 0x0000002524247212 */ /* 0x000fc400078e3cff */
[----:B------:R-:W-:Y:S01]  /*10db0*/  LOP3.LUT R28, R28, R29, RZ, 0x3c, !PT ;  /* 0x0000001d1c1c7212 */ /* 0x000fe200078e3cff */
[--C-:B------:R-:W-:Y:S01]  /*10dc0*/  IMAD.X R29, RZ, RZ, R5.reuse, P3 ;  /* 0x000000ffff1d7224 */ /* 0x100fe200018e0605 */
[----:B------:R-:W-:Y:S02]  /*10dd0*/  LOP3.LUT P0, RZ, R221, 0x3, RZ, 0xc0, !PT ;  /* 0x00000003ddff7812 */ /* 0x000fe4000780c0ff */
[----:B------:R-:W-:Y:S02]  /*10de0*/  LOP3.LUT R48, R48, R49, RZ, 0x3c, !PT ;  /* 0x0000003130307212 */ /* 0x000fe400078e3cff */
[----:B------:R-:W-:Y:S02]  /*10df0*/  IADD3.X R37, RZ, R5, RZ, P4, !PT ;  /* 0x00000005ff257210 */ /* 0x000fe400027fe4ff */
[----:B------:R-:W-:Y:S01]  /*10e00*/  LOP3.LUT R60, R60, R61, RZ, 0x3c, !PT ;  /* 0x0000003d3c3c7212 */ /* 0x000fe200078e3cff */
[----:B------:R-:W-:Y:S01]  /*10e10*/  IMAD.X R61, RZ, RZ, R5, P1 ;  /* 0x000000ffff3d7224 */ /* 0x000fe200008e0605 */
[----:B------:R-:W-:-:S02]  /*10e20*/  IADD3 R41, P6, R4, 0xb000, RZ ;  /* 0x0000b00004297810 */ /* 0x000fc40007fde0ff */
[C---:B------:R-:W-:Y:S02]  /*10e30*/  IADD3 R77, P5, R4.reuse, 0xc000, RZ ;  /* 0x0000c000044d7810 */ /* 0x040fe40007fbe0ff */
[C---:B------:R-:W-:Y:S02]  /*10e40*/  IADD3 R69, P4, R4.reuse, 0xd000, RZ ;  /* 0x0000d00004457810 */ /* 0x040fe40007f9e0ff */
[C---:B------:R-:W-:Y:S02]  /*10e50*/  IADD3 R57, P3, R4.reuse, 0xe000, RZ ;  /* 0x0000e00004397810 */ /* 0x040fe40007f7e0ff */
[----:B------:R-:W-:Y:S02]  /*10e60*/  IADD3.X R49, RZ, R5, RZ, P2, !PT ;  /* 0x00000005ff317210 */ /* 0x000fe400017fe4ff */
[----:B------:R-:W-:Y:S02]  /*10e70*/  IADD3 R6, P2, R4, 0xf000, RZ ;  /* 0x0000f00004067810 */ /* 0x000fe40007f5e0ff */
[----:B------:R-:W-:-:S02]  /*10e80*/  ISETP.GE.OR P1, PT, R10, UR10, P0 ;  /* 0x0000000a0a007c0c */ /* 0x000fc40008726670 */
[----:B------:R-:W-:Y:S02]  /*10e90*/  ISETP.GE.OR P0, PT, R3, UR10, P0 ;  /* 0x0000000a03007c0c */ /* 0x000fe40008706670 */
[----:B------:R-:W-:Y:S02]  /*10ea0*/  LOP3.LUT R40, R41, 0x380, RZ, 0xc0, !PT ;  /* 0x0000038029287812 */ /* 0x000fe400078ec0ff */
[----:B------:R-:W-:Y:S02]  /*10eb0*/  LOP3.LUT R76, R77, 0x380, RZ, 0xc0, !PT ;  /* 0x000003804d4c7812 */ /* 0x000fe400078ec0ff */
[----:B------:R-:W-:Y:S02]  /*10ec0*/  LOP3.LUT R68, R69, 0x380, RZ, 0xc0, !PT ;  /* 0x0000038045447812 */ /* 0x000fe400078ec0ff */
[----:B------:R-:W-:Y:S02]  /*10ed0*/  LOP3.LUT R56, R57, 0x380, RZ, 0xc0, !PT ;  /* 0x0000038039387812 */ /* 0x000fe400078ec0ff */
[----:B------:R-:W-:Y:S01]  /*10ee0*/  LOP3.LUT R11, R4, 0x380, RZ, 0xc0, !PT ;  /* 0x00000380040b7812 */ /* 0x000fe200078ec0ff */
[----:B------:R0:W-:Y:S01]  /*10ef0*/  @!P1 STG.E desc[UR20][R20.64], R2 ;  /* 0x0000000214009986 */ /* 0x0001e2000c101914 */
[----:B------:R-:W-:-:S02]  /*10f00*/  LOP3.LUT R3, R6, 0x380, RZ, 0xc0, !PT ;  /* 0x0000038006037812 */ /* 0x000fc400078ec0ff */
[----:B------:R-:W-:Y:S01]  /*10f10*/  SHF.R.U64 R40, R40, 0x3, RZ ;  /* 0x0000000328287819 */ /* 0x000fe200000012ff */
[----:B------:R1:W-:Y:S01]  /*10f20*/  @!P0 STG.E desc[UR20][R20.64+0x20], R0 ;  /* 0x0000200014008986 */ /* 0x0003e2000c101914 */
[----:B------:R-:W-:Y:S02]  /*10f30*/  SHF.R.U64 R76, R76, 0x3, RZ ;  /* 0x000000034c4c7819 */ /* 0x000fe400000012ff */
[----:B------:R-:W-:Y:S01]  /*10f40*/  SHF.R.U64 R68, R68, 0x3, RZ ;  /* 0x0000000344447819 */ /* 0x000fe200000012ff */
[----:B------:R-:W-:Y:S01]  /*10f50*/  UIMAD UR6, UR9, UR12, URZ ;  /* 0x0000000c090672a4 */ /* 0x000fe2000f8e023f */
[----:B------:R-:W-:Y:S01]  /*10f60*/  SHF.R.U64 R56, R56, 0x3, RZ ;  /* 0x0000000338387819 */ /* 0x000fe200000012ff */
[----:B------:R-:W5:Y:S01]  /*10f70*/  LD.E.128 R24, desc[UR20][R24.64] ;  /* 0x0000001418187980 */ /* 0x000f62000c101d00 */
[----:B------:R-:W-:Y:S02]  /*10f80*/  SHF.R.U64 R11, R11, 0x3, RZ ;  /* 0x000000030b0b7819 */ /* 0x000fe400000012ff */
[----:B------:R-:W-:Y:S01]  /*10f90*/  IADD3.X R45, RZ, R5, RZ, P2, !PT ;  /* 0x00000005ff2d7210 */ /* 0x000fe200017fe4ff */
[--C-:B0-----:R-:W-:Y:S01]  /*10fa0*/  IMAD.MOV.U32 R2, RZ, RZ, R18.reuse ;  /* 0x000000ffff027224 */ /* 0x101fe200078e0012 */
[----:B------:R-:W-:Y:S01]  /*10fb0*/  SHF.R.U64 R3, R3, 0x3, RZ ;  /* 0x0000000303037819 */ /* 0x000fe200000012ff */
[----:B------:R-:W5:Y:S01]  /*10fc0*/  LD.E.128 R12, desc[UR20][R12.64] ;  /* 0x000000140c0c7980 */ /* 0x000f62000c101d00 */
        /* <DEDUP_REMOVED lines=9> */
[----:B------:R-:W5:Y:S01]  /*11060*/  LD.E.128 R64, desc[UR20][R64.64] ;  /* 0x0000001440407980 */ /* 0x000f62000c101d00 */
[----:B------:R-:W-:Y:S01]  /*11070*/  LOP3.LUT R44, R3, R6, RZ, 0x3c, !PT ;  /* 0x00000006032c7212 */ /* 0x000fe200078e3cff */
[----:B------:R-:W-:Y:S01]  /*11080*/  ULDC.64 UR8, c[0x0][0xae0] ;  /* 0x0002b80000087ab9 */ /* 0x000fe20000000a00 */
[----:B------:R-:W-:Y:S01]  /*11090*/  SHF.R.S32.HI R3, RZ, 0x1f, R18 ;  /* 0x0000001fff037819 */ /* 0x000fe20000011412 */
[----:B------:R0:W5:Y:S01]  /*110a0*/  LD.E.128 R32, desc[UR20][R4.64] ;  /* 0x0000001404207980 */ /* 0x000162000c101d00 */
[----:B------:R-:W-:-:S03]  /*110b0*/  UIMAD UR6, UR4, UR13, UR6 ;  /* 0x0000000d040672a4 */ /* 0x000fc6000f8e0206 */
[----:B------:R-:W5:Y:S04]  /*110c0*/  LD.E.128 R8, desc[UR20][R8.64] ;  /* 0x0000001408087980 */ /* 0x000f68000c101d00 */
[----:B------:R-:W5:Y:S01]  /*110d0*/  LD.E.128 R52, desc[UR20][R52.64] ;  /* 0x0000001434347980 */ /* 0x000f62000c101d00 */
[----:B0-----:R-:W-:-:S03]  /*110e0*/  IMAD.U32 R5, RZ, RZ, UR12 ;  /* 0x0000000cff057e24 */ /* 0x001fc6000f8e00ff */
[----:B------:R-:W5:Y:S04]  /*110f0*/  LD.E.128 R36, desc[UR20][R36.64] ;  /* 0x0000001424247980 */ /* 0x000f68000c101d00 */
        /* <DEDUP_REMOVED lines=15> */
[----:B0-----:R-:W0:Y:S01]  /*111f0*/  FENCE.VIEW.ASYNC.S ;  /* 0x00000000000073c6 */ /* 0x001e220000000000 */
[----:B------:R-:W-:Y:S01]  /*11200*/  UIMAD UR4, UR14, UR8, URZ ;  /* 0x000000080e0472a4 */ /* 0x000fe2000f8e023f */
[----:B------:R-:W-:Y:S01]  /*11210*/  VIADD R3, R3, UR6 ;  /* 0x0000000603037c36 */ /* 0x000fe20008000000 */
[----:B------:R-:W-:Y:S01]  /*11220*/  UIMAD UR10, UR17, -0x80, UR10 ;  /* 0xffffff80110a78a4 */ /* 0x000fe2000f8e020a */
[----:B------:R-:W-:Y:S01]  /*11230*/  IMAD.U32 R5, RZ, RZ, UR8 ;  /* 0x00000008ff057e24 */ /* 0x000fe2000f8e00ff */
[----:B------:R-:W-:Y:S01]  /*11240*/  UIMAD UR4, UR18, UR9, UR4 ;  /* 0x00000009120472a4 */ /* 0x000fe2000f8e0204 */
[----:B------:R-:W-:-:S02]  /*11250*/  ULDC.64 UR6, c[0x0][0xae8] ;  /* 0x0002ba0000067ab9 */ /* 0x000fc40000000a00 */
[----:B------:R-:W-:Y:S01]  /*11260*/  IMAD.WIDE.U32 R2, R5, UR18, R2 ;  /* 0x0000001205027c25 */ /* 0x000fe2000f8e0002 */
[----:B------:R-:W-:-:S03]  /*11270*/  ISETP.GE.AND P3, PT, R212, UR10, PT ;  /* 0x0000000ad4007c0c */ /* 0x000fc6000bf66270 */
[----:B------:R-:W-:Y:S01]  /*11280*/  VIADD R3, R3, UR4 ;  /* 0x0000000403037c36 */ /* 0x000fe20008000000 */
[----:B------:R-:W-:Y:S01]  /*11290*/  UIMAD UR4, UR16, UR6, URZ ;  /* 0x00000006100472a4 */ /* 0x000fe2000f8e023f */
[----:B------:R-:W-:Y:S01]  /*112a0*/  VIADD R19, R19, 0x38820 ;  /* 0x0003882013137836 */ /* 0x000fe20000000000 */
[----:B-1----:R-:W-:Y:S01]  /*112b0*/  MOV R21, UR6 ;  /* 0x0000000600157c02 */ /* 0x002fe20008000f00 */
[C---:B------:R-:W-:Y:S01]  /*112c0*/  VIADD R5, R212.reuse, 0x60 ;  /* 0x00000060d4057836 */ /* 0x040fe20000000000 */
[----:B------:R-:W-:Y:S02]  /*112d0*/  UIMAD UR4, UR15, UR7, UR4 ;  /* 0x000000070f0472a4 */ /* 0x000fe4000f8e0204 */
[----:B------:R-:W-:Y:S01]  /*112e0*/  PRMT R19, RZ, 0x654, R19 ;  /* 0x00000654ff137816 */ /* 0x000fe20000000013 */
[----:B------:R-:W-:Y:S01]  /*112f0*/  IMAD.WIDE.U32 R20, R21, UR15, R2 ;  /* 0x0000000f15147c25 */ /* 0x000fe2000f8e0002 */
[----:B------:R-:W-:Y:S02]  /*11300*/  ISETP.GE.AND P2, PT, R5, UR10, PT ;  /* 0x0000000a05007c0c */ /* 0x000fe4000bf46270 */
[--C-:B------:R-:W-:Y:S01]  /*11310*/  SHF.R.S32.HI R213, RZ, 0x1f, R212.reuse ;  /* 0x0000001fffd57819 */ /* 0x100fe200000114d4 */
[C---:B------:R-:W-:Y:S01]  /*11320*/  VIADD R4, R212.reuse, 0x40 ;  /* 0x00000040d4047836 */ /* 0x040fe20000000000 */
[----:B------:R-:W-:Y:S01]  /*11330*/  IADD3 R0, R212, 0x20, RZ ;  /* 0x00000020d4007810 */ /* 0x000fe20007ffe0ff */
[----:B------:R-:W-:Y:S01]  /*11340*/  IMAD.U32 R5, RZ, RZ, UR17 ;  /* 0x00000011ff057e24 */ /* 0x000fe2000f8e00ff */
[----:B0-----:R0:W-:Y:S01]  /*11350*/  SYNCS.ARRIVE.TRANS64.RED.A1T0 RZ, [R19+URZ], RZ ;  /* 0x000000ff13ff79a7 */ /* 0x0011e2000810043f */
[----:B------:R-:W-:Y:S01]  /*11360*/  BSSY B1, `(.L_x_2119) ;  /* 0x000001d000017945 */ /* 0x000fe20003800000 */
[----:B------:R-:W-:Y:S01]  /*11370*/  ISETP.GE.AND P1, PT, R4, UR10, PT ;  /* 0x0000000a04007c0c */ /* 0x000fe2000bf26270 */
[----:B------:R-:W-:Y:S01]  /*11380*/  IMAD.WIDE R4, R5, 0x80, R212 ;  /* 0x0000008005047825 */ /* 0x000fe200078e02d4 */
[----:B------:R-:W-:-:S03]  /*11390*/  ISETP.GE.AND P0, PT, R0, UR10, PT ;  /* 0x0000000a00007c0c */ /* 0x000fc6000bf06270 */
[----:B0-----:R-:W-:Y:S01]  /*113a0*/  VIADD R19, R21, UR4 ;  /* 0x0000000415137c36 */ /* 0x001fe20008000000 */
[----:B------:R-:W-:Y:S09]  /*113b0*/  @P3 BRA `(.L_x_2120) ;  /* 0x00000000005c3947 */ /* 0x000ff20003800000 */
        /* <DEDUP_REMOVED lines=23> */
.L_x_2120:
[----:B------:R-:W-:Y:S05]  /*11530*/  BSYNC B1 ;  /* 0x0000000000017941 */ /* 0x000fea0003800000 */
.L_x_2119:
[----:B------:R-:W-:Y:S04]  /*11540*/  BSSY B1, `(.L_x_2121) ;  /* 0x000001b000017945 */ /* 0x000fe80003800000 */
[----:B------:R-:W-:Y:S05]  /*11550*/  @P0 BRA `(.L_x_2122) ;  /* 0x0000000000640947 */ /* 0x000fea0003800000 */
        /* <DEDUP_REMOVED lines=18> */
[----:B0----5:R-:W-:Y:S02]  /*11680*/  LEA R32, P0, R2, UR6, 0x1 ;  /* 0x0000000602207c11 */ /* 0x021fe4000f8008ff */
[----:B------:R-:W-:-:S04]  /*11690*/  IADD3 R3, R3, R17, RZ ;  /* 0x0000001103037210 */ /* 0x000fc80007ffe0ff */
[----:B------:R-:W-:-:S05]  /*116a0*/  LEA.HI.X R33, R2, UR7, R3, 0x1, P0 ;  /* 0x0000000702217c11 */ /* 0x000fca00080f0c03 */
[----:B------:R1:W-:Y:S04]  /*116b0*/  @!P3 STG.E.128 desc[UR8][R32.64], R24 ;  /* 0x000000182000b986 */ /* 0x0003e8000c101d08 */
[----:B------:R1:W-:Y:S04]  /*116c0*/  @!P4 STG.E.128 desc[UR8][R32.64+0x80], R52 ;  /* 0x000080342000c986 */ /* 0x0003e8000c101d08 */
[----:B------:R1:W-:Y:S04]  /*116d0*/  @!P5 STG.E.128 desc[UR8][R32.64+0x100], R60 ;  /* 0x0001003c2000d986 */ /* 0x0003e8000c101d08 */
[----:B------:R1:W-:Y:S02]  /*116e0*/  @!P6 STG.E.128 desc[UR8][R32.64+0x180], R68 ;  /* 0x000180442000e986 */ /* 0x0003e4000c101d08 */
.L_x_2122:
[----:B------:R-:W-:Y:S05]  /*116f0*/  BSYNC B1 ;  /* 0x0000000000017941 */ /* 0x000fea0003800000 */
.L_x_2121:
        /* <DEDUP_REMOVED lines=27> */
.L_x_2124:
[----:B------:R-:W-:Y:S05]  /*118b0*/  BSYNC B1 ;  /* 0x0000000000017941 */ /* 0x000fea0003800000 */
.L_x_2123:
[----:B------:R-:W-:Y:S05]  /*118c0*/  @P2 BRA `(.L_x_2125) ;  /* 0x0000000c00c42947 */ /* 0x000fea0003800000 */
[----:B--2--5:R-:W-:Y:S01]  /*118d0*/  IADD3 R13, P0, R4, 0x60, RZ ;  /* 0x00000060040d7810 */ /* 0x024fe20007f1e0ff */
[----:B------:R-:W-:Y:S01]  /*118e0*/  VIADD R0, R18, 0x40 ;  /* 0x0000004012007836 */ /* 0x000fe20000000000 */
[----:B------:R-:W-:Y:S01]  /*118f0*/  MOV R3, R19 ;  /* 0x0000001300037202 */ /* 0x000fe20000000f00 */
[----:B------:R-:W-:Y:S01]  /*11900*/  ULDC.64 UR6, c[0x0][0xad8] ;  /* 0x0002b60000067ab9 */ /* 0x000fe20000000a00 */
[----:B------:R-:W-:Y:S01]  /*11910*/  IMAD.MOV.U32 R2, RZ, RZ, R20 ;  /* 0x000000ffff027224 */ /* 0x000fe200078e0014 */
[----:B------:R-:W-:Y:S01]  /*11920*/  ULDC UR4, c[0x0][0xa8c] ;  /* 0x0002a30000047ab9 */ /* 0x000fe20000000800 */
[----:B------:R-:W-:Y:S01]  /*11930*/  IMAD.X R4, RZ, RZ, R5, P0 ;  /* 0x000000ffff047224 */ /* 0x000fe200000e0605 */
[----:B------:R-:W-:Y:S01]  /*11940*/  ISETP.GE.AND P2, PT, R0, UR4, PT ;  /* 0x0000000400007c0c */ /* 0x000fe2000bf46270 */
[C---:B------:R-:W-:Y:S01]  /*11950*/  VIADD R0, R18.reuse, 0x80 ;  /* 0x0000008012007836 */ /* 0x040fe20000000000 */
[----:B------:R-:W-:Y:S01]  /*11960*/  ISETP.GE.AND P1, PT, R18, UR4, PT ;  /* 0x0000000412007c0c */ /* 0x000fe2000bf26270 */
[----:B------:R-:W-:Y:S01]  /*11970*/  IMAD R4, R4, UR6, RZ ;  /* 0x0000000604047c24 */ /* 0x000fe2000f8e02ff */
[----:B------:R-:W-:Y:S01]  /*11980*/  ULDC.64 UR8, c[0x0][0x208] ;  /* 0x0000820000087ab9 */ /* 0x000fe20000000a00 */
[----:B------:R-:W-:Y:S01]  /*11990*/  IMAD.WIDE.U32 R2, R13, UR6, R2 ;  /* 0x000000060d027c25 */ /* 0x000fe2000f8e0002 */
[----:B------:R-:W-:-:S03]  /*119a0*/  ISETP.GE.AND P3, PT, R0, UR4, PT ;  /* 0x0000000400007c0c */ /* 0x000fc6000bf66270 */
        /* <DEDUP_REMOVED lines=14> */
.L_x_2117:
[----:B------:R-:W-:Y:S01]  /*11a90*/  R2UR UR8, R218 ;  /* 0x00000000da0872ca */ /* 0x000fe200000e0000 */
[----:B------:R-:W-:Y:S01]  /*11aa0*/  ULDC.64 UR6, c[0x0][0xbe0] ;  /* 0x0002f80000067ab9 */ /* 0x000fe20000000a00 */
[----:B------:R-:W-:Y:S01]  /*11ab0*/  R2UR UR4, R216 ;  /* 0x00000000d80472ca */ /* 0x000fe200000e0000 */
[----:B------:R-:W-:Y:S01]  /*11ac0*/  UISETP.NE.U32.AND UP0, UPT, UR6, URZ, UPT ;  /* 0x0000003f0600728c */ /* 0x000fe2000bf05070 */
[----:B------:R-:W-:-:S03]  /*11ad0*/  ULDC.64 UR12, c[0x0][0x208] ;  /* 0x00008200000c7ab9 */ /* 0x000fc60000000a00 */
[----:B------:R-:W-:-:S06]  /*11ae0*/  UISETP.NE.AND.EX UP1, UPT, UR7, URZ, UPT, UP0 ;  /* 0x0000003f0700728c */ /* 0x000fcc000bf25300 */
[----:B------:R-:W-:Y:S02]  /*11af0*/  PLOP3.LUT P2, PT, PT, PT, UP1, 0x80, 0x0 ;  /* 0x000000000000781c */ /* 0x000fe40003f4f018 */
[----:B------:R-:W-:Y:S02]  /*11b00*/  USHF.L.U64.HI UR10, UR4, 0x2, UR8 ;  /* 0x00000002040a7899 */ /* 0x000fe40008010208 */
[----:B------:R-:W-:Y:S01]  /*11b10*/  USHF.L.U32 UR4, UR4, 0x2, URZ ;  /* 0x0000000204047899 */ /* 0x000fe2000800063f */
[----:B------:R-:W-:-:S03]  /*11b20*/  ULDC.64 UR8, c[0x0][0xbd8] ;  /* 0x0002f60000087ab9 */ /* 0x000fc60000000a00 */
[----:B------:R-:W-:Y:S02]  /*11b30*/  @UP1 UIADD3 UR6, UP2, UR4, UR6, URZ ;  /* 0x0000000604061290 */ /* 0x000fe4000ff5e03f */
[----:B------:R-:W-:Y:S02]  /*11b40*/  UISETP.NE.U32.AND UP0, UPT, UR8, URZ, UPT ;  /* 0x0000003f0800728c */ /* 0x000fe4000bf05070 */
[----:B------:R-:W-:Y:S02]  /*11b50*/  @UP1 UIADD3.X UR7, UR10, UR7, URZ, UP2, !UPT ;  /* 0x000000070a071290 */ /* 0x000fe400097fe43f */
[----:B------:R-:W-:Y:S01]  /*11b60*/  MOV R4, UR6 ;  /* 0x0000000600047c02 */ /* 0x000fe20008000f00 */
[----:B------:R-:W-:Y:S02]  /*11b70*/  UISETP.NE.AND.EX UP0, UPT, UR9, URZ, UPT, UP0 ;  /* 0x0000003f0900728c */ /* 0x000fe4000bf05300 */
[----:B------:R-:W-:Y:S01]  /*11b80*/  UIADD3 UR4, UP1, UR4, UR8, URZ ;  /* 0x0000000804047290 */ /* 0x000fe2000ff3e03f */
[----:B------:R-:W-:-:S03]  /*11b90*/  IMAD.U32 R5, RZ, RZ, UR7 ;  /* 0x00000007ff057e24 */ /* 0x000fc6000f8e00ff */
[----:B------:R-:W-:Y:S01]  /*11ba0*/  PLOP3.LUT P1, PT, PT, PT, UP0, 0x80, 0x0 ;  /* 0x000000000000781c */ /* 0x000fe20003f2f008 */
[----:B------:R-:W-:Y:S01]  /*11bb0*/  UIADD3.X UR6, UR10, UR9, URZ, UP1, !UPT ;  /* 0x000000090a067290 */ /* 0x000fe20008ffe43f */
[----:B------:R-:W2:Y:S01]  /*11bc0*/  @P2 LDG.E R4, desc[UR12][R4.64] ;  /* 0x0000000c04042981 */ /* 0x000ea2000c1e1900 */
[----:B------:R-:W-:Y:S02]  /*11bd0*/  IMAD.MOV.U32 R9, RZ, RZ, RZ ;  /* 0x000000ffff097224 */ /* 0x000fe400078e00ff */
[----:B------:R-:W-:Y:S02]  /*11be0*/  IMAD.U32 R2, RZ, RZ, UR4 ;  /* 0x00000004ff027e24 */ /* 0x000fe4000f8e00ff */
[----:B------:R-:W-:Y:S01]  /*11bf0*/  IMAD.U32 R3, RZ, RZ, UR6 ;  /* 0x00000006ff037e24 */ /* 0x000fe2000f8e00ff */
[----:B------:R-:W-:Y:S01]  /*11c00*/  ULDC UR4, c[0x0][0xa88] ;  /* 0x0002a20000047ab9 */ /* 0x000fe20000000800 */
[----:B------:R-:W-:-:S04]  /*11c10*/  ISETP.GT.AND P0, PT, R225, 0x7f, PT ;  /* 0x0000007fe100780c */ /* 0x000fc80003f04270 */
[----:B------:R0:W5:Y:S01]  /*11c20*/  @P1 LDG.E R9, desc[UR12][R2.64] ;  /* 0x0000000c02091981 */ /* 0x000162000c1e1900 */
[----:B--2---:R-:W-:Y:S01]  /*11c30*/  @P2 R2UR UR4, R4 ;  /* 0x00000000040422ca */ /* 0x004fe200000e0000 */
[----:B0-----:R-:W-:-:S14]  /*11c40*/  @P2 BRA `(.L_x_2126) ;  /* 0x00000000001c2947 */ /* 0x001fdc0003800000 */
[----:B------:R-:W-:Y:S05]  /*11c50*/  @!P1 BRA `(.L_x_2126) ;  /* 0x0000000000189947 */ /* 0x000fea0003800000 */
[----:B------:R-:W-:Y:S02]  /*11c60*/  ULDC.64 UR6, c[0x0][0x208] ;  /* 0x0000820000067ab9 */ /* 0x000fe40000000a00 */
[----:B------:R-:W2:Y:S04]  /*11c70*/  LDG.E R4, desc[UR6][R2.64] ;  /* 0x0000000602047981 */ /* 0x000ea8000c1e1900 */
[----:B------:R-:W3:Y:S01]  /*11c80*/  LDG.E R0, desc[UR6][R2.64+0x4] ;  /* 0x0000040602007981 */ /* 0x000ee2000c1e1900 */
[----:B--2---:R-:W-:Y:S02]  /*11c90*/  R2UR UR6, R4 ;  /* 0x00000000040672ca */ /* 0x004fe400000e0000 */
[----:B---3--:R-:W-:-:S13]  /*11ca0*/  R2UR UR4, R0 ;  /* 0x00000000000472ca */ /* 0x008fda00000e0000 */
[----:B------:R-:W-:-:S12]  /*11cb0*/  UIADD3 UR4, -UR6, UR4, URZ ;  /* 0x0000000406047290 */ /* 0x000fd8000fffe13f */
.L_x_2126:
        /* <DEDUP_REMOVED lines=10> */
[----:B------:R-:W0:Y:S01]  /*11d60*/  S2R R2, SR_TID.X ;  /* 0x0000000000027919 */ /* 0x000e220000002100 */
[----:B------:R-:W-:-:S13]  /*11d70*/  R2UR UR6, R219 ;  /* 0x00000000db0672ca */ /* 0x000fda00000e0000 */
[----:B------:R-:W-:-:S05]  /*11d80*/  MOV R0, UR6 ;  /* 0x0000000600007c02 */ /* 0x000fca0008000f00 */
[----:B0-----:R-:W-:-:S04]  /*11d90*/  IMAD R0, R0, 0x80, R2 ;  /* 0x0000008000007824 */ /* 0x001fc800078e0202 */
[----:B------:R-:W-:-:S05]  /*11da0*/  VIADD R0, R0, 0xffffff80 ;  /* 0xffffff8000007836 */ /* 0x000fca0000000000 */
[----:B------:R-:W-:-:S13]  /*11db0*/  ISETP.GE.AND P0, PT, R0, UR4, PT ;  /* 0x0000000400007c0c */ /* 0x000fda000bf06270 */
[----:B------:R-:W-:Y:S05]  /*11dc0*/  @P0 BRA `(.L_x_2128) ;  /* 0x0000000000540947 */ /* 0x000fea0003800000 */
[----:B------:R-:W-:Y:S01]  /*11dd0*/  R2UR UR7, R217 ;  /* 0x00000000d90772ca */ /* 0x000fe200000e0000 */
[----:B------:R-:W-:Y:S01]  /*11de0*/  ULDC.64 UR12, c[0x0][0xb70] ;  /* 0x0002dc00000c7ab9 */ /* 0x000fe20000000a00 */
[C---:B------:R-:W-:Y:S01]  /*11df0*/  IADD3 R2, P0, R0.reuse, R9, RZ ;  /* 0x0000000900027210 */ /* 0x040fe20007f1e0ff */
        /* <DEDUP_REMOVED lines=18> */
.L_x_2128:
[----:B------:R-:W-:Y:S05]  /*11f20*/  BSYNC B1 ;  /* 0x0000000000017941 */ /* 0x000fea0003800000 */
.L_x_2127:
[----:B------:R-:W-:Y:S01]  /*11f30*/  R2UR UR11, R219 ;  /* 0x00000000db0b72ca */ /* 0x000fe200000e0000 */
[----:B------:R-:W-:Y:S01]  /*11f40*/  ULDC.64 UR6, c[0x0][0xaa0] ;  /* 0x0002a80000067ab9 */ /* 0x000fe20000000a00 */
[----:B------:R-:W-:Y:S01]  /*11f50*/  R2UR UR14, R217 ;  /* 0x00000000d90e72ca */ /* 0x000fe200000e0000 */
[----:B------:R-:W-:Y:S01]  /*11f60*/  IMAD R0, R6, UR6, RZ ;  /* 0x0000000606007c24 */ /* 0x000fe2000f8e02ff */
[----:B------:R-:W-:Y:S01]  /*11f70*/  ULDC.64 UR12, c[0x0][0xae0] ;  /* 0x0002b800000c7ab9 */ /* 0x000fe20000000a00 */
[C---:B0-----:R-:W-:Y:S01]  /*11f80*/  IMAD.WIDE.U32 R2, R9.reuse, UR6, R18 ;  /* 0x0000000609027c25 */ /* 0x041fe2000f8e0012 */
[----:B------:R-:W-:Y:S01]  /*11f90*/  UIMAD UR6, UR8, UR12, URZ ;  /* 0x0000000c080672a4 */ /* 0x000fe2000f8e023f */
[----:B------:R-:W-:Y:S01]  /*11fa0*/  MOV R8, R212 ;  /* 0x000000d400087202 */ /* 0x000fe20000000f00 */
[----:B------:R-:W-:Y:S01]  /*11fb0*/  BSSY B1, `(.L_x_2129) ;  /* 0x000002f000017945 */ /* 0x000fe20003800000 */
[----:B------:R-:W-:Y:S01]  /*11fc0*/  IMAD R9, R9, UR7, R0 ;  /* 0x0000000709097c24 */ /* 0x000fe2000f8e0200 */
[----:B------:R-:W-:Y:S01]  /*11fd0*/  IADD3 R0, R212, 0x20, RZ ;  /* 0x00000020d4007810 */ /* 0x000fe20007ffe0ff */
[----:B------:R-:W-:-:S02]  /*11fe0*/  IMAD.U32 R5, RZ, RZ, UR12 ;  /* 0x0000000cff057e24 */ /* 0x000fc4000f8e00ff */
[----:B------:R-:W-:Y:S01]  /*11ff0*/  UIMAD UR7, UR11, -0x80, UR4 ;  /* 0xffffff800b0778a4 */ /* 0x000fe2000f8e0204 */
[----:B------:R-:W-:Y:S01]  /*12000*/  IMAD.IADD R3, R3, 0x1, R9 ;  /* 0x0000000103037824 */ /* 0x000fe200078e0209 */
[----:B------:R-:W-:Y:S01]  /*12010*/  UIMAD UR6, UR14, UR13, UR6 ;  /* 0x0000000d0e0672a4 */ /* 0x000fe2000f8e0206 */
[C---:B------:R-:W-:Y:S01]  /*12020*/  VIADD R4, R212.reuse, 0x40 ;  /* 0x00000040d4047836 */ /* 0x040fe20000000000 */
[----:B------:R-:W-:Y:S01]  /*12030*/  SHF.R.S32.HI R9, RZ, 0x1f, R212 ;  /* 0x0000001fff097819 */ /* 0x000fe200000114d4 */
[----:B------:R-:W-:Y:S01]  /*12040*/  IMAD.WIDE.U32 R2, R5, UR14, R2 ;  /* 0x0000000e05027c25 */ /* 0x000fe2000f8e0002 */
[----:B------:R-:W-:Y:S01]  /*12050*/  ULDC.64 UR12, c[0x0][0xae8] ;  /* 0x0002ba00000c7ab9 */ /* 0x000fe20000000a00 */
[----:B------:R-:W-:Y:S01]  /*12060*/  ISETP.GE.AND P2, PT, R212, UR7, PT ;  /* 0x00000007d4007c0c */ /* 0x000fe2000bf46270 */
[----:B------:R-:W-:Y:S01]  /*12070*/  UIMAD UR4, UR10, UR12, URZ ;  /* 0x0000000c0a0472a4 */ /* 0x000fe2000f8e023f */
[----:B------:R-:W-:Y:S01]  /*12080*/  VIADD R3, R3, UR6 ;  /* 0x0000000603037c36 */ /* 0x000fe20008000000 */
[----:B------:R-:W-:Y:S01]  /*12090*/  ISETP.GE.AND P0, PT, R4, UR7, PT ;  /* 0x0000000704007c0c */ /* 0x000fe2000bf06270 */
[----:B------:R-:W-:Y:S01]  /*120a0*/  IMAD.U32 R5, RZ, RZ, UR12 ;  /* 0x0000000cff057e24 */ /* 0x000fe2000f8e00ff */
[----:B------:R-:W-:Y:S01]  /*120b0*/  UIMAD UR4, UR9, UR13, UR4 ;  /* 0x0000000d090472a4 */ /* 0x000fe2000f8e0204 */
[----:B------:R-:W-:Y:S01]  /*120c0*/  IMAD.U32 R11, RZ, RZ, UR11 ;  /* 0x0000000bff0b7e24 */ /* 0x000fe2000f8e00ff */
[----:B------:R-:W-:Y:S01]  /*120d0*/  ISETP.GE.AND P1, PT, R0, UR7, PT ;  /* 0x0000000700007c0c */ /* 0x000fe2000bf26270 */
[----:B------:R-:W-:-:S04]  /*120e0*/  IMAD.WIDE.U32 R4, R5, UR9, R2 ;  /* 0x0000000905047c25 */ /* 0x000fc8000f8e0002 */
[----:B------:R-:W-:Y:S02]  /*120f0*/  VIADD R13, R5, UR4 ;  /* 0x00000004050d7c36 */ /* 0x000fe40008000000 */
[----:B------:R-:W-:-:S04]  /*12100*/  IMAD.WIDE R8, R11, 0x80, R8 ;  /* 0x000000800b087825 */ /* 0x000fc800078e0208 */
[----:B------:R-:W-:Y:S01]  /*12110*/  VIADD R6, R212, 0x60 ;  /* 0x00000060d4067836 */ /* 0x000fe20000000000 */
[----:B------:R-:W-:Y:S06]  /*12120*/  @P2 BRA `(.L_x_2130) ;  /* 0x00000000005c2947 */ /* 0x000fec0003800000 */
[C---:B------:R-:W-:Y:S01]  /*12130*/  VIADD R2, R18.reuse, 0x80 ;  /* 0x0000008012027836 */ /* 0x040fe20000000000 */
[----:B------:R-:W-:Y:S01]  /*12140*/  ULDC UR4, c[0x0][0xa8c] ;  /* 0x0002a30000047ab9 */ /* 0x000fe20000000800 */
[----:B------:R-:W-:Y:S01]  /*12150*/  VIADD R0, R18, 0x40 ;  /* 0x0000004012007836 */ /* 0x000fe20000000000 */
[----:B------:R-:W-:Y:S01]  /*12160*/  ULDC.64 UR8, c[0x0][0xad8] ;  /* 0x0002b60000087ab9 */ /* 0x000fe20000000a00 */
[----:B------:R-:W-:Y:S01]  /*12170*/  IMAD.MOV.U32 R3, RZ, RZ, R13 ;  /* 0x000000ffff037224 */ /* 0x000fe200078e000d */
[----:B------:R-:W-:Y:S01]  /*12180*/  ISETP.GE.AND P5, PT, R2, UR4, PT ;  /* 0x0000000402007c0c */ /* 0x000fe2000bfa6270 */
[----:B------:R-:W-:Y:S01]  /*12190*/  IMAD R11, R9, UR8, RZ ;  /* 0x00000008090b7c24 */ /* 0x000fe2000f8e02ff */
[----:B------:R-:W-:Y:S01]  /*121a0*/  ISETP.GE.AND P4, PT, R0, UR4, PT ;  /* 0x0000000400007c0c */ /* 0x000fe2000bf86270 */
[----:B------:R-:W-:Y:S01]  /*121b0*/  IMAD.MOV.U32 R2, RZ, RZ, R4 ;  /* 0x000000ffff027224 */ /* 0x000fe200078e0004 */
[----:B------:R-:W-:Y:S01]  /*121c0*/  IADD3 R0, R18, 0xc0, RZ ;  /* 0x000000c012007810 */ /* 0x000fe20007ffe0ff */
[----:B------:R-:W-:Y:S01]  /*121d0*/  IMAD R11, R8, UR9, R11 ;  /* 0x00000009080b7c24 */ /* 0x000fe2000f8e020b */
        /* <DEDUP_REMOVED lines=12> */
.L_x_2130:
[----:B------:R-:W-:Y:S05]  /*122a0*/  BSYNC B1 ;  /* 0x0000000000017941 */ /* 0x000fea0003800000 */
.L_x_2129:
[----:B------:R-:W-:Y:S01]  /*122b0*/  BSSY B1, `(.L_x_2131) ;  /* 0x000001c000017945 */ /* 0x000fe20003800000 */
[----:B------:R-:W-:-:S03]  /*122c0*/  ISETP.GE.AND P2, PT, R6, UR7, PT ;  /* 0x0000000706007c0c */ /* 0x000fc6000bf46270 */
[----:B------:R-:W-:Y:S10]  /*122d0*/  @P1 BRA `(.L_x_2132) ;  /* 0x0000000000641947 */ /* 0x000ff40003800000 */
        /* <DEDUP_REMOVED lines=25> */
.L_x_2132:
[----:B------:R-:W-:Y:S05]  /*12470*/  BSYNC B1 ;  /* 0x0000000000017941 */ /* 0x000fea0003800000 */
.L_x_2131:
        /* <DEDUP_REMOVED lines=27> */
.L_x_2134:
[----:B------:R-:W-:Y:S05]  /*12630*/  BSYNC B1 ;  /* 0x0000000000017941 */ /* 0x000fea0003800000 */
.L_x_2133:
[----:B------:R-:W-:Y:S05]  /*12640*/  @P2 BRA `(.L_x_2125) ;  /* 0x0000000000642947 */ /* 0x000fea0003800000 */
[----:B------:R-:W-:Y:S01]  /*12650*/  IADD3 R5, P0, R8, 0x60, RZ ;  /* 0x0000006008057810 */ /* 0x000fe20007f1e0ff */
[----:B------:R-:W-:Y:S01]  /*12660*/  ULDC UR4, c[0x0][0xa8c] ;  /* 0x0002a30000047ab9 */ /* 0x000fe20000000800 */
[C---:B------:R-:W-:Y:S01]  /*12670*/  IADD3 R0, R18.reuse, 0x40, RZ ;  /* 0x0000004012007810 */ /* 0x040fe20007ffe0ff */
[----:B------:R-:W-:Y:S01]  /*12680*/  ULDC.64 UR6, c[0x0][0xad8] ;  /* 0x0002b60000067ab9 */ /* 0x000fe20000000a00 */
[----:B------:R-:W-:Y:S01]  /*12690*/  IMAD.MOV.U32 R2, RZ, RZ, R4 ;  /* 0x000000ffff027224 */ /* 0x000fe200078e0004 */
[----:B------:R-:W-:Y:S01]  /*126a0*/  ISETP.GE.AND P1, PT, R18, UR4, PT ;  /* 0x0000000412007c0c */ /* 0x000fe2000bf26270 */
        /* <DEDUP_REMOVED lines=19> */
.L_x_2125:
[----:B------:R-:W-:Y:S05]  /*127e0*/  BSYNC B0 ;  /* 0x0000000000007941 */ /* 0x000fea0003800000 */
.L_x_2116:
[----:B------:R-:W-:Y:S02]  /*127f0*/  ULDC UR4, c[0x0][0xc14] ;  /* 0x0003050000047ab9 */ /* 0x000fe40000000800 */
[----:B------:R-:W-:-:S13]  /*12800*/  ISETP.GE.AND P0, PT, R7, UR4, PT ;  /* 0x0000000407007c0c */ /* 0x000fda000bf06270 */
[----:B------:R-:W-:Y:S05]  /*12810*/  @!P0 BRA `(.L_x_2135) ;  /* 0xfffffee4006c8947 */ /* 0x000fea000383ffff */
[----:B------:R-:W-:Y:S05]  /*12820*/  EXIT ;  /* 0x000000000000794d */ /* 0x000fea0003800000 */
.L_x_2080:
        /* <DEDUP_REMOVED lines=50> */
[----:B-1----:R-:W-:-:S04]  /*12b50*/  SEL R5, R5, RZ, P0 ;  /* 0x000000ff05057207 */ /* 0x002fc80000000000 */
[----:B------:R-:W-:-:S05]  /*12b60*/  IADD3 R4, R2, R5, RZ ;  /* 0x0000000502047210 */ /* 0x000fca0007ffe0ff */
        /* <DEDUP_REMOVED lines=10> */
.L_x_2140:
        /* <DEDUP_REMOVED lines=16> */
.L_x_2139:
[----:B------:R-:W-:Y:S05]  /*12d10*/  BSYNC B0 ;  /* 0x0000000000007941 */ /* 0x000fea0003800000 */
.L_x_2138:
[----:B0----5:R-:W0:Y:S01]  /*12d20*/  SHFL.UP PT, R2, R10, 0x1, RZ ;  /* 0x042000000a027989 */ /* 0x021e2200000e00ff */
[C---:B------:R-:W-:Y:S02]  /*12d30*/  ISETP.NE.AND P0, PT, R8.reuse, RZ, PT ;  /* 0x000000ff0800720c */ /* 0x040fe40003f05270 */
[----:B------:R-:W-:Y:S02]  /*12d40*/  ISETP.GE.U32.AND P1, PT, R8, 0x2, PT ;  /* 0x000000020800780c */ /* 0x000fe40003f26070 */
[----:B0-----:R-:W-:Y:S02]  /*12d50*/  SEL R3, R2, RZ, P0 ;  /* 0x000000ff02037207 */ /* 0x001fe40000000000 */
        /* <DEDUP_REMOVED lines=17> */
[----:B0-----:R-:W-:-:S05]  /*12e70*/  IMAD R2, R3, UR4, RZ ;  /* 0x0000000403027c24 */ /* 0x001fca000f8e02ff */
[----:B------:R-:W-:-:S04]  /*12e80*/  IADD3 R5, R2, R5, RZ ;  /* 0x0000000502057210 */ /* 0x000fc80007ffe0ff */
[----:B------:R-:W-:-:S13]  /*12e90*/  ISETP.GT.AND P0, PT, R5, UR6, PT ;  /* 0x0000000605007c0c */ /* 0x000fda000bf04270 */
[----:B------:R-:W-:Y:S05]  /*12ea0*/  @!P0 BRA `(.L_x_2140) ;  /* 0xfffffffc00588947 */ /* 0x000fea000383ffff */
.L_x_2136:
        /* <DEDUP_REMOVED lines=21> */
.L_x_2141:
[----:B-1----:R-:W-:Y:S01]  /*13000*/  IADD3 R2, RZ, -R3, RZ ;  /* 0x80000003ff027210 */ /* 0x002fe20007ffe0ff */
[----:B---3--:R-:W-:Y:S01]  /*13010*/  IMAD R16, R16, UR4, R7 ;  /* 0x0000000410107c24 */ /* 0x008fe2000f8e0207 */
[----:B--2---:R-:W-:-:S03]  /*13020*/  IABS R4, R6 ;  /* 0x0000000600047213 */ /* 0x004fc60000000000 */
        /* <DEDUP_REMOVED lines=13> */
[----:B------:R-:W-:Y:S02]  /*13100*/  @P0 IADD3 R9, R9, 0x1, RZ ;  /* 0x0000000109090810 */ /* 0x000fe40007ffe0ff */
        /* <DEDUP_REMOVED lines=15> */
[----:B-1----:R-:W-:Y:S01]  /*13200*/  IMAD.MOV.U32 R2, RZ, RZ, RZ ;  /* 0x000000ffff027224 */ /* 0x002fe200078e00ff */
[----:B--2---:R-:W-:-:S05]  /*13210*/  IADD3 R6, RZ, -R3, RZ ;  /* 0x80000003ff067210 */ /* 0x004fca0007ffe0ff */
        /* <DEDUP_REMOVED lines=22> */
.L_x_2137:
[----:B------:R-:W-:Y:S01]  /*13380*/  MOV R17, RZ ;  /* 0x000000ff00117202 */ /* 0x000fe20000000f00 */
[----:B------:R-:W-:Y:S02]  /*13390*/  IMAD.U32 R16, RZ, RZ, UR6 ;  /* 0x00000006ff107e24 */ /* 0x000fe4000f8e00ff */
[----:B------:R-:W-:-:S07]  /*133a0*/  IMAD.MOV.U32 R18, RZ, RZ, RZ ;  /* 0x000000ffff127224 */ /* 0x000fce00078e00ff */
.L_x_2142:
[----:B------:R-:W1:Y:S01]  /*133b0*/  S2R R2, SR_TID.X ;  /* 0x0000000000027919 */ /* 0x000e620000002100 */
[----:B------:R-:W-:Y:S01]  /*133c0*/  STL [R1+0x20], RZ ;  /* 0x000020ff01007387 */ /* 0x000fe20000100800 */
        /* <DEDUP_REMOVED lines=10> */
[----:B------:R1:W-:Y:S03]  /*13470*/  STL [R1], RZ ;  /* 0x000000ff01007387 */ /* 0x0003e60000100800 */
[----:B------:R-:W-:Y:S05]  /*13480*/  @P0 BRA `(.L_x_2143) ;  /* 0x0000004400dc0947 */ /* 0x000fea0003800000 */
[----:B-1----:R-:W-:Y:S01]  /*13490*/  IMAD.MOV.U32 R0, RZ, RZ, 0x1 ;  /* 0x00000001ff007424 */ /* 0x002fe200078e00ff */
[----:B------:R1:W-:Y:S01]  /*134a0*/  STL [R1], RZ ;  /* 0x000000ff01007387 */ /* 0x0003e20000100800 */
[----:B------:R-:W-:Y:S01]  /*134b0*/  ULDC UR38, c[0x0][0xc] ;  /* 0x0000030000267ab9 */ /* 0x000fe20000000800 */
[----:B------:R-:W-:Y:S02]  /*134c0*/  ULDC.64 UR36, c[0x0][0x198] ;  /* 0x0000660000247ab9 */ /* 0x000fe40000000a00 */
[----:B------:R1:W-:Y:S04]  /*134d0*/  STL [R1+0x8], R0 ;  /* 0x0000080001007387 */ /* 0x0003e80000100800 */
[----:B------:R1:W-:Y:S02]  /*134e0*/  STL [R1+0x20], RZ ;  /* 0x000020ff01007387 */ /* 0x0003e40000100800 */
.L_x_2211:
[----:B--2---:R-:W2:Y:S01]  /*134f0*/  LDC.64 R2, c[0x0][0xc60] ;  /* 0x00031800ff027b82 */ /* 0x004ea20000000a00 */
[----:B------:R-:W-:Y:S01]  /*13500*/  ULDC.64 UR4, c[0x0][0x208] ;  /* 0x0000820000047ab9 */ /* 0x000fe20000000a00 */
[----:B--2---:R-:W-:-:S05]  /*13510*/  IMAD.WIDE R2, R19, 0x4, R2 ;  /* 0x0000000413027825 */ /* 0x004fca00078e0202 */
[----:B------:R-:W2:Y:S01]  /*13520*/  LDG.E R5, desc[UR4][R2.64] ;  /* 0x0000000402057981 */ /* 0x000ea2000c1e1900 */
[----:B------:R-:W-:Y:S05]  /*13530*/  YIELD ;  /* 0x0000000000007946 */ /* 0x000fea0003800000 */
[----:B------:R-:W-:Y:S01]  /*13540*/  ULDC.64 UR4, c[0x0][0xa28] ;  /* 0x00028a0000047ab9 */ /* 0x000fe20000000a00 */
[----:B-1----:R-:W-:Y:S01]  /*13550*/  MOV R0, RZ ;  /* 0x000000ff00007202 */ /* 0x002fe20000000f00 */
[----:B------:R-:W-:Y:S01]  /*13560*/  ULDC.64 UR8, c[0x0][0x208] ;  /* 0x0000820000087ab9 */ /* 0x000fe20000000a00 */
[----:B------:R-:W-:Y:S01]  /*13570*/  ISETP.NE.U32.AND P0, PT, RZ, UR4, PT ;  /* 0x00000004ff007c0c */ /* 0x000fe2000bf05070 */
[----:B------:R-:W-:Y:S01]  /*13580*/  IMAD.MOV.U32 R6, RZ, RZ, RZ ;  /* 0x000000ffff067224 */ /* 0x000fe200078e00ff */
[----:B------:R-:W-:-:S02]  /*13590*/  ULDC.64 UR6, c[0x0][0xa08] ;  /* 0x0002820000067ab9 */ /* 0x000fc40000000a00 */
[----:B------:R-:W-:Y:S02]  /*135a0*/  ISETP.NE.AND.EX P0, PT, RZ, UR5, PT, P0 ;  /* 0x00000005ff007c0c */ /* 0x000fe4000bf05300 */
[----:B--2---:R-:W-:Y:S01]  /*135b0*/  SHF.R.S32.HI R4, RZ, 0x1f, R5 ;  /* 0x0000001fff047819 */ /* 0x004fe20000011405 */
[----:B------:R-:W-:-:S10]  /*135c0*/  IMAD.SHL.U32 R11, R5, 0x4, RZ ;  /* 0x00000004050b7824 */ /* 0x000fd400078e00ff */
[C---:B------:R-:W-:Y:S01]  /*135d0*/  @P0 LEA R2, P1, R5.reuse, UR4, 0x2 ;  /* 0x0000000405020c11 */ /* 0x040fe2000f8210ff */
[----:B------:R1:W-:Y:S03]  /*135e0*/  STL [R1+0x10], R5 ;  /* 0x0000100501007387 */ /* 0x0003e60000100800 */
[C-C-:B------:R-:W-:Y:S01]  /*135f0*/  @P0 LEA.HI.X R3, R5.reuse, UR5, R4.reuse, 0x2, P1 ;  /* 0x0000000505030c11 */ /* 0x140fe200088f1404 */
[----:B------:R-:W-:Y:S02]  /*13600*/  ULDC.64 UR4, c[0x0][0xa18] ;  /* 0x0002860000047ab9 */ /* 0x000fe40000000a00 */
[----:B------:R-:W-:Y:S02]  /*13610*/  ISETP.NE.U32.AND P1, PT, RZ, UR4, PT ;  /* 0x00000004ff007c0c */ /* 0x000fe4000bf25070 */
[----:B------:R2:W5:Y:S01]  /*13620*/  @P0 LDG.E R0, desc[UR8][R2.64] ;  /* 0x0000000802000981 */ /* 0x000562000c1e1900 */
[----:B------:R-:W-:-:S02]  /*13630*/  SHF.L.U64.HI R10, R5, 0x2, R4 ;  /* 0x00000002050a7819 */ /* 0x000fc40000010204 */
[----:B------:R-:W-:Y:S01]  /*13640*/  ISETP.NE.AND.EX P1, PT, RZ, UR5, PT, P1 ;  /* 0x00000005ff007c0c */ /* 0x000fe2000bf25310 */
[----:B------:R-:W-:Y:S04]  /*13650*/  STL [R1+0x18], R11 ;  /* 0x0000180b01007387 */ /* 0x000fe80000100800 */
[----:B------:R-:W-:Y:S08]  /*13660*/  STL [R1+0x1c], R10 ;  /* 0x00001c0a01007387 */ /* 0x000ff00000100800 */
[----:B------:R-:W-:-:S04]  /*13670*/  @P1 IADD3 R8, P0, R11, UR4, RZ ;  /* 0x000000040b081c10 */ /* 0x000fc8000ff1e0ff */
[C---:B------:R-:W-:Y:S01]  /*13680*/  @P1 IADD3.X R9, R10.reuse, UR5, RZ, P0, !PT ;  /* 0x000000050a091c10 */ /* 0x040fe200087fe4ff */
[----:B------:R-:W-:Y:S02]  /*13690*/  ULDC.64 UR4, c[0x0][0xa00] ;  /* 0x0002800000047ab9 */ /* 0x000fe40000000a00 */
[----:B------:R-:W-:Y:S02]  /*136a0*/  ISETP.NE.U32.AND P2, PT, RZ, UR4, PT ;  /* 0x00000004ff007c0c */ /* 0x000fe4000bf45070 */
[C---:B--2---:R-:W-:Y:S02]  /*136b0*/  IADD3 R2, P0, R11.reuse, UR4, RZ ;  /* 0x000000040b027c10 */ /* 0x044fe4000ff1e0ff */
[----:B------:R-:W-:Y:S02]  /*136c0*/  ISETP.NE.AND.EX P2, PT, RZ, UR5, PT, P2 ;  /* 0x00000005ff007c0c */ /* 0x000fe4000bf45320 */
[----:B------:R-:W-:Y:S01]  /*136d0*/  IADD3.X R3, R10, UR5, RZ, P0, !PT ;  /* 0x000000050a037c10 */ /* 0x000fe200087fe4ff */
[----:B------:R-:W-:Y:S01]  /*136e0*/  ULDC UR4, c[0x0][0x288] ;  /* 0x0000a20000047ab9 */ /* 0x000fe20000000800 */
[----:B------:R-:W-:-:S04]  /*136f0*/  IADD3 R4, P0, R11, UR6, RZ ;  /* 0x000000060b047c10 */ /* 0x000fc8000ff1e0ff */
[----:B-1----:R-:W-:-:S05]  /*13700*/  IADD3.X R5, R10, UR7, RZ, P0, !PT ;  /* 0x000000070a057c10 */ /* 0x002fca00087fe4ff */
[----:B------:R-:W2:Y:S01]  /*13710*/  @P2 LDG.E R6, desc[UR8][R2.64] ;  /* 0x0000000802062981 */ /* 0x000ea2000c1e1900 */
[----:B------:R-:W-:-:S04]  /*13720*/  ISETP.NE.U32.AND P0, PT, RZ, UR6, PT ;  /* 0x00000006ff007c0c */ /* 0x000fc8000bf05070 */
[----:B------:R-:W-:Y:S01]  /*13730*/  ISETP.NE.AND.EX P0, PT, RZ, UR7, PT, P0 ;  /* 0x00000007ff007c0c */ /* 0x000fe2000bf05300 */
[----:B--2---:R1:W-:Y:S02]  /*13740*/  STL [R1+0x24], R6 ;  /* 0x0000240601007387 */ /* 0x0043e40000100800 */
[----:B-1----:R-:W-:Y:S01]  /*13750*/  IMAD.U32 R6, RZ, RZ, UR4 ;  /* 0x00000004ff067e24 */ /* 0x002fe2000f8e00ff */
[----:B------:R-:W-:Y:S02]  /*13760*/  ULDC.64 UR4, c[0x0][0x3f8] ;  /* 0x0000fe0000047ab9 */ /* 0x000fe40000000a00 */
[----:B------:R-:W-:-:S03]  /*13770*/  UISETP.NE.U32.AND UP0, UPT, UR4, URZ, UPT ;  /* 0x0000003f0400728c */ /* 0x000fc6000bf05070 */
[----:B------:R-:W-:Y:S01]  /*13780*/  ULDC UR4, c[0x0][0x404] ;  /* 0x0001010000047ab9 */ /* 0x000fe20000000800 */
[----:B------:R-:W-:Y:S01]  /*13790*/  UISETP.NE.AND.EX UP0, UPT, UR5, URZ, UPT, UP0 ;  /* 0x0000003f0500728c */ /* 0x000fe2000bf05300 */
[----:B------:R1:W5:Y:S02]  /*137a0*/  @P1 LDG.E R6, desc[UR8][R8.64] ;  /* 0x0000000808061981 */ /* 0x000364000c1e1900 */
[----:B------:R-:W-:Y:S01]  /*137b0*/  ULDC UR5, c[0x0][0x2e0] ;  /* 0x0000b80000057ab9 */ /* 0x000fe20000000800 */
[----:B------:R-:W-:-:S04]  /*137c0*/  USEL UR4, UR4, 0x1, UP0 ;  /* 0x0000000104047887 */ /* 0x000fc80008000000 */
[----:B------:R-:W-:-:S06]  /*137d0*/  UIMAD UR4, UR4, UR5, URZ ;  /* 0x00000005040472a4 */ /* 0x000fcc000f8e023f */
[----:B------:R-:W-:Y:S01]  /*137e0*/  IMAD.U32 R7, RZ, RZ, UR4 ;  /* 0x00000004ff077e24 */ /* 0x000fe2000f8e00ff */
[----:B-1----:R-:W-:Y:S06]  /*137f0*/  @P1 BRA `(.L_x_2144) ;  /* 0x0000000000141947 */ /* 0x002fec0003800000 */
[----:B------:R-:W-:Y:S05]  /*13800*/  @!P2 BRA `(.L_x_2144) ;  /* 0x000000000010a947 */ /* 0x000fea0003800000 */
[----:B------:R-:W-:Y:S02]  /*13810*/  ULDC.64 UR4, c[0x0][0x208] ;  /* 0x0000820000047ab9 */ /* 0x000fe40000000a00 */
[----:B-----5:R-:W2:Y:S04]  /*13820*/  LDG.E R6, desc[UR4][R2.64] ;  /* 0x0000000402067981 */ /* 0x020ea8000c1e1900 */
[----:B------:R-:W2:Y:S02]  /*13830*/  LDG.E R9, desc[UR4][R2.64+0x4] ;  /* 0x0000040402097981 */ /* 0x000ea4000c1e1900 */
[----:B--2---:R-:W-:-:S07]  /*13840*/  IADD3 R6, -R6, R9, RZ ;  /* 0x0000000906067210 */ /* 0x004fce0007ffe1ff */
.L_x_2144:
[----:B------:R-:W-:Y:S01]  /*13850*/  IMAD.MOV.U32 R3, RZ, RZ, RZ ;  /* 0x000000ffff037224 */ /* 0x000fe200078e00ff */
[----:B------:R-:W-:-:S05]  /*13860*/  ULDC.64 UR4, c[0x0][0x208] ;  /* 0x0000820000047ab9 */ /* 0x000fca0000000a00 */
[----:B------:R-:W2:Y:S01]  /*13870*/  @P0 LDG.E R3, desc[UR4][R4.64] ;  /* 0x0000000404030981 */ /* 0x000ea2000c1e1900 */
[----:B------:R-:W-:Y:S02]  /*13880*/  ULDC.64 UR4, c[0x0][0xa20] ;  /* 0x0002880000047ab9 */ /* 0x000fe40000000a00 */
[----:B------:R-:W-:-:S04]  /*13890*/  ISETP.NE.U32.AND P1, PT, RZ, UR4, PT ;  /* 0x00000004ff007c0c */ /* 0x000fc8000bf25070 */
[----:B------:R-:W-:Y:S01]  /*138a0*/  ISETP.NE.AND.EX P1, PT, RZ, UR5, PT, P1 ;  /* 0x00000005ff007c0c */ /* 0x000fe2000bf25310 */
[----:B--2--5:R-:W-:-:S05]  /*138b0*/  IMAD.IADD R2, R3, 0x1, R0 ;  /* 0x0000000103027824 */ /* 0x024fca00078e0200 */
[----:B------:R1:W-:Y:S07]  /*138c0*/  STL [R1+0x4], R2 ;  /* 0x0000040201007387 */ /* 0x0003ee0000100800 */
[----:B------:R-:W-:Y:S05]  /*138d0*/  @!P1 BRA `(.L_x_2145) ;  /* 0x0000000000149947 */ /* 0x000fea0003800000 */
[----:B-1----:R-:W-:Y:S01]  /*138e0*/  IADD3 R2, P0, R11, UR4, RZ ;  /* 0x000000040b027c10 */ /* 0x002fe2000ff1e0ff */
[----:B------:R-:W-:-:S03]  /*138f0*/  ULDC.64 UR6, c[0x0][0x208] ;  /* 0x0000820000067ab9 */ /* 0x000fc60000000a00 */
[----:B------:R-:W-:-:S05]  /*13900*/  IADD3.X R3, R10, UR5, RZ, P0, !PT ;  /* 0x000000050a037c10 */ /* 0x000fca00087fe4ff */
[----:B------:R2:W5:Y:S01]  /*13910*/  LDG.E R7, desc[UR6][R2.64] ;  /* 0x0000000602077981 */ /* 0x000562000c1e1900 */
[----:B------:R-:W-:Y:S05]  /*13920*/  BRA `(.L_x_2146) ;  /* 0x0000000000147947 */ /* 0x000fea0003800000 */
.L_x_2145:
[----:B------:R-:W-:Y:S05]  /*13930*/  @!P0 BRA `(.L_x_2146) ;  /* 0x0000000000108947 */ /* 0x000fea0003800000 */
[----:B------:R-:W-:Y:S02]  /*13940*/  ULDC.64 UR4, c[0x0][0x208] ;  /* 0x0000820000047ab9 */ /* 0x000fe40000000a00 */
[----:B------:R-:W2:Y:S04]  /*13950*/  LDG.E R7, desc[UR4][R4.64] ;  /* 0x0000000404077981 */ /* 0x000ea8000c1e1900 */
[----:B-1----:R-:W2:Y:S02]  /*13960*/  LDG.E R2, desc[UR4][R4.64+0x4] ;  /* 0x0000040404027981 */ /* 0x002ea4000c1e1900 */
[----:B--2---:R-:W-:-:S07]  /*13970*/  IMAD.IADD R7, R2, 0x1, -R7 ;  /* 0x0000000102077824 */ /* 0x004fce00078e0a07 */
.L_x_2146:
[----:B-----5:R-:W-:Y:S01]  /*13980*/  IMAD.IADD R7, R7, 0x1, -R0 ;  /* 0x0000000107077824 */ /* 0x020fe200078e0a00 */
[----:B------:R-:W-:Y:S01]  /*13990*/  LEA R0, R17, 0xcf, 0x7 ;  /* 0x000000cf11007811 */ /* 0x000fe200078e38ff */
[----:B------:R-:W-:Y:S03]  /*139a0*/  BSSY B6, `(.L_x_2147) ;  /* 0x0000361000067945 */ /* 0x000fe60003800000 */
[C---:B------:R-:W-:Y:S02]  /*139b0*/  IADD3 R0, R7.reuse, R0, -R6 ;  /* 0x0000000007007210 */ /* 0x040fe40007ffe806 */
[----:B------:R-:W-:-:S03]  /*139c0*/  IADD3 R7, R7, 0x4f, RZ ;  /* 0x0000004f07077810 */ /* 0x000fc60007ffe0ff */
[----:B-12---:R-:W-:-:S04]  /*139d0*/  IMAD.HI R2, R0, 0x66666667, RZ ;  /* 0x6666666700027827 */ /* 0x006fc800078e02ff */
[----:B------:R-:W-:Y:S01]  /*139e0*/  IMAD.HI R7, R7, 0x66666667, RZ ;  /* 0x6666666707077827 */ /* 0x000fe200078e02ff */
[----:B------:R-:W-:-:S04]  /*139f0*/  SHF.R.U32.HI R3, RZ, 0x1f, R2 ;  /* 0x0000001fff037819 */ /* 0x000fc80000011602 */
[----:B------:R-:W-:Y:S02]  /*13a00*/  SHF.R.U32.HI R0, RZ, 0x1f, R7 ;  /* 0x0000001fff007819 */ /* 0x000fe40000011607 */
[----:B------:R-:W-:Y:S02]  /*13a10*/  LEA.HI.SX32 R3, R2, R3, 0x1b ;  /* 0x0000000302037211 */ /* 0x000fe400078fdaff */
[----:B------:R-:W-:-:S04]  /*13a20*/  LEA.HI.SX32 R0, R7, R0, 0x1b ;  /* 0x0000000007007211 */ /* 0x000fc800078fdaff */
[----:B------:R-:W-:-:S04]  /*13a30*/  VIMNMX R4, R0, R3, PT ;  /* 0x0000000300047248 */ /* 0x000fc80003fe0100 */
[----:B------:R-:W-:Y:S01]  /*13a40*/  ISETP.GT.AND P0, PT, R4, RZ, PT ;  /* 0x000000ff0400720c */ /* 0x000fe20003f04270 */
[----:B------:R1:W-:-:S12]  /*13a50*/  STL [R1+0x14], R4 ;  /* 0x0000140401007387 */ /* 0x0003d80000100800 */
[----:B-1----:R-:W-:Y:S05]  /*13a60*/  @P0 BRA `(.L_x_2148) ;  /* 0x0000000000480947 */ /* 0x002fea0003800000 */
[----:B------:R-:W1:Y:S02]  /*13a70*/  S2R R4, SR_TID.X ;  /* 0x0000000000047919 */ /* 0x000e640000002100 */
        /* <DEDUP_REMOVED lines=15> */
[----:B-1----:R-:W-:Y:S01]  /*13b70*/  IADD3 R16, R0, UR38, R7 ;  /* 0x0000002600107c10 */ /* 0x002fe2000fffe007 */
[----:B------:R-:W-:Y:S06]  /*13b80*/  BRA `(.L_x_2149) ;  /* 0x0000003400087947 */ /* 0x000fec0003800000 */
.L_x_2148:
        /* <DEDUP_REMOVED lines=15> */
[----:B0-----:R-:W-:Y:S01]  /*13c80*/  MOV R13, RZ ;  /* 0x000000ff000d7202 */ /* 0x001fe20000000f00 */
[----:B------:R-:W-:Y:S02]  /*13c90*/  IMAD.U32 R6, RZ, RZ, UR8 ;  /* 0x00000008ff067e24 */ /* 0x000fe4000f8e00ff */
[----:B------:R-:W-:-:S02]  /*13ca0*/  IMAD.U32 R10, RZ, RZ, UR4 ;  /* 0x00000004ff0a7e24 */ /* 0x000fc4000f8e00ff */
[----:B------:R-:W-:Y:S02]  /*13cb0*/  IMAD.U32 R11, RZ, RZ, UR5 ;  /* 0x00000005ff0b7e24 */ /* 0x000fe4000f8e00ff */
[----:B------:R-:W-:Y:S02]  /*13cc0*/  IMAD.MOV.U32 R8, RZ, RZ, 0x70 ;  /* 0x00000070ff087424 */ /* 0x000fe400078e00ff */
[----:B------:R-:W-:-:S07]  /*13cd0*/  IMAD.MOV.U32 R12, RZ, RZ, 0x1 ;  /* 0x00000001ff0c7424 */ /* 0x000fce00078e00ff */
[----:B------:R-:W-:-:S07]  /*13ce0*/  LEPC R20, `(.L_x_2150) ;  /* 0x000000001014794e */ /* 0x000fce0000000000 */
[----:B-1----:R-:W-:Y:S05]  /*13cf0*/  CALL.ABS.NOINC R2 ;  /* 0x0000000002007343 */ /* 0x002fea0003c00000 */
.L_x_2150:
        /* <DEDUP_REMOVED lines=12> */
[----:B0-----:R-:W-:Y:S01]  /*13dc0*/  MOV R13, RZ ;  /* 0x000000ff000d7202 */ /* 0x001fe20000000f00 */
[----:B------:R-:W-:Y:S02]  /*13dd0*/  IMAD.U32 R6, RZ, RZ, UR8 ;  /* 0x00000008ff067e24 */ /* 0x000fe4000f8e00ff */
[----:B------:R-:W-:-:S02]  /*13de0*/  IMAD.U32 R10, RZ, RZ, UR4 ;  /* 0x00000004ff0a7e24 */ /* 0x000fc4000f8e00ff */
[----:B------:R-:W-:Y:S02]  /*13df0*/  IMAD.U32 R11, RZ, RZ, UR5 ;  /* 0x00000005ff0b7e24 */ /* 0x000fe4000f8e00ff */
[----:B------:R-:W-:Y:S02]  /*13e00*/  IMAD.MOV.U32 R8, RZ, RZ, 0x70 ;  /* 0x00000070ff087424 */ /* 0x000fe400078e00ff */
[----:B-1----:R-:W-:-:S07]  /*13e10*/  IMAD.MOV.U32 R12, RZ, RZ, 0x1 ;  /* 0x00000001ff0c7424 */ /* 0x002fce00078e00ff */
[----:B------:R-:W-:-:S07]  /*13e20*/  LEPC R20, `(.L_x_2152) ;  /* 0x000000001014794e */ /* 0x000fce0000000000 */
[----:B--2---:R-:W-:Y:S05]  /*13e30*/  CALL.ABS.NOINC R2 ;  /* 0x0000000002007343 */ /* 0x004fea0003c00000 */
.L_x_2152:
        /* <DEDUP_REMOVED lines=16> */
.L_x_2151:
        /* <DEDUP_REMOVED lines=18> */
[----:B------:R-:W1:Y:S01]  /*14060*/  LDC R0, c[0x0][0x428] ;  /* 0x00010a00ff007b82 */ /* 0x000e620000000800 */
[----:B----4-:R-:W-:-:S06]  /*14070*/  MOV R4, R7 ;  /* 0x0000000700047202 */ /* 0x010fcc0000000f00 */
[----:B------:R2:W5:Y:S01]  /*14080*/  @P0 LDG.E R4, desc[UR6][R2.64] ;  /* 0x0000000602040981 */ /* 0x000562000c1e1900 */
[----:B------:R-:W-:Y:S01]  /*14090*/  IMAD R17, R17, 0x80, R8 ;  /* 0x0000008011117824 */ /* 0x000fe200078e0208 */
[----:B------:R-:W-:Y:S02]  /*140a0*/  PLOP3.LUT P1, PT, P6, PT, PT, 0x8, 0x0 ;  /* 0x000000000000781c */ /* 0x000fe4000372e170 */
[----:B-1----:R-:W-:Y:S01]  /*140b0*/  ISETP.NE.AND P0, PT, R0, 0x1, PT ;  /* 0x000000010000780c */ /* 0x002fe20003f05270 */
[----:B------:R-:W-:-:S12]  /*140c0*/  IMAD.MOV.U32 R0, RZ, RZ, R18 ;  /* 0x000000ffff007224 */ /* 0x000fd800078e0012 */
[----:B------:R-:W1:Y:S08]  /*140d0*/  @P0 LDC R5, c[0x0][0x42c] ;  /* 0x00010b00ff050b82 */ /* 0x000e700000000800 */
[----:B------:R-:W3:Y:S01]  /*140e0*/  @P0 LDC R6, c[0x0][0x430] ;  /* 0x00010c00ff060b82 */ /* 0x000ee20000000800 */
[----:B-1----:R-:W-:-:S05]  /*140f0*/  @P0 IMAD.HI.U32 R5, R18, R5, RZ ;  /* 0x0000000512050227 */ /* 0x002fca00078e00ff */
[----:B---3--:R-:W-:Y:S02]  /*14100*/  @P0 SHF.R.U32.HI R0, RZ, R6, R5 ;  /* 0x00000006ff000219 */ /* 0x008fe40000011605 */
[----:B------:R-:W-:-:S04]  /*14110*/  ISETP.NE.U32.AND P0, PT, RZ, UR4, PT ;  /* 0x00000004ff007c0c */ /* 0x000fc8000bf05070 */
[----:B------:R-:W-:-:S04]  /*14120*/  ISETP.NE.AND.EX P0, PT, RZ, UR5, PT, P0 ;  /* 0x00000005ff007c0c */ /* 0x000fc8000bf05300 */
[----:B--2---:R-:W-:-:S09]  /*14130*/  SEL R7, R7, RZ, !P0 ;  /* 0x000000ff07077207 */ /* 0x004fd20004000000 */
.L_x_2153:
        /* <DEDUP_REMOVED lines=16> */
.L_x_2154:
        /* <DEDUP_REMOVED lines=15> */
.L_x_2155:
        /* <DEDUP_REMOVED lines=15> */
.L_x_2156:
        /* <DEDUP_REMOVED lines=18> */
.L_x_2227:
[----:B------:R-:W-:Y:S01]  /*14540*/  UMOV UR4, 0xffffffff ;  /* 0xffffffff00047882 */ /* 0x000fe20000000000 */
[----:B0-----:R-:W-:Y:S02]  /*14550*/  SHF.R.S32.HI R13, RZ, 0x1f, R4 ;  /* 0x0000001fff0d7819 */ /* 0x001fe40000011404 */
[----:B------:R-:W-:Y:S05]  /*14560*/  BRA.DIV UR4, `(.L_x_2158) ;  /* 0x0000003e04807947 */ /* 0x000fea000b800000 */
[----:B------:R-:W-:-:S13]  /*14570*/  ELECT P6, URZ, PT ;  /* 0x00000000003f782f */ /* 0x000fda00038c0000 */
.L_x_2230:
[----:B------:R-:W-:Y:S05]  /*14580*/  @!P6 BRA `(.L_x_2159) ;  /* 0x00000004003ce947 */ /* 0x000fea0003800000 */
[----:B------:R-:W-:-:S04]  /*14590*/  ISETP.NE.U32.AND P0, PT, R2, RZ, PT ;  /* 0x000000ff0200720c */ /* 0x000fc80003f05070 */
        /* <DEDUP_REMOVED lines=10> */
[----:B------:R-:W-:Y:S02]  /*14640*/  IADD3 R8, -R6, RZ, RZ ;  /* 0x000000ff06087210 */ /* 0x000fe40007ffe1ff */
[----:B------:R-:W-:-:S03]  /*14650*/  SHF.R.S32.HI R9, RZ, 0x1f, R6 ;  /* 0x0000001fff097819 */ /* 0x000fc60000011406 */
[----:B------:R-:W-:Y:S02]  /*14660*/  IMAD R5, R10, R8, R5 ;  /* 0x000000080a057224 */ /* 0x000fe400078e0205 */
[----:B------:R-:W-:-:S04]  /*14670*/  IMAD R8, R13, UR4, RZ ;  /* 0x000000040d087c24 */ /* 0x000fc8000f8e02ff */
[----:B------:R-:W-:Y:S02]  /*14680*/  IMAD R10, R4, UR5, R8 ;  /* 0x00000005040a7c24 */ /* 0x000fe4000f8e0208 */
[----:B------:R-:W-:-:S04]  /*14690*/  IMAD.MOV.U32 R8, RZ, RZ, R6 ;  /* 0x000000ffff087224 */ /* 0x000fc800078e0006 */
[----:B------:R-:W-:-:S04]  /*146a0*/  IMAD.WIDE.U32 R8, R4, UR4, R8 ;  /* 0x0000000404087c25 */ /* 0x000fc8000f8e0008 */
[----:B------:R-:W-:Y:S01]  /*146b0*/  IMAD.IADD R6, R9, 0x1, R10 ;  /* 0x0000000109067824 */ /* 0x000fe200078e020a */
[----:B------:R-:W-:-:S04]  /*146c0*/  LEA R10, P0, R8, R2, 0x2 ;  /* 0x00000002080a7211 */ /* 0x000fc800078010ff */
[----:B------:R-:W-:-:S05]  /*146d0*/  LEA.HI.X R11, R8, R3, R6, 0x2, P0 ;  /* 0x00000003080b7211 */ /* 0x000fca00000f1406 */
[----:B------:R0:W5:Y:S04]  /*146e0*/  LDG.E R6, desc[UR6][R10.64] ;  /* 0x000000060a067981 */ /* 0x000168000c1e1900 */
.L_x_2160:
        /* <DEDUP_REMOVED lines=9> */
.L_x_2231:
        /* <DEDUP_REMOVED lines=11> */
.L_x_2162:
        /* <DEDUP_REMOVED lines=18> */
[----:B------:R-:W-:-:S04]  /*14950*/  UIMAD UR11, UR11, 0x50, UR5 ;  /* 0x000000500b0b78a4 */ /* 0x000fc8000f8e0205 */
        /* <DEDUP_REMOVED lines=18> */
.L_x_2159:
[----:B------:R-:W2:Y:S01]  /*14a80*/  LDL.LU R11, [R1+0x20] ;  /* 0x00002000010b7983 */ /* 0x000ea20000300800 */
[----:B------:R-:W-:Y:S01]  /*14a90*/  MOV R9, 0x400 ;  /* 0x0000040000097802 */ /* 0x000fe20000000f00 */
[----:B------:R-:W-:Y:S05]  /*14aa0*/  WARPSYNC.ALL ;  /* 0x0000000000007948 */ /* 0x000fea0003800000 */
[----:B------:R-:W0:Y:S01]  /*14ab0*/  S2R R10, SR_CgaCtaId ;  /* 0x00000000000a7919 */ /* 0x000e220000008800 */
[----:B------:R-:W-:-:S13]  /*14ac0*/  ELECT P0, URZ, PT ;  /* 0x00000000003f782f */ /* 0x000fda0003800000 */
[----:B------:R-:W-:Y:S01]  /*14ad0*/  @P0 R2UR UR13, R7 ;  /* 0x00000000070d02ca */ /* 0x000fe200000e0000 */
[----:B------:R-:W-:Y:S01]  /*14ae0*/  UIADD3 UR4, UP0, UR36, 0x270, URZ ;  /* 0x0000027024047890 */ /* 0x000fe2000ff1e03f */
[C---:B------:R-:W-:Y:S01]  /*14af0*/  @P0 R2UR UR12, R18.reuse ;  /* 0x00000000120c02ca */ /* 0x040fe200000e0000 */
        /* <DEDUP_REMOVED lines=9> */
[----:B------:R-:W-:Y:S01]  /*14b90*/  UMOV UR15, 0x12f00000 ;  /* 0x12f00000000f7882 */ /* 0x000fe20000000000 */
[----:B------:R-:W-:Y:S01]  /*14ba0*/  @P0 MOV R8, 0x10000 ;  /* 0x0001000000080802 */ /* 0x000fe20000000f00 */
        /* <DEDUP_REMOVED lines=36> */
.L_x_2232:
[----:B------:R-:W-:Y:S05]  /*14df0*/  BSYNC B0 ;  /* 0x0000000000007941 */ /* 0x000fea0003800000 */
.L_x_2163:
[----:B0-----:R-:W2:Y:S01]  /*14e00*/  LDL R8, [R1+0x14] ;  /* 0x0000140001087983 */ /* 0x001ea20000100800 */
[----:B------:R-:W-:Y:S01]  /*14e10*/  BSSY B0, `(.L_x_2165) ;  /* 0x00001c1000007945 */ /* 0x000fe20003800000 */
[----:B--2---:R-:W-:-:S13]  /*14e20*/  ISETP.GE.AND P0, PT, R8, 0x2, PT ;  /* 0x000000020800780c */ /* 0x004fda0003f06270 */
[----:B------:R-:W-:Y:S05]  /*14e30*/  @!P0 BRA `(.L_x_2166) ;  /* 0x0000001800f88947 */ /* 0x000fea0003800000 */
[C---:B------:R-:W-:Y:S01]  /*14e40*/  LOP3.LUT R7, R8.reuse, 0x1, RZ, 0xc0, !PT ;  /* 0x0000000108077812 */ /* 0x040fe200078ec0ff */
[----:B------:R-:W-:Y:S01]  /*14e50*/  VIADD R10, R8, 0xfffffffe ;  /* 0xfffffffe080a7836 */ /* 0x000fe20000000000 */
[----:B------:R-:W-:Y:S02]  /*14e60*/  BSSY B1, `(.L_x_2167) ;  /* 0x000009c000017945 */ /* 0x000fe40003800000 */
[----:B------:R-:W-:Y:S01]  /*14e70*/  ISETP.NE.U32.AND P0, PT, R7, 0x1, PT ;  /* 0x000000010700780c */ /* 0x000fe20003f05070 */
[----:B------:R-:W-:-:S12]  /*14e80*/  IMAD.MOV.U32 R7, RZ, RZ, R10 ;  /* 0x000000ffff077224 */ /* 0x000fd800078e000a */
[----:B------:R-:W-:Y:S05]  /*14e90*/  @!P0 BRA `(.L_x_2168) ;  /* 0x0000000800608947 */ /* 0x000fea0003800000 */
        /* <DEDUP_REMOVED lines=10> */
[----:B------:R-:W-:Y:S02]  /*14f40*/  IMAD.MOV.U32 R8, RZ, RZ, R6 ;  /* 0x000000ffff087224 */ /* 0x000fe400078e0006 */
[----:B------:R-:W-:Y:S01]  /*14f50*/  IMAD.MOV.U32 R7, RZ, RZ, R10 ;  /* 0x000000ffff077224 */ /* 0x000fe200078e000a */
        /* <DEDUP_REMOVED lines=11> */
[--C-:B------:R-:W-:Y:S01]  /*15010*/  SHF.R.S32.HI R9, RZ, 0x1f, R7.reuse ;  /* 0x0000001fff097819 */ /* 0x100fe20000011407 */
[C---:B------:R-:W-:Y:S02]  /*15020*/  IMAD R14, R4.reuse, UR5, R8 ;  /* 0x00000005040e7c24 */ /* 0x040fe4000f8e0208 */
[--C-:B------:R-:W-:Y:S02]  /*15030*/  IMAD.MOV.U32 R8, RZ, RZ, R7.reuse ;  /* 0x000000ffff087224 */ /* 0x100fe400078e0007 */
[----:B------:R-:W-:Y:S02]  /*15040*/  IMAD.MOV R7, RZ, RZ, -R7 ;  /* 0x000000ffff077224 */ /* 0x000fe400078e0a07 */
[----:B------:R-:W-:-:S04]  /*15050*/  IMAD.WIDE.U32 R8, R4, UR4, R8 ;  /* 0x0000000404087c25 */ /* 0x000fc8000f8e0008 */
[----:B------:R-:W-:Y:S01]  /*15060*/  IMAD R7, R15, R7, R10 ;  /* 0x000000070f077224 */ /* 0x000fe200078e020a */
[----:B------:R-:W-:Y:S02]  /*15070*/  IADD3 R14, R14, R9, RZ ;  /* 0x000000090e0e7210 */ /* 0x000fe40007ffe0ff */
[----:B------:R-:W-:-:S04]  /*15080*/  LEA R2, P0, R8, R2, 0x2 ;  /* 0x0000000208027211 */ /* 0x000fc800078010ff */
[----:B------:R-:W-:-:S05]  /*15090*/  LEA.HI.X R3, R8, R3, R14, 0x2, P0 ;  /* 0x0000000308037211 */ /* 0x000fca00000f140e */
[----:B------:R0:W5:Y:S04]  /*150a0*/  LDG.E R8, desc[UR6][R2.64] ;  /* 0x0000000602087981 */ /* 0x000168000c1e1900 */
.L_x_2171:
[----:B0-----:R-:W0:Y:S01]  /*150b0*/  S2R R3, SR_CgaCtaId ;  /* 0x0000000000037919 */ /* 0x001e220000008800 */
[----:B------:R-:W-:-:S04]  /*150c0*/  MOV R2, 0x400 ;  /* 0x0000040000027802 */ /* 0x000fc80000000f00 */
[----:B0-----:R-:W-:Y:S02]  /*150d0*/  LEA R2, R3, R2, 0x18 ;  /* 0x0000000203027211 */ /* 0x001fe400078ec0ff */
[----:B------:R-:W-:-:S03]  /*150e0*/  SHF.L.U32 R3, R12, 0x1f, RZ ;  /* 0x0000001f0c037819 */ /* 0x000fc600000006ff */
[----:B------:R-:W-:-:S04]  /*150f0*/  IMAD R2, R11, 0x8, R2 ;  /* 0x000000080b027824 */ /* 0x000fc800078e0202 */
[----:B------:R-:W0:Y:S02]  /*15100*/  SYNCS.PHASECHK.TRANS64.TRYWAIT P0, [R2+URZ+0x38840], R3 ;  /* 0x03884003020075a7 */ /* 0x000e24000800017f */
[----:B0-----:R-:W-:Y:S05]  /*15110*/  @!P0 BRA `(.L_x_2172) ;  /* 0x0000003000e88947 */ /* 0x001fea0003800000 */
.L_x_2233:
        /* <DEDUP_REMOVED lines=11> */
.L_x_2173:
        /* <DEDUP_REMOVED lines=42> */
.L_x_2234:
        /* <DEDUP_REMOVED lines=13> */
.L_x_2175:
        /* <DEDUP_REMOVED lines=13> */
[----:B------:R-:W-:Y:S01]  /*15610*/  MOV R6, R8 ;  /* 0x0000000800067202 */ /* 0x000fe20000000f00 */
[----:B------:R-:W-:-:S02]  /*15620*/  IMAD.MOV.U32 R5, RZ, RZ, R7 ;  /* 0x000000ffff057224 */ /* 0x000fc400078e0007 */
[----:B--2---:R-:W-:-:S04]  /*15630*/  IMAD.MOV.U32 R9, RZ, RZ, R2 ;  /* 0x000000ffff097224 */ /* 0x004fc800078e0002 */
[----:B------:R-:W-:-:S05]  /*15640*/  IMAD R2, R9, 0x8, R14 ;  /* 0x0000000809027824 */ /* 0x000fca00078e020e */
[----:B------:R-:W-:Y:S01]  /*15650*/  R2UR UR9, R2 ;  /* 0x00000000020972ca */ /* 0x000fe200000e0000 */
[----:B------:R-:W-:Y:S01]  /*15660*/  IMAD R2, R9, 0xa000, R14 ;  /* 0x0000a00009027824 */ /* 0x000fe200078e020e */
[----:B---3--:R-:W-:-:S04]  /*15670*/  R2UR UR5, R3 ;  /* 0x00000000030572ca */ /* 0x008fc800000e0000 */
        /* <DEDUP_REMOVED lines=21> */
.L_x_2170:
[----:B------:R-:W-:Y:S05]  /*157d0*/  BSYNC B2 ;  /* 0x0000000000027941 */ /* 0x000fea0003800000 */
.L_x_2169:
[----:B------:R-:W2:Y:S04]  /*157e0*/  LDL.LU R2, [R1+0x14] ;  /* 0x0000140001027983 */ /* 0x000ea80000300800 */
[----:B------:R0:W-:Y:S04]  /*157f0*/  STL [R1], R11 ;  /* 0x0000000b01007387 */ /* 0x0001e80000100800 */
[----:B------:R0:W-:Y:S02]  /*15800*/  STL [R1+0x8], R12 ;  /* 0x0000080c01007387 */ /* 0x0001e40000100800 */
[----:B0-2---:R-:W-:-:S07]  /*15810*/  VIADD R7, R2, 0xfffffffd ;  /* 0xfffffffd02077836 */ /* 0x005fce0000000000 */
.L_x_2168:
[----:B------:R-:W-:Y:S05]  /*15820*/  BSYNC B1 ;  /* 0x0000000000017941 */ /* 0x000fea0003800000 */
.L_x_2167:
[----:B------:R-:W-:-:S13]  /*15830*/  ISETP.NE.AND P0, PT, R10, RZ, PT ;  /* 0x000000ff0a00720c */ /* 0x000fda0003f05270 */
[----:B------:R-:W-:Y:S05]  /*15840*/  @!P0 BRA `(.L_x_2166) ;  /* 0x0000001000748947 */ /* 0x000fea0003800000 */
[----:B------:R-:W-:-:S07]  /*15850*/  IMAD.MOV.U32 R10, RZ, RZ, R6 ;  /* 0x000000ffff0a7224 */ /* 0x000fce00078e0006 */
.L_x_2190:
        /* <DEDUP_REMOVED lines=11> */
[----:B------:R-:W-:Y:S02]  /*15910*/  MOV R12, R7 ;  /* 0x00000007000c7202 */ /* 0x000fe40000000f00 */
        /* <DEDUP_REMOVED lines=21> */
.L_x_2178:
[----:B------:R-:W1:Y:S01]  /*15a70*/  S2R R3, SR_CgaCtaId ;  /* 0x0000000000037919 */ /* 0x000e620000008800 */
[----:B------:R-:W-:-:S04]  /*15a80*/  MOV R2, 0x400 ;  /* 0x0000040000027802 */ /* 0x000fc80000000f00 */
[----:B-1----:R-:W-:Y:S02]  /*15a90*/  LEA R2, R3, R2, 0x18 ;  /* 0x0000000203027211 */ /* 0x002fe400078ec0ff */
[----:B------:R-:W-:-:S03]  /*15aa0*/  SHF.L.U32 R3, R9, 0x1f, RZ ;  /* 0x0000001f09037819 */ /* 0x000fc600000006ff */
[----:B------:R-:W-:-:S04]  /*15ab0*/  IMAD R2, R8, 0x8, R2 ;  /* 0x0000000808027824 */ /* 0x000fc800078e0202 */
[----:B------:R-:W1:Y:S02]  /*15ac0*/  SYNCS.PHASECHK.TRANS64.TRYWAIT P0, [R2+URZ+0x38840], R3 ;  /* 0x03884003020075a7 */ /* 0x000e64000800017f */
[----:B-1----:R-:W-:Y:S05]  /*15ad0*/  @!P0 BRA `(.L_x_2179) ;  /* 0x0000002800a08947 */ /* 0x002fea0003800000 */
.L_x_2235:
[----:B0-----:R-:W0:Y:S02]  /*15ae0*/  S2R R11, SR_TID.X ;  /* 0x00000000000b7919 */ /* 0x001e240000002100 */
[----:B0-----:R-:W-:-:S04]  /*15af0*/  LOP3.LUT R11, R11, 0x7f, RZ, 0xc0, !PT ;  /* 0x0000007f0b0b7812 */ /* 0x001fc800078ec0ff */
[----:B------:R-:W-:-:S13]  /*15b00*/  ISETP.NE.AND P0, PT, R11, RZ, PT ;  /* 0x000000ff0b00720c */ /* 0x000fda0003f05270 */
[----:B------:R-:W-:Y:S05]  /*15b10*/  @P0 BRA `(.L_x_2180) ;  /* 0x00000000001c0947 */ /* 0x000fea0003800000 */
[----:B------:R-:W0:Y:S01]  /*15b20*/  S2R R11, SR_TID.X ;  /* 0x00000000000b7919 */ /* 0x000e220000002100 */
[----:B-1----:R-:W-:-:S04]  /*15b30*/  MOV R3, 0xa000 ;  /* 0x0000a00000037802 */ /* 0x002fc80000000f00 */
[----:B------:R2:W-:Y:S01]  /*15b40*/  SYNCS.ARRIVE.TRANS64 RZ, [R2+URZ+0x38830], R3 ;  /* 0x0388300302ff79a7 */ /* 0x0005e2000800003f */
[----:B0-----:R-:W-:-:S04]  /*15b50*/  LOP3.LUT R11, R11, 0x1f, RZ, 0xc0, !PT ;  /* 0x0000001f0b0b7812 */ /* 0x001fc800078ec0ff */
[----:B------:R-:W-:-:S13]  /*15b60*/  ISETP.NE.AND P1, PT, R11, RZ, PT ;  /* 0x000000ff0b00720c */ /* 0x000fda0003f25270 */
[----:B--2---:R-:W-:Y:S05]  /*15b70*/  @!P1 BRA `(.L_x_2180) ;  /* 0x0000000000049947 */ /* 0x004fea0003800000 */
[----:B------:R-:W-:Y:S01]  /*15b80*/  BPT.TRAP 0x1 ;  /* 0x000000040000795c */ /* 0x000fe20000300000 */
.L_x_2180:
        /* <DEDUP_REMOVED lines=42> */
.L_x_2236:
        /* <DEDUP_REMOVED lines=8> */
.L_x_2182:
        /* <DEDUP_REMOVED lines=15> */
[----:B------:R-:W-:Y:S01]  /*15fa0*/  IMAD.MOV.U32 R5, RZ, RZ, R12 ;  /* 0x000000ffff057224 */ /* 0x000fe200078e000c */
[----:B------:R-:W-:Y:S01]  /*15fb0*/  MOV R6, R10 ;  /* 0x0000000a00067202 */ /* 0x000fe20000000f00 */
        /* <DEDUP_REMOVED lines=22> */
.L_x_2177:
[----:B------:R-:W-:Y:S05]  /*16120*/  BSYNC B1 ;  /* 0x0000000000017941 */ /* 0x000fea0003800000 */
.L_x_2176:
        /* <DEDUP_REMOVED lines=27> */
[----:B------:R-:W-:-:S05]  /*162e0*/  IMAD.WIDE.U32 R2, R4, UR6, R2 ;  /* 0x0000000604027c25 */ /* 0x000fca000f8e0002 */
[----:B------:R-:W-:Y:S02]  /*162f0*/  IADD3 R3, R10, R3, RZ ;  /* 0x000000030a037210 */ /* 0x000fe40007ffe0ff */
[----:B------:R-:W-:-:S04]  /*16300*/  LEA R10, P0, R2, UR4, 0x2 ;  /* 0x00000004020a7c11 */ /* 0x000fc8000f8010ff */
[----:B------:R-:W-:-:S05]  /*16310*/  LEA.HI.X R11, R2, UR5, R3, 0x2, P0 ;  /* 0x00000005020b7c11 */ /* 0x000fca00080f1403 */
[----:B------:R1:W5:Y:S04]  /*16320*/  LDG.E R10, desc[UR8][R10.64] ;  /* 0x000000080a0a7981 */ /* 0x000368000c1e1900 */
.L_x_2185:
[----:B------:R-:W2:Y:S01]  /*16330*/  S2R R3, SR_CgaCtaId ;  /* 0x0000000000037919 */ /* 0x000ea20000008800 */
[----:B------:R-:W-:-:S04]  /*16340*/  MOV R2, 0x400 ;  /* 0x0000040000027802 */ /* 0x000fc80000000f00 */
[----:B--2---:R-:W-:Y:S02]  /*16350*/  LEA R2, R3, R2, 0x18 ;  /* 0x0000000203027211 */ /* 0x004fe400078ec0ff */
[----:B------:R-:W-:-:S03]  /*16360*/  SHF.L.U32 R3, R14, 0x1f, RZ ;  /* 0x0000001f0e037819 */ /* 0x000fc600000006ff */
[----:B------:R-:W-:-:S04]  /*16370*/  IMAD R2, R15, 0x8, R2 ;  /* 0x000000080f027824 */ /* 0x000fc800078e0202 */
[----:B------:R-:W2:Y:S02]  /*16380*/  SYNCS.PHASECHK.TRANS64.TRYWAIT P0, [R2+URZ+0x38840], R3 ;  /* 0x03884003020075a7 */ /* 0x000ea4000800017f */
[----:B--2---:R-:W-:Y:S05]  /*16390*/  @!P0 BRA `(.L_x_2186) ;  /* 0x0000002000988947 */ /* 0x004fea0003800000 */
.L_x_2237:
        /* <DEDUP_REMOVED lines=11> */
.L_x_2187:
        /* <DEDUP_REMOVED lines=42> */
.L_x_2238:
        /* <DEDUP_REMOVED lines=8> */
.L_x_2189:
        /* <DEDUP_REMOVED lines=38> */
.L_x_2184:
[----:B------:R-:W-:Y:S05]  /*169d0*/  BSYNC B1 ;  /* 0x0000000000017941 */ /* 0x000fea0003800000 */
.L_x_2183:
[C---:B------:R-:W-:Y:S01]  /*169e0*/  ISETP.GT.AND P0, PT, R7.reuse, 0x1, PT ;  /* 0x000000010700780c */ /* 0x040fe20003f04270 */
[----:B------:R-:W-:-:S05]  /*169f0*/  VIADD R2, R7, 0xfffffffe ;  /* 0xfffffffe07027836 */ /* 0x000fca0000000000 */
[----:B------:R-:W-:-:S07]  /*16a00*/  MOV R7, R2 ;  /* 0x0000000200077202 */ /* 0x000fce0000000f00 */
[----:B------:R-:W-:Y:S05]  /*16a10*/  @P0 BRA `(.L_x_2190) ;  /* 0xffffffec00900947 */ /* 0x000fea000383ffff */
.L_x_2166:
[----:B------:R-:W-:Y:S05]  /*16a20*/  BSYNC B0 ;  /* 0x0000000000007941 */ /* 0x000fea0003800000 */
.L_x_2165:
        /* <DEDUP_REMOVED lines=18> */
.L_x_2192:
[----:B------:R-:W-:Y:S05]  /*16b50*/  BSYNC B0 ;  /* 0x0000000000007941 */ /* 0x000fea0003800000 */
.L_x_2191:
        /* <DEDUP_REMOVED lines=11> */
.L_x_2239:
        /* <DEDUP_REMOVED lines=11> */
.L_x_2196:
[----:B-1----:R-:W2:Y:S01]  /*16cc0*/  LDL R2, [R1] ;  /* 0x0000000001027983 */ /* 0x002ea20000100800 */
[----:B------:R-:W-:-:S03]  /*16cd0*/  MOV R7, 0x400 ;  /* 0x0000040000077802 */ /* 0x000fc60000000f00 */
[----:B------:R-:W3:Y:S01]  /*16ce0*/  LDL.LU R4, [R1+0x4] ;  /* 0x0000040001047983 */ /* 0x000ee20000300800 */
        /* <DEDUP_REMOVED lines=34> */
.L_x_2194:
[----:B------:R-:W-:Y:S05]  /*16f10*/  BSYNC B0 ;  /* 0x0000000000007941 */ /* 0x000fea0003800000 */
.L_x_2193:
        /* <DEDUP_REMOVED lines=9> */
.L_x_2149:
[----:B------:R-:W-:Y:S05]  /*16fb0*/  BSYNC B6 ;  /* 0x0000000000067941 */ /* 0x000fea0003800000 */
.L_x_2147:
[----:B------:R-:W-:-:S03]  /*16fc0*/  UMOV UR4, 0xffffffff ;  /* 0xffffffff00047882 */ /* 0x000fc60000000000 */
[----:B------:R-:W-:Y:S05]  /*16fd0*/  BRA.DIV UR4, `(.L_x_2197) ;  /* 0x0000001604c47947 */ /* 0x000fea000b800000 */
[----:B------:R2:W3:Y:S04]  /*16fe0*/  SHFL.IDX PT, R4, R16, RZ, 0x1f ;  /* 0x00001fff10047589 */ /* 0x0004e800000e0000 */
[----:B------:R-:W4:Y:S02]  /*16ff0*/  SHFL.IDX PT, R16, R16, 0x1, 0x1f ;  /* 0x00201f0010107f89 */ /* 0x000f2400000e0000 */
.L_x_2243:
[----:B-1----:R-:W1:Y:S01]  /*17000*/  S2R R0, SR_TID.X ;  /* 0x0000000000007919 */ /* 0x002e620000002100 */
[----:B------:R-:W-:Y:S01]  /*17010*/  ULDC UR4, c[0x0][0xc14] ;  /* 0x0003050000047ab9 */ /* 0x000fe20000000800 */
[----:B------:R-:W-:Y:S01]  /*17020*/  BSSY B0, `(.L_x_2198) ;  /* 0x000000c000007945 */ /* 0x000fe20003800000 */
[----:B------:R-:W-:Y:S01]  /*17030*/  IMAD.MOV.U32 R17, RZ, RZ, RZ ;  /* 0x000000ffff117224 */ /* 0x000fe200078e00ff */
[----:B-1----:R-:W-:Y:S02]  /*17040*/  LOP3.LUT R6, R0, 0x1f, RZ, 0xc0, !PT ;  /* 0x0000001f00067812 */ /* 0x002fe400078ec0ff */
[----:B------:R-:W-:Y:S02]  /*17050*/  MOV R0, UR4 ;  /* 0x0000000400007c02 */ /* 0x000fe40008000f00 */
        /* <DEDUP_REMOVED lines=8> */
.L_x_2199:
[----:B------:R-:W-:Y:S05]  /*170e0*/  BSYNC B0 ;  /* 0x0000000000007941 */ /* 0x000fea0003800000 */
.L_x_2198:
        /* <DEDUP_REMOVED lines=23> */
.L_x_2251:
[----:B------:R-:W-:Y:S02]  /*17260*/  ULDC UR4, c[0x0][0xc10] ;  /* 0x0003040000047ab9 */ /* 0x000fe40000000800 */
[----:B------:R-:W-:-:S04]  /*17270*/  IMAD.U32 R5, RZ, RZ, UR4 ;  /* 0x00000004ff057e24 */ /* 0x000fc8000f8e00ff */
[----:B-1----:R-:W-:-:S04]  /*17280*/  IMAD R3, R14, R5, RZ ;  /* 0x000000050e037224 */ /* 0x002fc800078e02ff */
[----:B--2-4-:R-:W-:-:S05]  /*17290*/  IMAD.IADD R16, R16, 0x1, R3 ;  /* 0x0000000110107824 */ /* 0x014fca00078e0203 */
[----:B---3--:R-:W-:-:S13]  /*172a0*/  ISETP.GT.AND P0, PT, R16, R4, PT ;  /* 0x000000041000720c */ /* 0x008fda0003f04270 */
[----:B------:R-:W-:Y:S05]  /*172b0*/  @P0 BRA `(.L_x_2201) ;  /* 0x0000000000b80947 */ /* 0x000fea0003800000 */
[----:B------:R-:W1:Y:S02]  /*172c0*/  LDC R0, c[0x0][0xc14] ;  /* 0x00030500ff007b82 */ /* 0x000e640000000800 */
.L_x_2206:
[----:B------:R-:W-:-:S05]  /*172d0*/  VIADD R19, R19, 0x1f ;  /* 0x0000001f13137836 */ /* 0x000fca0000000000 */
[----:B-1----:R-:W-:-:S13]  /*172e0*/  ISETP.GE.AND P0, PT, R19, R0, PT ;  /* 0x000000001300720c */ /* 0x002fda0003f06270 */
[----:B------:R-:W-:Y:S05]  /*172f0*/  @P0 BRA `(.L_x_2202) ;  /* 0x0000000400f40947 */ /* 0x000fea0003800000 */
[----:B0-----:R-:W0:Y:S01]  /*17300*/  S2R R2, SR_TID.X ;  /* 0x0000000000027919 */ /* 0x001e220000002100 */
[----:B------:R-:W-:Y:S01]  /*17310*/  BSSY B0, `(.L_x_2203) ;  /* 0x000000b000007945 */ /* 0x000fe20003800000 */
[----:B------:R-:W-:Y:S01]  /*17320*/  IMAD.MOV.U32 R17, RZ, RZ, RZ ;  /* 0x000000ffff117224 */ /* 0x000fe200078e00ff */
[----:B0-----:R-:W-:-:S04]  /*17330*/  LOP3.LUT R6, R2, 0x1f, RZ, 0xc0, !PT ;  /* 0x0000001f02067812 */ /* 0x001fc800078ec0ff */
[C---:B------:R-:W-:Y:S02]  /*17340*/  ISETP.NE.AND P1, PT, R6.reuse, 0x1f, PT ;  /* 0x0000001f0600780c */ /* 0x040fe40003f25270 */
[----:B------:R-:W-:-:S04]  /*17350*/  IADD3 R5, R6, R19, RZ ;  /* 0x0000001306057210 */ /* 0x000fc80007ffe0ff */
[----:B------:R-:W-:-:S13]  /*17360*/  ISETP.GE.OR P0, PT, R5, R0, !P1 ;  /* 0x000000000500720c */ /* 0x000fda0004f06670 */
[----:B------:R-:W-:Y:S05]  /*17370*/  @P0 BRA `(.L_x_2204) ;  /* 0x0000000000100947 */ /* 0x000fea0003800000 */
[----:B------:R-:W0:Y:S01]  /*17380*/  LDC.64 R2, c[0x0][0xc58] ;  /* 0x00031600ff027b82 */ /* 0x000e220000000a00 */
[----:B------:R-:W-:Y:S01]  /*17390*/  ULDC.64 UR4, c[0x0][0x208] ;  /* 0x0000820000047ab9 */ /* 0x000fe20000000a00 */
[----:B0-----:R-:W-:-:S05]  /*173a0*/  IMAD.WIDE R2, R5, 0x4, R2 ;  /* 0x0000000405027825 */ /* 0x001fca00078e0202 */
[----:B------:R0:W5:Y:S02]  /*173b0*/  LDG.E R17, desc[UR4][R2.64] ;  /* 0x0000000402117981 */ /* 0x000164000c1e1900 */
.L_x_2204:
[----:B------:R-:W-:Y:S05]  /*173c0*/  BSYNC B0 ;  /* 0x0000000000007941 */ /* 0x000fea0003800000 */
.L_x_2203:
        /* <DEDUP_REMOVED lines=23> */
.L_x_2259:
[----:B------:R-:W-:Y:S02]  /*17540*/  ULDC UR4, c[0x0][0xc10] ;  /* 0x0003040000047ab9 */ /* 0x000fe40000000800 */
[----:B------:R-:W-:-:S04]  /*17550*/  IMAD.U32 R5, RZ, RZ, UR4 ;  /* 0x00000004ff057e24 */ /* 0x000fc8000f8e00ff */
[----:B-1----:R-:W-:-:S04]  /*17560*/  IMAD R3, R14, R5, RZ ;  /* 0x000000050e037224 */ /* 0x002fc800078e02ff */
[----:B------:R-:W-:-:S05]  /*17570*/  IMAD.IADD R16, R3, 0x1, R16 ;  /* 0x0000000103107824 */ /* 0x000fca00078e0210 */
[----:B------:R-:W-:-:S13]  /*17580*/  ISETP.GT.AND P0, PT, R16, R4, PT ;  /* 0x000000041000720c */ /* 0x000fda0003f04270 */
[----:B------:R-:W-:Y:S05]  /*17590*/  @!P0 BRA `(.L_x_2206) ;  /* 0xfffffffc004c8947 */ /* 0x000fea000383ffff */
.L_x_2201:
        /* <DEDUP_REMOVED lines=8> */
.L_x_2263:
[----:B------:R-:W-:Y:S02]  /*17620*/  ISETP.NE.AND P0, PT, R3, RZ, PT ;  /* 0x000000ff0300720c */ /* 0x000fe40003f05270 */
[----:B------:R-:W-:-:S11]  /*17630*/  MOV R7, RZ ;  /* 0x000000ff00077202 */ /* 0x000fd60000000f00 */
[----:B------:R-:W-:Y:S05]  /*17640*/  @!P0 BRA `(.L_x_2208) ;  /* 0x0000000000108947 */ /* 0x000fea0003800000 */
[----:B------:R-:W-:Y:S01]  /*17650*/  UMOV UR4, 0xffffffff ;  /* 0xffffffff00047882 */ /* 0x000fe20000000000 */
[----:B------:R-:W-:Y:S02]  /*17660*/  VIADD R12, R6, 0xffffffff ;  /* 0xffffffff060c7836 */ /* 0x000fe40000000000 */
[----:B------:R-:W-:Y:S05]  /*17670*/  BRA.DIV UR4, `(.L_x_2209) ;  /* 0x0000001a04507947 */ /* 0x000fea000b800000 */
[----:B------:R3:W4:Y:S02]  /*17680*/  SHFL.IDX PT, R7, R2, R12, 0x1f ;  /* 0x00001f0c02077589 */ /* 0x00072400000e0000 */
.L_x_2208:
[----:B0--3--:R-:W0:Y:S01]  /*17690*/  LDC.64 R2, c[0x0][0xc68] ;  /* 0x00031a00ff027b82 */ /* 0x009e220000000a00 */
[----:B------:R-:W-:Y:S01]  /*176a0*/  IMAD.IADD R19, R6, 0x1, R19 ;  /* 0x0000000106137824 */ /* 0x000fe200078e0213 */
[----:B------:R-:W-:-:S03]  /*176b0*/  ULDC.64 UR4, c[0x0][0x208] ;  /* 0x0000820000047ab9 */ /* 0x000fc60000000a00 */
[----:B0-----:R-:W-:-:S05]  /*176c0*/  IMAD.WIDE R2, R19, 0x4, R2 ;  /* 0x0000000413027825 */ /* 0x001fca00078e0202 */
[----:B------:R0:W1:Y:S01]  /*176d0*/  LDG.E R8, desc[UR4][R2.64] ;  /* 0x0000000402087981 */ /* 0x000062000c1e1900 */
[----:B----4-:R-:W-:-:S04]  /*176e0*/  IMAD R16, R7, R5, R16 ;  /* 0x0000000507107224 */ /* 0x010fc800078e0210 */
[----:B------:R-:W-:Y:S01]  /*176f0*/  IMAD.IADD R7, R4, 0x1, -R16 ;  /* 0x0000000104077824 */ /* 0x000fe200078e0a10 */
[----:B0-----:R-:W-:Y:S01]  /*17700*/  MOV R2, RZ ;  /* 0x000000ff00027202 */ /* 0x001fe20000000f00 */
        /* <DEDUP_REMOVED lines=25> */
[----:B------:R-:W-:Y:S01]  /*178a0*/  IMAD R4, R8, R9, RZ ;  /* 0x0000000908047224 */ /* 0x000fe200078e02ff */
[----:B------:R-:W-:-:S03]  /*178b0*/  IADD3 R9, -R9, RZ, RZ ;  /* 0x000000ff09097210 */ /* 0x000fc60007ffe1ff */
        /* <DEDUP_REMOVED lines=30> */
[----:B------:R-:W-:-:S03]  /*17aa0*/  IMAD R18, R3, R8, R4 ;  /* 0x0000000803127224 */ /* 0x000fc600078e0204 */
[----:B------:R-:W-:Y:S01]  /*17ab0*/  IADD3 R17, R17, R2, RZ ;  /* 0x0000000211117210 */ /* 0x000fe20007ffe0ff */
[----:B------:R-:W-:Y:S06]  /*17ac0*/  BRA `(.L_x_2210) ;  /* 0x00000000001c7947 */ /* 0x000fec0003800000 */
.L_x_2202:
[----:B------:R-:W-:Y:S01]  /*17ad0*/  UMOV UR4, URZ ;  /* 0x0000003f00047c82 */ /* 0x000fe20008000000 */
[----:B------:R-:W-:Y:S01]  /*17ae0*/  UMOV UR5, URZ ;  /* 0x0000003f00057c82 */ /* 0x000fe20008000000 */
[----:B------:R-:W-:Y:S01]  /*17af0*/  ULDC UR6, c[0x0][0xc14] ;  /* 0x0003050000067ab9 */ /* 0x000fe20000000800 */
[----:B------:R-:W-:Y:S02]  /*17b00*/  IMAD.MOV.U32 R16, RZ, RZ, R4 ;  /* 0x000000ffff107224 */ /* 0x000fe400078e0004 */
[----:B------:R-:W-:Y:S02]  /*17b10*/  IMAD.U32 R17, RZ, RZ, UR4 ;  /* 0x00000004ff117e24 */ /* 0x000fe4000f8e00ff */
[----:B------:R-:W-:Y:S02]  /*17b20*/  IMAD.U32 R18, RZ, RZ, UR5 ;  /* 0x00000005ff127e24 */ /* 0x000fe4000f8e00ff */
[----:B------:R-:W-:-:S07]  /*17b30*/  IMAD.U32 R19, RZ, RZ, UR6 ;  /* 0x00000006ff137e24 */ /* 0x000fce000f8e00ff */
.L_x_2210:
        /* <DEDUP_REMOVED lines=12> */
.L_x_2143:
[----:B-1----:R-:W3:Y:S01]  /*17c00*/  LDL.LU R0, [R1+0x20] ;  /* 0x0000200001007983 */ /* 0x002ee20000300800 */
[----:B------:R-:W-:Y:S01]  /*17c10*/  BSSY B0, `(.L_x_2212) ;  /* 0x000000b000007945 */ /* 0x000fe20003800000 */
[----:B------:R-:W1:Y:S01]  /*17c20*/  S2R R5, SR_CgaCtaId ;  /* 0x0000000000057919 */ /* 0x000e620000008800 */
[----:B---3--:R-:W-:-:S04]  /*17c30*/  IADD3 R0, R0, 0x1, RZ ;  /* 0x0000000100007810 */ /* 0x008fc80007ffe0ff */
        /* <DEDUP_REMOVED lines=8> */
.L_x_2266:
[----:B------:R-:W-:Y:S05]  /*17cc0*/  BSYNC B0 ;  /* 0x0000000000007941 */ /* 0x000fea0003800000 */
.L_x_2212:
[----:B------:R-:W-:-:S03]  /*17cd0*/  UMOV UR4, 0xffffffff ;  /* 0xffffffff00047882 */ /* 0x000fc60000000000 */
[----:B------:R-:W-:Y:S05]  /*17ce0*/  BRA.DIV UR4, `(.L_x_2214) ;  /* 0x0000001204f07947 */ /* 0x000fea000b800000 */
[----:B------:R-:W2:Y:S02]  /*17cf0*/  S2R R2, SR_TID.X ;  /* 0x0000000000027919 */ /* 0x000ea40000002100 */
[----:B--2---:R-:W-:-:S04]  /*17d00*/  SHF.R.U32.HI R2, RZ, 0x5, R2 ;  /* 0x00000005ff027819 */ /* 0x004fc80000011602 */
[----:B------:R-:W-:-:S05]  /*17d10*/  LOP3.LUT R2, R2, 0x3, RZ, 0xc0, !PT ;  /* 0x0000000302027812 */ /* 0x000fca00078ec0ff */
[----:B------:R2:W3:Y:S02]  /*17d20*/  SHFL.IDX PT, R14, R2, RZ, 0x1f ;  /* 0x00001fff020e7589 */ /* 0x0004e400000e0000 */
.L_x_2269:
[----:B---3--:R-:W-:Y:S01]  /*17d30*/  ISETP.NE.AND P0, PT, R14, RZ, PT ;  /* 0x000000ff0e00720c */ /* 0x008fe20003f05270 */
[----:B------:R-:W-:-:S12]  /*17d40*/  BSSY B0, `(.L_x_2215) ;  /* 0x0000029000007945 */ /* 0x000fd80003800000 */
[----:B------:R-:W-:Y:S05]  /*17d50*/  @P0 BRA `(.L_x_2216) ;  /* 0x00000000009c0947 */ /* 0x000fea0003800000 */
[----:B------:R-:W-:-:S03]  /*17d60*/  UMOV UR4, 0xffffffff ;  /* 0xffffffff00047882 */ /* 0x000fc60000000000 */
[----:B------:R-:W-:Y:S05]  /*17d70*/  BRA.DIV UR4, `(.L_x_2217) ;  /* 0x0000001604007947 */ /* 0x000fea000b800000 */
[----:B------:R-:W-:-:S13]  /*17d80*/  ELECT P6, URZ, PT ;  /* 0x00000000003f782f */ /* 0x000fda00038c0000 */
.L_x_2272:
        /* <DEDUP_REMOVED lines=8> */
.L_x_2218:
[----:B-1----:R-:W2:Y:S04]  /*17e10*/  LDL R3, [R1] ;  /* 0x0000000001037983 */ /* 0x002ea80000100800 */
[----:B------:R-:W3:Y:S01]  /*17e20*/  LDL.LU R7, [R1+0x8] ;  /* 0x0000080001077983 */ /* 0x000ee20000300800 */
[----:B------:R-:W-:-:S04]  /*17e30*/  VIADD R2, R0, 0x38840 ;  /* 0x0003884000027836 */ /* 0x000fc80000000000 */
[C---:B--2---:R-:W-:Y:S01]  /*17e40*/  IMAD R6, R3.reuse, 0x8, R2 ;  /* 0x0000000803067824 */ /* 0x044fe200078e0202 */
[----:B------:R-:W-:Y:S02]  /*17e50*/  IADD3 R3, R3, 0x1, RZ ;  /* 0x0000000103037810 */ /* 0x000fe40007ffe0ff */
[----:B---3--:R-:W-:Y:S02]  /*17e60*/  SHF.L.U32 R5, R7, 0x1f, RZ ;  /* 0x0000001f07057819 */ /* 0x008fe400000006ff */
[C---:B------:R-:W-:Y:S02]  /*17e70*/  ISETP.NE.AND P1, PT, R3.reuse, 0x2, PT ;  /* 0x000000020300780c */ /* 0x040fe40003f25270 */
[----:B------:R-:W1:Y:S02]  /*17e80*/  SYNCS.PHASECHK.TRANS64.TRYWAIT P0, [R6+URZ], R5 ;  /* 0x00000005060075a7 */ /* 0x000e64000800017f */
[----:B------:R-:W-:Y:S02]  /*17e90*/  SEL R4, RZ, 0x1, P1 ;  /* 0x00000001ff047807 */ /* 0x000fe40000800000 */
[----:B------:R-:W-:-:S02]  /*17ea0*/  SEL R3, R3, RZ, P1 ;  /* 0x000000ff03037207 */ /* 0x000fc40000800000 */
[----:B------:R-:W-:-:S03]  /*17eb0*/  LOP3.LUT R4, R7, R4, RZ, 0x3c, !PT ;  /* 0x0000000407047212 */ /* 0x000fc600078e3cff */
[----:B------:R-:W-:Y:S01]  /*17ec0*/  IMAD R7, R3, 0x8, R2 ;  /* 0x0000000803077824 */ /* 0x000fe200078e0202 */
[----:B------:R-:W-:Y:S01]  /*17ed0*/  SHF.L.U32 R2, R4, 0x1f, RZ ;  /* 0x0000001f04027819 */ /* 0x000fe200000006ff */
[----:B-1----:R-:W-:Y:S06]  /*17ee0*/  @!P0 BRA `(.L_x_2219) ;  /* 0x0000001000c48947 */ /* 0x002fec0003800000 */
.L_x_2273:
[----:B------:R-:W2:Y:S02]  /*17ef0*/  SYNCS.PHASECHK.TRANS64.TRYWAIT P0, [R7+URZ], R2 ;  /* 0x00000002070075a7 */ /* 0x000ea4000800017f */
[----:B--2---:R-:W-:Y:S05]  /*17f00*/  @!P0 BRA `(.L_x_2220) ;  /* 0x0000001000d08947 */ /* 0x004fea0003800000 */
.L_x_2274:
[----:B------:R-:W-:Y:S05]  /*17f10*/  @!P2 BRA `(.L_x_2221) ;  /* 0x000000000004a947 */ /* 0x000fea0003800000 */
[----:B------:R-:W-:Y:S01]  /*17f20*/  BPT.TRAP 0x1 ;  /* 0x000000040000795c */ /* 0x000fe20000300000 */
.L_x_2221:
[----:B------:R-:W3:Y:S01]  /*17f30*/  LDL.LU R4, [R1] ;  /* 0x0000000001047983 */ /* 0x000ee20000300800 */
[----:B------:R-:W-:-:S04]  /*17f40*/  VIADD R0, R0, 0x38860 ;  /* 0x0003886000007836 */ /* 0x000fc80000000000 */
[----:B---3--:R-:W-:-:S04]  /*17f50*/  IMAD R4, R4, 0x8, R0 ;  /* 0x0000000804047824 */ /* 0x008fc800078e0200 */
[----:B------:R-:W3:Y:S02]  /*17f60*/  SYNCS.PHASECHK.TRANS64.TRYWAIT P0, [R4+URZ], R5 ;  /* 0x00000005040075a7 */ /* 0x000ee4000800017f */
[----:B---3--:R-:W-:Y:S05]  /*17f70*/  @!P0 BRA `(.L_x_2222) ;  /* 0x0000001000c88947 */ /* 0x008fea0003800000 */
.L_x_2275:
[----:B------:R-:W-:-:S07]  /*17f80*/  IMAD R3, R3, 0x8, R0 ;  /* 0x0000000803037824 */ /* 0x000fce00078e0200 */
.L_x_2223:
[----:B----4-:R4:W0:Y:S02]  /*17f90*/  SYNCS.PHASECHK.TRANS64.TRYWAIT P0, [R3+URZ], R2 ;  /* 0x00000002030075a7 */ /* 0x010824000800017f */
[----:B0-----:R-:W-:Y:S05]  /*17fa0*/  @!P0 NANOSLEEP.SYNCS 0x989680 ;  /* 0x009896800000895d */ /* 0x001fea0003900000 */
[----:B------:R-:W0:Y:S02]  /*17fb0*/  @!P0 SYNCS.PHASECHK.TRANS64 P0, [R3+URZ], R2 ;  /* 0x00000002030085a7 */ /* 0x000e24000800007f */
[----:B0-----:R-:W-:Y:S05]  /*17fc0*/  @!P0 BRA `(.L_x_2223) ;  /* 0xfffffffc00f08947 */ /* 0x001fea000383ffff */
.L_x_2216:
[----:B------:R-:W-:Y:S05]  /*17fd0*/  BSYNC B0 ;  /* 0x0000000000007941 */ /* 0x000fea0003800000 */
.L_x_2215:
[----:B------:R-:W-:Y:S05]  /*17fe0*/  EXIT ;  /* 0x000000000000794d */ /* 0x000fea0003800000 */
.L_x_2087:
[----:B------:R-:W-:-:S13]  /*17ff0*/  R2UR UR4, R17 ;  /* 0x00000000110472ca */ /* 0x000fda00000e0000 */
[----:B0-----:R-:W-:-:S04]  /*18000*/  MOV R3, UR4 ;  /* 0x0000000400037c02 */ /* 0x001fc80008000f00 */
[----:B------:R0:W1:Y:S03]  /*18010*/  SYNCS.PHASECHK.TRANS64.TRYWAIT P1, [R3+URZ+0x38800], R0 ;  /* 0x03880000030075a7 */ /* 0x000066000802017f */
[----:B-1----:R-:W-:Y:S05]  /*18020*/  @!P1 NANOSLEEP.SYNCS 0x989680 ;  /* 0x009896800000995d */ /* 0x002fea0003900000 */
[----:B------:R-:W1:Y:S02]  /*18030*/  @!P1 SYNCS.PHASECHK.TRANS64 P1, [R3+URZ+0x38800], R0 ;  /* 0x03880000030095a7 */ /* 0x000e64000802007f */
[----:B-1----:R-:W-:Y:S05]  /*18040*/  @!P1 BRA `(.L_x_2087) ;  /* 0xfffffffc00e89947 */ /* 0x002fea000383ffff */
[----:B------:R-:W-:Y:S05]  /*18050*/  BRA `(.L_x_2224) ;  /* 0xfffffe9800c07947 */ /* 0x000fea000383ffff */
.L_x_2091:
[----:B-1----:R1:W2:Y:S02]  /*18060*/  SYNCS.PHASECHK.TRANS64.TRYWAIT P2, [R0+URZ+0x38830], R3 ;  /* 0x03883003000075a7 */ /* 0x0022a4000804017f */
[----:B--2---:R-:W-:Y:S05]  /*18070*/  @!P2 NANOSLEEP.SYNCS 0x989680 ;  /* 0x009896800000a95d */ /* 0x004fea0003900000 */
[----:B------:R-:W2:Y:S02]  /*18080*/  @!P2 SYNCS.PHASECHK.TRANS64 P2, [R0+URZ+0x38830], R3 ;  /* 0x038830030000a5a7 */ /* 0x000ea4000804007f */
[----:B--2---:R-:W-:Y:S05]  /*18090*/  @!P2 BRA `(.L_x_2091) ;  /* 0xfffffffc00f0a947 */ /* 0x004fea000383ffff */
[----:B------:R-:W-:Y:S05]  /*180a0*/  BRA `(.L_x_2090) ;  /* 0xfffffe9800f07947 */ /* 0x000fea000383ffff */
.L_x_2096:
[----:B------:R-:W-:-:S13]  /*180b0*/  R2UR UR4, R227 ;  /* 0x00000000e30472ca */ /* 0x000fda00000e0000 */
[----:B-1----:R-:W-:-:S04]  /*180c0*/  IMAD.U32 R4, RZ, RZ, UR4 ;  /* 0x00000004ff047e24 */ /* 0x002fc8000f8e00ff */
[----:B------:R1:W2:Y:S03]  /*180d0*/  SYNCS.PHASECHK.TRANS64.TRYWAIT P2, [R4+URZ+0x38830], R3 ;  /* 0x03883003040075a7 */ /* 0x0002a6000804017f */
[----:B--2---:R-:W-:Y:S05]  /*180e0*/  @!P2 NANOSLEEP.SYNCS 0x989680 ;  /* 0x009896800000a95d */ /* 0x004fea0003900000 */
[----:B------:R-:W2:Y:S02]  /*180f0*/  @!P2 SYNCS.PHASECHK.TRANS64 P2, [R4+URZ+0x38830], R3 ;  /* 0x038830030400a5a7 */ /* 0x000ea4000804007f */
[----:B--2---:R-:W-:Y:S05]  /*18100*/  @!P2 BRA `(.L_x_2096) ;  /* 0xfffffffc00e8a947 */ /* 0x004fea000383ffff */
[----:B------:R-:W-:Y:S05]  /*18110*/  BRA `(.L_x_2095) ;  /* 0xfffffee400307947 */ /* 0x000fea000383ffff */
.L_x_2100:
[----:B01----:R-:W-:-:S04]  /*18120*/  IMAD.U32 R3, RZ, RZ, UR4 ;  /* 0x00000004ff037e24 */ /* 0x003fc8000f8e00ff */
[----:B------:R0:W1:Y:S03]  /*18130*/  SYNCS.PHASECHK.TRANS64.TRYWAIT P2, [R3+URZ+0x38850], R0 ;  /* 0x03885000030075a7 */ /* 0x000066000804017f */
[----:B-1----:R-:W-:Y:S05]  /*18140*/  @!P2 NANOSLEEP.SYNCS 0x989680 ;  /* 0x009896800000a95d */ /* 0x002fea0003900000 */
[----:B------:R-:W1:Y:S02]  /*18150*/  @!P2 SYNCS.PHASECHK.TRANS64 P2, [R3+URZ+0x38850], R0 ;  /* 0x038850000300a5a7 */ /* 0x000e64000804007f */
[----:B-1----:R-:W-:Y:S05]  /*18160*/  @!P2 BRA `(.L_x_2100) ;  /* 0xfffffffc00eca947 */ /* 0x002fea000383ffff */
[----:B------:R-:W-:Y:S05]  /*18170*/  BRA `(.L_x_2099) ;  /* 0xffffff0800587947 */ /* 0x000fea000383ffff */
.L_x_2106:
[----:B-1----:R-:W-:-:S04]  /*18180*/  IMAD.U32 R4, RZ, RZ, UR4 ;  /* 0x00000004ff047e24 */ /* 0x002fc8000f8e00ff */
[----:B------:R1:W2:Y:S03]  /*18190*/  SYNCS.PHASECHK.TRANS64.TRYWAIT P2, [R4+URZ+0x38830], R3 ;  /* 0x03883003040075a7 */ /* 0x0002a6000804017f */
[----:B--2---:R-:W-:Y:S05]  /*181a0*/  @!P2 NANOSLEEP.SYNCS 0x989680 ;  /* 0x009896800000a95d */ /* 0x004fea0003900000 */
[----:B------:R-:W2:Y:S02]  /*181b0*/  @!P2 SYNCS.PHASECHK.TRANS64 P2, [R4+URZ+0x38830], R3 ;  /* 0x038830030400a5a7 */ /* 0x000ea4000804007f */
[----:B--2---:R-:W-:Y:S05]  /*181c0*/  @!P2 BRA `(.L_x_2106) ;  /* 0xfffffffc00eca947 */ /* 0x004fea000383ffff */
[----:B------:R-:W-:Y:S05]  /*181d0*/  BRA `(.L_x_2105) ;  /* 0xffffff2400707947 */ /* 0x000fea000383ffff */
.L_x_2110:
[----:B01----:R-:W-:-:S04]  /*181e0*/  IMAD.U32 R3, RZ, RZ, UR4 ;  /* 0x00000004ff037e24 */ /* 0x003fc8000f8e00ff */
[----:B------:R0:W1:Y:S03]  /*181f0*/  SYNCS.PHASECHK.TRANS64.TRYWAIT P2, [R3+URZ+0x38850], R0 ;  /* 0x03885000030075a7 */ /* 0x000066000804017f */
[----:B-1----:R-:W-:Y:S05]  /*18200*/  @!P2 NANOSLEEP.SYNCS 0x989680 ;  /* 0x009896800000a95d */ /* 0x002fea0003900000 */
[----:B------:R-:W1:Y:S02]  /*18210*/  @!P2 SYNCS.PHASECHK.TRANS64 P2, [R3+URZ+0x38850], R0 ;  /* 0x038850000300a5a7 */ /* 0x000e64000804007f */
[----:B-1----:R-:W-:Y:S05]  /*18220*/  @!P2 BRA `(.L_x_2110) ;  /* 0xfffffffc00eca947 */ /* 0x002fea000383ffff */
[----:B------:R-:W-:Y:S05]  /*18230*/  BRA `(.L_x_2109) ;  /* 0xffffff4c00947947 */ /* 0x000fea000383ffff */
.L_x_2115:
[----:B-1----:R-:W-:-:S04]  /*18240*/  MOV R7, UR7 ;  /* 0x0000000700077c02 */ /* 0x002fc80008000f00 */
[----:B------:R1:W2:Y:S03]  /*18250*/  SYNCS.PHASECHK.TRANS64.TRYWAIT P0, [R7+URZ+0x38850], R0 ;  /* 0x03885000070075a7 */ /* 0x0002a6000800017f */
[----:B--2---:R-:W-:Y:S05]  /*18260*/  @!P0 NANOSLEEP.SYNCS 0x989680 ;  /* 0x009896800000895d */ /* 0x004fea0003900000 */
[----:B------:R-:W2:Y:S02]  /*18270*/  @!P0 SYNCS.PHASECHK.TRANS64 P0, [R7+URZ+0x38850], R0 ;  /* 0x03885000070085a7 */ /* 0x000ea4000800007f */
[----:B--2---:R-:W-:Y:S05]  /*18280*/  @!P0 BRA `(.L_x_2115) ;  /* 0xfffffffc00ec8947 */ /* 0x004fea000383ffff */
[----:B------:R-:W-:Y:S05]  /*18290*/  BRA `(.L_x_2114) ;  /* 0xffffff6800d87947 */ /* 0x000fea000383ffff */
.L_x_2157:
        /* <DEDUP_REMOVED lines=11> */
.L_x_2226:
[----:B------:R-:W-:Y:S05]  /*18350*/  BSYNC B0 ;  /* 0x0000000000007941 */ /* 0x000fea0003800000 */
.L_x_2225:
[----:B------:R-:W-:Y:S05]  /*18360*/  BRA `(.L_x_2227) ;  /* 0xffffffc000747947 */ /* 0x000fea000383ffff */
.L_x_2158:
[----:B------:R-:W-:Y:S01]  /*18370*/  BSSY B0, `(.L_x_2228) ;  /* 0x0000006000007945 */ /* 0x000fe20003800000 */
[----:B------:R-:W-:-:S07]  /*18380*/  MOV R15, 0xffffffff ;  /* 0xffffffff000f7802 */ /* 0x000fce0000000f00 */
[----:B------:R-:W-:Y:S05]  /*18390*/  WARPSYNC.COLLECTIVE R15, `(.L_x_2229) ;  /* 0x000000000f0c7348 */ /* 0x000fea0003c00000 */
[----:B------:R-:W-:Y:S02]  /*183a0*/  ELECT P6, UR62, PT ;  /* 0x00000000003e782f */ /* 0x000fe400038c0000 */
[----:B------:R-:W-:Y:S01]  /*183b0*/  MOV R14, UR62 ;  /* 0x0000003e000e7c02 */ /* 0x000fe20008000f00 */
[----:B------:R-:W-:Y:S10]  /*183c0*/  ENDCOLLECTIVE ;  /* 0x000000000000791b */ /* 0x000ff40003800000 */
.L_x_2229:
[----:B------:R-:W-:Y:S05]  /*183d0*/  BSYNC B0 ;  /* 0x0000000000007941 */ /* 0x000fea0003800000 */
.L_x_2228:
[----:B------:R-:W-:Y:S05]  /*183e0*/  BRA `(.L_x_2230) ;  /* 0xffffffc000647947 */ /* 0x000fea000383ffff */
.L_x_2161:
[----:B0-----:R0:W1:Y:S02]  /*183f0*/  SYNCS.PHASECHK.TRANS64.TRYWAIT P0, [R8+URZ+0x38840], R9 ;  /* 0x03884009080075a7 */ /* 0x001064000800017f */
[----:B-1----:R-:W-:Y:S05]  /*18400*/  @!P0 NANOSLEEP.SYNCS 0x989680 ;  /* 0x009896800000895d */ /* 0x002fea0003900000 */
[----:B------:R-:W1:Y:S02]  /*18410*/  @!P0 SYNCS.PHASECHK.TRANS64 P0, [R8+URZ+0x38840], R9 ;  /* 0x03884009080085a7 */ /* 0x000e64000800007f */
[----:B-1----:R-:W-:Y:S05]  /*18420*/  @!P0 BRA `(.L_x_2161) ;  /* 0xfffffffc00f08947 */ /* 0x002fea000383ffff */
[----:B------:R-:W-:Y:S05]  /*18430*/  BRA `(.L_x_2231) ;  /* 0xffffffc000d07947 */ /* 0x000fea000383ffff */
.L_x_2164:
        /* <DEDUP_REMOVED lines=8> */
.L_x_2172:
[----:B0-----:R0:W1:Y:S02]  /*184c0*/  SYNCS.PHASECHK.TRANS64.TRYWAIT P0, [R2+URZ+0x38840], R3 ;  /* 0x03884003020075a7 */ /* 0x001064000800017f */
[----:B-1----:R-:W-:Y:S05]  /*184d0*/  @!P0 NANOSLEEP.SYNCS 0x989680 ;  /* 0x009896800000895d */ /* 0x002fea0003900000 */
[----:B------:R-:W1:Y:S02]  /*184e0*/  @!P0 SYNCS.PHASECHK.TRANS64 P0, [R2+URZ+0x38840], R3 ;  /* 0x03884003020085a7 */ /* 0x000e64000800007f */
[----:B-1----:R-:W-:Y:S05]  /*184f0*/  @!P0 BRA `(.L_x_2172) ;  /* 0xfffffffc00f08947 */ /* 0x002fea000383ffff */
[----:B------:R-:W-:Y:S05]  /*18500*/  BRA `(.L_x_2233) ;  /* 0xffffffcc00047947 */ /* 0x000fea000383ffff */
.L_x_2174:
[----:B0-----:R0:W1:Y:S02]  /*18510*/  SYNCS.PHASECHK.TRANS64.TRYWAIT P0, [R3+URZ+0x60], R2 ;  /* 0x00006002030075a7 */ /* 0x001064000800017f */
[----:B-1----:R-:W-:Y:S05]  /*18520*/  @!P0 NANOSLEEP.SYNCS 0x989680 ;  /* 0x009896800000895d */ /* 0x002fea0003900000 */
[----:B------:R-:W1:Y:S02]  /*18530*/  @!P0 SYNCS.PHASECHK.TRANS64 P0, [R3+URZ+0x60], R2 ;  /* 0x00006002030085a7 */ /* 0x000e64000800007f */
[----:B-1----:R-:W-:Y:S05]  /*18540*/  @!P0 BRA `(.L_x_2174) ;  /* 0xfffffffc00f08947 */ /* 0x002fea000383ffff */
[----:B------:R-:W-:Y:S05]  /*18550*/  BRA `(.L_x_2234) ;  /* 0xffffffcc00c47947 */ /* 0x000fea000383ffff */
.L_x_2179:
[----:B-1----:R1:W2:Y:S02]  /*18560*/  SYNCS.PHASECHK.TRANS64.TRYWAIT P0, [R2+URZ+0x38840], R3 ;  /* 0x03884003020075a7 */ /* 0x0022a4000800017f */
[----:B--2---:R-:W-:Y:S05]  /*18570*/  @!P0 NANOSLEEP.SYNCS 0x989680 ;  /* 0x009896800000895d */ /* 0x004fea0003900000 */
[----:B------:R-:W2:Y:S02]  /*18580*/  @!P0 SYNCS.PHASECHK.TRANS64 P0, [R2+URZ+0x38840], R3 ;  /* 0x03884003020085a7 */ /* 0x000ea4000800007f */
[----:B--2---:R-:W-:Y:S05]  /*18590*/  @!P0 BRA `(.L_x_2179) ;  /* 0xfffffffc00f08947 */ /* 0x004fea000383ffff */
[----:B------:R-:W-:Y:S05]  /*185a0*/  BRA `(.L_x_2235) ;  /* 0xffffffd4004c7947 */ /* 0x000fea000383ffff */
.L_x_2181:
[----:B0-----:R0:W1:Y:S02]  /*185b0*/  SYNCS.PHASECHK.TRANS64.TRYWAIT P1, [R3+URZ+0x60], R2 ;  /* 0x00006002030075a7 */ /* 0x001064000802017f */
[----:B-1----:R-:W-:Y:S05]  /*185c0*/  @!P1 NANOSLEEP.SYNCS 0x989680 ;  /* 0x009896800000995d */ /* 0x002fea0003900000 */
[----:B------:R-:W1:Y:S02]  /*185d0*/  @!P1 SYNCS.PHASECHK.TRANS64 P1, [R3+URZ+0x60], R2 ;  /* 0x00006002030095a7 */ /* 0x000e64000802007f */
[----:B-1----:R-:W-:Y:S05]  /*185e0*/  @!P1 BRA `(.L_x_2181) ;  /* 0xfffffffc00f09947 */ /* 0x002fea000383ffff */
[----:B------:R-:W-:Y:S05]  /*185f0*/  BRA `(.L_x_2236) ;  /* 0xffffffd8000c7947 */ /* 0x000fea000383ffff */
.L_x_2186:
[----:B--2---:R2:W3:Y:S02]  /*18600*/  SYNCS.PHASECHK.TRANS64.TRYWAIT P0, [R2+URZ+0x38840], R3 ;  /* 0x03884003020075a7 */ /* 0x0044e4000800017f */
[----:B---3--:R-:W-:Y:S05]  /*18610*/  @!P0 NANOSLEEP.SYNCS 0x989680 ;  /* 0x009896800000895d */ /* 0x008fea0003900000 */
[----:B------:R-:W3:Y:S02]  /*18620*/  @!P0 SYNCS.PHASECHK.TRANS64 P0, [R2+URZ+0x38840], R3 ;  /* 0x03884003020085a7 */ /* 0x000ee4000800007f */
[----:B---3--:R-:W-:Y:S05]  /*18630*/  @!P0 BRA `(.L_x_2186) ;  /* 0xfffffffc00f08947 */ /* 0x008fea000383ffff */
[----:B------:R-:W-:Y:S05]  /*18640*/  BRA `(.L_x_2237) ;  /* 0xffffffdc00547947 */ /* 0x000fea000383ffff */
.L_x_2188:
[----:B0-----:R0:W1:Y:S02]  /*18650*/  SYNCS.PHASECHK.TRANS64.TRYWAIT P1, [R2+URZ+0x60], R9 ;  /* 0x00006009020075a7 */ /* 0x001064000802017f */
[----:B-1----:R-:W-:Y:S05]  /*18660*/  @!P1 NANOSLEEP.SYNCS 0x989680 ;  /* 0x009896800000995d */ /* 0x002fea0003900000 */
[----:B------:R-:W1:Y:S02]  /*18670*/  @!P1 SYNCS.PHASECHK.TRANS64 P1, [R2+URZ+0x60], R9 ;  /* 0x00006009020095a7 */ /* 0x000e64000802007f */
[----:B-1----:R-:W-:Y:S05]  /*18680*/  @!P1 BRA `(.L_x_2188) ;  /* 0xfffffffc00f09947 */ /* 0x002fea000383ffff */
[----:B------:R-:W-:Y:S05]  /*18690*/  BRA `(.L_x_2238) ;  /* 0xffffffe000147947 */ /* 0x000fea000383ffff */
.L_x_2195:
[----:B-1----:R1:W2:Y:S02]  /*186a0*/  SYNCS.PHASECHK.TRANS64.TRYWAIT P0, [R3+URZ+0x38860], R2 ;  /* 0x03886002030075a7 */ /* 0x0022a4000800017f */
[----:B--2---:R-:W-:Y:S05]  /*186b0*/  @!P0 NANOSLEEP.SYNCS 0x989680 ;  /* 0x009896800000895d */ /* 0x004fea0003900000 */
[----:B------:R-:W2:Y:S02]  /*186c0*/  @!P0 SYNCS.PHASECHK.TRANS64 P0, [R3+URZ+0x38860], R2 ;  /* 0x03886002030085a7 */ /* 0x000ea4000800007f */
[----:B--2---:R-:W-:Y:S05]  /*186d0*/  @!P0 BRA `(.L_x_2195) ;  /* 0xfffffffc00f08947 */ /* 0x004fea000383ffff */
[----:B------:R-:W-:Y:S05]  /*186e0*/  BRA `(.L_x_2239) ;  /* 0xffffffe400487947 */ /* 0x000fea000383ffff */
.L_x_2197:
[----:B------:R-:W-:Y:S01]  /*186f0*/  BSSY B0, `(.L_x_2240) ;  /* 0x0000008000007945 */ /* 0x000fe20003800000 */
[----:B0-----:R-:W-:Y:S02]  /*18700*/  IMAD.MOV.U32 R13, RZ, RZ, R16 ;  /* 0x000000ffff0d7224 */ /* 0x001fe400078e0010 */
[----:B------:R-:W-:Y:S02]  /*18710*/  IMAD.MOV.U32 R12, RZ, RZ, RZ ;  /* 0x000000ffff0c7224 */ /* 0x000fe400078e00ff */
[----:B------:R-:W-:Y:S02]  /*18720*/  IMAD.MOV.U32 R11, RZ, RZ, 0x1f ;  /* 0x0000001fff0b7424 */ /* 0x000fe400078e00ff */
[----:B------:R-:W-:-:S07]  /*18730*/  IMAD.MOV.U32 R15, RZ, RZ, -0x1 ;  /* 0xffffffffff0f7424 */ /* 0x000fce00078e00ff */
[----:B-1----:R-:W-:Y:S05]  /*18740*/  WARPSYNC.COLLECTIVE R15, `(.L_x_2241) ;  /* 0x000000000f087348 */ /* 0x002fea0003c00000 */
[----:B------:R0:W2:Y:S02]  /*18750*/  SHFL.IDX P6, R14, R13, R12, R11 ;  /* 0x0000000c0d0e7389 */ /* 0x0000a400000c000b */
[----:B012---:R-:W-:Y:S01]  /*18760*/  ENDCOLLECTIVE ;  /* 0x000000000000791b */ /* 0x007fe20003800000 */
.L_x_2241:
[----:B------:R-:W-:Y:S05]  /*18770*/  BSYNC B0 ;  /* 0x0000000000007941 */ /* 0x000fea0003800000 */
.L_x_2240:
[----:B------:R-:W-:Y:S01]  /*18780*/  IMAD.MOV.U32 R13, RZ, RZ, R16 ;  /* 0x000000ffff0d7224 */ /* 0x000fe200078e0010 */
[----:B------:R-:W-:Y:S01]  /*18790*/  MOV R4, R14 ;  /* 0x0000000e00047202 */ /* 0x000fe20000000f00 */
[----:B------:R-:W-:Y:S02]  /*187a0*/  IMAD.MOV.U32 R12, RZ, RZ, 0x1 ;  /* 0x00000001ff0c7424 */ /* 0x000fe400078e00ff */
[----:B------:R-:W-:Y:S02]  /*187b0*/  IMAD.MOV.U32 R11, RZ, RZ, 0x1f ;  /* 0x0000001fff0b7424 */ /* 0x000fe400078e00ff */
[----:B------:R-:W-:-:S07]  /*187c0*/  IMAD.MOV.U32 R15, RZ, RZ, -0x1 ;  /* 0xffffffffff0f7424 */ /* 0x000fce00078e00ff */
[----:B------:R-:W-:Y:S05]  /*187d0*/  WARPSYNC.COLLECTIVE R15, `(.L_x_2242) ;  /* 0x000000000f087348 */ /* 0x000fea0003c00000 */
[----:B------:R0:W1:Y:S02]  /*187e0*/  SHFL.IDX P6, R14, R13, R12, R11 ;  /* 0x0000000c0d0e7389 */ /* 0x00006400000c000b */
[----:B01----:R-:W-:Y:S01]  /*187f0*/  ENDCOLLECTIVE ;  /* 0x000000000000791b */ /* 0x003fe20003800000 */
.L_x_2242:
[----:B------:R-:W-:Y:S01]  /*18800*/  MOV R16, R14 ;  /* 0x0000000e00107202 */ /* 0x000fe20000000f00 */
[----:B------:R-:W-:Y:S06]  /*18810*/  BRA `(.L_x_2243) ;  /* 0xffffffe400f87947 */ /* 0x000fec000383ffff */
.L_x_2200:
[----:B------:R-:W-:Y:S01]  /*18820*/  BSSY B0, `(.L_x_2244) ;  /* 0x0000008000007945 */ /* 0x000fe20003800000 */
[----:B0----5:R-:W-:Y:S02]  /*18830*/  IMAD.MOV.U32 R13, RZ, RZ, R17 ;  /* 0x000000ffff0d7224 */ /* 0x021fe400078e0011 */
[----:B------:R-:W-:Y:S02]  /*18840*/  IMAD.MOV.U32 R12, RZ, RZ, 0x1 ;  /* 0x00000001ff0c7424 */ /* 0x000fe400078e00ff */
[----:B------:R-:W-:Y:S02]  /*18850*/  IMAD.MOV.U32 R11, RZ, RZ, RZ ;  /* 0x000000ffff0b7224 */ /* 0x000fe400078e00ff */
[----:B------:R-:W-:-:S07]  /*18860*/  IMAD.MOV.U32 R15, RZ, RZ, -0x1 ;  /* 0xffffffffff0f7424 */ /* 0x000fce00078e00ff */
[----:B-1234-:R-:W-:Y:S05]  /*18870*/  WARPSYNC.COLLECTIVE R15, `(.L_x_2245) ;  /* 0x000000000f087348 */ /* 0x01efea0003c00000 */
[----:B------:R0:W0:Y:S02]  /*18880*/  SHFL.UP P6, R14, R13, R12, R11 ;  /* 0x0400000c0d0e7389 */ /* 0x00002400000c000b */
[----:B01234-:R-:W-:Y:S01]  /*18890*/  ENDCOLLECTIVE ;  /* 0x000000000000791b */ /* 0x01ffe20003800000 */
.L_x_2245:
[----:B------:R-:W-:Y:S05]  /*188a0*/  BSYNC B0 ;  /* 0x0000000000007941 */ /* 0x000fea0003800000 */
.L_x_2244:
[----:B------:R-:W-:Y:S01]  /*188b0*/  ISETP.NE.AND P0, PT, R6, RZ, PT ;  /* 0x000000ff0600720c */ /* 0x000fe20003f05270 */
        /* <DEDUP_REMOVED lines=9> */
.L_x_2246:
[----:B------:R-:W-:Y:S01]  /*18950*/  IMAD.MOV.U32 R12, RZ, RZ, 0x4 ;  /* 0x00000004ff0c7424 */ /* 0x000fe200078e00ff */
[----:B------:R-:W-:Y:S02]  /*18960*/  SEL R2, R14, RZ, P0 ;  /* 0x000000ff0e027207 */ /* 0x000fe40000000000 */
[----:B------:R-:W-:-:S03]  /*18970*/  ISETP.GE.U32.AND P0, PT, R6, 0x4, PT ;  /* 0x000000040600780c */ /* 0x000fc60003f06070 */
[----:B------:R-:W-:-:S05]  /*18980*/  IMAD.IADD R2, R13, 0x1, R2 ;  /* 0x000000010d027824 */ /* 0x000fca00078e0202 */
[----:B------:R-:W-:-:S07]  /*18990*/  MOV R13, R2 ;  /* 0x00000002000d7202 */ /* 0x000fce0000000f00 */
[----:B------:R-:W-:Y:S05]  /*189a0*/  WARPSYNC.COLLECTIVE R15, `(.L_x_2247) ;  /* 0x000000000f087348 */ /* 0x000fea0003c00000 */
[----:B------:R0:W1:Y:S02]  /*189b0*/  SHFL.UP P6, R14, R13, R12, R11 ;  /* 0x0400000c0d0e7389 */ /* 0x00006400000c000b */
[----:B01----:R-:W-:Y:S01]  /*189c0*/  ENDCOLLECTIVE ;  /* 0x000000000000791b */ /* 0x003fe20003800000 */
.L_x_2247:
        /* <DEDUP_REMOVED lines=8> */
.L_x_2248:
        /* <DEDUP_REMOVED lines=8> */
.L_x_2249:
        /* <DEDUP_REMOVED lines=8> */
.L_x_2250:
[----:B------:R-:W-:Y:S05]  /*18b50*/  BRA `(.L_x_2251) ;  /* 0xffffffe400c07947 */ /* 0x000fea000383ffff */
.L_x_2205:
[----:B------:R-:W-:Y:S01]  /*18b60*/  BSSY B0, `(.L_x_2252) ;  /* 0x0000008000007945 */ /* 0x000fe20003800000 */
[----:B-----5:R-:W-:Y:S01]  /*18b70*/  IMAD.MOV.U32 R13, RZ, RZ, R17 ;  /* 0x000000ffff0d7224 */ /* 0x020fe200078e0011 */
[----:B------:R-:W-:Y:S01]  /*18b80*/  MOV R15, 0xffffffff ;  /* 0xffffffff000f7802 */ /* 0x000fe20000000f00 */
[----:B------:R-:W-:Y:S02]  /*18b90*/  IMAD.MOV.U32 R12, RZ, RZ, 0x1 ;  /* 0x00000001ff0c7424 */ /* 0x000fe400078e00ff */
[----:B------:R-:W-:-:S07]  /*18ba0*/  IMAD.MOV.U32 R11, RZ, RZ, RZ ;  /* 0x000000ffff0b7224 */ /* 0x000fce00078e00ff */
[----:B0-----:R-:W-:Y:S05]  /*18bb0*/  WARPSYNC.COLLECTIVE R15, `(.L_x_2253) ;  /* 0x000000000f087348 */ /* 0x001fea0003c00000 */
[----:B------:R1:W2:Y:S02]  /*18bc0*/  SHFL.UP P6, R14, R13, R12, R11 ;  /* 0x0400000c0d0e7389 */ /* 0x0002a400000c000b */
[----:B012---:R-:W-:Y:S01]  /*18bd0*/  ENDCOLLECTIVE ;  /* 0x000000000000791b */ /* 0x007fe20003800000 */
.L_x_2253:
[----:B------:R-:W-:Y:S05]  /*18be0*/  BSYNC B0 ;  /* 0x0000000000007941 */ /* 0x000fea0003800000 */
.L_x_2252:
        /* <DEDUP_REMOVED lines=10> */
.L_x_2254:
        /* <DEDUP_REMOVED lines=8> */
.L_x_2255:
        /* <DEDUP_REMOVED lines=8> */
.L_x_2256:
        /* <DEDUP_REMOVED lines=8> */
.L_x_2257:
[----:B------:R-:W-:Y:S02]  /*18e10*/  IMAD.MOV.U32 R12, RZ, RZ, 0x1f ;  /* 0x0000001fff0c7424 */ /* 0x000fe400078e00ff */
[----:B------:R-:W-:Y:S01]  /*18e20*/  IMAD.MOV.U32 R11, RZ, RZ, 0x1f ;  /* 0x0000001fff0b7424 */ /* 0x000fe200078e00ff */
[----:B------:R-:W-:-:S05]  /*18e30*/  SEL R2, R14, RZ, P0 ;  /* 0x000000ff0e027207 */ /* 0x000fca0000000000 */
[----:B------:R-:W-:-:S05]  /*18e40*/  IMAD.IADD R2, R5, 0x1, R2 ;  /* 0x0000000105027824 */ /* 0x000fca00078e0202 */
[----:B------:R-:W-:-:S07]  /*18e50*/  MOV R13, R2 ;  /* 0x00000002000d7202 */ /* 0x000fce0000000f00 */
[----:B------:R-:W-:Y:S05]  /*18e60*/  WARPSYNC.COLLECTIVE R15, `(.L_x_2258) ;  /* 0x000000000f087348 */ /* 0x000fea0003c00000 */
[----:B------:R0:W1:Y:S02]  /*18e70*/  SHFL.IDX P6, R14, R13, R12, R11 ;  /* 0x0000000c0d0e7389 */ /* 0x00006400000c000b */
[----:B01----:R-:W-:Y:S01]  /*18e80*/  ENDCOLLECTIVE ;  /* 0x000000000000791b */ /* 0x003fe20003800000 */
.L_x_2258:
[----:B------:R-:W-:Y:S05]  /*18e90*/  BRA `(.L_x_2259) ;  /* 0xffffffe400a87947 */ /* 0x000fea000383ffff */
.L_x_2207:
[----:B------:R-:W-:Y:S01]  /*18ea0*/  BSSY B0, `(.L_x_2260) ;  /* 0x0000006000007945 */ /* 0x000fe20003800000 */
[----:B------:R-:W-:Y:S01]  /*18eb0*/  PLOP3.LUT P6, PT, P6, PT, PT, 0x8, 0x0 ;  /* 0x000000000000781c */ /* 0x000fe200037ce170 */
[----:B------:R-:W-:-:S12]  /*18ec0*/  IMAD.MOV.U32 R15, RZ, RZ, -0x1 ;  /* 0xffffffffff0f7424 */ /* 0x000fd800078e00ff */
[----:B0-----:R-:W-:Y:S05]  /*18ed0*/  WARPSYNC.COLLECTIVE R15, `(.L_x_2261) ;  /* 0x000000000f087348 */ /* 0x001fea0003c00000 */
[----:B------:R-:W-:Y:S01]  /*18ee0*/  VOTE.ANY R14, PT, P6 ;  /* 0x00000000000e7806 */ /* 0x000fe200030e0100 */
[----:B0-----:R-:W-:Y:S06]  /*18ef0*/  ENDCOLLECTIVE ;  /* 0x000000000000791b */ /* 0x001fec0003800000 */
.L_x_2261:
[----:B------:R-:W-:Y:S05]  /*18f00*/  BSYNC B0 ;  /* 0x0000000000007941 */ /* 0x000fea0003800000 */
.L_x_2260:
[----:B------:R-:W-:Y:S01]  /*18f10*/  IMAD.MOV.U32 R3, RZ, RZ, R14 ;  /* 0x000000ffff037224 */ /* 0x000fe200078e000e */
[----:B------:R-:W-:Y:S01]  /*18f20*/  MOV R13, R17 ;  /* 0x00000011000d7202 */ /* 0x000fe20000000f00 */
[----:B------:R-:W-:Y:S02]  /*18f30*/  IMAD.MOV.U32 R11, RZ, RZ, 0x1f ;  /* 0x0000001fff0b7424 */ /* 0x000fe400078e00ff */
[----:B------:R-:W0:Y:S01]  /*18f40*/  POPC R6, R3 ;  /* 0x0000000300067309 */ /* 0x000e220000000000 */
[----:B------:R-:W-:Y:S02]  /*18f50*/  IMAD.MOV.U32 R15, RZ, RZ, -0x1 ;  /* 0xffffffffff0f7424 */ /* 0x000fe400078e00ff */
[----:B0-----:R-:W-:-:S07]  /*18f60*/  IMAD.MOV.U32 R12, RZ, RZ, R6 ;  /* 0x000000ffff0c7224 */ /* 0x001fce00078e0006 */
[----:B------:R-:W-:Y:S05]  /*18f70*/  WARPSYNC.COLLECTIVE R15, `(.L_x_2262) ;  /* 0x000000000f087348 */ /* 0x000fea0003c00000 */
[----:B------:R0:W1:Y:S02]  /*18f80*/  SHFL.IDX P6, R14, R13, R12, R11 ;  /* 0x0000000c0d0e7389 */ /* 0x00006400000c000b */
[----:B01----:R-:W-:Y:S01]  /*18f90*/  ENDCOLLECTIVE ;  /* 0x000000000000791b */ /* 0x003fe20003800000 */
.L_x_2262:
[----:B------:R-:W-:Y:S01]  /*18fa0*/  IMAD.MOV.U32 R17, RZ, RZ, R14 ;  /* 0x000000ffff117224 */ /* 0x000fe200078e000e */
[----:B------:R-:W-:Y:S06]  /*18fb0*/  BRA `(.L_x_2263) ;  /* 0xffffffe400987947 */ /* 0x000fec000383ffff */
.L_x_2209:
[----:B------:R-:W-:Y:S01]  /*18fc0*/  BSSY B0, `(.L_x_2264) ;  /* 0x0000007000007945 */ /* 0x000fe20003800000 */
[----:B------:R-:W-:Y:S01]  /*18fd0*/  MOV R13, R2 ;  /* 0x00000002000d7202 */ /* 0x000fe20000000f00 */
[----:B------:R-:W-:Y:S02]  /*18fe0*/  IMAD.MOV.U32 R11, RZ, RZ, 0x1f ;  /* 0x0000001fff0b7424 */ /* 0x000fe400078e00ff */
[----:B------:R-:W-:-:S07]  /*18ff0*/  IMAD.MOV.U32 R15, RZ, RZ, -0x1 ;  /* 0xffffffffff0f7424 */ /* 0x000fce00078e00ff */
[----:B012---:R-:W-:Y:S05]  /*19000*/  WARPSYNC.COLLECTIVE R15, `(.L_x_2265) ;  /* 0x000000000f087348 */ /* 0x007fea0003c00000 */
[----:B------:R3:W4:Y:S02]  /*19010*/  SHFL.IDX P6, R14, R13, R12, R11 ;  /* 0x0000000c0d0e7389 */ /* 0x00072400000c000b */
[----:B01234-:R-:W-:Y:S01]  /*19020*/  ENDCOLLECTIVE ;  /* 0x000000000000791b */ /* 0x01ffe20003800000 */
.L_x_2265:
[----:B------:R-:W-:Y:S05]  /*19030*/  BSYNC B0 ;  /* 0x0000000000007941 */ /* 0x000fea0003800000 */
.L_x_2264:
[----:B------:R-:W-:Y:S01]  /*19040*/  IMAD.MOV.U32 R7, RZ, RZ, R14 ;  /* 0x000000ffff077224 */ /* 0x000fe200078e000e */
[----:B------:R-:W-:Y:S06]  /*19050*/  BRA `(.L_x_2208) ;  /* 0xffffffe4008c7947 */ /* 0x000fec000383ffff */
.L_x_2213:
[----:B-1----:R1:W2:Y:S02]  /*19060*/  SYNCS.PHASECHK.TRANS64.TRYWAIT P0, [R0+URZ+0x38820], R3 ;  /* 0x03882003000075a7 */ /* 0x0022a4000800017f */
[----:B--2---:R-:W-:Y:S05]  /*19070*/  @!P0 NANOSLEEP.SYNCS 0x989680 ;  /* 0x009896800000895d */ /* 0x004fea0003900000 */
[----:B------:R-:W2:Y:S02]  /*19080*/  @!P0 SYNCS.PHASECHK.TRANS64 P0, [R0+URZ+0x38820], R3 ;  /* 0x03882003000085a7 */ /* 0x000ea4000800007f */
[----:B--2---:R-:W-:Y:S05]  /*19090*/  @!P0 BRA `(.L_x_2213) ;  /* 0xfffffffc00f08947 */ /* 0x004fea000383ffff */
[----:B------:R-:W-:Y:S05]  /*190a0*/  BRA `(.L_x_2266) ;  /* 0xffffffec00047947 */ /* 0x000fea000383ffff */
.L_x_2214:
[----:B------:R-:W2:Y:S01]  /*190b0*/  S2R R2, SR_TID.X ;  /* 0x0000000000027919 */ /* 0x000ea20000002100 */
[----:B------:R-:W-:Y:S01]  /*190c0*/  BSSY B0, `(.L_x_2267) ;  /* 0x000000a000007945 */ /* 0x000fe20003800000 */
[----:B------:R-:W-:Y:S01]  /*190d0*/  MOV R12, RZ ;  /* 0x000000ff000c7202 */ /* 0x000fe20000000f00 */
        /* <DEDUP_REMOVED lines=8> */
.L_x_2268:
[----:B------:R-:W-:Y:S05]  /*19160*/  BSYNC B0 ;  /* 0x0000000000007941 */ /* 0x000fea0003800000 */
.L_x_2267:
[----:B------:R-:W-:Y:S05]  /*19170*/  BRA `(.L_x_2269) ;  /* 0xffffffe800ec7947 */ /* 0x000fea000383ffff */
.L_x_2217:
[----:B------:R-:W-:Y:S01]  /*19180*/  BSSY B1, `(.L_x_2270) ;  /* 0x0000006000017945 */ /* 0x000fe20003800000 */
[----:B------:R-:W-:-:S07]  /*19190*/  IMAD.MOV.U32 R15, RZ, RZ, -0x1 ;  /* 0xffffffffff0f7424 */ /* 0x000fce00078e00ff */
[----:B012---:R-:W-:Y:S05]  /*191a0*/  WARPSYNC.COLLECTIVE R15, `(.L_x_2271) ;  /* 0x000000000f0c7348 */ /* 0x007fea0003c00000 */
[----:B------:R-:W-:Y:S02]  /*191b0*/  ELECT P6, UR62, PT ;  /* 0x00000000003e782f */ /* 0x000fe400038c0000 */
[----:B------:R-:W-:Y:S01]  /*191c0*/  MOV R14, UR62 ;  /* 0x0000003e000e7c02 */ /* 0x000fe20008000f00 */
[----:B012---:R-:W-:Y:S10]  /*191d0*/  ENDCOLLECTIVE ;  /* 0x000000000000791b */ /* 0x007ff40003800000 */
.L_x_2271:
[----:B------:R-:W-:Y:S05]  /*191e0*/  BSYNC B1 ;  /* 0x0000000000017941 */ /* 0x000fea0003800000 */
.L_x_2270:
[----:B------:R-:W-:Y:S05]  /*191f0*/  BRA `(.L_x_2272) ;  /* 0xffffffe800e47947 */ /* 0x000fea000383ffff */
.L_x_2219:
[----:B-1----:R1:W2:Y:S02]  /*19200*/  SYNCS.PHASECHK.TRANS64.TRYWAIT P0, [R6+URZ], R5 ;  /* 0x00000005060075a7 */ /* 0x0022a4000800017f */
[----:B--2---:R-:W-:Y:S05]  /*19210*/  @!P0 NANOSLEEP.SYNCS 0x989680 ;  /* 0x009896800000895d */ /* 0x004fea0003900000 */
[----:B------:R-:W2:Y:S02]  /*19220*/  @!P0 SYNCS.PHASECHK.TRANS64 P0, [R6+URZ], R5 ;  /* 0x00000005060085a7 */ /* 0x000ea4000800007f */
[----:B--2---:R-:W-:Y:S05]  /*19230*/  @!P0 BRA `(.L_x_2219) ;  /* 0xfffffffc00f08947 */ /* 0x004fea000383ffff */
[----:B------:R-:W-:Y:S05]  /*19240*/  BRA `(.L_x_2273) ;  /* 0xffffffec00287947 */ /* 0x000fea000383ffff */
.L_x_2220:
[----:B--2---:R2:W3:Y:S02]  /*19250*/  SYNCS.PHASECHK.TRANS64.TRYWAIT P0, [R7+URZ], R2 ;  /* 0x00000002070075a7 */ /* 0x0044e4000800017f */
[----:B---3--:R-:W-:Y:S05]  /*19260*/  @!P0 NANOSLEEP.SYNCS 0x989680 ;  /* 0x009896800000895d */ /* 0x008fea0003900000 */
[----:B------:R-:W3:Y:S02]  /*19270*/  @!P0 SYNCS.PHASECHK.TRANS64 P0, [R7+URZ], R2 ;  /* 0x00000002070085a7 */ /* 0x000ee4000800007f */
[----:B---3--:R-:W-:Y:S05]  /*19280*/  @!P0 BRA `(.L_x_2220) ;  /* 0xfffffffc00f08947 */ /* 0x008fea000383ffff */
[----:B------:R-:W-:Y:S05]  /*19290*/  BRA `(.L_x_2274) ;  /* 0xffffffec001c7947 */ /* 0x000fea000383ffff */
.L_x_2222:
[----:B---3--:R3:W4:Y:S02]  /*192a0*/  SYNCS.PHASECHK.TRANS64.TRYWAIT P0, [R4+URZ], R5 ;  /* 0x00000005040075a7 */ /* 0x008724000800017f */
[----:B----4-:R-:W-:Y:S05]  /*192b0*/  @!P0 NANOSLEEP.SYNCS 0x989680 ;  /* 0x009896800000895d */ /* 0x010fea0003900000 */
[----:B------:R-:W4:Y:S02]  /*192c0*/  @!P0 SYNCS.PHASECHK.TRANS64 P0, [R4+URZ], R5 ;  /* 0x00000005040085a7 */ /* 0x000f24000800007f */
[----:B----4-:R-:W-:Y:S05]  /*192d0*/  @!P0 BRA `(.L_x_2222) ;  /* 0xfffffffc00f08947 */ /* 0x010fea000383ffff */
[----:B------:R-:W-:Y:S05]  /*192e0*/  BRA `(.L_x_2275) ;  /* 0xffffffec00247947 */ /* 0x000fea000383ffff */
.L_x_2276:
        /* <DEDUP_REMOVED lines=9> */
.L_x_2846:


//--------------------- .text._ZN7cutlass13device_kernelIN5flash11enable_sm90INS1_16FlashAttnFwdSm90INS1_25CollectiveMainloopFwdSm90ILi2EN4cute5tupleIJNS5_1CILi1EEES8_S8_EEENS6_IJNS7_ILi128EEENS7_ILi80EEENS7_ILi256EEEEEELi256ENS_10bfloat16_tEfNS_4arch4Sm90ELb1ELb0ELb1ELb1ELb0ELb1ELb0ELb1ELb1ELb0ELb0ELb0EEENS1_21CollectiveEpilogueFwdINS6_IJSA_SC_SB_EEES9_SE_SG_Li256ELb1ELb0ELb0ELb0EEENS1_36VarlenDynamicPersistentTileSchedulerILi128ELi80ELi256ELi32ELb0ELb0ELb1ELb1ELb1ELb1EEEEEEEEEvNT_6ParamsE --------------------------
	.section	.text._ZN7cutlass13device_kernelIN5flash11enable_sm90INS1_16FlashAttnFwdSm90INS1_25CollectiveMainloopFwdSm90ILi2EN4cute5tupleIJNS5_1CILi1EEES8_S8_EEENS6_IJNS7_ILi128EEENS7_ILi80EEENS7_ILi256EEEEEELi256ENS_10bfloat16_tEfNS_4arch4Sm90ELb1ELb0ELb1ELb1ELb0ELb1ELb0ELb1ELb1ELb0ELb0ELb0EEENS1_21CollectiveEpilogueFwdINS6_IJSA_SC_SB_EEES9_SE_SG_Li256ELb1ELb0ELb0ELb0EEENS1_36VarlenDynamicPersistentTileSchedulerILi128ELi80ELi256ELi32ELb0ELb0ELb1ELb1ELb1ELb1EEEEEEEEEvNT_6ParamsE,"ax",@progbits
	.align	128
.text._ZN7cutlass13device_kernelIN5flash11enable_sm90INS1_16FlashAttnFwdSm90INS1_25CollectiveMainloopFwdSm90ILi2EN4cute5tupleIJNS5_1CILi1EEES8_S8_EEENS6_IJNS7_ILi128EEENS7_ILi80EEENS7_ILi256EEEEEELi256ENS_10bfloat16_tEfNS_4arch4Sm90ELb1ELb0ELb1ELb1ELb0ELb1ELb0ELb1ELb1ELb0ELb0ELb0EEENS1_21CollectiveEpilogueFwdINS6_IJSA_SC_SB_EEES9_SE_SG_Li256ELb1ELb0ELb0ELb0EEENS1_36VarlenDynamicPersistentTileSchedulerILi128ELi80ELi256ELi32ELb0ELb0ELb1ELb1ELb1ELb1EEEEEEEEEvNT_6ParamsE:
        .type           _ZN7cutlass13device_kernelIN5flash11enable_sm90INS1_16FlashAttnFwdSm90INS1_25CollectiveMainloopFwdSm90ILi2EN4cute5tupleIJNS5_1CILi1EEES8_S8_EEENS6_IJNS7_ILi128EEENS7_ILi80EEENS7_ILi256EEEEEELi256ENS_10bfloat16_tEfNS_4arch4Sm90ELb1ELb0ELb1ELb1ELb0ELb1ELb0ELb1ELb1ELb0ELb0ELb0EEENS1_21CollectiveEpilogueFwdINS6_IJSA_SC_SB_EEES9_SE_SG_Li256ELb1ELb0ELb0ELb0EEENS1_36VarlenDynamicPersistentTileSchedulerILi128ELi80ELi256ELi32ELb0ELb0ELb1ELb1ELb1ELb1EEEEEEEEEvNT_6ParamsE,@function
        .size           _ZN7cutlass13device_kernelIN5flash11enable_sm90INS1_16FlashAttnFwdSm90INS1_25CollectiveMainloopFwdSm90ILi2EN4cute5tupleIJNS5_1CILi1EEES8_S8_EEENS6_IJNS7_ILi128EEENS7_ILi80EEENS7_ILi256EEEEEELi256ENS_10bfloat16_tEfNS_4arch4Sm90ELb1ELb0ELb1ELb1ELb0ELb1ELb0ELb1ELb1ELb0ELb0ELb0EEENS1_21CollectiveEpilogueFwdINS6_IJSA_SC_SB_EEES9_SE_SG_Li256ELb1ELb0ELb0ELb0EEENS1_36VarlenDynamicPersistentTileSchedulerILi128ELi80ELi256ELi32ELb0ELb0ELb1ELb1ELb1ELb1EEEEEEEEEvNT_6ParamsE,(.L_x_2847 - _ZN7cutlass13device_kernelIN5flash11enable_sm90INS1_16FlashAttnFwdSm90INS1_25CollectiveMainloopFwdSm90ILi2EN4cute5tupleIJNS5_1CILi1EEES8_S8_EEENS6_IJNS7_ILi128EEENS7_ILi80EEENS7_ILi256EEEEEELi256ENS_10bfloat16_tEfNS_4arch4Sm90ELb1ELb0ELb1ELb1ELb0ELb1ELb0ELb1ELb1ELb0ELb0ELb0EEENS1_21CollectiveEpilogueFwdINS6_IJSA_SC_SB_EEES9_SE_SG_Li256ELb1ELb0ELb0ELb0EEENS1_36VarlenDynamicPersistentTileSchedulerILi128ELi80ELi256ELi32ELb0ELb0ELb1ELb1ELb1ELb1EEEEEEEEEvNT_6ParamsE)
        .other          _ZN7cutlass13device_kernelIN5flash11enable_sm90INS1_16FlashAttnFwdSm90INS1_25CollectiveMainloopFwdSm90ILi2EN4cute5tupleIJNS5_1CILi1EEES8_S8_EEENS6_IJNS7_ILi128EEENS7_ILi80EEENS7_ILi256EEEEEELi256ENS_10bfloat16_tEfNS_4arch4Sm90ELb1ELb0ELb1ELb1ELb0ELb1ELb0ELb1ELb1ELb0ELb0ELb0EEENS1_21CollectiveEpilogueFwdINS6_IJSA_SC_SB_EEES9_SE_SG_Li256ELb1ELb0ELb0ELb0EEENS1_36VarlenDynamicPersistentTileSchedulerILi128ELi80ELi256ELi32ELb0ELb0ELb1ELb1ELb1ELb1EEEEEEEEEvNT_6ParamsE,@"STO_CUDA_ENTRY STV_DEFAULT"
_ZN7cutlass13device_kernelIN5flash11enable_sm90INS1_16FlashAttnFwdSm90INS1_25CollectiveMainloopFwdSm90ILi2EN4cute5tupleIJNS5_1CILi1EEES8_S8_EEENS6_IJNS7_ILi128EEENS7_ILi80EEENS7_ILi256EEEEEELi256ENS_10bfloat16_tEfNS_4arch4Sm90ELb1ELb0ELb1ELb1ELb0ELb1ELb0ELb1ELb1ELb0ELb0ELb0EEENS1_21CollectiveEpilogueFwdINS6_IJSA_SC_SB_EEES9_SE_SG_Li256ELb1ELb0ELb0ELb0EEENS1_36VarlenDynamicPersistentTileSchedulerILi128ELi80ELi256ELi32ELb0ELb0ELb1ELb1ELb1ELb1EEEEEEEEEvNT_6ParamsE:
        /* <DEDUP_REMOVED lines=27> */
.L_x_2278:
[----:B------:R-:W-:Y:S05]  /*01b0*/  BSYNC B0 ;  /* 0x0000000000007941 */ /* 0x000fea0003800000 */
.L_x_2277:
        /* <DEDUP_REMOVED lines=41> */
.L_x_2279:
        /* <DEDUP_REMOVED lines=22> */
.L_x_2280:
        /* <DEDUP_REMOVED lines=18> */
.L_x_2281:
        /* <DEDUP_REMOVED lines=22> */
.L_x_2282:
        /* <DEDUP_REMOVED lines=22> */
.L_x_2283:
[----:B0-----:R-:W-:Y:S01]  /*0990*/  UMOV UR4, 0x1 ;  /* 0x0000000100047882 */ /* 0x001fe20000000000 */
[----:B------:R-:W-:Y:S01]  /*09a0*/  PLOP3.LUT P0, PT, PT, PT, UP0, 0x80, 0x0 ;  /* 0x000000000000781c */ /* 0x000fe20003f0f008 */
[----:B------:R-:W-:Y:S01]  /*09b0*/  USEL UR4, UR4, 0x2, !UP0 ;  /* 0x0000000204047887 */ /* 0x000fe2000c000000 */
[----:B------:R-:W-:Y:S01]  /*09c0*/  NOP ;  /* 0x0000000000007918 */ /* 0x000fe20000000000 */
[----:B------:R-:W-:Y:S01]  /*09d0*/  ULDC.64 UR60, c[0x0][0x208] ;  /* 0x00008200003c7ab9 */ /* 0x000fe20000000a00 */
[----:B------:R-:W-:Y:S03]  /*09e0*/  BSSY B7, `(.L_x_2284) ;  /* 0x0002e62000077945 */ /* 0x000fe60003800000 */
[----:B------:R-:W-:-:S05]  /*09f0*/  IMAD.U32 R2, RZ, RZ, UR4 ;  /* 0x00000004ff027e24 */ /* 0x000fca000f8e00ff */
[----:B------:R0:W-:Y:S01]  /*0a00*/  STL [R1+0x90], R2 ;  /* 0x0000900201007387 */ /* 0x0001e20000100800 */
[----:B-12-4-:R-:W-:Y:S06]  /*0a10*/  BAR.SYNC.DEFER_BLOCKING 0x0 ;  /* 0x0000000000007b1d */ /* 0x016fec0000010000 */
[----:B------:R-:W-:Y:S05]  /*0a20*/  @!P0 BRA `(.L_x_2285) ;  /* 0x0000027c00b08947 */ /* 0x000fea0003800000 */
.L_x_2286:
        /* <DEDUP_REMOVED lines=16> */
[----:B------:R-:W-:Y:S01]  /*0b30*/  R2UR UR4, R16 ;  /* 0x00000000100472ca */ /* 0x000fe200000e0000 */
[----:B------:R-:W-:Y:S01]  /*0b40*/  IMAD.MOV.U32 R18, RZ, RZ, RZ ;  /* 0x000000ffff127224 */ /* 0x000fe200078e00ff */
[----:B------:R-:W0:Y:S01]  /*0b50*/  S2R R0, SR_TID.X ;  /* 0x0000000000007919 */ /* 0x000e220000002100 */
[----:B------:R-:W-:Y:S02]  /*0b60*/  IMAD.MOV.U32 R221, RZ, RZ, RZ ;  /* 0x000000ffffdd7224 */ /* 0x000fe400078e00ff */
[----:B------:R-:W-:Y:S02]  /*0b70*/  IMAD.MOV.U32 R219, RZ, RZ, RZ ;  /* 0x000000ffffdb7224 */ /* 0x000fe400078e00ff */
[----:B------:R-:W-:-:S06]  /*0b80*/  IMAD.MOV.U32 R214, RZ, RZ, RZ ;  /* 0x000000ffffd67224 */ /* 0x000fcc00078e00ff */
[----:B------:R-:W-:Y:S01]  /*0b90*/  UIADD3 UR4, UR4, 0x14400, URZ ;  /* 0x0001440004047890 */ /* 0x000fe2000fffe03f */
[----:B0-----:R-:W-:-:S05]  /*0ba0*/  VIADD R0, R0, 0xffffff80 ;  /* 0xffffff8000007836 */ /* 0x001fca0000000000 */
[----:B------:R-:W-:-:S04]  /*0bb0*/  SHF.R.S32.HI R3, RZ, 0x1f, R0 ;  /* 0x0000001fff037819 */ /* 0x000fc80000011400 */
[CC--:B------:R-:W-:Y:S02]  /*0bc0*/  LEA.HI R5, R3.reuse, R0.reuse, RZ, 0x5 ;  /* 0x0000000003057211 */ /* 0x0c0fe400078f28ff */
[CC--:B------:R-:W-:Y:S02]  /*0bd0*/  LEA.HI R4, R3.reuse, R0.reuse, RZ, 0x4 ;  /* 0x0000000003047211 */ /* 0x0c0fe400078f20ff */
[-C--:B------:R-:W-:Y:S01]  /*0be0*/  LEA.HI R22, R3, R0.reuse, RZ, 0x3 ;  /* 0x0000000003167211 */ /* 0x080fe200078f18ff */
[----:B------:R-:W-:Y:S01]  /*0bf0*/  IMAD.SHL.U32 R6, R5, 0x20, RZ ;  /* 0x0000002005067824 */ /* 0x000fe200078e00ff */
[----:B------:R-:W-:Y:S02]  /*0c00*/  LEA.HI R12, R3, R0, RZ, 0x6 ;  /* 0x00000000030c7211 */ /* 0x000fe400078f30ff */
[----:B------:R-:W-:Y:S02]  /*0c10*/  LOP3.LUT R7, R22, 0xfffffff8, RZ, 0xc0, !PT ;  /* 0xfffffff816077812 */ /* 0x000fe400078ec0ff */
[----:B------:R-:W-:Y:S01]  /*0c20*/  LOP3.LUT R6, R6, 0xfffffc00, RZ, 0xc0, !PT ;  /* 0xfffffc0006067812 */ /* 0x000fe200078ec0ff */
[----:B------:R-:W-:Y:S01]  /*0c30*/  IMAD.SHL.U32 R12, R12, 0x8, RZ ;  /* 0x000000080c0c7824 */ /* 0x000fe200078e00ff */
[----:B------:R-:W-:-:S04]  /*0c40*/  SHF.R.S32.HI R22, RZ, 0x3, R22 ;  /* 0x00000003ff167819 */ /* 0x000fc80000011416 */
[----:B------:R-:W-:Y:S01]  /*0c50*/  LOP3.LUT R236, R12, 0xfffffe00, RZ, 0xc0, !PT ;  /* 0xfffffe000cec7812 */ /* 0x000fe200078ec0ff */
[C---:B------:R-:W-:Y:S01]  /*0c60*/  IMAD.SHL.U32 R234, R22.reuse, 0x40, RZ ;  /* 0x0000004016ea7824 */ /* 0x040fe200078e00ff */
[----:B------:R-:W-:Y:S01]  /*0c70*/  SHF.R.S32.HI R23, RZ, 0x1f, R22 ;  /* 0x0000001fff177819 */ /* 0x000fe20000011416 */
[C---:B------:R-:W-:Y:S02]  /*0c80*/  VIADD R218, R22.reuse, 0x20 ;  /* 0x0000002016da7836 */ /* 0x040fe40000000000 */
[----:B------:R-:W-:Y:S02]  /*0c90*/  VIADD R220, R22, 0x40 ;  /* 0x0000004016dc7836 */ /* 0x000fe40000000000 */
[----:B------:R-:W-:Y:S02]  /*0ca0*/  IMAD.SHL.U32 R229, R218, 0x40, RZ ;  /* 0x00000040dae57824 */ /* 0x000fe400078e00ff */
[----:B------:R-:W-:-:S03]  /*0cb0*/  IMAD.SHL.U32 R228, R220, 0x40, RZ ;  /* 0x00000040dce47824 */ /* 0x000fc600078e00ff */
[----:B------:R-:W-:Y:S02]  /*0cc0*/  LOP3.LUT R229, R229, 0x1c0, RZ, 0xc0, !PT ;  /* 0x000001c0e5e57812 */ /* 0x000fe400078ec0ff */
[----:B------:R-:W-:Y:S02]  /*0cd0*/  LOP3.LUT R228, R228, 0x1c0, RZ, 0xc0, !PT ;  /* 0x000001c0e4e47812 */ /* 0x000fe400078ec0ff */
[----:B------:R-:W-:Y:S02]  /*0ce0*/  SHF.R.U32.HI R233, RZ, 0x3, R229 ;  /* 0x00000003ffe97819 */ /* 0x000fe400000116e5 */
[----:B------:R-:W-:Y:S02]  /*0cf0*/  SHF.R.U32.HI R232, RZ, 0x3, R228 ;  /* 0x00000003ffe87819 */ /* 0x000fe400000116e4 */
[----:B--2---:R-:W-:Y:S02]  /*0d00*/  R2UR UR5, R2 ;  /* 0x00000000020572ca */ /* 0x004fe400000e0000 */
[----:B------:R-:W-:-:S02]  /*0d10*/  LEA.HI R2, R3, R0, RZ, 0x7 ;  /* 0x0000000003027211 */ /* 0x000fc400078f38ff */
[----:B------:R-:W-:Y:S02]  /*0d20*/  LOP3.LUT R3, R4, 0x3fffff0, RZ, 0xc0, !PT ;  /* 0x03fffff004037812 */ /* 0x000fe400078ec0ff */
[----:B------:R-:W-:-:S03]  /*0d30*/  LOP3.LUT R9, R2, 0xffffff80, RZ, 0xc0, !PT ;  /* 0xffffff8002097812 */ /* 0x000fc600078ec0ff */
[C---:B------:R-:W-:Y:S01]  /*0d40*/  IMAD.IADD R5, R0.reuse, 0x1, -R3 ;  /* 0x0000000100057824 */ /* 0x040fe200078e0a03 */
[----:B------:R-:W-:Y:S01]  /*0d50*/  SHF.R.S32.HI R3, RZ, 0x7, R2 ;  /* 0x00000007ff037819 */ /* 0x000fe20000011402 */
[C---:B------:R-:W-:Y:S02]  /*0d60*/  IMAD.IADD R9, R0.reuse, 0x1, -R9 ;  /* 0x0000000100097824 */ /* 0x040fe400078e0a09 */
[----:B------:R-:W-:Y:S01]  /*0d70*/  IMAD.IADD R0, R0, 0x1, -R7 ;  /* 0x0000000100007824 */ /* 0x000fe200078e0a07 */
[----:B------:R-:W-:Y:S01]  /*0d80*/  SHF.R.S32.HI R7, RZ, 0x4, R4 ;  /* 0x00000004ff077819 */ /* 0x000fe20000011404 */
[----:B------:R-:W-:Y:S01]  /*0d90*/  IMAD R5, R5, 0x40, R6 ;  /* 0x0000004005057824 */ /* 0x000fe200078e0206 */
[----:B------:R-:W-:Y:S01]  /*0da0*/  SHF.R.S32.HI R8, RZ, 0x1f, R9 ;  /* 0x0000001fff087819 */ /* 0x000fe20000011409 */
[----:B------:R-:W-:Y:S01]  /*0db0*/  IMAD.SHL.U32 R212, R0, 0x4, RZ ;  /* 0x0000000400d47824 */ /* 0x000fe200078e00ff */
[----:B------:R-:W-:Y:S01]  /*0dc0*/  LEA.HI R2, R2, R3, RZ, 0x1 ;  /* 0x0000000302027211 */ /* 0x000fe200078f08ff */
[----:B------:R-:W-:Y:S01]  /*0dd0*/  ULOP3.LUT UR5, UR5, 0x1, URZ, 0xfc, !UPT ;  /* 0x0000000105057892 */ /* 0x000fe2000f8efc3f */
[----:B------:R-:W-:Y:S01]  /*0de0*/  LEA.HI R10, R8, R9, RZ, 0x2 ;  /* 0x00000009080a7211 */ /* 0x000fe200078f10ff */
[----:B------:R-:W-:Y:S01]  /*0df0*/  VIADD R215, R212, 0x40 ;  /* 0x00000040d4d77836 */ /* 0x000fe20000000000 */
[----:B------:R-:W-:Y:S01]  /*0e00*/  LEA.HI R4, R4, R7, RZ, 0x1 ;  /* 0x0000000704047211 */ /* 0x000fe200078f08ff */
[----:B------:R-:W-:Y:S01]  /*0e10*/  IMAD.SHL.U32 R17, R0, 0x8, RZ ;  /* 0x0000000800117824 */ /* 0x000fe200078e00ff */
[--C-:B------:R-:W-:Y:S01]  /*0e20*/  SHF.R.S32.HI R6, RZ, 0x2, R10.reuse ;  /* 0x00000002ff067819 */ /* 0x100fe2000001140a */
[C---:B------:R-:W-:Y:S01]  /*0e30*/  IMAD.IADD R19, R212.reuse, 0x1, R215 ;  /* 0x00000001d4137824 */ /* 0x040fe200078e02d7 */
[----:B------:R-:W-:Y:S01]  /*0e40*/  SHF.R.S32.HI R11, RZ, 0x1f, R10 ;  /* 0x0000001fff0b7819 */ /* 0x000fe2000001140a */
[----:B------:R-:W-:Y:S01]  /*0e50*/  VIADD R216, R212, 0x20 ;  /* 0x00000020d4d87836 */ /* 0x000fe20000000000 */
[----:B------:R-:W-:Y:S01]  /*0e60*/  LOP3.LUT R2, R2, 0x3fffffe, RZ, 0xc0, !PT ;  /* 0x03fffffe02027812 */ /* 0x000fe200078ec0ff */
[----:B------:R-:W-:Y:S01]  /*0e70*/  VIADD R217, R212, 0x60 ;  /* 0x00000060d4d97836 */ /* 0x000fe20000000000 */
[----:B------:R-:W-:-:S02]  /*0e80*/  LEA.HI R11, R11, R6, RZ, 0x3 ;  /* 0x000000060b0b7211 */ /* 0x000fc400078f18ff */
[----:B------:R-:W-:Y:S01]  /*0e90*/  LOP3.LUT R4, R4, 0x1ffffffe, RZ, 0xc0, !PT ;  /* 0x1ffffffe04047812 */ /* 0x000fe200078ec0ff */
[----:B------:R-:W-:Y:S01]  /*0ea0*/  IMAD.IADD R2, R3, 0x1, -R2 ;  /* 0x0000000103027824 */ /* 0x000fe200078e0a02 */
[----:B------:R-:W-:Y:S02]  /*0eb0*/  LOP3.LUT R11, R11, 0xfffffff8, RZ, 0xc0, !PT ;  /* 0xfffffff80b0b7812 */ /* 0x000fe400078ec0ff */
[----:B------:R-:W-:Y:S01]  /*0ec0*/  LEA.HI R8, R8, R9, RZ, 0x5 ;  /* 0x0000000908087211 */ /* 0x000fe200078f28ff */
[----:B------:R-:W-:Y:S01]  /*0ed0*/  IMAD.IADD R4, R7, 0x1, -R4 ;  /* 0x0000000107047824 */ /* 0x000fe200078e0a04 */
[----:B------:R-:W-:Y:S01]  /*0ee0*/  LOP3.LUT R10, R10, 0x7ffffffc, RZ, 0xc0, !PT ;  /* 0x7ffffffc0a0a7812 */ /* 0x000fe200078ec0ff */
[----:B------:R-:W-:Y:S01]  /*0ef0*/  IMAD.IADD R11, R6, 0x1, -R11 ;  /* 0x00000001060b7824 */ /* 0x000fe200078e0a0b */
[----:B------:R-:W-:Y:S01]  /*0f00*/  SHF.R.S32.HI R6, RZ, 0x1f, R19 ;  /* 0x0000001fff067819 */ /* 0x000fe20000011413 */
[----:B------:R-:W-:Y:S01]  /*0f10*/  IMAD R4, R4, 0x8, R5 ;  /* 0x0000000804047824 */ /* 0x000fe200078e0205 */
[----:B------:R-:W-:-:S02]  /*0f20*/  SHF.R.S32.HI R8, RZ, 0x5, R8 ;  /* 0x00000005ff087819 */ /* 0x000fc40000011408 */
[CC--:B------:R-:W-:Y:S02]  /*0f30*/  LEA.HI R3, R6.reuse, R19.reuse, RZ, 0x3 ;  /* 0x0000001306037211 */ /* 0x0c0fe400078f18ff */
[----:B------:R-:W-:Y:S01]  /*0f40*/  LEA.HI R6, R6, R19, RZ, 0x6 ;  /* 0x0000001306067211 */ /* 0x000fe200078f30ff */
[----:B------:R-:W-:Y:S01]  /*0f50*/  IMAD R11, R8, 0x10, R11 ;  /* 0x00000010080b7824 */ /* 0x000fe200078e020b */
[----:B------:R-:W-:Y:S01]  /*0f60*/  LOP3.LUT R3, R3, 0x38, RZ, 0xc0, !PT ;  /* 0x0000003803037812 */ /* 0x000fe200078ec0ff */
[----:B------:R0:W-:Y:S01]  /*0f70*/  STL [R1+0x8c], R4 ;  /* 0x00008c0401007387 */ /* 0x0001e20000100800 */
[----:B------:R-:W-:Y:S01]  /*0f80*/  SHF.R.S32.HI R0, RZ, 0x1f, R220 ;  /* 0x0000001fff007819 */ /* 0x000fe200000114dc */
[----:B------:R-:W-:Y:S01]  /*0f90*/  IMAD.SHL.U32 R5, R6, 0x80, RZ ;  /* 0x0000008006057824 */ /* 0x000fe200078e00ff */
[----:B------:R-:W-:Y:S01]  /*0fa0*/  LOP3.LUT R6, R3, 0x1c0, R234, 0xf8, !PT ;  /* 0x000001c003067812 */ /* 0x000fe200078ef8ea */
[----:B------:R-:W-:Y:S02]  /*0fb0*/  IMAD.IADD R3, R9, 0x1, -R10 ;  /* 0x0000000109037824 */ /* 0x000fe400078e0a0a */
[----:B------:R-:W-:Y:S01]  /*0fc0*/  IMAD R2, R2, 0x40, R11 ;  /* 0x0000004002027824 */ /* 0x000fe200078e020b */
[----:B------:R-:W-:-:S02]  /*0fd0*/  LOP3.LUT R5, R5, 0xffffe000, RZ, 0xc0, !PT ;  /* 0xffffe00005057812 */ /* 0x000fc400078ec0ff */
[----:B------:R1:W-:Y:S01]  /*0fe0*/  STL [R1+0x64], R3 ;  /* 0x0000640301007387 */ /* 0x0003e20000100800 */
[----:B0-----:R-:W-:-:S03]  /*0ff0*/  LOP3.LUT R4, R234, 0x1c0, RZ, 0xc0, !PT ;  /* 0x000001c0ea047812 */ /* 0x001fc600078ec0ff */
[----:B------:R0:W-:Y:S01]  /*1000*/  STL [R1+0x68], R2 ;  /* 0x0000680201007387 */ /* 0x0001e20000100800 */
[----:B------:R-:W-:Y:S02]  /*1010*/  SHF.R.U32.HI R235, RZ, 0x3, R4 ;  /* 0x00000003ffeb7819 */ /* 0x000fe40000011604 */
[----:B------:R-:W-:Y:S01]  /*1020*/  LOP3.LUT R237, R4, 0x38, R17, 0xf8, !PT ;  /* 0x0000003804ed7812 */ /* 0x000fe200078ef811 */
[----:B------:R-:W-:Y:S01]  /*1030*/  STL [R1+0x80], RZ ;  /* 0x000080ff01007387 */ /* 0x000fe20000100800 */
[----:B------:R-:W-:Y:S02]  /*1040*/  LOP3.LUT R6, R6, R235, RZ, 0x3c, !PT ;  /* 0x000000eb06067212 */ /* 0x000fe400078e3cff */
[----:B-1----:R-:W-:Y:S02]  /*1050*/  SHF.R.S32.HI R3, RZ, 0x1f, R218 ;  /* 0x0000001fff037819 */ /* 0x002fe400000114da */
[----:B------:R-:W-:Y:S01]  /*1060*/  IADD3 R6, R6, R5, R236 ;  /* 0x0000000506067210 */ /* 0x000fe20007ffe0ec */
[----:B0-----:R-:W-:Y:S01]  /*1070*/  IMAD.U32 R2, RZ, RZ, UR5 ;  /* 0x00000005ff027e24 */ /* 0x001fe2000f8e00ff */
[----:B------:R-:W-:-:S02]  /*1080*/  SHF.R.S32.HI R5, RZ, 0x1f, R220 ;  /* 0x0000001fff057819 */ /* 0x000fc400000114dc */
[----:B------:R-:W-:Y:S02]  /*1090*/  LEA.HI R3, R3, R218, RZ, 0x3 ;  /* 0x000000da03037211 */ /* 0x000fe400078f18ff */
[----:B------:R0:W-:Y:S01]  /*10a0*/  STL [R1+0x60], R2 ;  /* 0x0000600201007387 */ /* 0x0001e20000100800 */
[----:B------:R-:W-:Y:S02]  /*10b0*/  LEA.HI R5, R5, R220, RZ, 0x3 ;  /* 0x000000dc05057211 */ /* 0x000fe400078f18ff */
[----:B------:R-:W-:Y:S01]  /*10c0*/  IMAD.SHL.U32 R3, R3, 0x40, RZ ;  /* 0x0000004003037824 */ /* 0x000fe200078e00ff */
[----:B------:R-:W-:Y:S02]  /*10d0*/  LOP3.LUT R237, R236, R237, R235, 0xf6, !PT ;  /* 0x000000edeced7212 */ /* 0x000fe400078ef6eb */
[----:B------:R-:W-:Y:S02]  /*10e0*/  IMAD.SHL.U32 R5, R5, 0x40, RZ ;  /* 0x0000004005057824 */ /* 0x000fe400078e00ff */
[----:B------:R-:W-:Y:S01]  /*10f0*/  LOP3.LUT R230, R3, 0xfffffe00, RZ, 0xc0, !PT ;  /* 0xfffffe0003e67812 */ /* 0x000fe200078ec0ff */
[----:B0-----:R-:W-:-:S02]  /*1100*/  IMAD.U32 R2, RZ, RZ, UR4 ;  /* 0x00000004ff027e24 */ /* 0x001fc4000f8e00ff */
[----:B------:R-:W-:-:S03]  /*1110*/  LOP3.LUT R231, R5, 0xfffffe00, RZ, 0xc0, !PT ;  /* 0xfffffe0005e77812 */ /* 0x000fc600078ec0ff */
[----:B------:R0:W-:Y:S02]  /*1120*/  STL [R1+0x7c], R2 ;  /* 0x00007c0201007387 */ /* 0x0001e40000100800 */
[----:B0-----:R-:W-:-:S05]  /*1130*/  SHF.R.S32.HI R2, RZ, 0x1f, R218 ;  /* 0x0000001fff027819 */ /* 0x001fca00000114da */
[----:B------:R0:W-:Y:S04]  /*1140*/  STL [R1+0x70], R2 ;  /* 0x0000700201007387 */ /* 0x0001e80000100800 */
[----:B------:R1:W-:Y:S01]  /*1150*/  STL [R1+0x6c], R0 ;  /* 0x00006c0001007387 */ /* 0x0003e20000100800 */
[C---:B0-----:R-:W-:Y:S02]  /*1160*/  VIADD R2, R17.reuse, 0x80 ;  /* 0x0000008011027836 */ /* 0x041fe40000000000 */
[----:B-1----:R-:W-:Y:S01]  /*1170*/  VIADD R0, R17, 0xc0 ;  /* 0x000000c011007836 */ /* 0x002fe20000000000 */
[----:B------:R-:W-:-:S05]  /*1180*/  LEA R0, R6, UR4, 0x1 ;  /* 0x0000000406007c11 */ /* 0x000fca000f8e08ff */
[----:B------:R0:W-:Y:S02]  /*1190*/  STL [R1+0x88], R0 ;  /* 0x0000880001007387 */ /* 0x0001e40000100800 */
.L_x_2567:
[----:B------:R-:W1:Y:S01]  /*11a0*/  LDC.64 R2, c[0x0][0xc60] ;  /* 0x00031800ff027b82 */ /* 0x000e620000000a00 */
[----:B------:R-:W-:Y:S01]  /*11b0*/  ULDC.64 UR4, c[0x0][0xa28] ;  /* 0x00028a0000047ab9 */ /* 0x000fe20000000a00 */
[----:B------:R-:W-:Y:S01]  /*11c0*/  ULDC.64 UR6, c[0x0][0xa18] ;  /* 0x0002860000067ab9 */ /* 0x000fe20000000a00 */
[----:B------:R-:W-:Y:S01]  /*11d0*/  ULDC.64 UR8, c[0x0][0xa08] ;  /* 0x0002820000087ab9 */ /* 0x000fe20000000a00 */
[----:B-1----:R-:W-:-:S05]  /*11e0*/  IMAD.WIDE R2, R227, 0x4, R2 ;  /* 0x00000004e3027825 */ /* 0x002fca00078e0202 */
[----:B0-2345:R-:W0:Y:S01]  /*11f0*/  LDG.E R8, desc[UR60][R2.64] ;  /* 0x0000003c02087981 */ /* 0x03de22000c1e1900 */
[----:B------:R-:W-:Y:S01]  /*1200*/  ISETP.NE.U32.AND P2, PT, RZ, UR4, PT ;  /* 0x00000004ff007c0c */ /* 0x000fe2000bf45070 */
[----:B------:R-:W-:Y:S01]  /*1210*/  IMAD.MOV.U32 R26, RZ, RZ, RZ ;  /* 0x000000ffff1a7224 */ /* 0x000fe200078e00ff */
[----:B------:R-:W-:Y:S02]  /*1220*/  ISETP.NE.U32.AND P1, PT, RZ, UR6, PT ;  /* 0x00000006ff007c0c */ /* 0x000fe4000bf25070 */
[----:B------:R-:W-:Y:S02]  /*1230*/  ISETP.NE.AND.EX P2, PT, RZ, UR5, PT, P2 ;  /* 0x00000005ff007c0c */ /* 0x000fe4000bf45320 */
[----:B------:R-:W-:Y:S02]  /*1240*/  ISETP.NE.AND.EX P1, PT, RZ, UR7, PT, P1 ;  /* 0x00000007ff007c0c */ /* 0x000fe4000bf25310 */
[----:B------:R-:W-:-:S04]  /*1250*/  ISETP.NE.U32.AND P0, PT, RZ, UR8, PT ;  /* 0x00000008ff007c0c */ /* 0x000fc8000bf05070 */
[----:B------:R-:W-:Y:S02]  /*1260*/  ISETP.NE.AND.EX P0, PT, RZ, UR9, PT, P0 ;  /* 0x00000009ff007c0c */ /* 0x000fe4000bf05300 */
[----:B0-----:R-:W-:Y:S01]  /*1270*/  SHF.R.S32.HI R0, RZ, 0x1f, R8 ;  /* 0x0000001fff007819 */ /* 0x001fe20000011408 */
[C---:B------:R-:W-:Y:S02]  /*1280*/  IMAD.SHL.U32 R28, R8.reuse, 0x4, RZ ;  /* 0x00000004081c7824 */ /* 0x040fe400078e00ff */
[C---:B------:R-:W-:Y:S01]  /*1290*/  @P2 LEA R2, P3, R8.reuse, UR4, 0x2 ;  /* 0x0000000408022c11 */ /* 0x040fe2000f8610ff */
[----:B------:R0:W-:Y:S01]  /*12a0*/  STL [R1+0x74], R8 ;  /* 0x0000740801007387 */ /* 0x0001e20000100800 */
[C-C-:B------:R-:W-:Y:S02]  /*12b0*/  SHF.L.U64.HI R29, R8.reuse, 0x2, R0.reuse ;  /* 0x00000002081d7819 */ /* 0x140fe40000010200 */
[----:B------:R-:W-:Y:S01]  /*12c0*/  @P2 LEA.HI.X R3, R8, UR5, R0, 0x2, P3 ;  /* 0x0000000508032c11 */ /* 0x000fe200098f1400 */
[----:B------:R-:W-:Y:S01]  /*12d0*/  IMAD.MOV.U32 R0, RZ, RZ, RZ ;  /* 0x000000ffff007224 */ /* 0x000fe200078e00ff */
[C---:B------:R-:W-:Y:S01]  /*12e0*/  IADD3 R6, P4, R28.reuse, UR8, RZ ;  /* 0x000000081c067c10 */ /* 0x040fe2000ff9e0ff */
[----:B------:R-:W-:Y:S01]  /*12f0*/  ULDC UR4, c[0x0][0x288] ;  /* 0x0000a20000047ab9 */ /* 0x000fe20000000800 */
[----:B------:R0:W-:Y:S04]  /*1300*/  STL [R1+0x84], R225 ;  /* 0x000084e101007387 */ /* 0x0001e80000100800 */
[----:B------:R0:W5:Y:S01]  /*1310*/  @P2 LDG.E R0, desc[UR60][R2.64] ;  /* 0x0000003c02002981 */ /* 0x000162000c1e1900 */
[----:B------:R-:W-:Y:S01]  /*1320*/  @P1 IADD3 R4, P2, R28, UR6, RZ ;  /* 0x000000061c041c10 */ /* 0x000fe2000ff5e0ff */
[----:B------:R-:W-:Y:S01]  /*1330*/  IMAD.U32 R224, RZ, RZ, UR4 ;  /* 0x00000004ffe07e24 */ /* 0x000fe2000f8e00ff */
[C---:B------:R-:W-:Y:S01]  /*1340*/  IADD3.X R7, R29.reuse, UR9, RZ, P4, !PT ;  /* 0x000000091d077c10 */ /* 0x040fe2000a7fe4ff */
[----:B------:R0:W-:Y:S01]  /*1350*/  STL [R1+0x78], R226 ;  /* 0x000078e201007387 */ /* 0x0001e20000100800 */
[----:B------:R-:W-:Y:S01]  /*1360*/  @P1 IADD3.X R5, R29, UR7, RZ, P2, !PT ;  /* 0x000000071d051c10 */ /* 0x000fe200097fe4ff */
[----:B------:R-:W-:Y:S01]  /*1370*/  ULDC.64 UR4, c[0x0][0x3f8] ;  /* 0x0000fe0000047ab9 */ /* 0x000fe20000000a00 */
[----:B------:R-:W-:Y:S01]  /*1380*/  ULDC.64 UR6, c[0x0][0xa20] ;  /* 0x0002880000067ab9 */ /* 0x000fe20000000a00 */
[----:B------:R0:W5:Y:S01]  /*1390*/  @P0 LDG.E R26, desc[UR60][R6.64] ;  /* 0x0000003c061a0981 */ /* 0x000162000c1e1900 */
[----:B------:R-:W-:-:S03]  /*13a0*/  ULDC UR8, c[0x0][0x2e0] ;  /* 0x0000b80000087ab9 */ /* 0x000fc60000000800 */
[----:B------:R0:W5:Y:S01]  /*13b0*/  @P1 LDG.E R224, desc[UR60][R4.64] ;  /* 0x0000003c04e01981 */ /* 0x000162000c1e1900 */
[----:B------:R-:W-:Y:S01]  /*13c0*/  UISETP.NE.U32.AND UP0, UPT, UR4, URZ, UPT ;  /* 0x0000003f0400728c */ /* 0x000fe2000bf05070 */
[----:B------:R-:W-:Y:S02]  /*13d0*/  ISETP.NE.U32.AND P2, PT, RZ, UR6, PT ;  /* 0x00000006ff007c0c */ /* 0x000fe4000bf45070 */
[----:B------:R-:W-:Y:S01]  /*13e0*/  ULDC UR4, c[0x0][0x404] ;  /* 0x0001010000047ab9 */ /* 0x000fe20000000800 */
[----:B------:R-:W-:-:S04]  /*13f0*/  UISETP.NE.AND.EX UP0, UPT, UR5, URZ, UPT, UP0 ;  /* 0x0000003f0500728c */ /* 0x000fc8000bf05300 */
[----:B------:R-:W-:Y:S01]  /*1400*/  USEL UR4, UR4, 0x1, UP0 ;  /* 0x0000000104047887 */ /* 0x000fe20008000000 */
[----:B------:R-:W-:Y:S01]  /*1410*/  ISETP.NE.AND.EX P2, PT, RZ, UR7, PT, P2 ;  /* 0x00000007ff007c0c */ /* 0x000fe2000bf45320 */
[----:B------:R-:W-:Y:S02]  /*1420*/  ULDC UR9, c[0x0][0x338] ;  /* 0x0000ce0000097ab9 */ /* 0x000fe40000000800 */
[----:B------:R-:W-:Y:S01]  /*1430*/  UIMAD UR8, UR4, UR8, URZ ;  /* 0x00000008040872a4 */ /* 0x000fe2000f8e023f */
[----:B------:R-:W-:Y:S01]  /*1440*/  IMAD.MOV.U32 R25, RZ, RZ, R8 ;  /* 0x000000ffff197224 */ /* 0x000fe200078e0008 */
[----:B0-----:R-:W-:Y:S10]  /*1450*/  @P1 BRA `(.L_x_2288) ;  /* 0x0000000000241947 */ /* 0x001ff40003800000 */
[----:B------:R-:W-:Y:S02]  /*1460*/  ULDC.64 UR4, c[0x0][0xa00] ;  /* 0x0002800000047ab9 */ /* 0x000fe40000000a00 */
[----:B------:R-:W-:-:S04]  /*1470*/  ISETP.NE.U32.AND P1, PT, RZ, UR4, PT ;  /* 0x00000004ff007c0c */ /* 0x000fc8000bf25070 */
[----:B------:R-:W-:-:S13]  /*1480*/  ISETP.NE.AND.EX P1, PT, RZ, UR5, PT, P1 ;  /* 0x00000005ff007c0c */ /* 0x000fda000bf25310 */
[----:B------:R-:W-:Y:S05]  /*1490*/  @!P1 BRA `(.L_x_2288) ;  /* 0x0000000000149947 */ /* 0x000fea0003800000 */
[----:B------:R-:W0:Y:S02]  /*14a0*/  LDC.64 R2, c[0x0][0xa00] ;  /* 0x00028000ff027b82 */ /* 0x000e240000000a00 */
[----:B0-----:R-:W-:-:S05]  /*14b0*/  IMAD.WIDE R2, R25, 0x4, R2 ;  /* 0x0000000419027825 */ /* 0x001fca00078e0202 */
[----:B-----5:R-:W2:Y:S04]  /*14c0*/  LDG.E R224, desc[UR60][R2.64] ;  /* 0x0000003c02e07981 */ /* 0x020ea8000c1e1900 */
[----:B------:R-:W2:Y:S02]  /*14d0*/  LDG.E R5, desc[UR60][R2.64+0x4] ;  /* 0x0000043c02057981 */ /* 0x000ea4000c1e1900 */
[----:B--2---:R-:W-:-:S07]  /*14e0*/  IMAD.IADD R224, R5, 0x1, -R224 ;  /* 0x0000000105e07824 */ /* 0x004fce00078e0ae0 */
.L_x_2288:
[----:B------:R-:W-:Y:S02]  /*14f0*/  IMAD.U32 R2, RZ, RZ, UR9 ;  /* 0x00000009ff027e24 */ /* 0x000fe4000f8e00ff */
[----:B------:R-:W-:Y:S01]  /*1500*/  IMAD.U32 R27, RZ, RZ, UR8 ;  /* 0x00000008ff1b7e24 */ /* 0x000fe2000f8e00ff */
[----:B------:R-:W-:Y:S06]  /*1510*/  @!P2 BRA `(.L_x_2289) ;  /* 0x000000000010a947 */ /* 0x000fec0003800000 */
[----:B------:R-:W-:-:S04]  /*1520*/  IADD3 R4, P0, R28, UR6, RZ ;  /* 0x000000061c047c10 */ /* 0x000fc8000ff1e0ff */
[----:B------:R-:W-:-:S05]  /*1530*/  IADD3.X R5, R29, UR7, RZ, P0, !PT ;  /* 0x000000071d057c10 */ /* 0x000fca00087fe4ff */
[----:B------:R0:W5:Y:S01]  /*1540*/  LDG.E R27, desc[UR60][R4.64] ;  /* 0x0000003c041b7981 */ /* 0x000162000c1e1900 */
[----:B------:R-:W-:Y:S05]  /*1550*/  BRA `(.L_x_2290) ;  /* 0x0000000000107947 */ /* 0x000fea0003800000 */
.L_x_2289:
[----:B------:R-:W-:Y:S05]  /*1560*/  @!P0 BRA `(.L_x_2290) ;  /* 0x00000000000c8947 */ /* 0x000fea0003800000 */
[----:B------:R-:W2:Y:S04]  /*1570*/  LDG.E R4, desc[UR60][R6.64] ;  /* 0x0000003c06047981 */ /* 0x000ea8000c1e1900 */
[----:B------:R-:W2:Y:S02]  /*1580*/  LDG.E R27, desc[UR60][R6.64+0x4] ;  /* 0x0000043c061b7981 */ /* 0x000ea4000c1e1900 */
[----:B--2---:R-:W-:-:S07]  /*1590*/  IMAD.IADD R27, R27, 0x1, -R4 ;  /* 0x000000011b1b7824 */ /* 0x004fce00078e0a04 */
.L_x_2290:
[----:B------:R-:W-:Y:S02]  /*15a0*/  ULDC.64 UR4, c[0x0][0xa10] ;  /* 0x0002840000047ab9 */ /* 0x000fe40000000a00 */
[----:B------:R-:W-:-:S04]  /*15b0*/  ISETP.NE.U32.AND P0, PT, RZ, UR4, PT ;  /* 0x00000004ff007c0c */ /* 0x000fc8000bf05070 */
[----:B------:R-:W-:Y:S01]  /*15c0*/  ISETP.NE.AND.EX P0, PT, RZ, UR5, PT, P0 ;  /* 0x00000005ff007c0c */ /* 0x000fe2000bf05300 */
[----:B------:R-:W-:-:S12]  /*15d0*/  ULDC.64 UR4, c[0x0][0xa30] ;  /* 0x00028c0000047ab9 */ /* 0x000fd80000000a00 */
[----:B0-----:R-:W0:Y:S02]  /*15e0*/  @P0 LDC.64 R4, c[0x0][0xa10] ;  /* 0x00028400ff040b82 */ /* 0x001e240000000a00 */
[----:B0-----:R-:W-:-:S05]  /*15f0*/  @P0 IMAD.WIDE R4, R25, 0x4, R4 ;  /* 0x0000000419040825 */ /* 0x001fca00078e0204 */
[----:B------:R-:W2:Y:S04]  /*1600*/  @P0 LDG.E R3, desc[UR60][R4.64] ;  /* 0x0000003c04030981 */ /* 0x000ea8000c1e1900 */
[----:B------:R-:W2:Y:S01]  /*1610*/  @P0 LDG.E R8, desc[UR60][R4.64+0x4] ;  /* 0x0000043c04080981 */ /* 0x000ea2000c1e1900 */
[----:B------:R-:W-:Y:S01]  /*1620*/  ISETP.NE.U32.AND P1, PT, RZ, UR4, PT ;  /* 0x00000004ff007c0c */ /* 0x000fe2000bf25070 */
[----:B-----5:R-:W-:-:S03]  /*1630*/  IMAD.MOV.U32 R144, RZ, RZ, R27 ;  /* 0x000000ffff907224 */ /* 0x020fc600078e001b */
[----:B------:R-:W-:-:S13]  /*1640*/  ISETP.NE.AND.EX P1, PT, RZ, UR5, PT, P1 ;  /* 0x00000005ff007c0c */ /* 0x000fda000bf25310 */
[----:B------:R-:W-:-:S04]  /*1650*/  @P1 IADD3 R6, P2, R28, UR4, RZ ;  /* 0x000000041c061c10 */ /* 0x000fc8000ff5e0ff */
[----:B------:R-:W-:-:S05]  /*1660*/  @P1 IADD3.X R7, R29, UR5, RZ, P2, !PT ;  /* 0x000000051d071c10 */ /* 0x000fca00097fe4ff */
[----:B------:R0:W5:Y:S01]  /*1670*/  @P1 LDG.E R144, desc[UR60][R6.64] ;  /* 0x0000003c06901981 */ /* 0x000162000c1e1900 */
[----:B------:R-:W-:Y:S01]  /*1680*/  IMAD.IADD R9, R27, 0x1, -R0 ;  /* 0x000000011b097824 */ /* 0x000fe200078e0a00 */
[----:B------:R-:W-:-:S03]  /*1690*/  PLOP3.LUT P2, PT, PT, PT, PT, 0x80, 0x0 ;  /* 0x000000000000781c */ /* 0x000fc60003f4f070 */
[----:B------:R-:W-:-:S05]  /*16a0*/  IMAD.MOV R120, RZ, RZ, -R9 ;  /* 0x000000ffff787224 */ /* 0x000fca00078e0a09 */
[----:B------:R-:W-:Y:S01]  /*16b0*/  VIMNMX R120, RZ, R120, !PT ;  /* 0x00000078ff787248 */ /* 0x000fe20007fe0100 */
[----:B--2---:R-:W-:Y:S01]  /*16c0*/  @P0 IMAD.IADD R2, R8, 0x1, -R3 ;  /* 0x0000000108020824 */ /* 0x004fe200078e0a03 */
[----:B------:R-:W-:-:S03]  /*16d0*/  LEA R3, R225, 0xcf, 0x7 ;  /* 0x000000cfe1037811 */ /* 0x000fc600078e38ff */
[----:B------:R-:W-:-:S04]  /*16e0*/  IMAD.IADD R227, R9, 0x1, R2 ;  /* 0x0000000109e37824 */ /* 0x000fc800078e0202 */
[C---:B------:R-:W-:Y:S01]  /*16f0*/  VIADD R0, R227.reuse, 0x4f ;  /* 0x0000004fe3007836 */ /* 0x040fe20000000000 */
[----:B------:R-:W-:-:S03]  /*1700*/  IADD3 R3, R227, R3, -R224 ;  /* 0x00000003e3037210 */ /* 0x000fc60007ffe8e0 */
[----:B------:R-:W-:-:S04]  /*1710*/  IMAD.HI R0, R0, 0x66666667, RZ ;  /* 0x6666666700007827 */ /* 0x000fc800078e02ff */
[----:B------:R-:W-:Y:S01]  /*1720*/  IMAD.HI R4, R3, 0x66666667, RZ ;  /* 0x6666666703047827 */ /* 0x000fe200078e02ff */
[----:B------:R-:W-:-:S04]  /*1730*/  SHF.R.U32.HI R3, RZ, 0x1f, R0 ;  /* 0x0000001fff037819 */ /* 0x000fc80000011600 */
[----:B------:R-:W-:Y:S02]  /*1740*/  SHF.R.U32.HI R5, RZ, 0x1f, R4 ;  /* 0x0000001fff057819 */ /* 0x000fe40000011604 */
[----:B------:R-:W-:Y:S02]  /*1750*/  LEA.HI.SX32 R3, R0, R3, 0x1b ;  /* 0x0000000300037211 */ /* 0x000fe400078fdaff */
[----:B------:R-:W-:-:S04]  /*1760*/  LEA.HI.SX32 R4, R4, R5, 0x1b ;  /* 0x0000000504047211 */ /* 0x000fc800078fdaff */
[----:B------:R-:W-:-:S05]  /*1770*/  VIMNMX R177, R3, R4, PT ;  /* 0x0000000403b17248 */ /* 0x000fca0003fe0100 */
        /* <DEDUP_REMOVED lines=32> */
.L_x_2293:
[----:B------:R-:W-:Y:S05]  /*1980*/  BSYNC B6 ;  /* 0x0000000000067941 */ /* 0x000fea0003800000 */
.L_x_2292:
        /* <DEDUP_REMOVED lines=19> */
[----:B-1---5:R-:W-:Y:S05]  /*1ac0*/  CALL.ABS.NOINC R14 ;  /* 0x000000000e007343 */ /* 0x022fea0003c00000 */
.L_x_2295:
[----:B------:R-:W-:Y:S05]  /*1ad0*/  BSYNC B6 ;  /* 0x0000000000067941 */ /* 0x000fea0003800000 */
.L_x_2294:
[----:B------:R-:W-:Y:S01]  /*1ae0*/  ULDC.64 UR4, c[0x0][0x9f8] ;  /* 0x00027e0000047ab9 */ /* 0x000fe20000000a00 */
[----:B------:R-:W0:Y:S01]  /*1af0*/  LDC R0, c[0x0][0x428] ;  /* 0x00010a00ff007b82 */ /* 0x000e220000000800 */
[----:B------:R-:W-:-:S07]  /*1b00*/  ISETP.NE.U32.AND P0, PT, RZ, UR4, PT ;  /* 0x00000004ff007c0c */ /* 0x000fce000bf05070 */
[----:B------:R-:W1:Y:S01]  /*1b10*/  LDC.64 R98, c[0x0][0x2f0] ;  /* 0x0000bc00ff627b82 */ /* 0x000e620000000a00 */
[----:B------:R-:W-:Y:S01]  /*1b20*/  ISETP.NE.AND.EX P0, PT, RZ, UR5, PT, P0 ;  /* 0x00000005ff007c0c */ /* 0x000fe2000bf05300 */
[----:B------:R-:W-:Y:S01]  /*1b30*/  IMAD.IADD R113, R26, 0x1, R27 ;  /* 0x000000011a717824 */ /* 0x000fe200078e021b */
[----:B------:R-:W-:Y:S01]  /*1b40*/  ULDC UR8, c[0x0][0x2e4] ;  /* 0x0000b90000087ab9 */ /* 0x000fe20000000800 */
[----:B------:R-:W-:Y:S01]  /*1b50*/  VIADD R20, R17, 0x80 ;  /* 0x0000008011147836 */ /* 0x000fe20000000000 */
[----:B------:R-:W-:-:S03]  /*1b60*/  ULDC.64 UR6, c[0x0][0x320] ;  /* 0x0000c80000067ab9 */ /* 0x000fc60000000a00 */
[----:B------:R-:W2:Y:S06]  /*1b70*/  LDC.64 R104, c[0x0][0x3e8] ;  /* 0x0000fa00ff687b82 */ /* 0x000eac0000000a00 */
[----:B------:R-:W-:Y:S02]  /*1b80*/  @P0 IADD3 R4, P1, R28, UR4, RZ ;  /* 0x000000041c040c10 */ /* 0x000fe4000ff3e0ff */
[----:B------:R-:W3:Y:S02]  /*1b90*/  LDC.64 R110, c[0x0][0x3d8] ;  /* 0x0000f600ff6e7b82 */ /* 0x000ee40000000a00 */
[----:B------:R-:W-:Y:S01]  /*1ba0*/  @P0 IADD3.X R5, R29, UR5, RZ, P1, !PT ;  /* 0x000000051d050c10 */ /* 0x000fe20008ffe4ff */
[----:B------:R-:W-:-:S04]  /*1bb0*/  ULDC.64 UR4, c[0x0][0x2f8] ;  /* 0x0000be0000047ab9 */ /* 0x000fc80000000a00 */
[----:B------:R4:W3:Y:S01]  /*1bc0*/  @P0 LDG.E R25, desc[UR60][R4.64] ;  /* 0x0000003c04190981 */ /* 0x0008e2000c1e1900 */
[----:B0-----:R-:W-:Y:S01]  /*1bd0*/  ISETP.NE.AND P0, PT, R0, 0x1, PT ;  /* 0x000000010000780c */ /* 0x001fe20003f05270 */
[----:B------:R-:W0:Y:S01]  /*1be0*/  LDC R12, c[0x0][0x3d4] ;  /* 0x0000f500ff0c7b82 */ /* 0x000e220000000800 */
[----:B------:R-:W-:Y:S01]  /*1bf0*/  SHF.R.S32.HI R21, RZ, 0x1f, R113 ;  /* 0x0000001fff157819 */ /* 0x000fe20000011471 */
[----:B------:R-:W0:Y:S01]  /*1c00*/  S2R R147, SR_TID.X ;  /* 0x0000000000937919 */ /* 0x000e220000002100 */
[----:B------:R-:W-:Y:S01]  /*1c10*/  ISETP.GE.AND P1, PT, R19, UR8, PT ;  /* 0x0000000813007c0c */ /* 0x000fe2000bf26270 */
[----:B------:R-:W-:Y:S01]  /*1c20*/  VIADD R14, R17, 0xc0 ;  /* 0x000000c0110e7836 */ /* 0x000fe20000000000 */
[----:B------:R-:W-:Y:S01]  /*1c30*/  SHF.R.S32.HI R213, RZ, 0x1f, R212 ;  /* 0x0000001fffd57819 */ /* 0x000fe200000114d4 */
[-C--:B-1----:R-:W-:Y:S01]  /*1c40*/  IMAD R6, R21, R98.reuse, RZ ;  /* 0x0000006215067224 */ /* 0x082fe200078e02ff */
[----:B------:R-:W-:Y:S01]  /*1c50*/  IADD3 R112, P3, R22, R113, RZ ;  /* 0x0000007116707210 */ /* 0x000fe20007f7e0ff */
[----:B----4-:R-:W-:Y:S01]  /*1c60*/  IMAD.WIDE.U32 R4, R113, R98, RZ ;  /* 0x0000006271047225 */ /* 0x010fe200078e00ff */
[----:B------:R-:W-:-:S02]  /*1c70*/  ISETP.GE.AND P2, PT, R14, UR8, PT ;  /* 0x000000080e007c0c */ /* 0x000fc4000bf46270 */
[----:B------:R-:W-:Y:S01]  /*1c80*/  SHF.L.U64.HI R128, R98, 0x5, R99 ;  /* 0x0000000562807819 */ /* 0x000fe20000010263 */
[----:B------:R-:W1:Y:S01]  /*1c90*/  @P0 LDC R3, c[0x0][0x42c] ;  /* 0x00010b00ff030b82 */ /* 0x000e620000000800 */
[----:B--2---:R-:W-:Y:S01]  /*1ca0*/  IMAD.WIDE.U32 R100, R22, R104, R212 ;  /* 0x0000006816647225 */ /* 0x004fe200078e00d4 */
[----:B------:R-:W-:Y:S02]  /*1cb0*/  SHF.L.U64.HI R130, R98, 0x6, R99 ;  /* 0x0000000662827819 */ /* 0x000fe40000010263 */
[----:B---3--:R-:W-:Y:S01]  /*1cc0*/  SHF.L.U64.HI R30, R110, 0x5, R111 ;  /* 0x000000056e1e7819 */ /* 0x008fe2000001026f */
[----:B------:R-:W-:Y:S01]  /*1cd0*/  IMAD.WIDE.U32 R106, R22, R110, R212 ;  /* 0x0000006e166a7225 */ /* 0x000fe200078e00d4 */
[C---:B------:R-:W-:Y:S02]  /*1ce0*/  SHF.L.U64.HI R29, R110.reuse, 0x6, R111 ;  /* 0x000000066e1d7819 */ /* 0x040fe4000001026f */
[----:B------:R-:W2:Y:S01]  /*1cf0*/  @P0 LDC R7, c[0x0][0x430] ;  /* 0x00010c00ff070b82 */ /* 0x000ea20000000800 */
[----:B------:R-:W-:Y:S01]  /*1d00*/  IMAD.SHL.U32 R28, R110, 0x20, RZ ;  /* 0x000000206e1c7824 */ /* 0x000fe200078e00ff */
[--C-:B------:R-:W-:Y:S01]  /*1d10*/  SHF.L.U64.HI R34, R104, 0x5, R105.reuse ;  /* 0x0000000568227819 */ /* 0x100fe20000010269 */
[----:B------:R-:W-:Y:S01]  /*1d20*/  IMAD.SHL.U32 R27, R110, 0x40, RZ ;  /* 0x000000406e1b7824 */ /* 0x000fe200078e00ff */
[----:B------:R-:W-:Y:S01]  /*1d30*/  SHF.L.U64.HI R33, R104, 0x6, R105 ;  /* 0x0000000668217819 */ /* 0x000fe20000010269 */
[----:B------:R-:W-:-:S02]  /*1d40*/  IMAD R121, R99, 0x50, RZ ;  /* 0x0000005063797824 */ /* 0x000fc400078e02ff */
[C---:B------:R-:W-:Y:S02]  /*1d50*/  IMAD.SHL.U32 R129, R98.reuse, 0x20, RZ ;  /* 0x0000002062817824 */ /* 0x040fe400078e00ff */
[----:B------:R-:W-:Y:S02]  /*1d60*/  IMAD.SHL.U32 R131, R98, 0x40, RZ ;  /* 0x0000004062837824 */ /* 0x000fe400078e00ff */
[----:B------:R-:W-:Y:S02]  /*1d70*/  IMAD R127, R105, 0x50, RZ ;  /* 0x00000050697f7824 */ /* 0x000fe400078e02ff */
[C---:B------:R-:W-:Y:S01]  /*1d80*/  IMAD.SHL.U32 R32, R104.reuse, 0x20, RZ ;  /* 0x0000002068207824 */ /* 0x040fe200078e00ff */
[----:B0-----:R-:W-:Y:S01]  /*1d90*/  LEA.HI R147, R147, 0x8, RZ, 0x19 ;  /* 0x0000000893937811 */ /* 0x001fe200078fc8ff */
[----:B------:R-:W-:Y:S02]  /*1da0*/  IMAD.SHL.U32 R31, R104, 0x40, RZ ;  /* 0x00000040681f7824 */ /* 0x000fe400078e00ff */
[----:B-1----:R-:W-:-:S04]  /*1db0*/  @P0 IMAD.HI.U32 R0, R226, R3, RZ ;  /* 0x00000003e2000227 */ /* 0x002fc800078e00ff */
[----:B------:R-:W-:Y:S02]  /*1dc0*/  IMAD R3, R113, R99, R6 ;  /* 0x0000006371037224 */ /* 0x000fe400078e0206 */
[----:B------:R-:W-:Y:S01]  /*1dd0*/  IMAD.SHL.U32 R117, R12, 0x2, RZ ;  /* 0x000000020c757824 */ /* 0x000fe200078e00ff */
[----:B--2---:R-:W-:Y:S01]  /*1de0*/  @P0 SHF.R.U32.HI R226, RZ, R7, R0 ;  /* 0x00000007ffe20219 */ /* 0x004fe20000011600 */
[----:B------:R-:W-:Y:S01]  /*1df0*/  IMAD.IADD R5, R5, 0x1, R3 ;  /* 0x0000000105057824 */ /* 0x000fe200078e0203 */
[----:B------:R-:W-:Y:S01]  /*1e00*/  SEL R3, RZ, 0xffffffff, P1 ;  /* 0xffffffffff037807 */ /* 0x000fe20000800000 */
[----:B------:R-:W-:Y:S01]  /*1e10*/  IMAD.X R113, R23, 0x1, R21, P3 ;  /* 0x0000000117717824 */ /* 0x000fe200018e0615 */
[----:B------:R-:W-:Y:S01]  /*1e20*/  SHF.R.S32.HI R6, RZ, 0x1f, R226 ;  /* 0x0000001fff067819 */ /* 0x000fe200000114e2 */
[----:B------:R-:W-:Y:S01]  /*1e30*/  IMAD.WIDE.U32 R4, R226, UR4, R4 ;  /* 0x00000004e2047c25 */ /* 0x000fe2000f8e0004 */
[----:B------:R-:W-:Y:S02]  /*1e40*/  ISETP.GE.AND P0, PT, R17, UR8, PT ;  /* 0x0000000811007c0c */ /* 0x000fe4000bf06270 */
[----:B------:R-:W-:Y:S01]  /*1e50*/  ISETP.GE.AND P1, PT, R19, R12, PT ;  /* 0x0000000c1300720c */ /* 0x000fe20003f26270 */
        /* <DEDUP_REMOVED lines=24> */
[----:B------:R-:W-:-:S04]  /*1fe0*/  IMAD.WIDE.U32 R8, R226, UR6, R4 ;  /* 0x00000006e2087c25 */ /* 0x000fc8000f8e0004 */
[----:B------:R-:W-:-:S04]  /*1ff0*/  IMAD.WIDE.U32 R102, R22, R104, R4 ;  /* 0x0000006816667225 */ /* 0x000fc800078e0004 */
[----:B------:R-:W-:Y:S01]  /*2000*/  IMAD.WIDE.U32 R108, R22, R110, R4 ;  /* 0x0000006e166c7225 */ /* 0x000fe200078e0004 */
[----:B------:R-:W-:-:S03]  /*2010*/  SEL R4, R12, RZ, P1 ;  /* 0x000000ff0c047207 */ /* 0x000fc60000800000 */
[----:B------:R-:W-:Y:S02]  /*2020*/  IMAD.IADD R9, R9, 0x1, R15 ;  /* 0x0000000109097824 */ /* 0x000fe400078e020f */
[----:B------:R-:W-:Y:S02]  /*2030*/  IMAD.IADD R101, R101, 0x1, R13 ;  /* 0x0000000165657824 */ /* 0x000fe400078e020d */
[----:B------:R-:W-:Y:S02]  /*2040*/  IMAD.IADD R103, R13, 0x1, R103 ;  /* 0x000000010d677824 */ /* 0x000fe400078e0267 */
[----:B-----5:R-:W-:-:S04]  /*2050*/  IMAD.WIDE.U32 R100, R144, R104, R100 ;  /* 0x0000006890647225 */ /* 0x020fc800078e0064 */
[----:B------:R-:W-:-:S04]  /*2060*/  IMAD.WIDE.U32 R102, R144, R104, R102 ;  /* 0x0000006890667225 */ /* 0x000fc800078e0066 */
[----:B------:R-:W-:-:S04]  /*2070*/  IMAD.WIDE.U32 R98, R98, 0x50, RZ ;  /* 0x0000005062627825 */ /* 0x000fc800078e00ff */
[----:B------:R-:W-:Y:S01]  /*2080*/  IMAD.IADD R121, R99, 0x1, R121 ;  /* 0x0000000163797824 */ /* 0x000fe200078e0279 */
[----:B------:R-:W-:Y:S02]  /*2090*/  SHF.R.S32.HI R0, RZ, 0x1f, R25 ;  /* 0x0000001fff007819 */ /* 0x000fe40000011419 */
[----:B------:R-:W-:Y:S02]  /*20a0*/  SEL R11, R25, RZ, !P0 ;  /* 0x000000ff190b7207 */ /* 0x000fe40004000000 */
[----:B------:R-:W-:-:S03]  /*20b0*/  SEL R0, R0, RZ, !P0 ;  /* 0x000000ff00007207 */ /* 0x000fc60004000000 */
[----:B------:R-:W-:-:S04]  /*20c0*/  IMAD.WIDE.U32 R38, R11, UR4, R38 ;  /* 0x000000040b267c25 */ /* 0x000fc8000f8e0026 */
[----:B------:R-:W-:Y:S01]  /*20d0*/  IMAD R10, R0, UR4, RZ ;  /* 0x00000004000a7c24 */ /* 0x000fe2000f8e02ff */
[----:B------:R-:W-:Y:S01]  /*20e0*/  IADD3 R36, P0, R38, R6, RZ ;  /* 0x0000000626247210 */ /* 0x000fe20007f1e0ff */
[----:B------:R-:W-:Y:S02]  /*20f0*/  IMAD.IADD R6, R19, 0x1, R4 ;  /* 0x0000000113067824 */ /* 0x000fe400078e0204 */
        /* <DEDUP_REMOVED lines=8> */
[----:B------:R-:W-:-:S03]  /*2180*/  ISETP.GE.AND P0, PT, R17, R12, PT ;  /* 0x0000000c1100720c */ /* 0x000fc60003f06270 */
[----:B------:R-:W-:Y:S01]  /*2190*/  IMAD R7, R22, R111, R0 ;  /* 0x0000006f16077224 */ /* 0x000fe200078e0200 */
[----:B------:R-:W-:-:S03]  /*21a0*/  SEL R0, R12, RZ, P0 ;  /* 0x000000ff0c007207 */ /* 0x000fc60000000000 */
[----:B------:R-:W-:Y:S02]  /*21b0*/  IMAD.IADD R107, R107, 0x1, R7 ;  /* 0x000000016b6b7824 */ /* 0x000fe400078e0207 */
[----:B------:R-:W-:Y:S02]  /*21c0*/  IMAD.IADD R0, R17, 0x1, R0 ;  /* 0x0000000111007824 */ /* 0x000fe400078e0200 */
[----:B------:R-:W-:Y:S01]  /*21d0*/  IMAD.IADD R109, R7, 0x1, R109 ;  /* 0x00000001076d7824 */ /* 0x000fe200078e026d */
[----:B------:R-:W-:Y:S01]  /*21e0*/  SHF.R.S32.HI R7, RZ, 0x1f, R6 ;  /* 0x0000001fff077819 */ /* 0x000fe20000011406 */
[----:B------:R-:W-:Y:S01]  /*21f0*/  IMAD.WIDE.U32 R106, R144, R110, R106 ;  /* 0x0000006e906a7225 */ /* 0x000fe200078e006a */
[----:B------:R-:W-:-:S03]  /*2200*/  SHF.R.S32.HI R5, RZ, 0x1f, R0 ;  /* 0x0000001fff057819 */ /* 0x000fc60000011400 */
[----:B------:R-:W-:Y:S01]  /*2210*/  IMAD.WIDE.U32 R108, R144, R110, R108 ;  /* 0x0000006e906c7225 */ /* 0x000fe200078e006c */
[CC--:B------:R-:W-:Y:S02]  /*2220*/  LEA.HI R4, R5.reuse, R0.reuse, RZ, 0x6 ;  /* 0x0000000005047211 */ /* 0x0c0fe400078f30ff */
[----:B------:R-:W-:Y:S02]  /*2230*/  LEA.HI R5, R5, R0, RZ, 0x3 ;  /* 0x0000000005057211 */ /* 0x000fe400078f18ff */
[CC--:B------:R-:W-:Y:S02]  /*2240*/  LEA.HI R0, R7.reuse, R6.reuse, RZ, 0x6 ;  /* 0x0000000607007211 */ /* 0x0c0fe400078f30ff */
[----:B------:R-:W-:Y:S02]  /*2250*/  LEA.HI R6, R7, R6, RZ, 0x3 ;  /* 0x0000000607067211 */ /* 0x000fe400078f18ff */
[----:B------:R-:W-:Y:S02]  /*2260*/  SHF.R.S32.HI R13, RZ, 0x6, R0 ;  /* 0x00000006ff0d7819 */ /* 0x000fe40000011400 */
[----:B------:R-:W-:-:S02]  /*2270*/  LOP3.LUT R0, R229, 0x38, R6, 0xf8, !PT ;  /* 0x00000038e5007812 */ /* 0x000fc400078ef806 */
[----:B------:R-:W-:Y:S01]  /*2280*/  SHF.R.S32.HI R9, RZ, 0x6, R4 ;  /* 0x00000006ff097819 */ /* 0x000fe20000011404 */
[----:B------:R-:W-:Y:S01]  /*2290*/  IMAD R140, R13, 0x1400, R230 ;  /* 0x000014000d8c7824 */ /* 0x000fe200078e02e6 */
[--C-:B------:R-:W-:Y:S01]  /*22a0*/  LOP3.LUT R4, R229, 0x38, R5.reuse, 0xf8, !PT ;  /* 0x00000038e5047812 */ /* 0x100fe200078ef805 */
[----:B------:R-:W-:Y:S01]  /*22b0*/  IMAD R142, R13, 0x1400, R236 ;  /* 0x000014000d8e7824 */ /* 0x000fe200078e02ec */
[-C--:B------:R-:W-:Y:S01]  /*22c0*/  LOP3.LUT R11, R0, R233.reuse, RZ, 0x3c, !PT ;  /* 0x000000e9000b7212 */ /* 0x080fe200078e3cff */
[C---:B------:R-:W-:Y:S01]  /*22d0*/  IMAD R141, R9.reuse, 0x1400, R230 ;  /* 0x00001400098d7824 */ /* 0x040fe200078e02e6 */
[----:B------:R-:W-:Y:S01]  /*22e0*/  LOP3.LUT R7, R228, 0x38, R5, 0xf8, !PT ;  /* 0x00000038e4077812 */ /* 0x000fe200078ef805 */
[C---:B------:R-:W-:Y:S01]  /*22f0*/  IMAD R143, R9.reuse, 0x1400, R236 ;  /* 0x00001400098f7824 */ /* 0x040fe200078e02ec */
[----:B------:R-:W-:Y:S01]  /*2300*/  LOP3.LUT R4, R4, R233, RZ, 0x3c, !PT ;  /* 0x000000e904047212 */ /* 0x000fe200078e3cff */
[----:B------:R-:W-:Y:S01]  /*2310*/  IMAD.IADD R140, R140, 0x1, R11 ;  /* 0x000000018c8c7824 */ /* 0x000fe200078e020b */
[----:B------:R-:W-:Y:S01]  /*2320*/  LOP3.LUT R11, R6, 0x38, RZ, 0xc0, !PT ;  /* 0x00000038060b7812 */ /* 0x000fe200078ec0ff */
[--C-:B------:R-:W-:Y:S01]  /*2330*/  IMAD R133, R9, 0x1400, R231.reuse ;  /* 0x0000140009857824 */ /* 0x100fe200078e02e7 */
[----:B------:R-:W-:Y:S01]  /*2340*/  LOP3.LUT R8, R7, R232, RZ, 0x3c, !PT ;  /* 0x000000e807087212 */ /* 0x000fe200078e3cff */
[----:B------:R-:W-:Y:S01]  /*2350*/  IMAD.IADD R141, R141, 0x1, R4 ;  /* 0x000000018d8d7824 */ /* 0x000fe200078e0204 */
[----:B------:R-:W-:Y:S01]  /*2360*/  LOP3.LUT R7, R5, 0x38, RZ, 0xc0, !PT ;  /* 0x0000003805077812 */ /* 0x000fe200078ec0ff */
[----:B------:R-:W-:Y:S01]  /*2370*/  IMAD R132, R13, 0x1400, R231 ;  /* 0x000014000d847824 */ /* 0x000fe200078e02e7 */
[----:B------:R-:W-:Y:S01]  /*2380*/  LOP3.LUT R4, R11, 0x1c0, R234, 0xf8, !PT ;  /* 0x000001c00b047812 */ /* 0x000fe200078ef8ea */
[----:B------:R-:W-:Y:S01]  /*2390*/  IMAD.IADD R133, R133, 0x1, R8 ;  /* 0x0000000185857824 */ /* 0x000fe200078e0208 */
[----:B------:R-:W-:-:S02]  /*23a0*/  LOP3.LUT R0, R7, 0x1c0, R234, 0xf8, !PT ;  /* 0x000001c007007812 */ /* 0x000fc400078ef8ea */
[-C--:B------:R-:W-:Y:S02]  /*23b0*/  LOP3.LUT R7, R4, R235.reuse, RZ, 0x3c, !PT ;  /* 0x000000eb04077212 */ /* 0x080fe400078e3cff */
[----:B------:R-:W-:Y:S02]  /*23c0*/  LOP3.LUT R0, R0, R235, RZ, 0x3c, !PT ;  /* 0x000000eb00007212 */ /* 0x000fe400078e3cff */
[----:B------:R-:W-:Y:S01]  /*23d0*/  LOP3.LUT R15, R228, 0x38, R6, 0xf8, !PT ;  /* 0x00000038e40f7812 */ /* 0x000fe200078ef806 */
[----:B------:R-:W-:Y:S01]  /*23e0*/  IMAD.IADD R142, R142, 0x1, R7 ;  /* 0x000000018e8e7824 */ /* 0x000fe200078e0207 */
[----:B------:R-:W-:Y:S01]  /*23f0*/  SHF.R.S32.HI R7, RZ, 0x1f, R144 ;  /* 0x0000001fff077819 */ /* 0x000fe20000011490 */
[----:B------:R-:W-:Y:S01]  /*2400*/  IMAD.IADD R143, R143, 0x1, R0 ;  /* 0x000000018f8f7824 */ /* 0x000fe200078e0200 */
[----:B------:R-:W-:Y:S02]  /*2410*/  LOP3.LUT R15, R15, R232, RZ, 0x3c, !PT ;  /* 0x000000e80f0f7212 */ /* 0x000fe400078e3cff */
[----:B------:R-:W-:Y:S01]  /*2420*/  LOP3.LUT R13, R5, 0xfffffff8, RZ, 0xc0, !PT ;  /* 0xfffffff8050d7812 */ /* 0x000fe200078ec0ff */
[C---:B------:R-:W-:Y:S01]  /*2430*/  IMAD R0, R7.reuse, R104, RZ ;  /* 0x0000006807007224 */ /* 0x040fe200078e02ff */
[----:B------:R-:W-:Y:S01]  /*2440*/  LOP3.LUT R11, R6, 0xfffffff8, RZ, 0xc0, !PT ;  /* 0xfffffff8060b7812 */ /* 0x000fe200078ec0ff */
[----:B------:R-:W-:Y:S01]  /*2450*/  IMAD.IADD R132, R132, 0x1, R15 ;  /* 0x0000000184847824 */ /* 0x000fe200078e020f */
[----:B------:R-:W-:Y:S01]  /*2460*/  SHF.R.S32.HI R14, RZ, 0x3, R5 ;  /* 0x00000003ff0e7819 */ /* 0x000fe20000011405 */
[----:B------:R-:W-:Y:S01]  /*2470*/  IMAD R9, R144, R105, R0 ;  /* 0x0000006990097224 */ /* 0x000fe200078e0200 */
[----:B------:R-:W-:Y:S01]  /*2480*/  SHF.R.S32.HI R12, RZ, 0x3, R6 ;  /* 0x00000003ff0c7819 */ /* 0x000fe20000011406 */
[----:B------:R-:W-:Y:S01]  /*2490*/  IMAD R0, R7, R110, RZ ;  /* 0x0000006e07007224 */ /* 0x000fe200078e02ff */
[----:B------:R-:W-:Y:S01]  /*24a0*/  SHF.R.S32.HI R6, RZ, 0x1f, R11 ;  /* 0x0000001fff067819 */ /* 0x000fe2000001140b */
[----:B------:R-:W-:-:S02]  /*24b0*/  IMAD R7, R111, 0x50, RZ ;  /* 0x000000506f077824 */ /* 0x000fc400078e02ff */
[----:B------:R-:W-:Y:S01]  /*24c0*/  IMAD R15, R144, R111, R0 ;  /* 0x0000006f900f7224 */ /* 0x000fe200078e0200 */
[----:B------:R-:W-:Y:S01]  /*24d0*/  SEL R0, RZ, 0x8, P2 ;  /* 0x00000008ff007807 */ /* 0x000fe20001000000 */
[----:B------:R-:W-:-:S03]  /*24e0*/  IMAD.WIDE.U32 R110, R110, 0x50, RZ ;  /* 0x000000506e6e7825 */ /* 0x000fc600078e00ff */
[----:B------:R-:W-:Y:S01]  /*24f0*/  LOP3.LUT R0, R3, R0, RZ, 0xfc, !PT ;  /* 0x0000000003007212 */ /* 0x000fe200078efcff */
[----:B------:R-:W-:-:S03]  /*2500*/  IMAD.WIDE.U32 R104, R104, 0x50, RZ ;  /* 0x0000005068687825 */ /* 0x000fc600078e00ff */
[C---:B------:R-:W-:Y:S01]  /*2510*/  LOP3.LUT R10, R0.reuse, 0x2, RZ, 0xc0, !PT ;  /* 0x00000002000a7812 */ /* 0x040fe200078ec0ff */
[----:B------:R-:W-:Y:S01]  /*2520*/  IMAD.IADD R126, R111, 0x1, R7 ;  /* 0x000000016f7e7824 */ /* 0x000fe200078e0207 */
[C---:B------:R-:W-:Y:S01]  /*2530*/  LOP3.LUT R8, R0.reuse, 0x8, RZ, 0xc0, !PT ;  /* 0x0000000800087812 */ /* 0x040fe200078ec0ff */
[----:B------:R-:W-:Y:S01]  /*2540*/  IMAD.IADD R25, R101, 0x1, R9 ;  /* 0x0000000165197824 */ /* 0x000fe200078e0209 */
[----:B------:R-:W-:Y:S01]  /*2550*/  SHF.R.S32.HI R7, RZ, 0x1f, R13 ;  /* 0x0000001fff077819 */ /* 0x000fe2000001140d */
[----:B------:R-:W-:Y:S01]  /*2560*/  IMAD.IADD R21, R9, 0x1, R103 ;  /* 0x0000000109157824 */ /* 0x000fe200078e0267 */
[----:B------:R-:W-:Y:S01]  /*2570*/  LOP3.LUT R9, R0, 0x4, RZ, 0xc0, !PT ;  /* 0x0000000400097812 */ /* 0x000fe200078ec0ff */
[----:B------:R-:W-:Y:S02]  /*2580*/  IMAD.IADD R20, R107, 0x1, R15 ;  /* 0x000000016b147824 */ /* 0x000fe400078e020f */
[----:B------:R-:W-:Y:S02]  /*2590*/  IMAD.IADD R127, R105, 0x1, R127 ;  /* 0x00000001697f7824 */ /* 0x000fe400078e027f */
[----:B------:R-:W-:-:S02]  /*25a0*/  IMAD.IADD R15, R15, 0x1, R109 ;  /* 0x000000010f0f7824 */ /* 0x000fc400078e026d */
[----:B------:R-:W-:-:S07]  /*25b0*/  IMAD.IADD R5, R97, 0x1, R41 ;  /* 0x0000000161057824 */ /* 0x000fce00078e0229 */
.L_x_2403:
[----:B------:R-:W0:Y:S01]  /*25c0*/  LDC.64 R118, c[0x0][0x2d8] ;  /* 0x0000b600ff767b82 */ /* 0x000e220000000a00 */
[----:B--23--:R-:W-:Y:S01]  /*25d0*/  VIADD R45, R24, 0xffffffff ;  /* 0xffffffff182d7836 */ /* 0x00cfe20000000000 */
[----:B------:R-:W-:Y:S05]  /*25e0*/  YIELD ;  /* 0x0000000000007946 */ /* 0x000fea0003800000 */
[----:B------:R-:W-:Y:S01]  /*25f0*/  SHF.R.S32.HI R42, RZ, 0x1f, R45 ;  /* 0x0000001fff2a7819 */ /* 0x000fe2000001142d */
[----:B------:R-:W1:Y:S01]  /*2600*/  LDC R116, c[0x0][0x3d4] ;  /* 0x0000f500ff747b82 */ /* 0x000e620000000800 */
        /* <DEDUP_REMOVED lines=16> */
[----:B-----5:R-:W-:Y:S02]  /*2710*/  LEA R60, P6, R40, R118, 0x1 ;  /* 0x00000076283c7211 */ /* 0x020fe400078c08ff */
[----:B------:R-:W-:Y:S02]  /*2720*/  ISETP.GT.AND P3, PT, R45, R120, PT ;  /* 0x000000782d00720c */ /* 0x000fe40003f64270 */
[-C--:B------:R-:W-:Y:S01]  /*2730*/  LEA.HI.X R55, R4, R119.reuse, R24, 0x1, P5 ;  /* 0x0000007704377211 */ /* 0x080fe200028f0c18 */
[----:B------:R-:W-:Y:S01]  /*2740*/  IMAD R4, R3, 0x2, R16 ;  /* 0x0000000203047824 */ /* 0x000fe200078e0210 */
[----:B------:R-:W-:Y:S01]  /*2750*/  LEA.HI.X R61, R40, R119, R41, 0x1, P6 ;  /* 0x00000077283d7211 */ /* 0x000fe200030f0c29 */
[----:B------:R-:W-:Y:S01]  /*2760*/  IMAD.MOV.U32 R24, RZ, RZ, R45 ;  /* 0x000000ffff187224 */ /* 0x000fe200078e002d */
[----:B------:R-:W-:Y:S01]  /*2770*/  P2R R114, PR, RZ, 0x8 ;  /* 0x00000008ff727803 */ /* 0x000fe20000000000 */
        /* <DEDUP_REMOVED lines=30> */
[----:B------:R-:W-:Y:S01]  /*2960*/  ISETP.GE.AND P5, PT, R212, R116, PT ;  /* 0x00000074d400720c */ /* 0x000fe20003fa6270 */
[----:B------:R-:W-:Y:S01]  /*2970*/  IMAD.X R42, R0, 0x1, R20, P2 ;  /* 0x00000001002a7824 */ /* 0x000fe200010e0614 */
[----:B------:R-:W-:Y:S01]  /*2980*/  LEA R40, P2, R41, UR4, 0x1 ;  /* 0x0000000429287c11 */ /* 0x000fe2000f8408ff */
[----:B------:R-:W-:Y:S01]  /*2990*/  IMAD.X R44, R115, 0x1, R25, P4 ;  /* 0x00000001732c7824 */ /* 0x000fe200020e0619 */
[----:B------:R-:W-:-:S02]  /*29a0*/  CS2R R124, SRZ ;  /* 0x00000000007c7805 */ /* 0x000fc4000001ff00 */
[-C--:B------:R-:W-:Y:S02]  /*29b0*/  ISETP.GE.AND P4, PT, R216, R116.reuse, PT ;  /* 0x00000074d800720c */ /* 0x080fe40003f86270 */
[----:B------:R-:W-:Y:S01]  /*29c0*/  LEA.HI.X R41, R41, UR5, R42, 0x1, P2 ;  /* 0x0000000529297c11 */ /* 0x000fe200090f0c2a */
[----:B------:R-:W-:Y:S02]  /*29d0*/  ULDC.64 UR4, c[0x0][0x3e0] ;  /* 0x0000f80000047ab9 */ /* 0x000fe40000000a00 */
[C---:B------:R-:W-:Y:S02]  /*29e0*/  LEA R42, P2, R43.reuse, UR4, 0x1 ;  /* 0x000000042b2a7c11 */ /* 0x040fe4000f8408ff */
[----:B------:R0:W5:Y:S02]  /*29f0*/  @!P5 LDG.E.64 R122, desc[UR60][R40.64] ;  /* 0x0000003c287ad981 */ /* 0x000164000c1e1b00 */
        /* <DEDUP_REMOVED lines=16> */
.L_x_2300:
[----:B------:R-:W-:Y:S05]  /*2b00*/  BSYNC B1 ;  /* 0x0000000000017941 */ /* 0x000fea0003800000 */
.L_x_2299:
        /* <DEDUP_REMOVED lines=29> */
[----:B------:R-:W-:Y:S01]  /*2ce0*/  PRMT R182, R40, 0x7610, R182 ;  /* 0x0000761028b67816 */ /* 0x000fe200000000b6 */
[----:B------:R-:W-:Y:S01]  /*2cf0*/  IMAD.MOV.U32 R40, RZ, RZ, R119 ;  /* 0x000000ffff287224 */ /* 0x000fe200078e0077 */
[----:B------:R-:W-:Y:S01]  /*2d00*/  PRMT R136, R136, 0x5410, R41 ;  /* 0x0000541088887816 */ /* 0x000fe20000000029 */
[----:B------:R-:W-:Y:S01]  /*2d10*/  IMAD.MOV.U32 R41, RZ, RZ, R125 ;  /* 0x000000ffff297224 */ /* 0x000fe200078e007d */
[----:B------:R-:W-:Y:S02]  /*2d20*/  CS2R R74, SRZ ;  /* 0x00000000004a7805 */ /* 0x000fe4000001ff00 */
[----:B------:R-:W-:Y:S02]  /*2d30*/  CS2R R78, SRZ ;  /* 0x00000000004e7805 */ /* 0x000fe4000001ff00 */
[----:B------:R-:W-:-:S02]  /*2d40*/  PRMT R183, R40, 0x7610, R183 ;  /* 0x0000761028b77816 */ /* 0x000fc400000000b7 */
[----:B------:R-:W-:Y:S02]  /*2d50*/  CS2R R68, SRZ ;  /* 0x0000000000447805 */ /* 0x000fe4000001ff00 */
[----:B------:R-:W-:Y:S02]  /*2d60*/  PRMT R156, R41, 0x7610, R156 ;  /* 0x00007610299c7816 */ /* 0x000fe4000000009c */
        /* <DEDUP_REMOVED lines=34> */
.L_x_2302:
[----:B------:R-:W-:Y:S05]  /*2f90*/  BSYNC B1 ;  /* 0x0000000000017941 */ /* 0x000fea0003800000 */
.L_x_2301:
        /* <DEDUP_REMOVED lines=8> */
[----:B------:R-:W-:Y:S01]  /*3020*/  CS2R R58, SRZ ;  /* 0x00000000003a7805 */ /* 0x000fe2000001ff00 */
[----:B-----5:R-:W-:Y:S01]  /*3030*/  IMAD.MOV.U32 R139, RZ, RZ, R66 ;  /* 0x000000ffff8b7224 */ /* 0x020fe200078e0042 */
        /* <DEDUP_REMOVED lines=32> */
.L_x_2304:
[----:B------:R-:W-:Y:S05]  /*3240*/  BSYNC B1 ;  /* 0x0000000000017941 */ /* 0x000fea0003800000 */
.L_x_2303:
[----:B------:R-:W2:Y:S01]  /*3250*/  LDL R0, [R1+0x60] ;  /* 0x0000600001007983 */ /* 0x000ea20000100800 */
[----:B01----:R-:W-:Y:S01]  /*3260*/  IMAD.MOV.U32 R40, RZ, RZ, R70 ;  /* 0x000000ffff287224 */ /* 0x003fe200078e0046 */
[----:B------:R-:W-:Y:S01]  /*3270*/  MOV R41, R71 ;  /* 0x0000004700297202 */ /* 0x000fe20000000f00 */
[----:B------:R-:W-:Y:S01]  /*3280*/  IMAD.MOV.U32 R42, RZ, RZ, R74 ;  /* 0x000000ffff2a7224 */ /* 0x000fe200078e004a */
[----:B------:R-:W-:Y:S02]  /*3290*/  PRMT R162, R139, 0x7610, R162 ;  /* 0x000076108ba27816 */ /* 0x000fe400000000a2 */
        /* <DEDUP_REMOVED lines=64> */
.L_x_2305:
[----:B------:R-:W-:Y:S01]  /*36a0*/  IMAD R0, R18, 0x8, R16 ;  /* 0x0000000812007824 */ /* 0x000fe200078e0210 */
[----:B------:R-:W-:Y:S01]  /*36b0*/  SHF.L.U32 R115, R221, 0x1f, RZ ;  /* 0x0000001fdd737819 */ /* 0x000fe200000006ff */
[----:B------:R-:W-:Y:S03]  /*36c0*/  BSSY B1, `(.L_x_2306) ;  /* 0x0000003000017945 */ /* 0x000fe60003800000 */
[----:B------:R-:W0:Y:S02]  /*36d0*/  SYNCS.PHASECHK.TRANS64.TRYWAIT P6, [R0+URZ+0x38890], R115 ;  /* 0x03889073000075a7 */ /* 0x000e2400080c017f */
[----:B0-----:R-:W-:Y:S05]  /*36e0*/  @!P6 BRA `(.L_x_2307) ;  /* 0x000002b8004ce947 */ /* 0x001fea0003800000 */
.L_x_2673:
[----:B------:R-:W-:Y:S05]  /*36f0*/  BSYNC B1 ;  /* 0x0000000000017941 */ /* 0x000fea0003800000 */
.L_x_2306:
        /* <DEDUP_REMOVED lines=10> */
[--C-:B------:R-:W-:Y:S02]  /*37a0*/  SHF.R.U64 R153, R124, 0x10, R125.reuse ;  /* 0x000000107c997819 */ /* 0x100fe4000000127d */
[----:B------:R-:W-:Y:S02]  /*37b0*/  SHF.R.U32.HI R155, RZ, 0x10, R125 ;  /* 0x00000010ff9b7819 */ /* 0x000fe4000001167d */
[----:B------:R-:W-:Y:S01]  /*37c0*/  SHF.R.U32.HI R154, RZ, 0x10, R123 ;  /* 0x00000010ff9a7819 */ /* 0x000fe2000001167b */
[----:B--2---:R-:W-:Y:S01]  /*37d0*/  IMAD.U32 R123, R42, 0x10000, RZ ;  /* 0x000100002a7b7824 */ /* 0x004fe200078e00ff */
[----:B------:R-:W-:Y:S02]  /*37e0*/  PRMT R124, R138, 0x5432, R152 ;  /* 0x000054328a7c7816 */ /* 0x000fe40000000098 */
[----:B------:R-:W-:-:S02]  /*37f0*/  PRMT R152, R157, 0x5410, R153 ;  /* 0x000054109d987816 */ /* 0x000fc40000000099 */
[----:B------:R-:W-:Y:S01]  /*3800*/  PRMT R153, R156, 0x5410, R155 ;  /* 0x000054109c997816 */ /* 0x000fe2000000009b */
[----:B------:R-:W-:Y:S01]  /*3810*/  IMAD.U32 R155, R40, 0x10000, RZ ;  /* 0x00010000289b7824 */ /* 0x000fe200078e00ff */
[----:B------:R-:W-:Y:S01]  /*3820*/  PRMT R125, R137, 0x5432, R154 ;  /* 0x00005432897d7816 */ /* 0x000fe2000000009a */
[C---:B------:R-:W-:Y:S01]  /*3830*/  IMAD.U32 R154, R41.reuse, 0x10000, RZ ;  /* 0x00010000299a7824 */ /* 0x040fe200078e00ff */
[----:B------:R-:W-:Y:S01]  /*3840*/  LOP3.LUT R158, R41, 0xffff0000, RZ, 0xc0, !PT ;  /* 0xffff0000299e7812 */ /* 0x000fe200078ec0ff */
[----:B------:R-:W-:Y:S01]  /*3850*/  IMAD.U32 R156, R153, 0x10000, RZ ;  /* 0x00010000999c7824 */ /* 0x000fe200078e00ff */
[----:B------:R-:W-:Y:S01]  /*3860*/  LOP3.LUT R42, R42, 0xffff0000, RZ, 0xc0, !PT ;  /* 0xffff00002a2a7812 */ /* 0x000fe200078ec0ff */
[----:B------:R-:W-:Y:S01]  /*3870*/  IMAD.U32 R157, R125, 0x10000, RZ ;  /* 0x000100007d9d7824 */ /* 0x000fe200078e00ff */
[C---:B------:R-:W-:Y:S01]  /*3880*/  LOP3.LUT R41, R152.reuse, 0xffff0000, RZ, 0xc0, !PT ;  /* 0xffff000098297812 */ /* 0x040fe200078ec0ff */
[----:B------:R-:W-:Y:S01]  /*3890*/  IMAD.U32 R152, R152, 0x10000, RZ ;  /* 0x0001000098987824 */ /* 0x000fe200078e00ff */
[----:B------:R-:W-:Y:S01]  /*38a0*/  LOP3.LUT R159, R124, 0xffff0000, RZ, 0xc0, !PT ;  /* 0xffff00007c9f7812 */ /* 0x000fe200078ec0ff */
[-C--:B------:R-:W-:Y:S01]  /*38b0*/  FMUL.FTZ R166, R42, R156.reuse ;  /* 0x0000009c2aa67220 */ /* 0x080fe20000410000 */
[----:B------:R-:W-:Y:S01]  /*38c0*/  LOP3.LUT R122, R43, 0xffff0000, RZ, 0xc0, !PT ;  /* 0xffff00002b7a7812 */ /* 0x000fe200078ec0ff */
[----:B------:R-:W-:Y:S01]  /*38d0*/  FMUL.FTZ R161, R158, R41 ;  /* 0x000000299ea17220 */ /* 0x000fe20000410000 */
[----:B------:R-:W-:Y:S01]  /*38e0*/  FMUL.FTZ R42, R42, R157 ;  /* 0x0000009d2a2a7220 */ /* 0x000fe20000410000 */
[----:B------:R-:W-:Y:S01]  /*38f0*/  FMUL.FTZ R158, R158, R159 ;  /* 0x0000009f9e9e7220 */ /* 0x000fe20000410000 */
[----:B------:R-:W-:Y:S01]  /*3900*/  LOP3.LUT R153, R153, 0xffff0000, RZ, 0xc0, !PT ;  /* 0xffff000099997812 */ /* 0x000fe200078ec0ff */
[----:B------:R-:W-:Y:S01]  /*3910*/  IMAD.U32 R124, R124, 0x10000, RZ ;  /* 0x000100007c7c7824 */ /* 0x000fe200078e00ff */
[----:B------:R-:W-:Y:S01]  /*3920*/  LOP3.LUT R125, R125, 0xffff0000, RZ, 0xc0, !PT ;  /* 0xffff00007d7d7812 */ /* 0x000fe200078ec0ff */
[C---:B------:R-:W-:Y:S01]  /*3930*/  FFMA.FTZ R166, R123.reuse, R157, -R166 ;  /* 0x0000009d7ba67223 */ /* 0x040fe200000108a6 */
[----:B------:R-:W-:Y:S01]  /*3940*/  LOP3.LUT R40, R40, 0xffff0000, RZ, 0xc0, !PT ;  /* 0xffff000028287812 */ /* 0x000fe200078ec0ff */
[C---:B------:R-:W-:Y:S01]  /*3950*/  FFMA.FTZ R161, R154.reuse, R159, -R161 ;  /* 0x0000009f9aa17223 */ /* 0x040fe200000108a1 */
[----:B------:R-:W-:Y:S01]  /*3960*/  FFMA.FTZ R158, R154, R41, R158 ;  /* 0x000000299a9e7223 */ /* 0x000fe2000001009e */
[----:B------:R-:W-:Y:S01]  /*3970*/  FFMA.FTZ R123, R123, R156, R42 ;  /* 0x0000009c7b7b7223 */ /* 0x000fe2000001002a */
[----:B------:R-:W-:-:S02]  /*3980*/  IMAD.U32 R43, R43, 0x10000, RZ ;  /* 0x000100002b2b7824 */ /* 0x000fc400078e00ff */
        /* <DEDUP_REMOVED lines=10> */
[----:B------:R-:W-:Y:S01]  /*3a30*/  F2FP.BF16.F32.PACK_AB R40, R41, R122 ;  /* 0x0000007a2928723e */ /* 0x000fe200000010ff */
[----:B------:R-:W-:Y:S01]  /*3a40*/  IMAD.MOV.U32 R41, RZ, RZ, R158 ;  /* 0x000000ffff297224 */ /* 0x000fe200078e009e */
[----:B------:R-:W-:-:S07]  /*3a50*/  F2FP.BF16.F32.PACK_AB R42, R123, R166 ;  /* 0x000000a67b2a723e */ /* 0x000fce00000010ff */
.L_x_2313:
[----:B------:R-:W-:Y:S05]  /*3a60*/  BSYNC B3 ;  /* 0x0000000000037941 */ /* 0x000fea0003800000 */
.L_x_2312:
[----:B--2---:R1:W-:Y:S02]  /*3a70*/  STG.E.128 desc[UR60][R60.64], R40 ;  /* 0x000000283c007986 */ /* 0x0043e4000c101d3c */
.L_x_2311:
[----:B------:R-:W-:Y:S05]  /*3a80*/  BSYNC B2 ;  /* 0x0000000000027941 */ /* 0x000fea0003800000 */
.L_x_2310:
        /* <DEDUP_REMOVED lines=9> */
[--C-:B------:R-:W-:Y:S02]  /*3b20*/  SHF.R.U64 R123, R94, 0x10, R95.reuse ;  /* 0x000000105e7b7819 */ /* 0x100fe4000000125f */
[----:B------:R-:W-:Y:S01]  /*3b30*/  SHF.R.U32.HI R152, RZ, 0x10, R95 ;  /* 0x00000010ff987819 */ /* 0x000fe2000001165f */
[----:B------:R-:W-:Y:S01]  /*3b40*/  IMAD.U32 R95, R42, 0x10000, RZ ;  /* 0x000100002a5f7824 */ /* 0x000fe200078e00ff */
[----:B------:R-:W-:Y:S02]  /*3b50*/  SHF.R.U32.HI R119, RZ, 0x10, R119 ;  /* 0x00000010ff777819 */ /* 0x000fe40000011677 */
[----:B------:R-:W-:Y:S02]  /*3b60*/  PRMT R122, R136, 0x5432, R122 ;  /* 0x00005432887a7816 */ /* 0x000fe4000000007a */
[----:B------:R-:W-:-:S02]  /*3b70*/  PRMT R123, R134, 0x5432, R123 ;  /* 0x00005432867b7816 */ /* 0x000fc4000000007b */
[----:B------:R-:W-:Y:S02]  /*3b80*/  PRMT R118, R135, 0x5432, R152 ;  /* 0x0000543287767816 */ /* 0x000fe40000000098 */
[----:B------:R-:W-:Y:S02]  /*3b90*/  PRMT R119, R183, 0x5410, R119 ;  /* 0x00005410b7777816 */ /* 0x000fe40000000077 */
[----:B------:R-:W-:Y:S01]  /*3ba0*/  LOP3.LUT R155, R41, 0xffff0000, RZ, 0xc0, !PT ;  /* 0xffff0000299b7812 */ /* 0x000fe200078ec0ff */
[----:B------:R-:W-:Y:S01]  /*3bb0*/  IMAD.U32 R153, R118, 0x10000, RZ ;  /* 0x0001000076997824 */ /* 0x000fe200078e00ff */
[C---:B------:R-:W-:Y:S01]  /*3bc0*/  LOP3.LUT R152, R122.reuse, 0xffff0000, RZ, 0xc0, !PT ;  /* 0xffff00007a987812 */ /* 0x040fe200078ec0ff */
[----:B------:R-:W-:Y:S01]  /*3bd0*/  IMAD.U32 R125, R119, 0x10000, RZ ;  /* 0x00010000777d7824 */ /* 0x000fe200078e00ff */
[----:B------:R-:W-:Y:S01]  /*3be0*/  LOP3.LUT R154, R123, 0xffff0000, RZ, 0xc0, !PT ;  /* 0xffff00007b9a7812 */ /* 0x000fe200078ec0ff */
[----:B------:R-:W-:Y:S01]  /*3bf0*/  IMAD.U32 R122, R122, 0x10000, RZ ;  /* 0x000100007a7a7824 */ /* 0x000fe200078e00ff */
[----:B------:R-:W-:Y:S01]  /*3c00*/  LOP3.LUT R42, R42, 0xffff0000, RZ, 0xc0, !PT ;  /* 0xffff00002a2a7812 */ /* 0x000fe200078ec0ff */
[----:B------:R-:W-:Y:S01]  /*3c10*/  FMUL.FTZ R156, R155, R152 ;  /* 0x000000989b9c7220 */ /* 0x000fe20000410000 */
[----:B------:R-:W-:Y:S01]  /*3c20*/  LOP3.LUT R94, R43, 0xffff0000, RZ, 0xc0, !PT ;  /* 0xffff00002b5e7812 */ /* 0x000fe200078ec0ff */
[----:B------:R-:W-:-:S02]  /*3c30*/  IMAD.U32 R43, R41, 0x10000, RZ ;  /* 0x00010000292b7824 */ /* 0x000fc400078e00ff */
[-C--:B------:R-:W-:Y:S01]  /*3c40*/  FMUL.FTZ R155, R155, R154.reuse ;  /* 0x0000009a9b9b7220 */ /* 0x080fe20000410000 */
[----:B------:R-:W-:Y:S02]  /*3c50*/  IMAD.U32 R41, R40, 0x10000, RZ ;  /* 0x0001000028297824 */ /* 0x000fe400078e00ff */
        /* <DEDUP_REMOVED lines=23> */
.L_x_2317:
[----:B------:R-:W-:Y:S05]  /*3dd0*/  BSYNC B3 ;  /* 0x0000000000037941 */ /* 0x000fea0003800000 */
.L_x_2316:
[----:B--2---:R2:W-:Y:S02]  /*3de0*/  STG.E.128 desc[UR60][R60.64+0x80], R40 ;  /* 0x000080283c007986 */ /* 0x0045e4000c101d3c */
.L_x_2315:
[----:B------:R-:W-:Y:S05]  /*3df0*/  BSYNC B2 ;  /* 0x0000000000027941 */ /* 0x000fea0003800000 */
.L_x_2314:
        /* <DEDUP_REMOVED lines=13> */
[----:B------:R-:W-:Y:S01]  /*3ed0*/  PRMT R181, R181, 0x5410, R86 ;  /* 0x00005410b5b57816 */ /* 0x000fe20000000056 */
[----:B------:R-:W-:Y:S01]  /*3ee0*/  IMAD.U32 R86, R41, 0x10000, RZ ;  /* 0x0001000029567824 */ /* 0x000fe200078e00ff */
[----:B------:R-:W-:-:S02]  /*3ef0*/  PRMT R176, R176, 0x5410, R95 ;  /* 0x00005410b0b07816 */ /* 0x000fc4000000005f */
[----:B------:R-:W-:Y:S02]  /*3f00*/  PRMT R182, R182, 0x5410, R119 ;  /* 0x00005410b6b67816 */ /* 0x000fe40000000077 */
[----:B------:R-:W-:Y:S02]  /*3f10*/  LOP3.LUT R122, R41, 0xffff0000, RZ, 0xc0, !PT ;  /* 0xffff0000297a7812 */ /* 0x000fe400078ec0ff */
[----:B------:R-:W-:Y:S01]  /*3f20*/  PRMT R178, R178, 0x5410, R87 ;  /* 0x00005410b2b27816 */ /* 0x000fe20000000057 */
[----:B------:R-:W-:Y:S01]  /*3f30*/  IMAD.U32 R95, R182, 0x10000, RZ ;  /* 0x00010000b65f7824 */ /* 0x000fe200078e00ff */
[C---:B------:R-:W-:Y:S01]  /*3f40*/  LOP3.LUT R41, R181.reuse, 0xffff0000, RZ, 0xc0, !PT ;  /* 0xffff0000b5297812 */ /* 0x040fe200078ec0ff */
[----:B------:R-:W-:Y:S01]  /*3f50*/  IMAD.U32 R181, R181, 0x10000, RZ ;  /* 0x00010000b5b57824 */ /* 0x000fe200078e00ff */
        /* <DEDUP_REMOVED lines=10> */
[----:B------:R-:W-:Y:S01]  /*4000*/  FFMA.FTZ R122, R86, R41, R122 ;  /* 0x00000029567a7223 */ /* 0x000fe2000001007a */
[----:B------:R-:W-:Y:S01]  /*4010*/  LOP3.LUT R178, R178, 0xffff0000, RZ, 0xc0, !PT ;  /* 0xffff0000b2b27812 */ /* 0x000fe200078ec0ff */
[----:B------:R-:W-:-:S02]  /*4020*/  IMAD.U32 R41, R176, 0x10000, RZ ;  /* 0x00010000b0297824 */ /* 0x000fc400078e00ff */
[C---:B------:R-:W-:Y:S01]  /*4030*/  FFMA.FTZ R124, R93.reuse, R118, -R124 ;  /* 0x000000765d7c7223 */ /* 0x040fe2000001087c */
[----:B------:R-:W-:Y:S01]  /*4040*/  FFMA.FTZ R119, R86, R87, -R119 ;  /* 0x0000005756777223 */ /* 0x000fe20000010877 */
[----:B------:R-:W-:Y:S01]  /*4050*/  FFMA.FTZ R93, R93, R95, R42 ;  /* 0x0000005f5d5d7223 */ /* 0x000fe2000001002a */
[----:B------:R-:W-:Y:S02]  /*4060*/  IMAD.U32 R43, R43, 0x10000, RZ ;  /* 0x000100002b2b7824 */ /* 0x000fe400078e00ff */
        /* <DEDUP_REMOVED lines=12> */
.L_x_2321:
[----:B------:R-:W-:Y:S05]  /*4130*/  BSYNC B3 ;  /* 0x0000000000037941 */ /* 0x000fea0003800000 */
.L_x_2320:
[----:B--2---:R3:W-:Y:S02]  /*4140*/  STG.E.128 desc[UR60][R60.64+0x100], R40 ;  /* 0x000100283c007986 */ /* 0x0047e4000c101d3c */
.L_x_2319:
[----:B------:R-:W-:Y:S05]  /*4150*/  BSYNC B2 ;  /* 0x0000000000027941 */ /* 0x000fea0003800000 */
.L_x_2318:
[----:B------:R-:W-:-:S13]  /*4160*/  ISETP.NE.AND P3, PT, R8, RZ, PT ;  /* 0x000000ff0800720c */ /* 0x000fda0003f65270 */
[----:B------:R-:W-:Y:S05]  /*4170*/  @!P3 BRA `(.L_x_2309) ;  /* 0x0000000000ccb947 */ /* 0x000fea0003800000 */
[----:B-123--:R1:W2:Y:S01]  /*4180*/  LDS.128 R40, [R4+0x2bc00] ;  /* 0x02bc000004287984 */ /* 0x00e2a20000000c00 */
        /* <DEDUP_REMOVED lines=12> */
[----:B------:R-:W-:Y:S02]  /*4250*/  PRMT R165, R165, 0x5410, R86 ;  /* 0x00005410a5a57816 */ /* 0x000fe40000000056 */
[----:B------:R-:W-:Y:S01]  /*4260*/  LOP3.LUT R85, R41, 0xffff0000, RZ, 0xc0, !PT ;  /* 0xffff000029557812 */ /* 0x000fe200078ec0ff */
[----:B------:R-:W-:Y:S01]  /*4270*/  IMAD.U32 R84, R180, 0x10000, RZ ;  /* 0x00010000b4547824 */ /* 0x000fe200078e00ff */
[----:B------:R-:W-:Y:S01]  /*4280*/  LOP3.LUT R94, R179, 0xffff0000, RZ, 0xc0, !PT ;  /* 0xffff0000b35e7812 */ /* 0x000fe200078ec0ff */
[----:B------:R-:W-:Y:S01]  /*4290*/  IMAD.U32 R92, R165, 0x10000, RZ ;  /* 0x00010000a55c7824 */ /* 0x000fe200078e00ff */
[----:B------:R-:W-:Y:S01]  /*42a0*/  LOP3.LUT R86, R167, 0xffff0000, RZ, 0xc0, !PT ;  /* 0xffff0000a7567812 */ /* 0x000fe200078ec0ff */
[----:B------:R-:W-:Y:S01]  /*42b0*/  IMAD.U32 R41, R40, 0x10000, RZ ;  /* 0x0001000028297824 */ /* 0x000fe200078e00ff */
[----:B------:R-:W-:Y:S01]  /*42c0*/  LOP3.LUT R83, R42, 0xffff0000, RZ, 0xc0, !PT ;  /* 0xffff00002a537812 */ /* 0x000fe200078ec0ff */
[----:B------:R-:W-:Y:S01]  /*42d0*/  FMUL.FTZ R118, R85, R94 ;  /* 0x0000005e55767220 */ /* 0x000fe20000410000 */
[----:B------:R-:W-:Y:S01]  /*42e0*/  LOP3.LUT R42, R43, 0xffff0000, RZ, 0xc0, !PT ;  /* 0xffff00002b2a7812 */ /* 0x000fe200078ec0ff */
[----:B------:R-:W-:Y:S01]  /*42f0*/  FMUL.FTZ R93, R85, R86 ;  /* 0x00000056555d7220 */ /* 0x000fe20000410000 */
[----:B------:R-:W-:Y:S01]  /*4300*/  LOP3.LUT R85, R40, 0xffff0000, RZ, 0xc0, !PT ;  /* 0xffff000028557812 */ /* 0x000fe200078ec0ff */
[----:B------:R-:W-:Y:S01]  /*4310*/  FMUL.FTZ R95, R83, R84 ;  /* 0x00000054535f7220 */ /* 0x000fe20000410000 */
[C---:B------:R-:W-:Y:S01]  /*4320*/  FFMA.FTZ R40, R87.reuse, R86, -R118 ;  /* 0x0000005657287223 */ /* 0x040fe20000010876 */
[----:B------:R-:W-:Y:S01]  /*4330*/  FFMA.FTZ R87, R87, R94, R93 ;  /* 0x0000005e57577223 */ /* 0x000fe2000001005d */
[-C--:B------:R-:W-:Y:S01]  /*4340*/  FMUL.FTZ R93, R83, R92.reuse ;  /* 0x0000005c535d7220 */ /* 0x080fe20000410000 */
[----:B------:R-:W-:Y:S01]  /*4350*/  LOP3.LUT R180, R180, 0xffff0000, RZ, 0xc0, !PT ;  /* 0xffff0000b4b47812 */ /* 0x000fe200078ec0ff */
[----:B------:R-:W-:Y:S01]  /*4360*/  FFMA.FTZ R83, R82, R92, -R95 ;  /* 0x0000005c52537223 */ /* 0x000fe2000001085f */
[----:B------:R-:W-:Y:S01]  /*4370*/  LOP3.LUT R165, R165, 0xffff0000, RZ, 0xc0, !PT ;  /* 0xffff0000a5a57812 */ /* 0x000fe200078ec0ff */
[----:B------:R-:W-:-:S02]  /*4380*/  IMAD.U32 R92, R179, 0x10000, RZ ;  /* 0x00010000b35c7824 */ /* 0x000fc400078e00ff */
[----:B------:R-:W-:Y:S01]  /*4390*/  FFMA.FTZ R82, R82, R84, R93 ;  /* 0x0000005452527223 */ /* 0x000fe2000001005d */
[----:B------:R-:W-:Y:S02]  /*43a0*/  IMAD.U32 R86, R167, 0x10000, RZ ;  /* 0x00010000a7567824 */ /* 0x000fe400078e00ff */
[C---:B------:R-:W-:Y:S01]  /*43b0*/  FMUL.FTZ R84, R42.reuse, R180 ;  /* 0x000000b42a547220 */ /* 0x040fe20000410000 */
[----:B------:R-:W-:Y:S01]  /*43c0*/  FMUL.FTZ R93, R42, R165 ;  /* 0x000000a52a5d7220 */ /* 0x000fe20000410000 */
[C---:B------:R-:W-:Y:S01]  /*43d0*/  FMUL.FTZ R42, R85.reuse, R92 ;  /* 0x0000005c552a7220 */ /* 0x040fe20000410000 */
[-C--:B------:R-:W-:Y:S01]  /*43e0*/  FMUL.FTZ R85, R85, R86.reuse ;  /* 0x0000005655557220 */ /* 0x080fe20000410000 */
[----:B------:R-:W-:Y:S01]  /*43f0*/  IMAD.U32 R43, R43, 0x10000, RZ ;  /* 0x000100002b2b7824 */ /* 0x000fe200078e00ff */
[----:B------:R-:W-:Y:S01]  /*4400*/  F2FP.BF16.F32.PACK_AB R82, R82, R83 ;  /* 0x000000535252723e */ /* 0x000fe200000010ff */
[C---:B------:R-:W-:Y:S01]  /*4410*/  FFMA.FTZ R42, R41.reuse, R86, -R42 ;  /* 0x00000056292a7223 */ /* 0x040fe2000001082a */
[----:B------:R-:W-:Y:S01]  /*4420*/  FFMA.FTZ R85, R41, R92, R85 ;  /* 0x0000005c29557223 */ /* 0x000fe20000010055 */
[C---:B------:R-:W-:Y:S01]  /*4430*/  FFMA.FTZ R84, R43.reuse, R165, -R84 ;  /* 0x000000a52b547223 */ /* 0x040fe20000010854 */
[----:B------:R-:W-:Y:S01]  /*4440*/  FFMA.FTZ R93, R43, R180, R93 ;  /* 0x000000b42b5d7223 */ /* 0x000fe2000001005d */
[----:B------:R-:W-:-:S02]  /*4450*/  F2FP.BF16.F32.PACK_AB R41, R87, R40 ;  /* 0x000000285729723e */ /* 0x000fc400000010ff */
[----:B------:R-:W-:Y:S01]  /*4460*/  F2FP.BF16.F32.PACK_AB R40, R85, R42 ;  /* 0x0000002a5528723e */ /* 0x000fe200000010ff */
[----:B------:R-:W-:Y:S01]  /*4470*/  IMAD.MOV.U32 R42, RZ, RZ, R82 ;  /* 0x000000ffff2a7224 */ /* 0x000fe200078e0052 */
[----:B------:R-:W-:-:S07]  /*4480*/  F2FP.BF16.F32.PACK_AB R43, R93, R84 ;  /* 0x000000545d2b723e */ /* 0x000fce00000010ff */
.L_x_2323:
[----:B------:R-:W-:Y:S05]  /*4490*/  BSYNC B2 ;  /* 0x0000000000027941 */ /* 0x000fea0003800000 */
.L_x_2322:
[----:B--2---:R4:W-:Y:S02]  /*44a0*/  STG.E.128 desc[UR60][R60.64+0x180], R40 ;  /* 0x000180283c007986 */ /* 0x0049e4000c101d3c */
.L_x_2309:
[----:B------:R-:W-:Y:S05]  /*44b0*/  BSYNC B1 ;  /* 0x0000000000017941 */ /* 0x000fea0003800000 */
.L_x_2308:
        /* <DEDUP_REMOVED lines=11> */
[----:B------:R-:W-:Y:S02]  /*4570*/  SHF.R.U64 R83, R78, 0x10, R79 ;  /* 0x000000104e537819 */ /* 0x000fe4000000124f */
[----:B------:R-:W-:Y:S02]  /*4580*/  SHF.R.U32.HI R80, RZ, 0x10, R81 ;  /* 0x00000010ff507819 */ /* 0x000fe40000011651 */
[----:B------:R-:W-:Y:S02]  /*4590*/  SHF.R.U32.HI R78, RZ, 0x10, R79 ;  /* 0x00000010ff4e7819 */ /* 0x000fe4000001164f */
[----:B------:R-:W-:Y:S01]  /*45a0*/  PRMT R186, R186, 0x5410, R61 ;  /* 0x00005410baba7816 */ /* 0x000fe2000000003d */
[----:B------:R-:W-:Y:S01]  /*45b0*/  IMAD.U32 R61, R41, 0x10000, RZ ;  /* 0x00010000293d7824 */ /* 0x000fe200078e00ff */
        /* <DEDUP_REMOVED lines=10> */
[C---:B------:R-:W-:Y:S01]  /*4660*/  FMUL.FTZ R84, R78.reuse, R82 ;  /* 0x000000524e547220 */ /* 0x040fe20000410000 */
[----:B------:R-:W-:Y:S01]  /*4670*/  SHF.L.U32 R81, R185, 0x10, RZ ;  /* 0x00000010b9517819 */ /* 0x000fe200000006ff */
[----:B------:R-:W-:Y:S01]  /*4680*/  FMUL.FTZ R87, R79, R83 ;  /* 0x000000534f577220 */ /* 0x000fe20000410000 */
[----:B------:R-:W-:Y:S01]  /*4690*/  LOP3.LUT R42, R43, 0xffff0000, RZ, 0xc0, !PT ;  /* 0xffff00002b2a7812 */ /* 0x000fe200078ec0ff */
[-C--:B------:R-:W-:Y:S01]  /*46a0*/  FMUL.FTZ R85, R78, R80.reuse ;  /* 0x000000504e557220 */ /* 0x080fe20000410000 */
[----:B------:R-:W-:Y:S01]  /*46b0*/  LOP3.LUT R187, R187, 0xffff0000, RZ, 0xc0, !PT ;  /* 0xffff0000bbbb7812 */ /* 0x000fe200078ec0ff */
[-C--:B------:R-:W-:Y:S01]  /*46c0*/  FMUL.FTZ R79, R79, R81.reuse ;  /* 0x000000514f4f7220 */ /* 0x080fe20000410000 */
[----:B------:R-:W-:Y:S01]  /*46d0*/  LOP3.LUT R185, R185, 0xffff0000, RZ, 0xc0, !PT ;  /* 0xffff0000b9b97812 */ /* 0x000fe200078ec0ff */
[----:B------:R-:W-:Y:S01]  /*46e0*/  IMAD.U32 R184, R184, 0x10000, RZ ;  /* 0x00010000b8b87824 */ /* 0x000fe200078e00ff */
[----:B------:R-:W-:Y:S01]  /*46f0*/  LOP3.LUT R40, R40, 0xffff0000, RZ, 0xc0, !PT ;  /* 0xffff000028287812 */ /* 0x000fe200078ec0ff */
[C---:B------:R-:W-:Y:S01]  /*4700*/  FFMA.FTZ R84, R61.reuse, R80, -R84 ;  /* 0x000000503d547223 */ /* 0x040fe20000010854 */
[----:B------:R-:W-:Y:S01]  /*4710*/  FFMA.FTZ R85, R61, R82, R85 ;  /* 0x000000523d557223 */ /* 0x000fe20000010055 */
[----:B------:R-:W-:Y:S01]  /*4720*/  FFMA.FTZ R87, R60, R81, -R87 ;  /* 0x000000513c577223 */ /* 0x000fe20000010857 */
[C---:B------:R-:W-:Y:S01]  /*4730*/  FMUL.FTZ R78, R42.reuse, R187 ;  /* 0x000000bb2a4e7220 */ /* 0x040fe20000410000 */
[----:B------:R-:W-:Y:S01]  /*4740*/  FMUL.FTZ R80, R42, R185 ;  /* 0x000000b92a507220 */ /* 0x000fe20000410000 */
[----:B------:R-:W-:-:S02]  /*4750*/  IMAD.U32 R43, R43, 0x10000, RZ ;  /* 0x000100002b2b7824 */ /* 0x000fc400078e00ff */
        /* <DEDUP_REMOVED lines=8> */
[----:B------:R-:W-:Y:S02]  /*47e0*/  F2FP.BF16.F32.PACK_AB R41, R85, R84 ;  /* 0x000000545529723e */ /* 0x000fe400000010ff */
[----:B------:R-:W-:Y:S01]  /*47f0*/  F2FP.BF16.F32.PACK_AB R40, R61, R42 ;  /* 0x0000002a3d28723e */ /* 0x000fe200000010ff */
[----:B------:R-:W-:Y:S01]  /*4800*/  IMAD.MOV.U32 R42, RZ, RZ, R60 ;  /* 0x000000ffff2a7224 */ /* 0x000fe200078e003c */
[----:B------:R-:W-:-:S07]  /*4810*/  F2FP.BF16.F32.PACK_AB R43, R43, R78 ;  /* 0x0000004e2b2b723e */ /* 0x000fce00000010ff */
.L_x_2329:
[----:B------:R-:W-:Y:S05]  /*4820*/  BSYNC B3 ;  /* 0x0000000000037941 */ /* 0x000fea0003800000 */
.L_x_2328:
[----:B--2---:R1:W-:Y:S02]  /*4830*/  STG.E.128 desc[UR60][R54.64], R40 ;  /* 0x0000002836007986 */ /* 0x0043e4000c101d3c */
.L_x_2327:
[----:B------:R-:W-:Y:S05]  /*4840*/  BSYNC B2 ;  /* 0x0000000000027941 */ /* 0x000fea0003800000 */
.L_x_2326:
        /* <DEDUP_REMOVED lines=53> */
.L_x_2333:
[----:B------:R-:W-:Y:S05]  /*4ba0*/  BSYNC B3 ;  /* 0x0000000000037941 */ /* 0x000fea0003800000 */
.L_x_2332:
[----:B--2---:R1:W-:Y:S02]  /*4bb0*/  STG.E.128 desc[UR60][R54.64+0x80], R40 ;  /* 0x0000802836007986 */ /* 0x0043e4000c101d3c */
.L_x_2331:
[----:B------:R-:W-:Y:S05]  /*4bc0*/  BSYNC B2 ;  /* 0x0000000000027941 */ /* 0x000fea0003800000 */
.L_x_2330:
        /* <DEDUP_REMOVED lines=53> */
.L_x_2337:
[----:B------:R-:W-:Y:S05]  /*4f20*/  BSYNC B3 ;  /* 0x0000000000037941 */ /* 0x000fea0003800000 */
.L_x_2336:
[----:B--2---:R1:W-:Y:S02]  /*4f30*/  STG.E.128 desc[UR60][R54.64+0x100], R40 ;  /* 0x0001002836007986 */ /* 0x0043e4000c101d3c */
.L_x_2335:
[----:B------:R-:W-:Y:S05]  /*4f40*/  BSYNC B2 ;  /* 0x0000000000027941 */ /* 0x000fea0003800000 */
.L_x_2334:
        /* <DEDUP_REMOVED lines=52> */
.L_x_2339:
[----:B------:R-:W-:Y:S05]  /*5290*/  BSYNC B2 ;  /* 0x0000000000027941 */ /* 0x000fea0003800000 */
.L_x_2338:
[----:B--2---:R1:W-:Y:S02]  /*52a0*/  STG.E.128 desc[UR60][R54.64+0x180], R40 ;  /* 0x0001802836007986 */ /* 0x0043e4000c101d3c */
.L_x_2325:
[----:B------:R-:W-:Y:S05]  /*52b0*/  BSYNC B1 ;  /* 0x0000000000017941 */ /* 0x000fea0003800000 */
.L_x_2324:
        /* <DEDUP_REMOVED lines=54> */
.L_x_2344:
[----:B------:R-:W-:Y:S05]  /*5620*/  BSYNC B2 ;  /* 0x0000000000027941 */ /* 0x000fea0003800000 */
.L_x_2343:
[----:B--2---:R1:W-:Y:S02]  /*5630*/  STG.E.128 desc[UR60][R52.64], R40 ;  /* 0x0000002834007986 */ /* 0x0043e4000c101d3c */
.L_x_2342:
[----:B------:R-:W-:Y:S05]  /*5640*/  BSYNC B1 ;  /* 0x0000000000017941 */ /* 0x000fea0003800000 */
.L_x_2341:
        /* <DEDUP_REMOVED lines=53> */
.L_x_2348:
[----:B------:R-:W-:Y:S05]  /*59a0*/  BSYNC B2 ;  /* 0x0000000000027941 */ /* 0x000fea0003800000 */
.L_x_2347:
[----:B--2---:R1:W-:Y:S02]  /*59b0*/  STG.E.128 desc[UR60][R52.64+0x80], R40 ;  /* 0x0000802834007986 */ /* 0x0043e4000c101d3c */
.L_x_2346:
[----:B------:R-:W-:Y:S05]  /*59c0*/  BSYNC B1 ;  /* 0x0000000000017941 */ /* 0x000fea0003800000 */
.L_x_2345:
        /* <DEDUP_REMOVED lines=53> */
.L_x_2352:
[----:B------:R-:W-:Y:S05]  /*5d20*/  BSYNC B2 ;  /* 0x0000000000027941 */ /* 0x000fea0003800000 */
.L_x_2351:
[----:B--2---:R1:W-:Y:S02]  /*5d30*/  STG.E.128 desc[UR60][R52.64+0x100], R40 ;  /* 0x0001002834007986 */ /* 0x0043e4000c101d3c */
.L_x_2350:
[----:B------:R-:W-:Y:S05]  /*5d40*/  BSYNC B1 ;  /* 0x0000000000017941 */ /* 0x000fea0003800000 */
.L_x_2349:
        /* <DEDUP_REMOVED lines=34> */
[----:B------:R-:W-:Y:S01]  /*5f70*/  SHF.L.U32 R90, R90, 0x10, RZ ;  /* 0x000000105a5a7819 */ /* 0x000fe200000006ff */
        /* <DEDUP_REMOVED lines=15> */
[----:B------:R-:W-:Y:S01]  /*6070*/  F2FP.BF16.F32.PACK_AB R41, R50, R55 ;  /* 0x000000373229723e */ /* 0x000fe200000010ff */
[----:B------:R-:W-:-:S07]  /*6080*/  IMAD.MOV.U32 R43, RZ, RZ, R45 ;  /* 0x000000ffff2b7224 */ /* 0x000fce00078e002d */
.L_x_2354:
[----:B------:R-:W-:Y:S05]  /*6090*/  BSYNC B1 ;  /* 0x0000000000017941 */ /* 0x000fea0003800000 */
.L_x_2353:
[----:B--2---:R1:W-:Y:S01]  /*60a0*/  STG.E.128 desc[UR60][R52.64+0x180], R40 ;  /* 0x0001802834007986 */ /* 0x0043e2000c101d3c */
[----:B------:R-:W-:Y:S05]  /*60b0*/  BRA `(.L_x_2340) ;  /* 0x0000004000b07947 */ /* 0x000fea0003800000 */
.L_x_2298:
        /* <DEDUP_REMOVED lines=32> */
[----:B------:R0:W5:Y:S04]  /*62c0*/  @!P4 LDG.E.128 R40, desc[UR60][R56.64+0x80] ;  /* 0x0000803c3828c981 */ /* 0x000168000c1e1d00 */
[----:B------:R0:W5:Y:S04]  /*62d0*/  @!P3 LDG.E.128 R44, desc[UR60][R56.64] ;  /* 0x0000003c382cb981 */ /* 0x000168000c1e1d00 */
[----:B------:R0:W5:Y:S04]  /*62e0*/  @!P3 LDG.E.128 R52, desc[UR60][R60.64] ;  /* 0x0000003c3c34b981 */ /* 0x000168000c1e1d00 */
[----:B------:R0:W5:Y:S02]  /*62f0*/  @!P4 LDG.E.128 R48, desc[UR60][R60.64+0x80] ;  /* 0x0000803c3c30c981 */ /* 0x000164000c1e1d00 */
.L_x_2356:
[----:B------:R-:W-:Y:S05]  /*6300*/  BSYNC B1 ;  /* 0x0000000000017941 */ /* 0x000fea0003800000 */
.L_x_2355:
        /* <DEDUP_REMOVED lines=23> */
[----:B------:R-:W-:Y:S01]  /*6480*/  PRMT R178, R56, 0x7610, R178 ;  /* 0x0000761038b27816 */ /* 0x000fe200000000b2 */
[----:B------:R-:W-:Y:S01]  /*6490*/  IMAD.MOV.U32 R56, RZ, RZ, R49 ;  /* 0x000000ffff387224 */ /* 0x000fe200078e0031 */
[----:B------:R-:W-:Y:S01]  /*64a0*/  PRMT R180, R60, 0x5410, R57 ;  /* 0x000054103cb47816 */ /* 0x000fe20000000039 */
[----:B------:R-:W-:Y:S01]  /*64b0*/  IMAD.MOV.U32 R57, RZ, RZ, R54 ;  /* 0x000000ffff397224 */ /* 0x000fe200078e0036 */
[----:B------:R-:W-:Y:S01]  /*64c0*/  CS2R R64, SRZ ;  /* 0x0000000000407805 */ /* 0x000fe2000001ff00 */
        /* <DEDUP_REMOVED lines=25> */
[----:B------:R-:W-:Y:S02]  /*6660*/  LEA R72, P4, R58, UR4, 0x1 ;  /* 0x000000043a487c11 */ /* 0x000fe4000f8808ff */
        /* <DEDUP_REMOVED lines=11> */
.L_x_2358:
[----:B------:R-:W-:Y:S05]  /*6720*/  BSYNC B1 ;  /* 0x0000000000017941 */ /* 0x000fea0003800000 */
.L_x_2357:
        /* <DEDUP_REMOVED lines=14> */
[----:B------:R-:W-:Y:S02]  /*6810*/  ULDC.64 UR6, c[0x0][0x3e0] ;  /* 0x0000f80000067ab9 */ /* 0x000fe40000000a00 */
        /* <DEDUP_REMOVED lines=17> */
.L_x_2360:
[----:B------:R-:W-:Y:S05]  /*6930*/  BSYNC B1 ;  /* 0x0000000000017941 */ /* 0x000fea0003800000 */
.L_x_2359:
[----:B------:R-:W2:Y:S01]  /*6940*/  LDL R0, [R1+0x60] ;  /* 0x0000600001007983 */ /* 0x000ea20000100800 */
[----:B0-----:R-:W-:Y:S01]  /*6950*/  IMAD.MOV.U32 R88, RZ, RZ, R56 ;  /* 0x000000ffff587224 */ /* 0x001fe200078e0038 */
[----:B------:R-:W-:Y:S01]  /*6960*/  PRMT R169, R93, 0x7610, R169 ;  /* 0x000076105da97816 */ /* 0x000fe200000000a9 */
[----:B------:R-:W-:Y:S02]  /*6970*/  IMAD.MOV.U32 R89, RZ, RZ, R57 ;  /* 0x000000ffff597224 */ /* 0x000fe400078e0039 */
[----:B------:R-:W-:-:S03]  /*6980*/  IMAD.MOV.U32 R90, RZ, RZ, R62 ;  /* 0x000000ffff5a7224 */ /* 0x000fc600078e003e */
[----:B------:R-:W-:Y:S01]  /*6990*/  PRMT R170, R88, 0x5410, R89 ;  /* 0x0000541058aa7816 */ /* 0x000fe20000000059 */
[----:B------:R-:W-:Y:S01]  /*69a0*/  IMAD.MOV.U32 R88, RZ, RZ, R60 ;  /* 0x000000ffff587224 */ /* 0x000fe200078e003c */
[----:B------:R-:W-:Y:S01]  /*69b0*/  PRMT R175, R175, 0x5410, R90 ;  /* 0x00005410afaf7816 */ /* 0x000fe2000000005a */
[----:B------:R-:W-:Y:S02]  /*69c0*/  IMAD.MOV.U32 R89, RZ, RZ, R61 ;  /* 0x000000ffff597224 */ /* 0x000fe400078e003d */
[----:B------:R-:W-:Y:S01]  /*69d0*/  IMAD.MOV.U32 R90, RZ, RZ, R66 ;  /* 0x000000ffff5a7224 */ /* 0x000fe200078e0042 */
[----:B------:R-:W-:Y:S01]  /*69e0*/  PRMT R175, R88, 0x7610, R175 ;  /* 0x0000761058af7816 */ /* 0x000fe200000000af */
[----:B------:R-:W-:Y:S01]  /*69f0*/  IMAD.MOV.U32 R88, RZ, RZ, R64 ;  /* 0x000000ffff587224 */ /* 0x000fe200078e0040 */
[----:B------:R-:W-:Y:S01]  /*6a00*/  PRMT R176, R89, 0x7610, R176 ;  /* 0x0000761059b07816 */ /* 0x000fe200000000b0 */
[----:B------:R-:W-:Y:S01]  /*6a10*/  IMAD.MOV.U32 R89, RZ, RZ, R65 ;  /* 0x000000ffff597224 */ /* 0x000fe200078e0041 */
[----:B------:R-:W-:Y:S01]  /*6a20*/  PRMT R171, R90, 0x7610, R171 ;  /* 0x000076105aab7816 */ /* 0x000fe200000000ab */
[----:B------:R-:W-:-:S03]  /*6a30*/  IMAD.MOV.U32 R90, RZ, RZ, R70 ;  /* 0x000000ffff5a7224 */ /* 0x000fc600078e0046 */
[----:B------:R-:W-:Y:S01]  /*6a40*/  PRMT R172, R88, 0x5410, R89 ;  /* 0x0000541058ac7816 */ /* 0x000fe20000000059 */
[----:B------:R-:W-:Y:S02]  /*6a50*/  IMAD.MOV.U32 R88, RZ, RZ, R68 ;  /* 0x000000ffff587224 */ /* 0x000fe400078e0044 */
[----:B------:R-:W-:-:S03]  /*6a60*/  IMAD.MOV.U32 R89, RZ, RZ, R69 ;  /* 0x000000ffff597224 */ /* 0x000fc600078e0045 */
[----:B------:R-:W-:Y:S01]  /*6a70*/  PRMT R176, R176, 0x5410, R88 ;  /* 0x00005410b0b07816 */ /* 0x000fe20000000058 */
[----:B-----5:R-:W-:Y:S01]  /*6a80*/  IMAD.MOV.U32 R88, RZ, RZ, R72 ;  /* 0x000000ffff587224 */ /* 0x020fe200078e0048 */
[----:B--2---:R-:W-:Y:S01]  /*6a90*/  R2UR UR4, R0 ;  /* 0x00000000000472ca */ /* 0x004fe200000e0000 */
[----:B------:R-:W-:-:S05]  /*6aa0*/  IMAD.MOV.U32 R0, RZ, RZ, R59 ;  /* 0x000000ffff007224 */ /* 0x000fca00078e003b */
[----:B------:R-:W-:Y:S01]  /*6ab0*/  PRMT R169, R169, 0x5410, R0 ;  /* 0x00005410a9a97816 */ /* 0x000fe20000000000 */
[----:B------:R-:W-:-:S05]  /*6ac0*/  IMAD.MOV.U32 R0, RZ, RZ, R63 ;  /* 0x000000ffff007224 */ /* 0x000fca00078e003f */
[----:B------:R-:W-:Y:S01]  /*6ad0*/  PRMT R173, R0, 0x7610, R173 ;  /* 0x0000761000ad7816 */ /* 0x000fe200000000ad */
[----:B------:R-:W-:Y:S01]  /*6ae0*/  IMAD.MOV.U32 R0, RZ, RZ, R67 ;  /* 0x000000ffff007224 */ /* 0x000fe200078e0043 */
[----:B------:R-:W-:Y:S02]  /*6af0*/  UISETP.NE.AND UP0, UPT, UR4, 0x3, UPT ;  /* 0x000000030400788c */ /* 0x000fe4000bf05270 */
[----:B------:R-:W-:Y:S01]  /*6b00*/  PRMT R173, R173, 0x5410, R90 ;  /* 0x00005410adad7816 */ /* 0x000fe2000000005a */
[----:B------:R-:W-:Y:S01]  /*6b10*/  IMAD.MOV.U32 R90, RZ, RZ, R74 ;  /* 0x000000ffff5a7224 */ /* 0x000fe200078e004a */
[----:B------:R-:W-:Y:S01]  /*6b20*/  PRMT R171, R171, 0x5410, R0 ;  /* 0x00005410abab7816 */ /* 0x000fe20000000000 */
[----:B------:R-:W-:Y:S01]  /*6b30*/  IMAD.MOV.U32 R0, RZ, RZ, R71 ;  /* 0x000000ffff007224 */ /* 0x000fe200078e0047 */
[----:B------:R-:W-:Y:S02]  /*6b40*/  PLOP3.LUT P2, PT, PT, PT, UP0, 0x80, 0x0 ;  /* 0x000000000000781c */ /* 0x000fe40003f4f008 */
[----:B------:R-:W-:Y:S01]  /*6b50*/  PRMT R148, R90, 0x7610, R148 ;  /* 0x000076105a947816 */ /* 0x000fe20000000094 */
[----:B------:R-:W-:Y:S01]  /*6b60*/  IMAD.MOV.U32 R90, RZ, RZ, R78 ;  /* 0x000000ffff5a7224 */ /* 0x000fe200078e004e */
        /* <DEDUP_REMOVED lines=12> */
[----:B------:R-:W-:-:S02]  /*6c30*/  IMAD.MOV.U32 R0, RZ, RZ, R81 ;  /* 0x000000ffff007224 */ /* 0x000fc400078e0051 */
[----:B------:R-:W-:Y:S01]  /*6c40*/  IMAD.MOV.U32 R90, RZ, RZ, R86 ;  /* 0x000000ffff5a7224 */ /* 0x000fe200078e0056 */
        /* <DEDUP_REMOVED lines=8> */
[----:B------:R-:W-:-:S04]  /*6cd0*/  PRMT R154, R90, 0x5410, R89 ;  /* 0x000054105a9a7816 */ /* 0x000fc80000000059 */
[----:B------:R-:W-:Y:S01]  /*6ce0*/  PRMT R168, R88, 0x5410, R0 ;  /* 0x0000541058a87816 */ /* 0x000fe20000000000 */
[----:B------:R-:W-:Y:S06]  /*6cf0*/  @!P2 BRA `(.L_x_2361) ;  /* 0x000000000004a947 */ /* 0x000fec0003800000 */
[----:B------:R-:W-:Y:S01]  /*6d00*/  BPT.TRAP 0x1 ;  /* 0x000000040000795c */ /* 0x000fe20000300000 */
.L_x_2361:
[----:B------:R-:W-:Y:S01]  /*6d10*/  IMAD R0, R18, 0x8, R16 ;  /* 0x0000000812007824 */ /* 0x000fe200078e0210 */
[----:B------:R-:W-:Y:S01]  /*6d20*/  SHF.L.U32 R115, R221, 0x1f, RZ ;  /* 0x0000001fdd737819 */ /* 0x000fe200000006ff */
[----:B------:R-:W0:Y:S01]  /*6d30*/  LDC R145, c[0x0][0x2e4] ;  /* 0x0000b900ff917b82 */ /* 0x000e220000000800 */
[----:B------:R-:W-:Y:S02]  /*6d40*/  BSSY B1, `(.L_x_2362) ;  /* 0x0000004000017945 */ /* 0x000fe40003800000 */
[----:B------:R-:W1:Y:S05]  /*6d50*/  SYNCS.PHASECHK.TRANS64.TRYWAIT P6, [R0+URZ+0x38890], R115 ;  /* 0x03889073000075a7 */ /* 0x000e6a00080c017f */
[----:B------:R-:W2:Y:S01]  /*6d60*/  LDC.64 R122, c[0x0][0x2f0] ;  /* 0x0000bc00ff7a7b82 */ /* 0x000ea20000000a00 */
[----:B-1----:R-:W-:Y:S05]  /*6d70*/  @!P6 BRA `(.L_x_2363) ;  /* 0x0000028000bce947 */ /* 0x002fea0003800000 */
.L_x_2674:
[----:B------:R-:W-:Y:S05]  /*6d80*/  BSYNC B1 ;  /* 0x0000000000017941 */ /* 0x000fea0003800000 */
.L_x_2362:
        /* <DEDUP_REMOVED lines=22> */
[----:B------:R-:W-:Y:S02]  /*6ef0*/  @!P5 IADD3 R90, P1, P6, R38, R134, R89 ;  /* 0x00000086265ad210 */ /* 0x000fe40007e3e059 */
[----:B------:R-:W-:Y:S02]  /*6f00*/  LOP3.LUT R89, R89, 0x38, RZ, 0xc0, !PT ;  /* 0x0000003859597812 */ /* 0x000fe400078ec0ff */
[----:B------:R-:W-:Y:S02]  /*6f10*/  @!P5 IADD3.X R91, R37, R155, R91, P1, P6 ;  /* 0x0000009b255bd210 */ /* 0x000fe40000fec45b */
[----:B------:R-:W-:Y:S02]  /*6f20*/  LEA R136, P6, R92, R118, 0x1 ;  /* 0x000000765c887211 */ /* 0x000fe400078c08ff */
[----:B------:R-:W-:-:S02]  /*6f30*/  LOP3.LUT R89, R89, 0x1c0, R234, 0xf8, !PT ;  /* 0x000001c059597812 */ /* 0x000fc400078ef8ea */
[----:B------:R-:W-:Y:S02]  /*6f40*/  LEA.HI.X R137, R92, R119, R93, 0x1, P6 ;  /* 0x000000775c897211 */ /* 0x000fe400030f0c5d */
[C---:B------:R-:W-:Y:S02]  /*6f50*/  @!P5 LEA R138, P6, R90.reuse, R118, 0x1 ;  /* 0x000000765a8ad211 */ /* 0x040fe400078c08ff */
[----:B------:R-:W-:Y:S02]  /*6f60*/  LOP3.LUT R89, R89, R235, RZ, 0x3c, !PT ;  /* 0x000000eb59597212 */ /* 0x000fe400078e3cff */
[----:B------:R-:W-:Y:S02]  /*6f70*/  @!P5 LEA.HI.X R139, R90, R119, R91, 0x1, P6 ;  /* 0x000000775a8bd211 */ /* 0x000fe400030f0c5b */
[----:B------:R-:W-:Y:S02]  /*6f80*/  SHF.R.S32.HI R90, RZ, 0x1f, R88 ;  /* 0x0000001fff5a7819 */ /* 0x000fe40000011458 */
[----:B------:R-:W-:-:S02]  /*6f90*/  ISETP.NE.AND P1, PT, R94, RZ, PT ;  /* 0x000000ff5e00720c */ /* 0x000fc40003f25270 */
[----:B------:R-:W-:Y:S01]  /*6fa0*/  LEA.HI R90, R90, R88, RZ, 0x3 ;  /* 0x000000585a5a7211 */ /* 0x000fe200078f18ff */
[----:B------:R-:W-:Y:S01]  /*6fb0*/  IMAD R88, R18, 0x5000, R143 ;  /* 0x0000500012587824 */ /* 0x000fe200078e028f */
[----:B------:R-:W-:Y:S02]  /*6fc0*/  ISETP.GE.AND P6, PT, R17, R116, PT ;  /* 0x000000741100720c */ /* 0x000fe40003fc6270 */
[----:B------:R-:W-:Y:S01]  /*6fd0*/  SHF.R.S32.HI R90, RZ, 0x3, R90 ;  /* 0x00000003ff5a7819 */ /* 0x000fe2000001145a */
[----:B------:R-:W-:-:S04]  /*6fe0*/  IMAD R88, R88, 0x2, R16 ;  /* 0x0000000258587824 */ /* 0x000fc800078e0210 */
[----:B------:R-:W-:-:S04]  /*6ff0*/  IMAD R90, R90, 0x1400, R236 ;  /* 0x000014005a5a7824 */ /* 0x000fc800078e02ec */
[----:B------:R-:W-:-:S04]  /*7000*/  IMAD.IADD R89, R90, 0x1, R89 ;  /* 0x000000015a597824 */ /* 0x000fc800078e0259 */
[----:B------:R-:W-:Y:S02]  /*7010*/  IMAD R92, R18, 0x5000, R89 ;  /* 0x00005000125c7824 */ /* 0x000fe400078e0259 */
[----:B------:R-:W0:Y:S02]  /*7020*/  LDS.128 R88, [R88+0x24400] ;  /* 0x0244000058587984 */ /* 0x000e240000000c00 */
[----:B------:R-:W-:-:S06]  /*7030*/  IMAD R92, R92, 0x2, R16 ;  /* 0x000000025c5c7824 */ /* 0x000fcc00078e0210 */
        /* <DEDUP_REMOVED lines=13> */
[C---:B------:R-:W-:Y:S02]  /*7110*/  PRMT R45, R164.reuse, 0x5410, R45 ;  /* 0x00005410a42d7816 */ /* 0x040fe4000000002d */
[----:B------:R-:W-:Y:S02]  /*7120*/  PRMT R46, R164, 0x5432, R46 ;  /* 0x00005432a42e7816 */ /* 0x000fe4000000002e */
[--C-:B------:R-:W-:Y:S02]  /*7130*/  SHF.R.U64 R53, R54, 0x10, R55.reuse ;  /* 0x0000001036357819 */ /* 0x100fe40000001237 */
[----:B------:R-:W-:Y:S02]  /*7140*/  SHF.L.U32 R164, R52, 0x10, RZ ;  /* 0x0000001034a47819 */ /* 0x000fe400000006ff */
[----:B------:R-:W-:Y:S01]  /*7150*/  SHF.R.U32.HI R54, RZ, 0x10, R55 ;  /* 0x00000010ff367819 */ /* 0x000fe20000011637 */
[----:B------:R-:W-:Y:S01]  /*7160*/  IMAD.U32 R55, R89, 0x10000, RZ ;  /* 0x0001000059377824 */ /* 0x000fe200078e00ff */
[----:B------:R-:W-:-:S02]  /*7170*/  PRMT R44, R166, 0x5432, R44 ;  /* 0x00005432a62c7816 */ /* 0x000fc4000000002c */
[----:B------:R-:W-:Y:S01]  /*7180*/  LOP3.LUT R159, R93, 0xffff0000, RZ, 0xc0, !PT ;  /* 0xffff00005d9f7812 */ /* 0x000fe200078ec0ff */
[----:B------:R-:W-:Y:S01]  /*7190*/  IMAD.U32 R93, R92, 0x10000, RZ ;  /* 0x000100005c5d7824 */ /* 0x000fe200078e00ff */
[C---:B------:R-:W-:Y:S02]  /*71a0*/  PRMT R156, R165.reuse, 0x5432, R156 ;  /* 0x00005432a59c7816 */ /* 0x040fe4000000009c */
[----:B------:R-:W-:Y:S01]  /*71b0*/  PRMT R47, R165, 0x5410, R47 ;  /* 0x00005410a52f7816 */ /* 0x000fe2000000002f */
[----:B------:R-:W-:Y:S01]  /*71c0*/  IMAD.U32 R165, R45, 0x10000, RZ ;  /* 0x000100002da57824 */ /* 0x000fe200078e00ff */
[----:B------:R-:W-:Y:S01]  /*71d0*/  PRMT R166, R166, 0x5410, R53 ;  /* 0x00005410a6a67816 */ /* 0x000fe20000000035 */
        /* <DEDUP_REMOVED lines=8> */
[C---:B------:R-:W-:Y:S01]  /*7260*/  IMAD.U32 R165, R54.reuse, 0x10000, RZ ;  /* 0x0001000036a57824 */ /* 0x040fe200078e00ff */
[----:B------:R-:W-:Y:S01]  /*7270*/  LOP3.LUT R95, R95, 0xffff0000, RZ, 0xc0, !PT ;  /* 0xffff00005f5f7812 */ /* 0x000fe200078ec0ff */
[-C--:B------:R-:W-:Y:S01]  /*7280*/  FMUL.FTZ R159, R159, R45.reuse ;  /* 0x0000002d9f9f7220 */ /* 0x080fe20000410000 */
[----:B------:R-:W-:Y:S01]  /*7290*/  LOP3.LUT R54, R54, 0xffff0000, RZ, 0xc0, !PT ;  /* 0xffff000036367812 */ /* 0x000fe200078ec0ff */
[----:B------:R-:W-:Y:S01]  /*72a0*/  FFMA.FTZ R158, R55, R164, R158 ;  /* 0x000000a4379e7223 */ /* 0x000fe2000001009e */
[----:B------:R-:W-:Y:S01]  /*72b0*/  FFMA.FTZ R167, R157, R45, -R167 ;  /* 0x0000002d9da77223 */ /* 0x000fe200000108a7 */
[----:B------:R-:W-:-:S02]  /*72c0*/  IMAD.U32 R55, R156, 0x10000, RZ ;  /* 0x000100009c377824 */ /* 0x000fc400078e00ff */
[----:B------:R-:W-:Y:S01]  /*72d0*/  FMUL.FTZ R45, R163, R165 ;  /* 0x000000a5a32d7220 */ /* 0x000fe20000410000 */
[----:B------:R-:W-:Y:S01]  /*72e0*/  LOP3.LUT R91, R91, 0xffff0000, RZ, 0xc0, !PT ;  /* 0xffff00005b5b7812 */ /* 0x000fe200078ec0ff */
[----:B------:R-:W-:Y:S01]  /*72f0*/  FFMA.FTZ R159, R157, R52, R159 ;  /* 0x000000349d9f7223 */ /* 0x000fe2000001009f */
[----:B------:R-:W-:Y:S01]  /*7300*/  LOP3.LUT R156, R156, 0xffff0000, RZ, 0xc0, !PT ;  /* 0xffff00009c9c7812 */ /* 0x000fe200078ec0ff */
[----:B------:R-:W-:Y:S01]  /*7310*/  FMUL.FTZ R157, R95, R54 ;  /* 0x000000365f9d7220 */ /* 0x000fe20000410000 */
[-C--:B------:R-:W-:Y:S01]  /*7320*/  FMUL.FTZ R163, R163, R55.reuse ;  /* 0x00000037a3a37220 */ /* 0x080fe20000410000 */
[----:B------:R-:W-:Y:S01]  /*7330*/  FFMA.FTZ R45, R161, R55, -R45 ;  /* 0x00000037a12d7223 */ /* 0x000fe2000001082d */
[----:B------:R-:W-:Y:S02]  /*7340*/  IMAD.U32 R55, R47, 0x10000, RZ ;  /* 0x000100002f377824 */ /* 0x000fe400078e00ff */
[-C--:B------:R-:W-:Y:S01]  /*7350*/  FMUL.FTZ R95, R95, R156.reuse ;  /* 0x0000009c5f5f7220 */ /* 0x080fe20000410000 */
[----:B------:R-:W-:Y:S01]  /*7360*/  FFMA.FTZ R157, R91, R156, -R157 ;  /* 0x0000009c5b9d7223 */ /* 0x000fe2000001089d */
[C---:B------:R-:W-:Y:S01]  /*7370*/  IMAD.U32 R52, R44.reuse, 0x10000, RZ ;  /* 0x000100002c347824 */ /* 0x040fe200078e00ff */
[----:B------:R-:W-:Y:S01]  /*7380*/  LOP3.LUT R156, R44, 0xffff0000, RZ, 0xc0, !PT ;  /* 0xffff00002c9c7812 */ /* 0x000fe200078ec0ff */
[----:B------:R-:W-:Y:S01]  /*7390*/  IMAD.U32 R89, R88, 0x10000, RZ ;  /* 0x0001000058597824 */ /* 0x000fe200078e00ff */
[----:B------:R-:W-:Y:S01]  /*73a0*/  LOP3.LUT R92, R92, 0xffff0000, RZ, 0xc0, !PT ;  /* 0xffff00005c5c7812 */ /* 0x000fe200078ec0ff */
[----:B------:R-:W-:Y:S01]  /*73b0*/  FMUL.FTZ R44, R93, R55 ;  /* 0x000000375d2c7220 */ /* 0x000fe20000410000 */
[----:B------:R-:W-:Y:S01]  /*73c0*/  LOP3.LUT R47, R47, 0xffff0000, RZ, 0xc0, !PT ;  /* 0xffff00002f2f7812 */ /* 0x000fe200078ec0ff */
[----:B------:R-:W-:Y:S01]  /*73d0*/  FMUL.FTZ R93, R93, R52 ;  /* 0x000000345d5d7220 */ /* 0x000fe20000410000 */
[----:B------:R-:W-:Y:S01]  /*73e0*/  LOP3.LUT R162, R90, 0xffff0000, RZ, 0xc0, !PT ;  /* 0xffff00005aa27812 */ /* 0x000fe200078ec0ff */
[----:B------:R-:W-:Y:S01]  /*73f0*/  FFMA.FTZ R95, R91, R54, R95 ;  /* 0x000000365b5f7223 */ /* 0x000fe2000001005f */
[----:B------:R-:W-:Y:S01]  /*7400*/  FFMA.FTZ R44, R89, R52, -R44 ;  /* 0x00000034592c7223 */ /* 0x000fe2000001082c */
[----:B------:R-:W-:Y:S01]  /*7410*/  LOP3.LUT R88, R88, 0xffff0000, RZ, 0xc0, !PT ;  /* 0xffff000058587812 */ /* 0x000fe200078ec0ff */
[----:B------:R-:W-:-:S02]  /*7420*/  IMAD.U32 R90, R94, 0x10000, RZ ;  /* 0x000100005e5a7824 */ /* 0x000fc400078e00ff */
[----:B------:R-:W-:Y:S01]  /*7430*/  FMUL.FTZ R54, R92, R47 ;  /* 0x0000002f5c367220 */ /* 0x000fe20000410000 */
[----:B------:R-:W-:Y:S01]  /*7440*/  IMAD.U32 R52, R166, 0x10000, RZ ;  /* 0x00010000a6347824 */ /* 0x000fe200078e00ff */
[----:B------:R-:W-:Y:S01]  /*7450*/  LOP3.LUT R94, R94, 0xffff0000, RZ, 0xc0, !PT ;  /* 0xffff00005e5e7812 */ /* 0x000fe200078ec0ff */
[-C--:B------:R-:W-:Y:S01]  /*7460*/  FMUL.FTZ R92, R92, R156.reuse ;  /* 0x0000009c5c5c7220 */ /* 0x080fe20000410000 */
[----:B------:R-:W-:Y:S01]  /*7470*/  LOP3.LUT R166, R166, 0xffff0000, RZ, 0xc0, !PT ;  /* 0xffff0000a6a67812 */ /* 0x000fe200078ec0ff */
[----:B------:R-:W-:Y:S01]  /*7480*/  FFMA.FTZ R93, R89, R55, R93 ;  /* 0x00000037595d7223 */ /* 0x000fe2000001005d */
[----:B------:R-:W-:Y:S02]  /*7490*/  IMAD.U32 R55, R46, 0x10000, RZ ;  /* 0x000100002e377824 */ /* 0x000fe400078e00ff */
[----:B------:R-:W-:Y:S01]  /*74a0*/  FFMA.FTZ R54, R88, R156, -R54 ;  /* 0x0000009c58367223 */ /* 0x000fe20000010836 */
[----:B------:R-:W-:Y:S01]  /*74b0*/  LOP3.LUT R46, R46, 0xffff0000, RZ, 0xc0, !PT ;  /* 0xffff00002e2e7812 */ /* 0x000fe200078ec0ff */
[----:B------:R-:W-:Y:S01]  /*74c0*/  FFMA.FTZ R92, R88, R47, R92 ;  /* 0x0000002f585c7223 */ /* 0x000fe2000001005c */
[----:B------:R-:W-:Y:S01]  /*74d0*/  FMUL.FTZ R47, R90, R52 ;  /* 0x000000345a2f7220 */ /* 0x000fe20000410000 */
[----:B------:R-:W-:Y:S01]  /*74e0*/  FMUL.FTZ R88, R94, R166 ;  /* 0x000000a65e587220 */ /* 0x000fe20000410000 */
[-C--:B------:R-:W-:Y:S01]  /*74f0*/  FMUL.FTZ R90, R90, R55.reuse ;  /* 0x000000375a5a7220 */ /* 0x080fe20000410000 */
[-C--:B------:R-:W-:Y:S01]  /*7500*/  FMUL.FTZ R94, R94, R46.reuse ;  /* 0x0000002e5e5e7220 */ /* 0x080fe20000410000 */
[----:B------:R-:W-:Y:S01]  /*7510*/  FFMA.FTZ R47, R160, R55, -R47 ;  /* 0x00000037a02f7223 */ /* 0x000fe2000001082f */
[----:B------:R-:W-:Y:S01]  /*7520*/  FFMA.FTZ R88, R162, R46, -R88 ;  /* 0x0000002ea2587223 */ /* 0x000fe20000010858 */
[----:B------:R-:W-:Y:S01]  /*7530*/  FFMA.FTZ R90, R160, R52, R90 ;  /* 0x00000034a05a7223 */ /* 0x000fe2000001005a */
        /* <DEDUP_REMOVED lines=8> */
[----:B------:R-:W-:Y:S02]  /*75c0*/  F2FP.BF16.F32.PACK_AB R47, R88, R47 ;  /* 0x0000002f582f723e */ /* 0x000fe400000010ff */
[----:B------:R-:W-:Y:S01]  /*75d0*/  F2FP.BF16.F32.PACK_AB R92, R92, R93 ;  /* 0x0000005d5c5c723e */ /* 0x000fe200000010ff */
[----:B------:R-:W-:Y:S01]  /*75e0*/  IMAD.MOV.U32 R88, RZ, RZ, R44 ;  /* 0x000000ffff587224 */ /* 0x000fe200078e002c */
[----:B------:R-:W-:Y:S01]  /*75f0*/  F2FP.BF16.F32.PACK_AB R94, R94, R90 ;  /* 0x0000005a5e5e723e */ /* 0x000fe200000010ff */
[----:B------:R-:W-:Y:S01]  /*7600*/  IMAD.MOV.U32 R93, RZ, RZ, R158 ;  /* 0x000000ffff5d7224 */ /* 0x000fe200078e009e */
[----:B------:R-:W-:Y:S01]  /*7610*/  F2FP.BF16.F32.PACK_AB R95, R95, R163 ;  /* 0x000000a35f5f723e */ /* 0x000fe200000010ff */
[----:B------:R-:W-:-:S07]  /*7620*/  IMAD.MOV.U32 R90, RZ, RZ, R47 ;  /* 0x000000ffff5a7224 */ /* 0x000fce00078e002f */
.L_x_2369:
[----:B------:R-:W-:Y:S05]  /*7630*/  BSYNC B3 ;  /* 0x0000000000037941 */ /* 0x000fea0003800000 */
.L_x_2368:
[----:B0-----:R0:W-:Y:S04]  /*7640*/  STG.E.128 desc[UR60][R136.64], R88 ;  /* 0x0000005888007986 */ /* 0x0011e8000c101d3c */
[----:B--2---:R0:W-:Y:S02]  /*7650*/  @!P5 STG.E.128 desc[UR60][R138.64], R92 ;  /* 0x0000005c8a00d986 */ /* 0x0041e4000c101d3c */
.L_x_2367:
[----:B------:R-:W-:Y:S05]  /*7660*/  BSYNC B2 ;  /* 0x0000000000027941 */ /* 0x000fea0003800000 */
.L_x_2366:
        /* <DEDUP_REMOVED lines=16> */
[----:B0-----:R-:W-:Y:S02]  /*7770*/  LEA R88, P6, R47, R118, 0x1 ;  /* 0x000000762f587211 */ /* 0x001fe400078c08ff */
[----:B------:R-:W-:-:S02]  /*7780*/  ISETP.NE.AND P0, PT, R52, RZ, PT ;  /* 0x000000ff3400720c */ /* 0x000fc40003f05270 */
[----:B------:R-:W-:Y:S02]  /*7790*/  LEA.HI.X R89, R47, R119, R46, 0x1, P6 ;  /* 0x000000772f597211 */ /* 0x000fe400030f0c2e */
[----:B------:R-:W-:Y:S02]  /*77a0*/  SHF.R.S32.HI R47, RZ, 0x1f, R44 ;  /* 0x0000001fff2f7819 */ /* 0x000fe4000001142c */
[----:B------:R-:W-:Y:S02]  /*77b0*/  @!P5 LEA R90, P6, R134, R118, 0x1 ;  /* 0x00000076865ad211 */ /* 0x000fe400078c08ff */
[----:B------:R-:W-:Y:S02]  /*77c0*/  LEA.HI R47, R47, R44, RZ, 0x3 ;  /* 0x0000002c2f2f7211 */ /* 0x000fe400078f18ff */
[----:B------:R-:W-:Y:S01]  /*77d0*/  LOP3.LUT R44, R45, 0x1c0, R234, 0xf8, !PT ;  /* 0x000001c02d2c7812 */ /* 0x000fe200078ef8ea */
[----:B------:R-:W-:Y:S01]  /*77e0*/  IMAD R45, R18, 0x5000, R142 ;  /* 0x00005000122d7824 */ /* 0x000fe200078e028e */
[----:B------:R-:W-:-:S02]  /*77f0*/  SHF.R.S32.HI R47, RZ, 0x3, R47 ;  /* 0x00000003ff2f7819 */ /* 0x000fc4000001142f */
[----:B------:R-:W-:Y:S01]  /*7800*/  LOP3.LUT R44, R44, R235, RZ, 0x3c, !PT ;  /* 0x000000eb2c2c7212 */ /* 0x000fe200078e3cff */
[----:B------:R-:W-:Y:S01]  /*7810*/  IMAD R45, R45, 0x2, R16 ;  /* 0x000000022d2d7824 */ /* 0x000fe200078e0210 */
[----:B------:R-:W-:Y:S01]  /*7820*/  @!P5 LEA.HI.X R91, R134, R119, R155, 0x1, P6 ;  /* 0x00000077865bd211 */ /* 0x000fe200030f0c9b */
[----:B------:R-:W-:Y:S01]  /*7830*/  IMAD R47, R47, 0x1400, R236 ;  /* 0x000014002f2f7824 */ /* 0x000fe200078e02ec */
[----:B------:R-:W-:-:S03]  /*7840*/  ISETP.GE.AND P6, PT, R19, R116, PT ;  /* 0x000000741300720c */ /* 0x000fc60003fc6270 */
[----:B------:R-:W-:-:S04]  /*7850*/  IMAD.IADD R47, R47, 0x1, R44 ;  /* 0x000000012f2f7824 */ /* 0x000fc800078e022c */
[----:B------:R-:W-:-:S04]  /*7860*/  IMAD R47, R18, 0x5000, R47 ;  /* 0x00005000122f7824 */ /* 0x000fc800078e022f */
[----:B------:R-:W-:Y:S02]  /*7870*/  IMAD R52, R47, 0x2, R16 ;  /* 0x000000022f347824 */ /* 0x000fe400078e0210 */
        /* <DEDUP_REMOVED lines=19> */
[----:B------:R-:W-:Y:S01]  /*79b0*/  LOP3.LUT R95, R53, 0xffff0000, RZ, 0xc0, !PT ;  /* 0xffff0000355f7812 */ /* 0x000fe200078ec0ff */
        /* <DEDUP_REMOVED lines=10> */
[----:B------:R-:W-:Y:S01]  /*7a60*/  IMAD.U32 R139, R50, 0x10000, RZ ;  /* 0x00010000328b7824 */ /* 0x000fe200078e00ff */
[----:B------:R-:W-:Y:S01]  /*7a70*/  PRMT R92, R178, 0x5432, R92 ;  /* 0x00005432b25c7816 */ /* 0x000fe2000000005c */
[-C--:B------:R-:W-:Y:S01]  /*7a80*/  FMUL.FTZ R95, R95, R41.reuse ;  /* 0x000000295f5f7220 */ /* 0x080fe20000410000 */
[----:B------:R-:W-:Y:S01]  /*7a90*/  LOP3.LUT R55, R55, 0xffff0000, RZ, 0xc0, !PT ;  /* 0xffff000037377812 */ /* 0x000fe200078ec0ff */
[----:B------:R-:W-:Y:S01]  /*7aa0*/  FFMA.FTZ R94, R51, R138, R94 ;  /* 0x0000008a335e7223 */ /* 0x000fe2000001005e */
[----:B------:R-:W-:Y:S01]  /*7ab0*/  LOP3.LUT R50, R50, 0xffff0000, RZ, 0xc0, !PT ;  /* 0xffff000032327812 */ /* 0x000fe200078ec0ff */
[----:B------:R-:W-:Y:S01]  /*7ac0*/  FFMA.FTZ R156, R93, R41, -R156 ;  /* 0x000000295d9c7223 */ /* 0x000fe2000001089c */
[----:B------:R-:W-:Y:S01]  /*7ad0*/  PRMT R43, R180, 0x5410, R43 ;  /* 0x00005410b42b7816 */ /* 0x000fe2000000002b */
[----:B------:R-:W-:-:S02]  /*7ae0*/  IMAD.U32 R51, R92, 0x10000, RZ ;  /* 0x000100005c337824 */ /* 0x000fc400078e00ff */
[----:B------:R-:W-:Y:S01]  /*7af0*/  FMUL.FTZ R41, R137, R139 ;  /* 0x0000008b89297220 */ /* 0x000fe20000410000 */
[----:B------:R-:W-:Y:S01]  /*7b00*/  PRMT R40, R181, 0x5432, R40 ;  /* 0x00005432b5287816 */ /* 0x000fe20000000028 */
[----:B------:R-:W-:Y:S01]  /*7b10*/  FFMA.FTZ R95, R93, R48, R95 ;  /* 0x000000305d5f7223 */ /* 0x000fe2000001005f */
[----:B------:R-:W-:Y:S01]  /*7b20*/  LOP3.LUT R47, R47, 0xffff0000, RZ, 0xc0, !PT ;  /* 0xffff00002f2f7812 */ /* 0x000fe200078ec0ff */
[----:B------:R-:W-:Y:S01]  /*7b30*/  FMUL.FTZ R93, R55, R50 ;  /* 0x00000032375d7220 */ /* 0x000fe20000410000 */
[----:B------:R-:W-:Y:S01]  /*7b40*/  LOP3.LUT R92, R92, 0xffff0000, RZ, 0xc0, !PT ;  /* 0xffff00005c5c7812 */ /* 0x000fe200078ec0ff */
[-C--:B------:R-:W-:Y:S01]  /*7b50*/  FMUL.FTZ R137, R137, R51.reuse ;  /* 0x0000003389897220 */ /* 0x080fe20000410000 */
        /* <DEDUP_REMOVED lines=47> */
[----:B------:R-:W-:Y:S01]  /*7e50*/  IMAD.MOV.U32 R46, RZ, RZ, R42 ;  /* 0x000000ffff2e7224 */ /* 0x000fe200078e002a */
[----:B------:R-:W-:-:S07]  /*7e60*/  F2FP.BF16.F32.PACK_AB R55, R55, R137 ;  /* 0x000000893737723e */ /* 0x000fce00000010ff */
.L_x_2371:
[----:B------:R-:W-:Y:S05]  /*7e70*/  BSYNC B2 ;  /* 0x0000000000027941 */ /* 0x000fea0003800000 */
.L_x_2370:
[----:B0-----:R3:W-:Y:S04]  /*7e80*/  STG.E.128 desc[UR60][R88.64], R44 ;  /* 0x0000002c58007986 */ /* 0x0017e8000c101d3c */
[----:B--2---:R3:W-:Y:S02]  /*7e90*/  @!P5 STG.E.128 desc[UR60][R90.64], R52 ;  /* 0x000000345a00d986 */ /* 0x0047e4000c101d3c */
.L_x_2365:
[----:B------:R-:W-:Y:S05]  /*7ea0*/  BSYNC B1 ;  /* 0x0000000000017941 */ /* 0x000fea0003800000 */
.L_x_2364:
        /* <DEDUP_REMOVED lines=27> */
[----:B------:R-:W-:Y:S01]  /*8060*/  @!P3 IADD3.X R41, R37, R54, R41, P5, P6 ;  /* 0x000000362529b210 */ /* 0x000fe20002fec429 */
[----:B------:R-:W-:Y:S01]  /*8070*/  IMAD.IADD R45, R43, 0x1, R42 ;  /* 0x000000012b2d7824 */ /* 0x000fe200078e022a */
[-C--:B------:R-:W-:Y:S01]  /*8080*/  LEA R50, P5, R44, R118.reuse, 0x1 ;  /* 0x000000762c327211 */ /* 0x080fe200078a08ff */
[C---:B------:R-:W-:Y:S02]  /*8090*/  IMAD R43, R18.reuse, 0x5000, R141 ;  /* 0x00005000122b7824 */ /* 0x040fe400078e028d */
        /* <DEDUP_REMOVED lines=25> */
[----:B------:R-:W-:Y:S01]  /*8230*/  IMAD.U32 R68, R95, 0x10000, RZ ;  /* 0x000100005f447824 */ /* 0x000fe200078e00ff */
[----:B------:R-:W-:Y:S01]  /*8240*/  SHF.R.U32.HI R63, RZ, 0x10, R63 ;  /* 0x00000010ff3f7819 */ /* 0x000fe2000001163f */
[----:B------:R-:W-:Y:S01]  /*8250*/  IMAD.U32 R71, R41, 0x10000, RZ ;  /* 0x0001000029477824 */ /* 0x000fe200078e00ff */
[----:B------:R-:W-:Y:S01]  /*8260*/  LOP3.LUT R90, R45, 0xffff0000, RZ, 0xc0, !PT ;  /* 0xffff00002d5a7812 */ /* 0x000fe200078ec0ff */
[----:B------:R-:W-:Y:S01]  /*8270*/  FMUL.FTZ R136, R89, R68 ;  /* 0x0000004459887220 */ /* 0x000fe20000410000 */
[----:B------:R-:W-:Y:S01]  /*8280*/  LOP3.LUT R95, R95, 0xffff0000, RZ, 0xc0, !PT ;  /* 0xffff00005f5f7812 */ /* 0x000fe200078ec0ff */
[-C--:B------:R-:W-:Y:S01]  /*8290*/  FMUL.FTZ R138, R89, R134.reuse ;  /* 0x00000086598a7220 */ /* 0x080fe20000410000 */
[----:B------:R-:W-:Y:S01]  /*82a0*/  PRMT R174, R174, 0x5410, R70 ;  /* 0x00005410aeae7816 */ /* 0x000fe20000000046 */
[----:B------:R-:W-:Y:S01]  /*82b0*/  FFMA.FTZ R70, R71, R134, -R136 ;  /* 0x0000008647467223 */ /* 0x000fe20000010888 */
[----:B------:R-:W-:Y:S01]  /*82c0*/  PRMT R63, R173, 0x5410, R63 ;  /* 0x00005410ad3f7816 */ /* 0x000fe2000000003f */
[----:B------:R-:W-:Y:S01]  /*82d0*/  FMUL.FTZ R135, R90, R95 ;  /* 0x0000005f5a877220 */ /* 0x000fe20000410000 */
[----:B------:R-:W-:Y:S01]  /*82e0*/  LOP3.LUT R88, R41, 0xffff0000, RZ, 0xc0, !PT ;  /* 0xffff000029587812 */ /* 0x000fe200078ec0ff */
[----:B------:R-:W-:Y:S01]  /*82f0*/  IMAD.U32 R134, R174, 0x10000, RZ ;  /* 0x00010000ae867824 */ /* 0x000fe200078e00ff */
[----:B------:R-:W-:Y:S01]  /*8300*/  LOP3.LUT R89, R60, 0xffff0000, RZ, 0xc0, !PT ;  /* 0xffff00003c597812 */ /* 0x000fe200078ec0ff */
[----:B------:R-:W-:-:S02]  /*8310*/  IMAD.U32 R60, R63, 0x10000, RZ ;  /* 0x000100003f3c7824 */ /* 0x000fc400078e00ff */
[----:B------:R-:W-:Y:S01]  /*8320*/  FFMA.FTZ R68, R71, R68, R138 ;  /* 0x0000004447447223 */ /* 0x000fe2000001008a */
[----:B------:R-:W-:Y:S01]  /*8330*/  PRMT R62, R176, 0x5432, R62 ;  /* 0x00005432b03e7816 */ /* 0x000fe2000000003e */
[----:B------:R-:W-:Y:S02]  /*8340*/  IMAD.U32 R45, R44, 0x10000, RZ ;  /* 0x000100002c2d7824 */ /* 0x000fe400078e00ff */
[-C--:B------:R-:W-:Y:S01]  /*8350*/  FFMA.FTZ R71, R88, R89.reuse, -R135 ;  /* 0x0000005958477223 */ /* 0x080fe20000010887 */
[----:B------:R-:W-:Y:S01]  /*8360*/  FMUL.FTZ R137, R90, R89 ;  /* 0x000000595a897220 */ /* 0x000fe20000410000 */
[----:B------:R-:W-:Y:S01]  /*8370*/  FMUL.FTZ R135, R93, R134 ;  /* 0x000000865d877220 */ /* 0x000fe20000410000 */
[----:B------:R-:W-:Y:S01]  /*8380*/  PRMT R55, R175, 0x5410, R55 ;  /* 0x00005410af377816 */ /* 0x000fe20000000037 */
[-C--:B------:R-:W-:Y:S01]  /*8390*/  FMUL.FTZ R93, R93, R60.reuse ;  /* 0x0000003c5d5d7220 */ /* 0x080fe20000410000 */
[----:B------:R-:W-:Y:S01]  /*83a0*/  FFMA.FTZ R89, R88, R95, R137 ;  /* 0x0000005f58597223 */ /* 0x000fe20000010089 */
[----:B------:R-:W-:Y:S01]  /*83b0*/  FFMA.FTZ R60, R92, R60, -R135 ;  /* 0x0000003c5c3c7223 */ /* 0x000fe20000010887 */
[----:B------:R-:W-:-:S02]  /*83c0*/  IMAD.U32 R88, R62, 0x10000, RZ ;  /* 0x000100003e587824 */ /* 0x000fc400078e00ff */
[----:B------:R-:W-:Y:S01]  /*83d0*/  FFMA.FTZ R92, R92, R134, R93 ;  /* 0x000000865c5c7223 */ /* 0x000fe2000001005d */
[----:B------:R-:W-:Y:S01]  /*83e0*/  LOP3.LUT R136, R63, 0xffff0000, RZ, 0xc0, !PT ;  /* 0xffff00003f887812 */ /* 0x000fe200078ec0ff */
[----:B------:R-:W-:Y:S01]  /*83f0*/  IMAD.U32 R134, R55, 0x10000, RZ ;  /* 0x0001000037867824 */ /* 0x000fe200078e00ff */
[----:B------:R-:W-:Y:S01]  /*8400*/  LOP3.LUT R44, R44, 0xffff0000, RZ, 0xc0, !PT ;  /* 0xffff00002c2c7812 */ /* 0x000fe200078ec0ff */
[----:B------:R-:W-:Y:S01]  /*8410*/  IMAD.U32 R41, R40, 0x10000, RZ ;  /* 0x0001000028297824 */ /* 0x000fe200078e00ff */
[----:B------:R-:W-:Y:S01]  /*8420*/  LOP3.LUT R63, R62, 0xffff0000, RZ, 0xc0, !PT ;  /* 0xffff00003e3f7812 */ /* 0x000fe200078ec0ff */
[----:B------:R-:W-:Y:S01]  /*8430*/  FMUL.FTZ R62, R45, R88 ;  /* 0x000000582d3e7220 */ /* 0x000fe20000410000 */
[----:B------:R-:W-:Y:S01]  /*8440*/  LOP3.LUT R55, R55, 0xffff0000, RZ, 0xc0, !PT ;  /* 0xffff000037377812 */ /* 0x000fe200078ec0ff */
[-C--:B------:R-:W-:Y:S01]  /*8450*/  FMUL.FTZ R93, R45, R134.reuse ;  /* 0x000000862d5d7220 */ /* 0x080fe20000410000 */
[----:B------:R-:W-:Y:S01]  /*8460*/  LOP3.LUT R40, R40, 0xffff0000, RZ, 0xc0, !PT ;  /* 0xffff000028287812 */ /* 0x000fe200078ec0ff */
[C---:B------:R-:W-:Y:S01]  /*8470*/  FMUL.FTZ R95, R44.reuse, R63 ;  /* 0x0000003f2c5f7220 */ /* 0x040fe20000410000 */
[----:B------:R-:W-:Y:S01]  /*8480*/  PRMT R69, R173, 0x5432, R69 ;  /* 0x00005432ad457816 */ /* 0x000fe20000000045 */
[----:B------:R-:W-:Y:S01]  /*8490*/  FFMA.FTZ R45, R41, R134, -R62 ;  /* 0x00000086292d7223 */ /* 0x000fe2000001083e */
[----:B------:R-:W-:Y:S01]  /*84a0*/  LOP3.LUT R47, R47, 0xffff0000, RZ, 0xc0, !PT ;  /* 0xffff00002f2f7812 */ /* 0x000fe200078ec0ff */
[----:B------:R-:W-:Y:S01]  /*84b0*/  FFMA.FTZ R41, R41, R88, R93 ;  /* 0x0000005829297223 */ /* 0x000fe2000001005d */
[----:B------:R-:W-:Y:S01]  /*84c0*/  PRMT R61, R175, 0x5432, R61 ;  /* 0x00005432af3d7816 */ /* 0x000fe2000000003d */
[-C--:B------:R-:W-:Y:S01]  /*84d0*/  FMUL.FTZ R93, R44, R55.reuse ;  /* 0x000000372c5d7220 */ /* 0x080fe20000410000 */
[----:B------:R-:W-:Y:S01]  /*84e0*/  LOP3.LUT R90, R174, 0xffff0000, RZ, 0xc0, !PT ;  /* 0xffff0000ae5a7812 */ /* 0x000fe200078ec0ff */
[----:B------:R-:W-:Y:S01]  /*84f0*/  FFMA.FTZ R44, R40, R55, -R95 ;  /* 0x00000037282c7223 */ /* 0x000fe2000001085f */
[----:B------:R-:W-:Y:S01]  /*8500*/  LOP3.LUT R43, R43, 0xffff0000, RZ, 0xc0, !PT ;  /* 0xffff00002b2b7812 */ /* 0x000fe200078ec0ff */
[----:B------:R-:W-:Y:S01]  /*8510*/  IMAD.U32 R62, R69, 0x10000, RZ ;  /* 0x00010000453e7824 */ /* 0x000fe200078e00ff */
[----:B------:R-:W-:Y:S01]  /*8520*/  LOP3.LUT R46, R46, 0xffff0000, RZ, 0xc0, !PT ;  /* 0xffff00002e2e7812 */ /* 0x000fe200078ec0ff */
[----:B------:R-:W-:Y:S01]  /*8530*/  FMUL.FTZ R138, R47, R90 ;  /* 0x0000005a2f8a7220 */ /* 0x000fe20000410000 */
[----:B------:R-:W-:Y:S01]  /*8540*/  IMAD.U32 R55, R61, 0x10000, RZ ;  /* 0x000100003d377824 */ /* 0x000fe200078e00ff */
[----:B------:R-:W-:Y:S01]  /*8550*/  LOP3.LUT R69, R69, 0xffff0000, RZ, 0xc0, !PT ;  /* 0xffff000045457812 */ /* 0x000fe200078ec0ff */
[-C--:B------:R-:W-:Y:S01]  /*8560*/  FMUL.FTZ R156, R47, R136.reuse ;  /* 0x000000882f9c7220 */ /* 0x080fe20000410000 */
[----:B------:R-:W-:Y:S01]  /*8570*/  LOP3.LUT R61, R61, 0xffff0000, RZ, 0xc0, !PT ;  /* 0xffff00003d3d7812 */ /* 0x000fe200078ec0ff */
[C---:B------:R-:W-:Y:S01]  /*8580*/  FFMA.FTZ R47, R43.reuse, R136, -R138 ;  /* 0x000000882b2f7223 */ /* 0x040fe2000001088a */
[----:B------:R-:W-:Y:S01]  /*8590*/  FFMA.FTZ R40, R40, R63, R93 ;  /* 0x0000003f28287223 */ /* 0x000fe2000001005d */
[----:B------:R-:W-:Y:S01]  /*85a0*/  LOP3.LUT R42, R42, 0xffff0000, RZ, 0xc0, !PT ;  /* 0xffff00002a2a7812 */ /* 0x000fe200078ec0ff */
[----:B------:R-:W-:Y:S01]  /*85b0*/  FFMA.FTZ R43, R43, R90, R156 ;  /* 0x0000005a2b2b7223 */ /* 0x000fe2000001009c */
[----:B------:R-:W-:Y:S01]  /*85c0*/  FMUL.FTZ R93, R46, R69 ;  /* 0x000000452e5d7220 */ /* 0x000fe20000410000 */
[C---:B------:R-:W-:Y:S01]  /*85d0*/  FMUL.FTZ R88, R94.reuse, R62 ;  /* 0x0000003e5e587220 */ /* 0x040fe20000410000 */
[----:B------:R-:W-:Y:S01]  /*85e0*/  FMUL.FTZ R63, R94, R55 ;  /* 0x000000375e3f7220 */ /* 0x000fe20000410000 */
[----:B------:R-:W-:Y:S01]  /*85f0*/  FMUL.FTZ R46, R46, R61 ;  /* 0x0000003d2e2e7220 */ /* 0x000fe20000410000 */
[----:B------:R-:W-:Y:S01]  /*8600*/  F2FP.BF16.F32.PACK_AB R47, R47, R60 ;  /* 0x0000003c2f2f723e */ /* 0x000fe200000010ff */
[C---:B------:R-:W-:Y:S01]  /*8610*/  FFMA.FTZ R88, R91.reuse, R55, -R88 ;  /* 0x000000375b587223 */ /* 0x040fe20000010858 */
[----:B------:R-:W-:Y:S01]  /*8620*/  F2FP.BF16.F32.PACK_AB R45, R44, R45 ;  /* 0x0000002d2c2d723e */ /* 0x000fe200000010ff */
        /* <DEDUP_REMOVED lines=12> */
[----:B------:R-:W-:Y:S02]  /*86f0*/  IMAD.MOV.U32 R45, RZ, RZ, R68 ;  /* 0x000000ffff2d7224 */ /* 0x000fe400078e0044 */
[----:B------:R-:W-:-:S07]  /*8700*/  IMAD.MOV.U32 R47, RZ, RZ, R92 ;  /* 0x000000ffff2f7224 */ /* 0x000fce00078e005c */
.L_x_2377:
[----:B------:R-:W-:Y:S05]  /*8710*/  BSYNC B3 ;  /* 0x0000000000037941 */ /* 0x000fea0003800000 */
.L_x_2376:
[----:B--2---:R2:W-:Y:S04]  /*8720*/  STG.E.128 desc[UR60][R50.64], R40 ;  /* 0x0000002832007986 */ /* 0x0045e8000c101d3c */
[----:B---3--:R2:W-:Y:S02]  /*8730*/  @!P3 STG.E.128 desc[UR60][R52.64], R44 ;  /* 0x0000002c3400b986 */ /* 0x0085e4000c101d3c */
.L_x_2375:
[----:B------:R-:W-:Y:S05]  /*8740*/  BSYNC B2 ;  /* 0x0000000000027941 */ /* 0x000fea0003800000 */
.L_x_2374:
        /* <DEDUP_REMOVED lines=20> */
[----:B------:R-:W-:-:S03]  /*8890*/  LEA R48, P5, R44, R118, 0x1 ;  /* 0x000000762c307211 */ /* 0x000fc600078a08ff */
[----:B------:R-:W-:Y:S01]  /*88a0*/  IMAD.IADD R43, R41, 0x1, R40 ;  /* 0x00000001292b7824 */ /* 0x000fe200078e0228 */
[-C--:B------:R-:W-:Y:S01]  /*88b0*/  LEA.HI.X R49, R44, R119.reuse, R45, 0x1, P5 ;  /* 0x000000772c317211 */ /* 0x080fe200028f0c2d */
[----:B------:R-:W-:Y:S01]  /*88c0*/  IMAD R41, R18, 0x5000, R140 ;  /* 0x0000500012297824 */ /* 0x000fe200078e028c */
[----:B------:R-:W-:Y:S01]  /*88d0*/  @!P3 LEA R50, P5, R42, R118, 0x1 ;  /* 0x000000762a32b211 */ /* 0x000fe200078a08ff */
[----:B------:R-:W-:Y:S02]  /*88e0*/  IMAD R43, R18, 0x5000, R43 ;  /* 0x00005000122b7824 */ /* 0x000fe400078e022b */
[----:B------:R-:W-:Y:S01]  /*88f0*/  IMAD R41, R41, 0x2, R16 ;  /* 0x0000000229297824 */ /* 0x000fe200078e0210 */
[----:B------:R-:W-:Y:S01]  /*8900*/  @!P3 LEA.HI.X R51, R42, R119, R54, 0x1, P5 ;  /* 0x000000772a33b211 */ /* 0x000fe200028f0c36 */
[----:B------:R-:W-:Y:S01]  /*8910*/  IMAD R44, R43, 0x2, R16 ;  /* 0x000000022b2c7824 */ /* 0x000fe200078e0210 */
[----:B------:R-:W-:-:S03]  /*8920*/  ISETP.GE.AND P5, PT, R19, R116, PT ;  /* 0x000000741300720c */ /* 0x000fc60003fa6270 */
[----:B------:R-:W2:Y:S04]  /*8930*/  LDS.128 R40, [R41+0x24400] ;  /* 0x0244000029287984 */ /* 0x000ea80000000c00 */
[----:B------:R-:W3:Y:S06]  /*8940*/  LDS.128 R44, [R44+0x24400] ;  /* 0x024400002c2c7984 */ /* 0x000eec0000000c00 */
[----:B------:R-:W-:Y:S05]  /*8950*/  @P5 BRA `(.L_x_2379) ;  /* 0x00000004006c5947 */ /* 0x000fea0003800000 */
[--C-:B------:R-:W-:Y:S01]  /*8960*/  SHF.R.U64 R69, R64, 0x10, R65.reuse ;  /* 0x0000001040457819 */ /* 0x100fe20000001241 */
[----:B---3--:R-:W-:Y:S01]  /*8970*/  IMAD.U32 R63, R47, 0x10000, RZ ;  /* 0x000100002f3f7824 */ /* 0x008fe200078e00ff */
[----:B------:R-:W-:Y:S01]  /*8980*/  SHF.R.U32.HI R65, RZ, 0x10, R65 ;  /* 0x00000010ff417819 */ /* 0x000fe20000011641 */
[----:B--2---:R-:W-:Y:S01]  /*8990*/  IMAD.U32 R60, R41, 0x10000, RZ ;  /* 0x00010000293c7824 */ /* 0x004fe200078e00ff */
[--C-:B0-----:R-:W-:Y:S02]  /*89a0*/  SHF.R.U64 R89, R56, 0x10, R57.reuse ;  /* 0x0000001038597819 */ /* 0x101fe40000001239 */
[----:B------:R-:W-:Y:S01]  /*89b0*/  SHF.R.U32.HI R71, RZ, 0x10, R57 ;  /* 0x00000010ff477819 */ /* 0x000fe20000011639 */
[----:B------:R-:W-:Y:S01]  /*89c0*/  IMAD.U32 R57, R45, 0x10000, RZ ;  /* 0x000100002d397824 */ /* 0x000fe200078e00ff */
[----:B------:R-:W-:Y:S02]  /*89d0*/  PRMT R64, R172, 0x5432, R65 ;  /* 0x00005432ac407816 */ /* 0x000fe40000000041 */
[--C-:B------:R-:W-:Y:S01]  /*89e0*/  SHF.R.U64 R68, R58, 0x10, R59.reuse ;  /* 0x000000103a447819 */ /* 0x100fe2000000123b */
[----:B------:R-:W-:Y:S01]  /*89f0*/  IMAD.U32 R58, R43, 0x10000, RZ ;  /* 0x000100002b3a7824 */ /* 0x000fe200078e00ff */
[----:B------:R-:W-:Y:S01]  /*8a00*/  SHF.R.U32.HI R62, RZ, 0x10, R59 ;  /* 0x00000010ff3e7819 */ /* 0x000fe2000001163b */
[----:B------:R-:W-:Y:S01]  /*8a10*/  IMAD.U32 R65, R64, 0x10000, RZ ;  /* 0x0001000040417824 */ /* 0x000fe200078e00ff */
[----:B------:R-:W-:-:S02]  /*8a20*/  PRMT R59, R170, 0x5410, R89 ;  /* 0x00005410aa3b7816 */ /* 0x000fc40000000059 */
[----:B------:R-:W-:Y:S02]  /*8a30*/  PRMT R170, R170, 0x5432, R71 ;  /* 0x00005432aaaa7816 */ /* 0x000fe40000000047 */
[----:B------:R-:W-:Y:S02]  /*8a40*/  LOP3.LUT R55, R47, 0xffff0000, RZ, 0xc0, !PT ;  /* 0xffff00002f377812 */ /* 0x000fe400078ec0ff */
[C---:B------:R-:W-:Y:S02]  /*8a50*/  PRMT R47, R169.reuse, 0x5410, R68 ;  /* 0x00005410a92f7816 */ /* 0x040fe40000000044 */
[--C-:B------:R-:W-:Y:S02]  /*8a60*/  SHF.R.U64 R54, R66, 0x10, R67.reuse ;  /* 0x0000001042367819 */ /* 0x100fe40000001243 */
[----:B------:R-:W-:Y:S01]  /*8a70*/  PRMT R169, R169, 0x5432, R62 ;  /* 0x00005432a9a97816 */ /* 0x000fe2000000003e */
[----:B------:R-:W-:Y:S01]  /*8a80*/  IMAD.U32 R62, R170, 0x10000, RZ ;  /* 0x00010000aa3e7824 */ /* 0x000fe200078e00ff */
[----:B------:R-:W-:Y:S01]  /*8a90*/  SHF.R.U32.HI R66, RZ, 0x10, R67 ;  /* 0x00000010ff427819 */ /* 0x000fe20000011643 */
[CC--:B------:R-:W-:Y:S01]  /*8aa0*/  FMUL.FTZ R67, R57.reuse, R65.reuse ;  /* 0x0000004139437220 */ /* 0x0c0fe20000410000 */
[----:B------:R-:W-:Y:S01]  /*8ab0*/  PRMT R172, R172, 0x5410, R69 ;  /* 0x00005410acac7816 */ /* 0x000fe20000000045 */
[-C--:B------:R-:W-:Y:S01]  /*8ac0*/  FMUL.FTZ R69, R57, R62.reuse ;  /* 0x0000003e39457220 */ /* 0x080fe20000410000 */
[C---:B------:R-:W-:Y:S01]  /*8ad0*/  PRMT R54, R171.reuse, 0x5410, R54 ;  /* 0x00005410ab367816 */ /* 0x040fe20000000036 */
[C---:B------:R-:W-:Y:S01]  /*8ae0*/  FFMA.FTZ R57, R60.reuse, R62, -R67 ;  /* 0x0000003e3c397223 */ /* 0x040fe20000010843 */
[----:B------:R-:W-:Y:S01]  /*8af0*/  PRMT R171, R171, 0x5432, R66 ;  /* 0x00005432abab7816 */ /* 0x000fe20000000042 */
[----:B------:R-:W-:Y:S01]  /*8b00*/  FFMA.FTZ R60, R60, R65, R69 ;  /* 0x000000413c3c7223 */ /* 0x000fe20000010045 */
[----:B------:R-:W-:-:S02]  /*8b10*/  LOP3.LUT R61, R45, 0xffff0000, RZ, 0xc0, !PT ;  /* 0xffff00002d3d7812 */ /* 0x000fc400078ec0ff */
[----:B------:R-:W-:Y:S01]  /*8b20*/  LOP3.LUT R66, R64, 0xffff0000, RZ, 0xc0, !PT ;  /* 0xffff000040427812 */ /* 0x000fe200078ec0ff */
[----:B------:R-:W-:Y:S01]  /*8b30*/  IMAD.U32 R67, R171, 0x10000, RZ ;  /* 0x00010000ab437824 */ /* 0x000fe200078e00ff */
[----:B------:R-:W-:Y:S01]  /*8b40*/  LOP3.LUT R62, R170, 0xffff0000, RZ, 0xc0, !PT ;  /* 0xffff0000aa3e7812 */ /* 0x000fe200078ec0ff */
[----:B------:R-:W-:Y:S01]  /*8b50*/  IMAD.U32 R64, R169, 0x10000, RZ ;  /* 0x00010000a9407824 */ /* 0x000fe200078e00ff */
[----:B------:R-:W-:Y:S01]  /*8b60*/  LOP3.LUT R56, R41, 0xffff0000, RZ, 0xc0, !PT ;  /* 0xffff000029387812 */ /* 0x000fe200078ec0ff */
[----:B------:R-:W-:Y:S01]  /*8b70*/  FMUL.FTZ R71, R61, R66 ;  /* 0x000000423d477220 */ /* 0x000fe20000410000 */
[-C--:B------:R-:W-:Y:S01]  /*8b80*/  FMUL.FTZ R65, R63, R67.reuse ;  /* 0x000000433f417220 */ /* 0x080fe20000410000 */
[----:B------:R-:W-:Y:S01]  /*8b90*/  FMUL.FTZ R61, R61, R62 ;  /* 0x0000003e3d3d7220 */ /* 0x000fe20000410000 */
[----:B------:R-:W-:Y:S01]  /*8ba0*/  LOP3.LUT R70, R171, 0xffff0000, RZ, 0xc0, !PT ;  /* 0xffff0000ab467812 */ /* 0x000fe200078ec0ff */
[----:B------:R-:W-:Y:S01]  /*8bb0*/  FMUL.FTZ R68, R63, R64 ;  /* 0x000000403f447220 */ /* 0x000fe20000410000 */
[C---:B------:R-:W-:Y:S01]  /*8bc0*/  FFMA.FTZ R62, R56.reuse, R62, -R71 ;  /* 0x0000003e383e7223 */ /* 0x040fe20000010847 */
[----:B------:R-:W-:Y:S01]  /*8bd0*/  FFMA.FTZ R61, R56, R66, R61 ;  /* 0x00000042383d7223 */ /* 0x000fe2000001003d */
[----:B------:R-:W-:Y:S01]  /*8be0*/  LOP3.LUT R66, R169, 0xffff0000, RZ, 0xc0, !PT ;  /* 0xffff0000a9427812 */ /* 0x000fe200078ec0ff */
[C---:B------:R-:W-:Y:S01]  /*8bf0*/  FFMA.FTZ R56, R58.reuse, R64, -R65 ;  /* 0x000000403a387223 */ /* 0x040fe20000010841 */
[----:B------:R-:W-:Y:S01]  /*8c00*/  LOP3.LUT R53, R43, 0xffff0000, RZ, 0xc0, !PT ;  /* 0xffff00002b357812 */ /* 0x000fe200078ec0ff */
[----:B------:R-:W-:Y:S01]  /*8c10*/  FFMA.FTZ R58, R58, R67, R68 ;  /* 0x000000433a3a7223 */ /* 0x000fe20000010044 */
[C---:B------:R-:W-:Y:S01]  /*8c20*/  SHF.L.U32 R45, R44.reuse, 0x10, RZ ;  /* 0x000000102c2d7819 */ /* 0x040fe200000006ff */
[C---:B------:R-:W-:Y:S01]  /*8c30*/  FMUL.FTZ R88, R55.reuse, R70 ;  /* 0x0000004637587220 */ /* 0x040fe20000410000 */
[----:B------:R-:W-:Y:S01]  /*8c40*/  FMUL.FTZ R90, R55, R66 ;  /* 0x00000042375a7220 */ /* 0x000fe20000410000 */
[----:B------:R-:W-:Y:S01]  /*8c50*/  LOP3.LUT R52, R44, 0xffff0000, RZ, 0xc0, !PT ;  /* 0xffff00002c347812 */ /* 0x000fe200078ec0ff */
[C---:B------:R-:W-:Y:S01]  /*8c60*/  IMAD.U32 R68, R172.reuse, 0x10000, RZ ;  /* 0x00010000ac447824 */ /* 0x040fe200078e00ff */
[----:B------:R-:W-:Y:S01]  /*8c70*/  LOP3.LUT R55, R172, 0xffff0000, RZ, 0xc0, !PT ;  /* 0xffff0000ac377812 */ /* 0x000fe200078ec0ff */
[----:B------:R-:W-:-:S02]  /*8c80*/  IMAD.U32 R64, R59, 0x10000, RZ ;  /* 0x000100003b407824 */ /* 0x000fc400078e00ff */
[----:B------:R-:W-:Y:S01]  /*8c90*/  FFMA.FTZ R65, R53, R66, -R88 ;  /* 0x0000004235417223 */ /* 0x000fe20000010858 */
[C---:B------:R-:W-:Y:S01]  /*8ca0*/  IMAD.U32 R41, R40.reuse, 0x10000, RZ ;  /* 0x0001000028297824 */ /* 0x040fe200078e00ff */
[----:B------:R-:W-:Y:S01]  /*8cb0*/  LOP3.LUT R59, R59, 0xffff0000, RZ, 0xc0, !PT ;  /* 0xffff00003b3b7812 */ /* 0x000fe200078ec0ff */
[----:B------:R-:W-:Y:S01]  /*8cc0*/  FMUL.FTZ R66, R45, R68 ;  /* 0x000000442d427220 */ /* 0x000fe20000410000 */
[----:B------:R-:W-:Y:S01]  /*8cd0*/  LOP3.LUT R40, R40, 0xffff0000, RZ, 0xc0, !PT ;  /* 0xffff000028287812 */ /* 0x000fe200078ec0ff */
[----:B------:R-:W-:Y:S01]  /*8ce0*/  FFMA.FTZ R67, R53, R70, R90 ;  /* 0x0000004635437223 */ /* 0x000fe2000001005a */
[----:B------:R-:W-:Y:S01]  /*8cf0*/  FMUL.FTZ R45, R45, R64 ;  /* 0x000000402d2d7220 */ /* 0x000fe20000410000 */
[----:B------:R-:W-:Y:S01]  /*8d00*/  FMUL.FTZ R53, R52, R55 ;  /* 0x0000003734357220 */ /* 0x000fe20000410000 */
[C---:B------:R-:W-:Y:S01]  /*8d10*/  IMAD.U32 R43, R42.reuse, 0x10000, RZ ;  /* 0x000100002a2b7824 */ /* 0x040fe200078e00ff */
[----:B------:R-:W-:Y:S01]  /*8d20*/  LOP3.LUT R44, R42, 0xffff0000, RZ, 0xc0, !PT ;  /* 0xffff00002a2c7812 */ /* 0x000fe200078ec0ff */
[----:B------:R-:W-:Y:S01]  /*8d30*/  FMUL.FTZ R63, R52, R59 ;  /* 0x0000003b343f7220 */ /* 0x000fe20000410000 */
[----:B------:R-:W-:-:S02]  /*8d40*/  IMAD.U32 R42, R46, 0x10000, RZ ;  /* 0x000100002e2a7824 */ /* 0x000fc400078e00ff */
[C---:B------:R-:W-:Y:S01]  /*8d50*/  FFMA.FTZ R66, R41.reuse, R64, -R66 ;  /* 0x0000004029427223 */ /* 0x040fe20000010842 */
[----:B------:R-:W-:Y:S01]  /*8d60*/  FFMA.FTZ R68, R41, R68, R45 ;  /* 0x0000004429447223 */ /* 0x000fe2000001002d */
[----:B------:R-:W-:Y:S01]  /*8d70*/  FFMA.FTZ R59, R40, R59, -R53 ;  /* 0x0000003b283b7223 */ /* 0x000fe20000010835 */
[----:B------:R-:W-:Y:S01]  /*8d80*/  LOP3.LUT R46, R46, 0xffff0000, RZ, 0xc0, !PT ;  /* 0xffff00002e2e7812 */ /* 0x000fe200078ec0ff */
[C---:B------:R-:W-:Y:S01]  /*8d90*/  IMAD.U32 R41, R47.reuse, 0x10000, RZ ;  /* 0x000100002f297824 */ /* 0x040fe200078e00ff */
[C---:B------:R-:W-:Y:S01]  /*8da0*/  LOP3.LUT R53, R54.reuse, 0xffff0000, RZ, 0xc0, !PT ;  /* 0xffff000036357812 */ /* 0x040fe200078ec0ff */
[----:B------:R-:W-:Y:S01]  /*8db0*/  IMAD.U32 R45, R54, 0x10000, RZ ;  /* 0x00010000362d7824 */ /* 0x000fe200078e00ff */
[----:B------:R-:W-:Y:S01]  /*8dc0*/  LOP3.LUT R47, R47, 0xffff0000, RZ, 0xc0, !PT ;  /* 0xffff00002f2f7812 */ /* 0x000fe200078ec0ff */
[----:B------:R-:W-:Y:S01]  /*8dd0*/  FFMA.FTZ R63, R40, R55, R63 ;  /* 0x00000037283f7223 */ /* 0x000fe2000001003f */
[----:B------:R-:W-:Y:S01]  /*8de0*/  F2FP.BF16.F32.PACK_AB R66, R59, R66 ;  /* 0x000000423b42723e */ /* 0x000fe200000010ff */
[----:B------:R-:W-:Y:S01]  /*8df0*/  FMUL.FTZ R40, R42, R45 ;  /* 0x0000002d2a287220 */ /* 0x000fe20000410000 */
[----:B------:R-:W-:Y:S01]  /*8e00*/  FMUL.FTZ R55, R46, R53 ;  /* 0x000000352e377220 */ /* 0x000fe20000410000 */
[----:B------:R-:W-:Y:S01]  /*8e10*/  FMUL.FTZ R42, R42, R41 ;  /* 0x000000292a2a7220 */ /* 0x000fe20000410000 */
[----:B------:R-:W-:Y:S01]  /*8e20*/  FMUL.FTZ R46, R46, R47 ;  /* 0x0000002f2e2e7220 */ /* 0x000fe20000410000 */
[C---:B------:R-:W-:Y:S01]  /*8e30*/  FFMA.FTZ R40, R43.reuse, R41, -R40 ;  /* 0x000000292b287223 */ /* 0x040fe20000010828 */
[C---:B------:R-:W-:Y:S01]  /*8e40*/  FFMA.FTZ R55, R44.reuse, R47, -R55 ;  /* 0x0000002f2c377223 */ /* 0x040fe20000010837 */
[----:B------:R-:W-:Y:S01]  /*8e50*/  FFMA.FTZ R42, R43, R45, R42 ;  /* 0x0000002d2b2a7223 */ /* 0x000fe2000001002a */
[----:B------:R-:W-:Y:S01]  /*8e60*/  FFMA.FTZ R53, R44, R53, R46 ;  /* 0x000000352c357223 */ /* 0x000fe2000001002e */
[----:B------:R-:W-:-:S02]  /*8e70*/  F2FP.BF16.F32.PACK_AB R41, R62, R57 ;  /* 0x000000393e29723e */ /* 0x000fc400000010ff */
[----:B------:R-:W-:Y:S01]  /*8e80*/  F2FP.BF16.F32.PACK_AB R46, R55, R40 ;  /* 0x00000028372e723e */ /* 0x000fe200000010ff */
[----:B------:R-:W-:Y:S01]  /*8e90*/  IMAD.MOV.U32 R40, RZ, RZ, R66 ;  /* 0x000000ffff287224 */ /* 0x000fe200078e0042 */
[----:B------:R-:W-:Y:S02]  /*8ea0*/  F2FP.BF16.F32.PACK_AB R52, R53, R42 ;  /* 0x0000002a3534723e */ /* 0x000fe400000010ff */
[----:B------:R-:W-:Y:S01]  /*8eb0*/  F2FP.BF16.F32.PACK_AB R43, R65, R56 ;  /* 0x00000038412b723e */ /* 0x000fe200000010ff */
[----:B------:R-:W-:Y:S01]  /*8ec0*/  IMAD.MOV.U32 R42, RZ, RZ, R46 ;  /* 0x000000ffff2a7224 */ /* 0x000fe200078e002e */
[----:B------:R-:W-:Y:S01]  /*8ed0*/  F2FP.BF16.F32.PACK_AB R45, R61, R60 ;  /* 0x0000003c3d2d723e */ /* 0x000fe200000010ff */
[----:B------:R-:W-:Y:S01]  /*8ee0*/  IMAD.MOV.U32 R46, RZ, RZ, R52 ;  /* 0x000000ffff2e7224 */ /* 0x000fe200078e0034 */
[----:B------:R-:W-:Y:S02]  /*8ef0*/  F2FP.BF16.F32.PACK_AB R47, R67, R58 ;  /* 0x0000003a432f723e */ /* 0x000fe400000010ff */
[----:B------:R-:W-:-:S07]  /*8f00*/  F2FP.BF16.F32.PACK_AB R44, R63, R68 ;  /* 0x000000443f2c723e */ /* 0x000fce00000010ff */
.L_x_2379:
[----:B------:R-:W-:Y:S05]  /*8f10*/  BSYNC B2 ;  /* 0x0000000000027941 */ /* 0x000fea0003800000 */
.L_x_2378:
[----:B--2---:R4:W-:Y:S04]  /*8f20*/  STG.E.128 desc[UR60][R48.64], R40 ;  /* 0x0000002830007986 */ /* 0x0049e8000c101d3c */
[----:B---3--:R4:W-:Y:S02]  /*8f30*/  @!P3 STG.E.128 desc[UR60][R50.64], R44 ;  /* 0x0000002c3200b986 */ /* 0x0089e4000c101d3c */
.L_x_2373:
[----:B------:R-:W-:Y:S05]  /*8f40*/  BSYNC B1 ;  /* 0x0000000000017941 */ /* 0x000fea0003800000 */
.L_x_2372:
[----:B--2-4-:R-:W2:Y:S01]  /*8f50*/  LDL R40, [R1+0x6c] ;  /* 0x00006c0001287983 */ /* 0x014ea20000100800 */
[----:B------:R-:W-:-:S04]  /*8f60*/  IMAD.WIDE.U32 R124, R220, R122, R124 ;  /* 0x0000007adc7c7225 */ /* 0x000fc800078e007c */
[----:B--2---:R-:W-:-:S04]  /*8f70*/  IMAD R40, R40, R122, RZ ;  /* 0x0000007a28287224 */ /* 0x004fc800078e02ff */
        /* <DEDUP_REMOVED lines=26> */
[--C-:B------:R-:W-:Y:S02]  /*9120*/  IMAD R41, R41, 0x2, R16.reuse ;  /* 0x0000000229297824 */ /* 0x100fe400078e0210 */
[----:B------:R-:W-:Y:S01]  /*9130*/  IMAD R44, R43, 0x2, R16 ;  /* 0x000000022b2c7824 */ /* 0x000fe200078e0210 */
[--C-:B------:R-:W-:Y:S02]  /*9140*/  @!P3 SHF.R.S32.HI R54, RZ, 0x1f, R51.reuse ;  /* 0x0000001fff36b819 */ /* 0x100fe40000011433 */
[----:B------:R-:W-:Y:S01]  /*9150*/  @!P3 IADD3 R51, P4, P5, R38, R124, R51 ;  /* 0x0000007c2633b210 */ /* 0x000fe20007d9e033 */
[----:B------:R-:W2:Y:S03]  /*9160*/  LDS.128 R40, [R41+0x24400] ;  /* 0x0244000029287984 */ /* 0x000ea60000000c00 */
[----:B------:R-:W-:Y:S01]  /*9170*/  @!P3 IADD3.X R54, R37, R52, R54, P4, P5 ;  /* 0x000000342536b210 */ /* 0x000fe200027ea436 */
[----:B------:R-:W3:Y:S01]  /*9180*/  LDS.128 R44, [R44+0x24400] ;  /* 0x024400002c2c7984 */ /* 0x000ee20000000c00 */
[----:B------:R-:W-:-:S02]  /*9190*/  ISETP.GE.AND P5, PT, R17, R116, PT ;  /* 0x000000741100720c */ /* 0x000fc40003fa6270 */
[----:B------:R-:W-:-:S04]  /*91a0*/  @!P3 LEA R50, P4, R51, R118, 0x1 ;  /* 0x000000763332b211 */ /* 0x000fc800078808ff */
[----:B------:R-:W-:-:S07]  /*91b0*/  @!P3 LEA.HI.X R51, R51, R119, R54, 0x1, P4 ;  /* 0x000000773333b211 */ /* 0x000fce00020f0c36 */
[----:B------:R-:W-:Y:S05]  /*91c0*/  @P5 BRA `(.L_x_2383) ;  /* 0x0000000400685947 */ /* 0x000fea0003800000 */
[----:B------:R-:W-:Y:S01]  /*91d0*/  SHF.R.U64 R62, R76, 0x10, R77 ;  /* 0x000000104c3e7819 */ /* 0x000fe2000000124d */
[----:B---3--:R-:W-:Y:S01]  /*91e0*/  IMAD.U32 R59, R45, 0x10000, RZ ;  /* 0x000100002d3b7824 */ /* 0x008fe200078e00ff */
[----:B------:R-:W-:Y:S01]  /*91f0*/  SHF.R.U64 R63, R84, 0x10, R85 ;  /* 0x00000010543f7819 */ /* 0x000fe20000001255 */
[----:B--2---:R-:W-:Y:S01]  /*9200*/  IMAD.U32 R56, R41, 0x10000, RZ ;  /* 0x0001000029387824 */ /* 0x004fe200078e00ff */
[----:B------:R-:W-:Y:S01]  /*9210*/  SHF.R.U32.HI R76, RZ, 0x10, R77 ;  /* 0x00000010ff4c7819 */ /* 0x000fe2000001164d */
[----:B------:R-:W-:Y:S01]  /*9220*/  IMAD.U32 R61, R47, 0x10000, RZ ;  /* 0x000100002f3d7824 */ /* 0x000fe200078e00ff */
[----:B------:R-:W-:Y:S01]  /*9230*/  SHF.R.U32.HI R85, RZ, 0x10, R85 ;  /* 0x00000010ff557819 */ /* 0x000fe20000011655 */
[----:B------:R-:W-:Y:S01]  /*9240*/  IMAD.U32 R58, R43, 0x10000, RZ ;  /* 0x000100002b3a7824 */ /* 0x000fe200078e00ff */
[C---:B------:R-:W-:Y:S01]  /*9250*/  PRMT R62, R153.reuse, 0x5410, R62 ;  /* 0x00005410993e7816 */ /* 0x040fe2000000003e */
[----:B------:R-:W-:Y:S01]  /*9260*/  IMAD.U32 R54, R44, 0x10000, RZ ;  /* 0x000100002c367824 */ /* 0x000fe200078e00ff */
[----:B------:R-:W-:Y:S01]  /*9270*/  SHF.R.U64 R65, R78, 0x10, R79 ;  /* 0x000000104e417819 */ /* 0x000fe2000000124f */
[----:B------:R-:W-:Y:S01]  /*9280*/  IMAD.U32 R53, R40, 0x10000, RZ ;  /* 0x0001000028357824 */ /* 0x000fe200078e00ff */
[----:B------:R-:W-:-:S02]  /*9290*/  PRMT R153, R153, 0x5432, R76 ;  /* 0x0000543299997816 */ /* 0x000fc4000000004c */
[----:B------:R-:W-:Y:S02]  /*92a0*/  PRMT R64, R168, 0x5432, R85 ;  /* 0x00005432a8407816 */ /* 0x000fe40000000055 */
[----:B------:R-:W-:Y:S02]  /*92b0*/  LOP3.LUT R60, R45, 0xffff0000, RZ, 0xc0, !PT ;  /* 0xffff00002d3c7812 */ /* 0x000fe400078ec0ff */
[----:B------:R-:W-:Y:S02]  /*92c0*/  SHF.R.U64 R67, R86, 0x10, R87 ;  /* 0x0000001056437819 */ /* 0x000fe40000001257 */
[----:B------:R-:W-:Y:S01]  /*92d0*/  PRMT R45, R152, 0x5410, R65 ;  /* 0x00005410982d7816 */ /* 0x000fe20000000041 */
[----:B------:R-:W-:Y:S01]  /*92e0*/  IMAD.U32 R65, R64, 0x10000, RZ ;  /* 0x0001000040417824 */ /* 0x000fe200078e00ff */
[----:B------:R-:W-:Y:S01]  /*92f0*/  PRMT R168, R168, 0x5410, R63 ;  /* 0x00005410a8a87816 */ /* 0x000fe2000000003f */
[----:B------:R-:W-:Y:S01]  /*9300*/  IMAD.U32 R63, R153, 0x10000, RZ ;  /* 0x00010000993f7824 */ /* 0x000fe200078e00ff */
[----:B------:R-:W-:-:S02]  /*9310*/  SHF.R.U32.HI R79, RZ, 0x10, R79 ;  /* 0x00000010ff4f7819 */ /* 0x000fc4000001164f */
[----:B------:R-:W-:Y:S01]  /*9320*/  SHF.R.U32.HI R87, RZ, 0x10, R87 ;  /* 0x00000010ff577819 */ /* 0x000fe20000011657 */
[C---:B------:R-:W-:Y:S01]  /*9330*/  FMUL.FTZ R69, R59.reuse, R63 ;  /* 0x0000003f3b457220 */ /* 0x040fe20000410000 */
[----:B------:R-:W-:Y:S01]  /*9340*/  PRMT R66, R154, 0x5410, R67 ;  /* 0x000054109a427816 */ /* 0x000fe20000000043 */
[-C--:B------:R-:W-:Y:S01]  /*9350*/  FMUL.FTZ R67, R59, R65.reuse ;  /* 0x000000413b437220 */ /* 0x080fe20000410000 */
[----:B------:R-:W-:Y:S01]  /*9360*/  PRMT R152, R152, 0x5432, R79 ;  /* 0x0000543298987816 */ /* 0x000fe2000000004f */
[----:B------:R-:W-:Y:S01]  /*9370*/  FFMA.FTZ R69, R56, R65, R69 ;  /* 0x0000004138457223 */ /* 0x000fe20000010045 */
[----:B------:R-:W-:Y:S01]  /*9380*/  PRMT R154, R154, 0x5432, R87 ;  /* 0x000054329a9a7816 */ /* 0x000fe20000000057 */
[----:B------:R-:W-:Y:S01]  /*9390*/  FFMA.FTZ R67, R56, R63, -R67 ;  /* 0x0000003f38437223 */ /* 0x000fe20000010843 */
[----:B------:R-:W-:Y:S01]  /*93a0*/  LOP3.LUT R64, R64, 0xffff0000, RZ, 0xc0, !PT ;  /* 0xffff000040407812 */ /* 0x000fe200078ec0ff */
[----:B------:R-:W-:Y:S01]  /*93b0*/  IMAD.U32 R56, R152, 0x10000, RZ ;  /* 0x0001000098387824 */ /* 0x000fe200078e00ff */
[----:B------:R-:W-:Y:S01]  /*93c0*/  LOP3.LUT R153, R153, 0xffff0000, RZ, 0xc0, !PT ;  /* 0xffff000099997812 */ /* 0x000fe200078ec0ff */
[----:B------:R-:W-:Y:S01]  /*93d0*/  IMAD.U32 R59, R154, 0x10000, RZ ;  /* 0x000100009a3b7824 */ /* 0x000fe200078e00ff */
[----:B------:R-:W-:Y:S01]  /*93e0*/  LOP3.LUT R57, R41, 0xffff0000, RZ, 0xc0, !PT ;  /* 0xffff000029397812 */ /* 0x000fe200078ec0ff */
[----:B------:R-:W-:Y:S01]  /*93f0*/  FMUL.FTZ R68, R60, R64 ;  /* 0x000000403c447220 */ /* 0x000fe20000410000 */
[----:B------:R-:W-:Y:S01]  /*9400*/  LOP3.LUT R47, R47, 0xffff0000, RZ, 0xc0, !PT ;  /* 0xffff00002f2f7812 */ /* 0x000fe200078ec0ff */
[C---:B------:R-:W-:Y:S01]  /*9410*/  FMUL.FTZ R63, R61.reuse, R59 ;  /* 0x0000003b3d3f7220 */ /* 0x040fe20000410000 */
[----:B------:R-:W-:Y:S01]  /*9420*/  LOP3.LUT R154, R154, 0xffff0000, RZ, 0xc0, !PT ;  /* 0xffff00009a9a7812 */ /* 0x000fe200078ec0ff */
[-C--:B------:R-:W-:Y:S01]  /*9430*/  FMUL.FTZ R70, R61, R56.reuse ;  /* 0x000000383d467220 */ /* 0x080fe20000410000 */
[----:B------:R-:W-:Y:S01]  /*9440*/  FMUL.FTZ R60, R60, R153 ;  /* 0x000000993c3c7220 */ /* 0x000fe20000410000 */
[----:B------:R-:W-:Y:S01]  /*9450*/  LOP3.LUT R152, R152, 0xffff0000, RZ, 0xc0, !PT ;  /* 0xffff000098987812 */ /* 0x000fe200078ec0ff */
[C---:B------:R-:W-:Y:S01]  /*9460*/  FFMA.FTZ R63, R58.reuse, R56, -R63 ;  /* 0x000000383a3f7223 */ /* 0x040fe2000001083f */
[----:B------:R-:W-:Y:S01]  /*9470*/  LOP3.LUT R55, R43, 0xffff0000, RZ, 0xc0, !PT ;  /* 0xffff00002b377812 */ /* 0x000fe200078ec0ff */
[----:B------:R-:W-:Y:S01]  /*9480*/  FFMA.FTZ R70, R58, R59, R70 ;  /* 0x0000003b3a467223 */ /* 0x000fe20000010046 */
[C---:B------:R-:W-:Y:S01]  /*9490*/  FFMA.FTZ R68, R57.reuse, R153, -R68 ;  /* 0x0000009939447223 */ /* 0x040fe20000010844 */
[----:B------:R-:W-:Y:S01]  /*94a0*/  FFMA.FTZ R60, R57, R64, R60 ;  /* 0x00000040393c7223 */ /* 0x000fe2000001003c */
[----:B------:R-:W-:Y:S01]  /*94b0*/  FMUL.FTZ R58, R47, R154 ;  /* 0x0000009a2f3a7220 */ /* 0x000fe20000410000 */
[----:B------:R-:W-:Y:S01]  /*94c0*/  IMAD.U32 R57, R168, 0x10000, RZ ;  /* 0x00010000a8397824 */ /* 0x000fe200078e00ff */
[----:B------:R-:W-:Y:S01]  /*94d0*/  LOP3.LUT R44, R44, 0xffff0000, RZ, 0xc0, !PT ;  /* 0xffff00002c2c7812 */ /* 0x000fe200078ec0ff */
[----:B------:R-:W-:-:S02]  /*94e0*/  IMAD.U32 R56, R62, 0x10000, RZ ;  /* 0x000100003e387824 */ /* 0x000fc400078e00ff */
[-C--:B------:R-:W-:Y:S01]  /*94f0*/  FMUL.FTZ R64, R47, R152.reuse ;  /* 0x000000982f407220 */ /* 0x080fe20000410000 */
[----:B------:R-:W-:Y:S01]  /*9500*/  LOP3.LUT R59, R168, 0xffff0000, RZ, 0xc0, !PT ;  /* 0xffff0000a83b7812 */ /* 0x000fe200078ec0ff */
[C---:B------:R-:W-:Y:S01]  /*9510*/  FFMA.FTZ R152, R55.reuse, R152, -R58 ;  /* 0x0000009837987223 */ /* 0x040fe2000001083a */
[----:B------:R-:W-:Y:S01]  /*9520*/  FMUL.FTZ R58, R54, R57 ;  /* 0x00000039363a7220 */ /* 0x000fe20000410000 */
[----:B------:R-:W-:Y:S01]  /*9530*/  LOP3.LUT R40, R40, 0xffff0000, RZ, 0xc0, !PT ;  /* 0xffff000028287812 */ /* 0x000fe200078ec0ff */
[----:B------:R-:W-:Y:S01]  /*9540*/  FMUL.FTZ R54, R54, R56 ;  /* 0x0000003836367220 */ /* 0x000fe20000410000 */
[----:B------:R-:W-:Y:S01]  /*9550*/  LOP3.LUT R47, R62, 0xffff0000, RZ, 0xc0, !PT ;  /* 0xffff00003e2f7812 */ /* 0x000fe200078ec0ff */
[----:B------:R-:W-:Y:S01]  /*9560*/  FFMA.FTZ R61, R55, R154, R64 ;  /* 0x0000009a373d7223 */ /* 0x000fe20000010040 */
[----:B------:R-:W-:Y:S01]  /*9570*/  FMUL.FTZ R55, R44, R59 ;  /* 0x0000003b2c377220 */ /* 0x000fe20000410000 */
[C---:B------:R-:W-:Y:S01]  /*9580*/  FFMA.FTZ R58, R53.reuse, R56, -R58 ;  /* 0x00000038353a7223 */ /* 0x040fe2000001083a */
[----:B------:R-:W-:Y:S01]  /*9590*/  FFMA.FTZ R53, R53, R57, R54 ;  /* 0x0000003935357223 */ /* 0x000fe20000010036 */
[----:B------:R-:W-:-:S02]  /*95a0*/  IMAD.U32 R43, R46, 0x10000, RZ ;  /* 0x000100002e2b7824 */ /* 0x000fc400078e00ff */
[-C--:B------:R-:W-:Y:S01]  /*95b0*/  FMUL.FTZ R57, R44, R47.reuse ;  /* 0x0000002f2c397220 */ /* 0x080fe20000410000 */
[----:B------:R-:W-:Y:S01]  /*95c0*/  FFMA.FTZ R55, R40, R47, -R55 ;  /* 0x0000002f28377223 */ /* 0x000fe20000010837 */
[----:B------:R-:W-:Y:S01]  /*95d0*/  LOP3.LUT R46, R46, 0xffff0000, RZ, 0xc0, !PT ;  /* 0xffff00002e2e7812 */ /* 0x000fe200078ec0ff */
[C---:B------:R-:W-:Y:S01]  /*95e0*/  IMAD.U32 R44, R45.reuse, 0x10000, RZ ;  /* 0x000100002d2c7824 */ /* 0x040fe200078e00ff */
[C---:B------:R-:W-:Y:S01]  /*95f0*/  LOP3.LUT R47, R66.reuse, 0xffff0000, RZ, 0xc0, !PT ;  /* 0xffff0000422f7812 */ /* 0x040fe200078ec0ff */
[----:B------:R-:W-:Y:S01]  /*9600*/  IMAD.U32 R54, R66, 0x10000, RZ ;  /* 0x0001000042367824 */ /* 0x000fe200078e00ff */
[----:B------:R-:W-:Y:S01]  /*9610*/  LOP3.LUT R45, R45, 0xffff0000, RZ, 0xc0, !PT ;  /* 0xffff00002d2d7812 */ /* 0x000fe200078ec0ff */
        /* <DEDUP_REMOVED lines=21> */
.L_x_2383:
[----:B------:R-:W-:Y:S05]  /*9770*/  BSYNC B2 ;  /* 0x0000000000027941 */ /* 0x000fea0003800000 */
.L_x_2382:
[----:B--2---:R2:W-:Y:S04]  /*9780*/  STG.E.128 desc[UR60][R48.64], R40 ;  /* 0x0000002830007986 */ /* 0x0045e8000c101d3c */
[----:B---3--:R2:W-:Y:S02]  /*9790*/  @!P3 STG.E.128 desc[UR60][R50.64], R44 ;  /* 0x0000002c3200b986 */ /* 0x0085e4000c101d3c */
.L_x_2381:
[----:B------:R-:W-:Y:S05]  /*97a0*/  BSYNC B1 ;  /* 0x0000000000017941 */ /* 0x000fea0003800000 */
.L_x_2380:
        /* <DEDUP_REMOVED lines=27> */
[----:B------:R-:W-:Y:S01]  /*9960*/  SHF.R.U64 R66, R80, 0x10, R81 ;  /* 0x0000001050427819 */ /* 0x000fe20000001251 */
[----:B---3--:R-:W-:Y:S01]  /*9970*/  IMAD.U32 R56, R45, 0x10000, RZ ;  /* 0x000100002d387824 */ /* 0x008fe200078e00ff */
[----:B------:R-:W-:Y:S01]  /*9980*/  SHF.R.U64 R60, R72, 0x10, R73 ;  /* 0x00000010483c7819 */ /* 0x000fe20000001249 */
[----:B--2---:R-:W-:Y:S01]  /*9990*/  IMAD.U32 R53, R41, 0x10000, RZ ;  /* 0x0001000029357824 */ /* 0x004fe200078e00ff */
[----:B------:R-:W-:Y:S01]  /*99a0*/  SHF.R.U32.HI R80, RZ, 0x10, R81 ;  /* 0x00000010ff507819 */ /* 0x000fe20000011651 */
[----:B------:R-:W-:Y:S01]  /*99b0*/  IMAD.U32 R58, R47, 0x10000, RZ ;  /* 0x000100002f3a7824 */ /* 0x000fe200078e00ff */
[----:B------:R-:W-:Y:S02]  /*99c0*/  SHF.R.U32.HI R72, RZ, 0x10, R73 ;  /* 0x00000010ff487819 */ /* 0x000fe40000011649 */
[----:B------:R-:W-:Y:S02]  /*99d0*/  PRMT R60, R149, 0x5410, R60 ;  /* 0x00005410953c7816 */ /* 0x000fe4000000003c */
[----:B------:R-:W-:-:S02]  /*99e0*/  PRMT R63, R151, 0x5432, R80 ;  /* 0x00005432973f7816 */ /* 0x000fc40000000050 */
[----:B------:R-:W-:Y:S02]  /*99f0*/  SHF.R.U64 R61, R74, 0x10, R75 ;  /* 0x000000104a3d7819 */ /* 0x000fe4000000124b */
[----:B------:R-:W-:Y:S01]  /*9a00*/  PRMT R149, R149, 0x5432, R72 ;  /* 0x0000543295957816 */ /* 0x000fe20000000048 */
[----:B------:R-:W-:Y:S01]  /*9a10*/  IMAD.U32 R64, R63, 0x10000, RZ ;  /* 0x000100003f407824 */ /* 0x000fe200078e00ff */
[--C-:B------:R-:W-:Y:S02]  /*9a20*/  SHF.R.U64 R65, R82, 0x10, R83.reuse ;  /* 0x0000001052417819 */ /* 0x100fe40000001253 */
[----:B------:R-:W-:Y:S02]  /*9a30*/  SHF.R.U32.HI R83, RZ, 0x10, R83 ;  /* 0x00000010ff537819 */ /* 0x000fe40000011653 */
[----:B------:R-:W-:Y:S01]  /*9a40*/  PRMT R62, R148, 0x5410, R61 ;  /* 0x00005410943e7816 */ /* 0x000fe2000000003d */
[----:B------:R-:W-:Y:S01]  /*9a50*/  IMAD.U32 R61, R149, 0x10000, RZ ;  /* 0x00010000953d7824 */ /* 0x000fe200078e00ff */
[----:B------:R-:W-:-:S02]  /*9a60*/  SHF.R.U32.HI R75, RZ, 0x10, R75 ;  /* 0x00000010ff4b7819 */ /* 0x000fc4000001164b */
[----:B------:R-:W-:Y:S01]  /*9a70*/  PRMT R151, R151, 0x5410, R66 ;  /* 0x0000541097977816 */ /* 0x000fe20000000042 */
[-C--:B------:R-:W-:Y:S01]  /*9a80*/  FMUL.FTZ R66, R56, R64.reuse ;  /* 0x0000004038427220 */ /* 0x080fe20000410000 */
[----:B------:R-:W-:Y:S01]  /*9a90*/  PRMT R65, R150, 0x5410, R65 ;  /* 0x0000541096417816 */ /* 0x000fe20000000041 */
[-C--:B------:R-:W-:Y:S01]  /*9aa0*/  FMUL.FTZ R56, R56, R61.reuse ;  /* 0x0000003d38387220 */ /* 0x080fe20000410000 */
[----:B------:R-:W-:Y:S01]  /*9ab0*/  PRMT R150, R150, 0x5432, R83 ;  /* 0x0000543296967816 */ /* 0x000fe20000000053 */
[C---:B------:R-:W-:Y:S01]  /*9ac0*/  FFMA.FTZ R66, R53.reuse, R61, -R66 ;  /* 0x0000003d35427223 */ /* 0x040fe20000010842 */
[----:B------:R-:W-:Y:S01]  /*9ad0*/  PRMT R148, R148, 0x5432, R75 ;  /* 0x0000543294947816 */ /* 0x000fe2000000004b */
[----:B------:R-:W-:Y:S01]  /*9ae0*/  FFMA.FTZ R64, R53, R64, R56 ;  /* 0x0000004035407223 */ /* 0x000fe20000010038 */
        /* <DEDUP_REMOVED lines=12> */
[----:B------:R-:W-:Y:S01]  /*9bb0*/  LOP3.LUT R55, R44, 0xffff0000, RZ, 0xc0, !PT ;  /* 0xffff00002c377812 */ /* 0x000fe200078ec0ff */
[C---:B------:R-:W-:Y:S01]  /*9bc0*/  IMAD.U32 R44, R43.reuse, 0x10000, RZ ;  /* 0x000100002b2c7824 */ /* 0x040fe200078e00ff */
[----:B------:R-:W-:Y:S01]  /*9bd0*/  LOP3.LUT R148, R148, 0xffff0000, RZ, 0xc0, !PT ;  /* 0xffff000094947812 */ /* 0x000fe200078ec0ff */
[----:B------:R-:W-:Y:S01]  /*9be0*/  FMUL.FTZ R58, R58, R53 ;  /* 0x000000353a3a7220 */ /* 0x000fe20000410000 */
[----:B------:R-:W-:Y:S01]  /*9bf0*/  LOP3.LUT R43, R43, 0xffff0000, RZ, 0xc0, !PT ;  /* 0xffff00002b2b7812 */ /* 0x000fe200078ec0ff */
[C---:B------:R-:W-:Y:S01]  /*9c00*/  FFMA.FTZ R67, R54.reuse, R149, -R67 ;  /* 0x0000009536437223 */ /* 0x040fe20000010843 */
[----:B------:R-:W-:Y:S01]  /*9c10*/  FFMA.FTZ R57, R54, R63, R57 ;  /* 0x0000003f36397223 */ /* 0x000fe20000010039 */
[----:B------:R-:W-:Y:S01]  /*9c20*/  FMUL.FTZ R56, R59, R150 ;  /* 0x000000963b387220 */ /* 0x000fe20000410000 */
[----:B------:R-:W-:-:S02]  /*9c30*/  IMAD.U32 R54, R151, 0x10000, RZ ;  /* 0x0001000097367824 */ /* 0x000fc400078e00ff */
[C---:B------:R-:W-:Y:S01]  /*9c40*/  FFMA.FTZ R69, R44.reuse, R53, -R69 ;  /* 0x000000352c457223 */ /* 0x040fe20000010845 */
[----:B------:R-:W-:Y:S01]  /*9c50*/  FFMA.FTZ R58, R44, R61, R58 ;  /* 0x0000003d2c3a7223 */ /* 0x000fe2000001003a */
[-C--:B------:R-:W-:Y:S01]  /*9c60*/  FMUL.FTZ R68, R59, R148.reuse ;  /* 0x000000943b447220 */ /* 0x080fe20000410000 */
[----:B------:R-:W-:Y:S01]  /*9c70*/  LOP3.LUT R151, R151, 0xffff0000, RZ, 0xc0, !PT ;  /* 0xffff000097977812 */ /* 0x000fe200078ec0ff */
[----:B------:R-:W-:Y:S02]  /*9c80*/  IMAD.U32 R44, R60, 0x10000, RZ ;  /* 0x000100003c2c7824 */ /* 0x000fe400078e00ff */
[----:B------:R-:W-:Y:S01]  /*9c90*/  FFMA.FTZ R148, R43, R148, -R56 ;  /* 0x000000942b947223 */ /* 0x000fe20000010838 */
[----:B------:R-:W-:Y:S01]  /*9ca0*/  IMAD.U32 R41, R40, 0x10000, RZ ;  /* 0x0001000028297824 */ /* 0x000fe200078e00ff */
[----:B------:R-:W-:Y:S01]  /*9cb0*/  LOP3.LUT R60, R60, 0xffff0000, RZ, 0xc0, !PT ;  /* 0xffff00003c3c7812 */ /* 0x000fe200078ec0ff */
[----:B------:R-:W-:Y:S01]  /*9cc0*/  FMUL.FTZ R56, R45, R54 ;  /* 0x000000362d387220 */ /* 0x000fe20000410000 */
[----:B------:R-:W-:Y:S01]  /*9cd0*/  LOP3.LUT R50, R40, 0xffff0000, RZ, 0xc0, !PT ;  /* 0xffff000028327812 */ /* 0x000fe200078ec0ff */
[----:B------:R-:W-:Y:S01]  /*9ce0*/  FFMA.FTZ R61, R43, R150, R68 ;  /* 0x000000962b3d7223 */ /* 0x000fe20000010044 */
[-C--:B------:R-:W-:Y:S01]  /*9cf0*/  FMUL.FTZ R45, R45, R44.reuse ;  /* 0x0000002c2d2d7220 */ /* 0x080fe20000410000 */
[----:B------:R-:W-:Y:S01]  /*9d00*/  FMUL.FTZ R43, R55, R151 ;  /* 0x00000097372b7220 */ /* 0x000fe20000410000 */
[----:B------:R-:W-:Y:S01]  /*9d10*/  FFMA.FTZ R56, R41, R44, -R56 ;  /* 0x0000002c29387223 */ /* 0x000fe20000010838 */
[----:B------:R-:W-:-:S02]  /*9d20*/  IMAD.U32 R47, R46, 0x10000, RZ ;  /* 0x000100002e2f7824 */ /* 0x000fc400078e00ff */
[----:B------:R-:W-:Y:S01]  /*9d30*/  FMUL.FTZ R55, R55, R60 ;  /* 0x0000003c37377220 */ /* 0x000fe20000410000 */
[----:B------:R-:W-:Y:S01]  /*9d40*/  IMAD.U32 R44, R65, 0x10000, RZ ;  /* 0x00010000412c7824 */ /* 0x000fe200078e00ff */
[----:B------:R-:W-:Y:S01]  /*9d50*/  LOP3.LUT R46, R46, 0xffff0000, RZ, 0xc0, !PT ;  /* 0xffff00002e2e7812 */ /* 0x000fe200078ec0ff */
[----:B------:R-:W-:Y:S01]  /*9d60*/  FFMA.FTZ R45, R41, R54, R45 ;  /* 0x00000036292d7223 */ /* 0x000fe2000001002d */
[----:B------:R-:W-:Y:S01]  /*9d70*/  FFMA.FTZ R53, R50, R60, -R43 ;  /* 0x0000003c32357223 */ /* 0x000fe2000001082b */
[----:B------:R-:W-:Y:S01]  /*9d80*/  LOP3.LUT R65, R65, 0xffff0000, RZ, 0xc0, !PT ;  /* 0xffff000041417812 */ /* 0x000fe200078ec0ff */
[C---:B------:R-:W-:Y:S01]  /*9d90*/  IMAD.U32 R41, R62.reuse, 0x10000, RZ ;  /* 0x000100003e297824 */ /* 0x040fe200078e00ff */
[----:B------:R-:W-:Y:S01]  /*9da0*/  LOP3.LUT R43, R62, 0xffff0000, RZ, 0xc0, !PT ;  /* 0xffff00003e2b7812 */ /* 0x000fe200078ec0ff */
[----:B------:R-:W-:Y:S01]  /*9db0*/  FFMA.FTZ R50, R50, R151, R55 ;  /* 0x0000009732327223 */ /* 0x000fe20000010037 */
[C---:B------:R-:W-:Y:S02]  /*9dc0*/  IMAD.U32 R40, R42.reuse, 0x10000, RZ ;  /* 0x000100002a287824 */ /* 0x040fe400078e00ff */
[CC--:B------:R-:W-:Y:S01]  /*9dd0*/  FMUL.FTZ R55, R47.reuse, R44.reuse ;  /* 0x0000002c2f377220 */ /* 0x0c0fe20000410000 */
[----:B------:R-:W-:Y:S01]  /*9de0*/  LOP3.LUT R42, R42, 0xffff0000, RZ, 0xc0, !PT ;  /* 0xffff00002a2a7812 */ /* 0x000fe200078ec0ff */
        /* <DEDUP_REMOVED lines=18> */
.L_x_2385:
[----:B------:R-:W-:Y:S05]  /*9f10*/  BSYNC B1 ;  /* 0x0000000000017941 */ /* 0x000fea0003800000 */
.L_x_2384:
[----:B--2---:R2:W-:Y:S01]  /*9f20*/  STG.E.128 desc[UR60][R48.64], R40 ;  /* 0x0000002830007986 */ /* 0x0045e2000c101d3c */
[----:B------:R-:W-:-:S13]  /*9f30*/  ISETP.GE.AND P3, PT, R51, R145, PT ;  /* 0x000000913300720c */ /* 0x000fda0003f66270 */
[----:B------:R-:W-:Y:S05]  /*9f40*/  @P3 BRA `(.L_x_2340) ;  /* 0x00000004000c3947 */ /* 0x000fea0003800000 */
[--C-:B------:R-:W-:Y:S02]  /*9f50*/  IADD3 R124, P3, P4, R38, R124, R51.reuse ;  /* 0x0000007c267c7210 */ /* 0x100fe40007c7e033 */
[----:B------:R-:W-:-:S04]  /*9f60*/  SHF.R.S32.HI R51, RZ, 0x1f, R51 ;  /* 0x0000001fff337819 */ /* 0x000fc80000011433 */
[----:B------:R-:W-:Y:S02]  /*9f70*/  IADD3.X R52, R37, R52, R51, P3, P4 ;  /* 0x0000003425347210 */ /* 0x000fe40001fe8433 */
[----:B------:R-:W-:-:S04]  /*9f80*/  LEA R118, P3, R124, R118, 0x1 ;  /* 0x000000767c767211 */ /* 0x000fc800078608ff */
[----:B------:R-:W-:-:S05]  /*9f90*/  LEA.HI.X R119, R124, R119, R52, 0x1, P3 ;  /* 0x000000777c777211 */ /* 0x000fca00018f0c34 */
[----:B---3--:R3:W-:Y:S01]  /*9fa0*/  STG.E.128 desc[UR60][R118.64], R44 ;  /* 0x0000002c76007986 */ /* 0x0087e2000c101d3c */
[----:B------:R-:W-:Y:S05]  /*9fb0*/  BRA `(.L_x_2340) ;  /* 0x0000000000f07947 */ /* 0x000fea0003800000 */
.L_x_2297:
[----:B------:R-:W2:Y:S02]  /*9fc0*/  LDL R40, [R1+0x60] ;  /* 0x0000600001287983 */ /* 0x000ea40000100800 */
[----:B--2---:R-:W-:-:S13]  /*9fd0*/  R2UR UR4, R40 ;  /* 0x00000000280472ca */ /* 0x004fda00000e0000 */
[----:B------:R-:W-:-:S06]  /*9fe0*/  UISETP.NE.AND UP0, UPT, UR4, 0x3, UPT ;  /* 0x000000030400788c */ /* 0x000fcc000bf05270 */
[----:B------:R-:W-:-:S13]  /*9ff0*/  PLOP3.LUT P2, PT, PT, PT, UP0, 0x80, 0x0 ;  /* 0x000000000000781c */ /* 0x000fda0003f4f008 */
[----:B------:R-:W-:Y:S05]  /*a000*/  @!P2 BRA `(.L_x_2386) ;  /* 0x000000000004a947 */ /* 0x000fea0003800000 */
[----:B------:R-:W-:Y:S01]  /*a010*/  BPT.TRAP 0x1 ;  /* 0x000000040000795c */ /* 0x000fe20000300000 */
.L_x_2386:
        /* <DEDUP_REMOVED lines=8> */
.L_x_2675:
[----:B------:R-:W-:Y:S05]  /*a0a0*/  BSYNC B1 ;  /* 0x0000000000017941 */ /* 0x000fea0003800000 */
.L_x_2387:
[----:B------:R-:W-:Y:S04]  /*a0b0*/  BSSY B1, `(.L_x_2389) ;  /* 0x000000e000017945 */ /* 0x000fe80003800000 */
[----:B------:R-:W-:Y:S05]  /*a0c0*/  @P4 BRA `(.L_x_2390) ;  /* 0x0000000000304947 */ /* 0x000fea0003800000 */
[----:B------:R-:W-:Y:S02]  /*a0d0*/  ISETP.NE.AND P5, PT, R26, RZ, PT ;  /* 0x000000ff1a00720c */ /* 0x000fe40003fa5270 */
        /* <DEDUP_REMOVED lines=11> */
.L_x_2390:
[----:B------:R-:W-:Y:S05]  /*a190*/  BSYNC B1 ;  /* 0x0000000000017941 */ /* 0x000fea0003800000 */
.L_x_2389:
[----:B------:R-:W-:Y:S01]  /*a1a0*/  ISETP.GE.AND P3, PT, R218, R3, PT ;  /* 0x00000003da00720c */ /* 0x000fe20003f66270 */
[----:B------:R-:W-:-:S12]  /*a1b0*/  BSSY B1, `(.L_x_2391) ;  /* 0x000000e000017945 */ /* 0x000fd80003800000 */
[----:B------:R-:W-:Y:S05]  /*a1c0*/  @P3 BRA `(.L_x_2392) ;  /* 0x0000000000303947 */ /* 0x000fea0003800000 */
[----:B------:R-:W-:Y:S02]  /*a1d0*/  ISETP.NE.AND P5, PT, R26, RZ, PT ;  /* 0x000000ff1a00720c */ /* 0x000fe40003fa5270 */
        /* <DEDUP_REMOVED lines=11> */
.L_x_2392:
[----:B------:R-:W-:Y:S05]  /*a290*/  BSYNC B1 ;  /* 0x0000000000017941 */ /* 0x000fea0003800000 */
.L_x_2391:
[----:B------:R-:W-:-:S13]  /*a2a0*/  ISETP.GE.AND P3, PT, R220, R3, PT ;  /* 0x00000003dc00720c */ /* 0x000fda0003f66270 */
[----:B------:R-:W-:Y:S05]  /*a2b0*/  @P3 BRA `(.L_x_2340) ;  /* 0x0000000000303947 */ /* 0x000fea0003800000 */
[----:B------:R-:W-:Y:S02]  /*a2c0*/  ISETP.NE.AND P5, PT, R26, RZ, PT ;  /* 0x000000ff1a00720c */ /* 0x000fe40003fa5270 */
        /* <DEDUP_REMOVED lines=11> */
.L_x_2340:
[----:B------:R-:W-:Y:S05]  /*a380*/  BSYNC B0 ;  /* 0x0000000000007941 */ /* 0x000fea0003800000 */
.L_x_2296:
        /* <DEDUP_REMOVED lines=17> */
.L_x_2394:
[----:B------:R-:W-:Y:S05]  /*a4a0*/  BSYNC B0 ;  /* 0x0000000000007941 */ /* 0x000fea0003800000 */
.L_x_2393:
[----:B------:R-:W2:Y:S01]  /*a4b0*/  SYNCS.PHASECHK.TRANS64.TRYWAIT P2, [R0+URZ+0x388b0], R115 ;  /* 0x0388b073000075a7 */ /* 0x000ea2000804017f */
[----:B------:R-:W-:Y:S01]  /*a4c0*/  ULDC.64 UR6, c[0x0][0x318] ;  /* 0x0000c60000067ab9 */ /* 0x000fe20000000a00 */
[----:B------:R-:W-:Y:S01]  /*a4d0*/  ULDC.64 UR4, c[0x0][0x308] ;  /* 0x0000c20000047ab9 */ /* 0x000fe20000000a00 */
[----:B-1----:R-:W-:Y:S01]  /*a4e0*/  IMAD.U32 R40, RZ, RZ, UR6 ;  /* 0x00000006ff287e24 */ /* 0x002fe2000f8e00ff */
[----:B------:R-:W-:Y:S01]  /*a4f0*/  BSSY B0, `(.L_x_2395) ;  /* 0x000000b000007945 */ /* 0x000fe20003800000 */
[----:B------:R-:W-:Y:S01]  /*a500*/  IMAD.U32 R42, RZ, RZ, UR7 ;  /* 0x00000007ff2a7e24 */ /* 0x000fe2000f8e00ff */
[----:B------:R-:W-:Y:S01]  /*a510*/  ISETP.GE.AND P4, PT, R22, R3, PT ;  /* 0x000000031600720c */ /* 0x000fe20003f86270 */
[----:B------:R-:W-:Y:S01]  /*a520*/  IMAD.U32 R41, RZ, RZ, UR4 ;  /* 0x00000004ff297e24 */ /* 0x000fe2000f8e00ff */
[----:B------:R1:W-:Y:S01]  /*a530*/  STL [R1+0x5c], R40 ;  /* 0x00005c2801007387 */ /* 0x0003e20000100800 */
[----:B------:R-:W-:-:S03]  /*a540*/  IMAD.WIDE R52, R24, 0x50, R112 ;  /* 0x0000005018347825 */ /* 0x000fc600078e0270 */
[----:B------:R3:W-:Y:S01]  /*a550*/  STL [R1+0x58], R42 ;  /* 0x0000582a01007387 */ /* 0x0007e20000100800 */
[----:B-1----:R-:W-:-:S05]  /*a560*/  IMAD.U32 R40, RZ, RZ, UR5 ;  /* 0x00000005ff287e24 */ /* 0x002fca000f8e00ff */
[----:B------:R3:W-:Y:S04]  /*a570*/  STL [R1+0x50], R40 ;  /* 0x0000502801007387 */ /* 0x0007e80000100800 */
[----:B------:R3:W-:Y:S02]  /*a580*/  STL [R1+0x54], R41 ;  /* 0x0000542901007387 */ /* 0x0007e40000100800 */
[----:B--23--:R-:W-:Y:S05]  /*a590*/  @!P2 BRA `(.L_x_2396) ;  /* 0x0000024800dca947 */ /* 0x00cfea0003800000 */
.L_x_2676:
[----:B------:R-:W-:Y:S05]  /*a5a0*/  BSYNC B0 ;  /* 0x0000000000007941 */ /* 0x000fea0003800000 */
.L_x_2395:
[----:B------:R-:W-:Y:S04]  /*a5b0*/  BSSY B0, `(.L_x_2397) ;  /* 0x0000021000007945 */ /* 0x000fe80003800000 */
[----:B------:R-:W-:Y:S05]  /*a5c0*/  @P4 BRA `(.L_x_2398) ;  /* 0x00000000007c4947 */ /* 0x000fea0003800000 */
[----:B------:R-:W2:Y:S01]  /*a5d0*/  LDL R43, [R1+0x5c] ;  /* 0x00005c00012b7983 */ /* 0x000ea20000100800 */
[----:B------:R-:W-:-:S03]  /*a5e0*/  ULDC UR4, c[0x0][0x2e4] ;  /* 0x0000b90000047ab9 */ /* 0x000fc60000000800 */
[----:B------:R-:W3:Y:S04]  /*a5f0*/  LDL R42, [R1+0x58] ;  /* 0x00005800012a7983 */ /* 0x000ee80000100800 */
[----:B------:R-:W4:Y:S04]  /*a600*/  LDL R41, [R1+0x54] ;  /* 0x0000540001297983 */ /* 0x000f280000100800 */
[----:B------:R-:W5:Y:S01]  /*a610*/  LDL R40, [R1+0x50] ;  /* 0x0000500001287983 */ /* 0x000f620000100800 */
[----:B------:R-:W-:Y:S01]  /*a620*/  ISETP.GE.AND P5, PT, R17, UR4, PT ;  /* 0x0000000411007c0c */ /* 0x000fe2000bfa6270 */
[----:B------:R-:W-:Y:S01]  /*a630*/  IMAD.MOV.U32 R44, RZ, RZ, R96 ;  /* 0x000000ffff2c7224 */ /* 0x000fe200078e0060 */
[----:B------:R-:W-:Y:S01]  /*a640*/  ISETP.GE.AND P4, PT, R19, UR4, PT ;  /* 0x0000000413007c0c */ /* 0x000fe2000bf86270 */
[----:B------:R-:W-:-:S02]  /*a650*/  IMAD.MOV.U32 R45, RZ, RZ, R5 ;  /* 0x000000ffff2d7224 */ /* 0x000fc400078e0005 */
[C---:B------:R-:W-:Y:S02]  /*a660*/  VIADD R48, R17.reuse, 0x80 ;  /* 0x0000008011307836 */ /* 0x040fe40000000000 */
[----:B------:R-:W-:Y:S01]  /*a670*/  VIADD R46, R17, 0xc0 ;  /* 0x000000c0112e7836 */ /* 0x000fe20000000000 */
[----:B--2---:R-:W-:Y:S02]  /*a680*/  R2UR UR8, R43 ;  /* 0x000000002b0872ca */ /* 0x004fe400000e0000 */
[----:B---3--:R-:W-:Y:S02]  /*a690*/  R2UR UR7, R42 ;  /* 0x000000002a0772ca */ /* 0x008fe400000e0000 */
[----:B----4-:R-:W-:Y:S02]  /*a6a0*/  R2UR UR6, R41 ;  /* 0x00000000290672ca */ /* 0x010fe400000e0000 */
[----:B-----5:R-:W-:-:S07]  /*a6b0*/  R2UR UR5, R40 ;  /* 0x00000000280572ca */ /* 0x020fce00000e0000 */
[----:B------:R-:W-:Y:S01]  /*a6c0*/  IMAD R47, R53, UR8, RZ ;  /* 0x00000008352f7c24 */ /* 0x000fe2000f8e02ff */
[----:B------:R-:W2:Y:S01]  /*a6d0*/  @!P5 LDS.128 R40, [R4+0x400] ;  /* 0x000400000428d984 */ /* 0x000ea20000000c00 */
[----:B------:R-:W-:-:S04]  /*a6e0*/  IMAD.WIDE.U32 R44, R52, UR8, R44 ;  /* 0x00000008342c7c25 */ /* 0x000fc8000f8e002c */
[----:B------:R-:W-:Y:S01]  /*a6f0*/  IMAD R47, R52, UR7, R47 ;  /* 0x00000007342f7c24 */ /* 0x000fe2000f8e022f */
[----:B------:R-:W-:-:S04]  /*a700*/  LEA R54, P2, R44, UR6, 0x1 ;  /* 0x000000062c367c11 */ /* 0x000fc8000f8408ff */
[----:B------:R-:W-:-:S04]  /*a710*/  IADD3 R45, R45, R47, RZ ;  /* 0x0000002f2d2d7210 */ /* 0x000fc80007ffe0ff */
        /* <DEDUP_REMOVED lines=10> */
.L_x_2398:
[----:B------:R-:W-:Y:S05]  /*a7c0*/  BSYNC B0 ;  /* 0x0000000000007941 */ /* 0x000fea0003800000 */
.L_x_2397:
[----:B------:R3:W5:Y:S04]  /*a7d0*/  LDL R61, [R1+0x5c] ;  /* 0x00005c00013d7983 */ /* 0x0007680000100800 */
[----:B------:R3:W5:Y:S04]  /*a7e0*/  LDL R60, [R1+0x58] ;  /* 0x00005800013c7983 */ /* 0x0007680000100800 */
[----:B------:R3:W5:Y:S04]  /*a7f0*/  LDL R59, [R1+0x54] ;  /* 0x00005400013b7983 */ /* 0x0007680000100800 */
[----:B------:R3:W5:Y:S01]  /*a800*/  LDL R58, [R1+0x50] ;  /* 0x00005000013a7983 */ /* 0x0007620000100800 */
[----:B------:R-:W-:Y:S01]  /*a810*/  ISETP.GE.AND P2, PT, R218, R3, PT ;  /* 0x00000003da00720c */ /* 0x000fe20003f46270 */
[----:B------:R-:W-:Y:S01]  /*a820*/  BSSY B0, `(.L_x_2399) ;  /* 0x000001f000007945 */ /* 0x000fe20003800000 */
[----:B------:R-:W-:-:S02]  /*a830*/  VIADD R56, R17, 0xc0 ;  /* 0x000000c011387836 */ /* 0x000fc40000000000 */
[----:B------:R-:W-:-:S09]  /*a840*/  VIADD R57, R17, 0x80 ;  /* 0x0000008011397836 */ /* 0x000fd20000000000 */
[----:B---3--:R-:W-:Y:S05]  /*a850*/  @P2 BRA `(.L_x_2400) ;  /* 0x00000000006c2947 */ /* 0x008fea0003800000 */
[----:B------:R-:W-:Y:S01]  /*a860*/  ULDC UR4, c[0x0][0x2e4] ;  /* 0x0000b90000047ab9 */ /* 0x000fe20000000800 */
[----:B-----5:R-:W-:Y:S01]  /*a870*/  R2UR UR8, R61 ;  /* 0x000000003d0872ca */ /* 0x020fe200000e0000 */
[----:B--2---:R-:W-:Y:S01]  /*a880*/  IMAD.MOV.U32 R45, RZ, RZ, R5 ;  /* 0x000000ffff2d7224 */ /* 0x004fe200078e0005 */
[----:B------:R-:W-:Y:S02]  /*a890*/  ISETP.GE.AND P2, PT, R17, UR4, PT ;  /* 0x0000000411007c0c */ /* 0x000fe4000bf46270 */
[----:B------:R-:W-:Y:S02]  /*a8a0*/  IADD3 R47, P4, R52, 0x20, RZ ;  /* 0x00000020342f7810 */ /* 0x000fe40007f9e0ff */
[----:B------:R-:W-:Y:S02]  /*a8b0*/  R2UR UR7, R60 ;  /* 0x000000003c0772ca */ /* 0x000fe400000e0000 */
[----:B------:R-:W-:Y:S01]  /*a8c0*/  R2UR UR6, R59 ;  /* 0x000000003b0672ca */ /* 0x000fe200000e0000 */
[----:B------:R-:W-:Y:S01]  /*a8d0*/  IMAD.X R44, RZ, RZ, R53, P4 ;  /* 0x000000ffff2c7224 */ /* 0x000fe200020e0635 */
[----:B------:R-:W-:-:S02]  /*a8e0*/  R2UR UR5, R58 ;  /* 0x000000003a0572ca */ /* 0x000fc400000e0000 */
[----:B------:R-:W-:Y:S01]  /*a8f0*/  ISETP.GE.AND P5, PT, R19, UR4, PT ;  /* 0x0000000413007c0c */ /* 0x000fe2000bfa6270 */
[----:B------:R-:W-:Y:S02]  /*a900*/  IMAD R46, R44, UR8, RZ ;  /* 0x000000082c2e7c24 */ /* 0x000fe4000f8e02ff */
[----:B------:R-:W2:Y:S01]  /*a910*/  @!P2 LDS.128 R40, [R4+0x1400] ;  /* 0x001400000428a984 */ /* 0x000ea20000000c00 */
[----:B------:R-:W-:-:S04]  /*a920*/  IMAD.MOV.U32 R44, RZ, RZ, R96 ;  /* 0x000000ffff2c7224 */ /* 0x000fc800078e0060 */
[----:B------:R-:W-:-:S04]  /*a930*/  IMAD.WIDE.U32 R44, R47, UR8, R44 ;  /* 0x000000082f2c7c25 */ /* 0x000fc8000f8e002c */
[----:B------:R-:W-:Y:S01]  /*a940*/  IMAD R47, R47, UR7, R46 ;  /* 0x000000072f2f7c24 */ /* 0x000fe2000f8e022e */
[----:B------:R-:W-:-:S03]  /*a950*/  LEA R54, P4, R44, UR6, 0x1 ;  /* 0x000000062c367c11 */ /* 0x000fc6000f8808ff */
[----:B------:R-:W-:-:S05]  /*a960*/  IMAD.IADD R45, R45, 0x1, R47 ;  /* 0x000000012d2d7824 */ /* 0x000fca00078e022f */
[----:B------:R-:W-:Y:S02]  /*a970*/  LEA.HI.X R55, R44, UR5, R45, 0x1, P4 ;  /* 0x000000052c377c11 */ /* 0x000fe4000a0f0c2d */
[----:B------:R-:W-:-:S13]  /*a980*/  ISETP.GE.AND P4, PT, R57, UR4, PT ;  /* 0x0000000439007c0c */ /* 0x000fda000bf86270 */
[----:B------:R-:W3:Y:S04]  /*a990*/  @!P4 LDS.128 R44, [R4+0x6400] ;  /* 0x00640000042cc984 */ /* 0x000ee80000000c00 */
[----:B--2---:R-:W-:Y:S01]  /*a9a0*/  @!P2 STG.E.128 desc[UR60][R54.64], R40 ;  /* 0x000000283600a986 */ /* 0x004fe2000c101d3c */
[----:B------:R-:W-:-:S03]  /*a9b0*/  ISETP.GE.AND P2, PT, R56, UR4, PT ;  /* 0x0000000438007c0c */ /* 0x000fc6000bf46270 */
[----:B------:R-:W2:Y:S10]  /*a9c0*/  @!P5 LDS.128 R40, [R4+0x3c00] ;  /* 0x003c00000428d984 */ /* 0x000eb40000000c00 */
[----:B------:R-:W4:Y:S04]  /*a9d0*/  @!P2 LDS.128 R48, [R4+0x8c00] ;  /* 0x008c00000430a984 */ /* 0x000f280000000c00 */
[----:B---3--:R3:W-:Y:S04]  /*a9e0*/  @!P4 STG.E.128 desc[UR60][R54.64+0x100], R44 ;  /* 0x0001002c3600c986 */ /* 0x0087e8000c101d3c */
[----:B--2---:R3:W-:Y:S04]  /*a9f0*/  @!P5 STG.E.128 desc[UR60][R54.64+0x80], R40 ;  /* 0x000080283600d986 */ /* 0x0047e8000c101d3c */
[----:B----4-:R3:W-:Y:S02]  /*aa00*/  @!P2 STG.E.128 desc[UR60][R54.64+0x180], R48 ;  /* 0x000180303600a986 */ /* 0x0107e4000c101d3c */
.L_x_2400:
[----:B------:R-:W-:Y:S05]  /*aa10*/  BSYNC B0 ;  /* 0x0000000000007941 */ /* 0x000fea0003800000 */
.L_x_2399:
[----:B------:R-:W-:Y:S01]  /*aa20*/  ISETP.GE.AND P2, PT, R220, R3, PT ;  /* 0x00000003dc00720c */ /* 0x000fe20003f46270 */
[----:B------:R-:W-:-:S12]  /*aa30*/  BSSY B0, `(.L_x_2401) ;  /* 0x000001d000007945 */ /* 0x000fd80003800000 */
[----:B------:R-:W-:Y:S05]  /*aa40*/  @P2 BRA `(.L_x_2402) ;  /* 0x00000000006c2947 */ /* 0x000fea0003800000 */
[----:B------:R-:W-:Y:S01]  /*aa50*/  ULDC UR4, c[0x0][0x2e4] ;  /* 0x0000b90000047ab9 */ /* 0x000fe20000000800 */
[----:B-----5:R-:W-:Y:S01]  /*aa60*/  R2UR UR8, R61 ;  /* 0x000000003d0872ca */ /* 0x020fe200000e0000 */
[----:B--23--:R-:W-:Y:S01]  /*aa70*/  IMAD.MOV.U32 R44, RZ, RZ, R96 ;  /* 0x000000ffff2c7224 */ /* 0x00cfe200078e0060 */
[----:B------:R-:W-:Y:S01]  /*aa80*/  ISETP.GE.AND P2, PT, R17, UR4, PT ;  /* 0x0000000411007c0c */ /* 0x000fe2000bf46270 */
[----:B------:R-:W-:Y:S01]  /*aa90*/  IMAD.MOV.U32 R45, RZ, RZ, R5 ;  /* 0x000000ffff2d7224 */ /* 0x000fe200078e0005 */
[----:B------:R-:W-:Y:S02]  /*aaa0*/  R2UR UR7, R60 ;  /* 0x000000003c0772ca */ /* 0x000fe400000e0000 */
[----:B------:R-:W-:Y:S02]  /*aab0*/  IADD3 R3, P4, R52, 0x40, RZ ;  /* 0x0000004034037810 */ /* 0x000fe40007f9e0ff */
[----:B------:R-:W-:Y:S02]  /*aac0*/  R2UR UR6, R59 ;  /* 0x000000003b0672ca */ /* 0x000fe400000e0000 */
[----:B------:R-:W-:Y:S01]  /*aad0*/  R2UR UR5, R58 ;  /* 0x000000003a0572ca */ /* 0x000fe200000e0000 */
[----:B------:R-:W-:Y:S01]  /*aae0*/  IMAD.X R52, RZ, RZ, R53, P4 ;  /* 0x000000ffff347224 */ /* 0x000fe200020e0635 */
[----:B------:R-:W-:Y:S01]  /*aaf0*/  ISETP.GE.AND P5, PT, R19, UR4, PT ;  /* 0x0000000413007c0c */ /* 0x000fe2000bfa6270 */
[----:B------:R-:W-:-:S02]  /*ab00*/  IMAD.WIDE.U32 R44, R3, UR8, R44 ;  /* 0x00000008032c7c25 */ /* 0x000fc4000f8e002c */
[----:B------:R-:W2:Y:S02]  /*ab10*/  @!P2 LDS.128 R40, [R4+0x2400] ;  /* 0x002400000428a984 */ /* 0x000ea40000000c00 */
[----:B------:R-:W-:-:S04]  /*ab20*/  IMAD R52, R52, UR8, RZ ;  /* 0x0000000834347c24 */ /* 0x000fc8000f8e02ff */
[----:B------:R-:W-:Y:S01]  /*ab30*/  IMAD R3, R3, UR7, R52 ;  /* 0x0000000703037c24 */ /* 0x000fe2000f8e0234 */
[----:B------:R-:W-:-:S03]  /*ab40*/  LEA R52, P4, R44, UR6, 0x1 ;  /* 0x000000062c347c11 */ /* 0x000fc6000f8808ff */
[----:B------:R-:W-:-:S05]  /*ab50*/  IMAD.IADD R3, R45, 0x1, R3 ;  /* 0x000000012d037824 */ /* 0x000fca00078e0203 */
[----:B------:R-:W-:Y:S02]  /*ab60*/  LEA.HI.X R53, R44, UR5, R3, 0x1, P4 ;  /* 0x000000052c357c11 */ /* 0x000fe4000a0f0c03 */
[----:B------:R-:W-:Y:S01]  /*ab70*/  ISETP.GE.AND P4, PT, R57, UR4, PT ;  /* 0x0000000439007c0c */ /* 0x000fe2000bf86270 */
[----:B------:R-:W3:Y:S04]  /*ab80*/  @!P5 LDS.128 R44, [R4+0x4c00] ;  /* 0x004c0000042cd984 */ /* 0x000ee80000000c00 */
[----:B--2---:R-:W-:Y:S01]  /*ab90*/  @!P2 STG.E.128 desc[UR60][R52.64], R40 ;  /* 0x000000283400a986 */ /* 0x004fe2000c101d3c */
[----:B------:R-:W-:-:S07]  /*aba0*/  ISETP.GE.AND P2, PT, R56, UR4, PT ;  /* 0x0000000438007c0c */ /* 0x000fce000bf46270 */
[----:B------:R-:W2:Y:S06]  /*abb0*/  @!P4 LDS.128 R40, [R4+0x7400] ;  /* 0x007400000428c984 */ /* 0x000eac0000000c00 */
[----:B------:R-:W4:Y:S04]  /*abc0*/  @!P2 LDS.128 R48, [R4+0x9c00] ;  /* 0x009c00000430a984 */ /* 0x000f280000000c00 */
[----:B---3--:R3:W-:Y:S04]  /*abd0*/  @!P5 STG.E.128 desc[UR60][R52.64+0x80], R44 ;  /* 0x0000802c3400d986 */ /* 0x0087e8000c101d3c */
[----:B--2---:R3:W-:Y:S04]  /*abe0*/  @!P4 STG.E.128 desc[UR60][R52.64+0x100], R40 ;  /* 0x000100283400c986 */ /* 0x0047e8000c101d3c */
[----:B----4-:R3:W-:Y:S02]  /*abf0*/  @!P2 STG.E.128 desc[UR60][R52.64+0x180], R48 ;  /* 0x000180303400a986 */ /* 0x0107e4000c101d3c */
.L_x_2402:
[----:B------:R-:W-:Y:S05]  /*ac00*/  BSYNC B0 ;  /* 0x0000000000007941 */ /* 0x000fea0003800000 */
.L_x_2401:
[----:B------:R-:W-:Y:S01]  /*ac10*/  @!PT LDS RZ, [RZ] ;  /* 0x00000000fffff984 */ /* 0x000fe20000000800 */
[----:B------:R-:W-:Y:S01]  /*ac20*/  @!PT LDS RZ, [RZ] ;  /* 0x00000000fffff984 */ /* 0x000fe20000000800 */
[----:B------:R-:W-:Y:S01]  /*ac30*/  @!PT LDS RZ, [RZ] ;  /* 0x00000000fffff984 */ /* 0x000fe20000000800 */
[----:B------:R-:W-:Y:S01]  /*ac40*/  @!PT LDS RZ, [RZ] ;  /* 0x00000000fffff984 */ /* 0x000fe20000000800 */
[----:B------:R4:W-:Y:S06]  /*ac50*/  MEMBAR.ALL.CTA ;  /* 0x0000000000007992 */ /* 0x0009ec0000008000 */
[----:B----4-:R-:W4:Y:S01]  /*ac60*/  FENCE.VIEW.ASYNC.S ;  /* 0x00000000000073c6 */ /* 0x010f220000000000 */
[----:B01----:R-:W-:Y:S01]  /*ac70*/  @!P3 VIADD R0, R0, 0x388c0 ;  /* 0x000388c00000b836 */ /* 0x003fe20000000000 */
        /* <DEDUP_REMOVED lines=8> */
[----:B-1----:R-:W-:-:S04]  /*ad00*/  SEL R0, RZ, 0x1, P3 ;  /* 0x00000001ff007807 */ /* 0x002fc80001800000 */
[----:B------:R-:W-:Y:S01]  /*ad10*/  LOP3.LUT R221, R221, R0, RZ, 0x3c, !PT ;  /* 0x00000000dddd7212 */ /* 0x000fe200078e3cff */
[----:B0-----:R-:W-:Y:S06]  /*ad20*/  @P4 BRA `(.L_x_2403) ;  /* 0xffffff7800244947 */ /* 0x001fec000383ffff */
.L_x_2291:
[----:B------:R-:W-:Y:S01]  /*ad30*/  BSSY B0, `(.L_x_2404) ;  /* 0x000004b000007945 */ /* 0x000fe20003800000 */
[----:B------:R-:W-:Y:S02]  /*ad40*/  ISETP.GE.AND P1, PT, R177, 0x1, PT ;  /* 0x00000001b100780c */ /* 0x000fe40003f26270 */
[----:B------:R-:W-:Y:S02]  /*ad50*/  CS2R R2, SRZ ;  /* 0x0000000000027805 */ /* 0x000fe4000001ff00 */
[----:B------:R-:W-:Y:S01]  /*ad60*/  PLOP3.LUT P0, PT, PT, PT, PT, 0x80, 0x0 ;  /* 0x000000000000781c */ /* 0x000fe20003f0f070 */
[----:B------:R-:W-:Y:S01]  /*ad70*/  IMAD.MOV.U32 R0, RZ, RZ, RZ ;  /* 0x000000ffff007224 */ /* 0x000fe200078e00ff */
[----:B------:R-:W-:Y:S02]  /*ad80*/  CS2R R150, SRZ ;  /* 0x0000000000967805 */ /* 0x000fe4000001ff00 */
[----:B------:R-:W-:Y:S02]  /*ad90*/  CS2R R148, SRZ ;  /* 0x0000000000947805 */ /* 0x000fe4000001ff00 */
[----:B------:R-:W-:Y:S01]  /*ada0*/  CS2R R146, SRZ ;  /* 0x0000000000927805 */ /* 0x000fe2000001ff00 */
[----:B------:R-:W-:Y:S01]  /*adb0*/  IMAD.MOV.U32 R145, RZ, RZ, RZ ;  /* 0x000000ffff917224 */ /* 0x000fe200078e00ff */
        /* <DEDUP_REMOVED lines=15> */
[----:B-----5:R-:W-:Y:S02]  /*aeb0*/  CS2R R60, SRZ ;  /* 0x00000000003c7805 */ /* 0x020fe4000001ff00 */
[----:B------:R-:W-:Y:S02]  /*aec0*/  CS2R R154, SRZ ;  /* 0x00000000009a7805 */ /* 0x000fe4000001ff00 */
[----:B------:R-:W-:Y:S02]  /*aed0*/  CS2R R56, SRZ ;  /* 0x0000000000387805 */ /* 0x000fe4000001ff00 */
[----:B--23--:R-:W-:Y:S02]  /*aee0*/  CS2R R50, SRZ ;  /* 0x0000000000327805 */ /* 0x00cfe4000001ff00 */
        /* <DEDUP_REMOVED lines=32> */
[----:B------:R-:W-:Y:S01]  /*b0f0*/  IMAD.MOV.U32 R54, RZ, RZ, RZ ;  /* 0x000000ffff367224 */ /* 0x000fe200078e00ff */
[----:B------:R-:W-:-:S02]  /*b100*/  CS2R R12, SRZ ;  /* 0x00000000000c7805 */ /* 0x000fc4000001ff00 */
[----:B------:R-:W-:Y:S01]  /*b110*/  CS2R R10, SRZ ;  /* 0x00000000000a7805 */ /* 0x000fe2000001ff00 */
[----:B------:R-:W-:Y:S01]  /*b120*/  IMAD.MOV.U32 R24, RZ, RZ, RZ ;  /* 0x000000ffff187224 */ /* 0x000fe200078e00ff */
[----:B------:R-:W-:Y:S01]  /*b130*/  CS2R R8, SRZ ;  /* 0x0000000000087805 */ /* 0x000fe2000001ff00 */
[----:B------:R-:W-:Y:S01]  /*b140*/  IMAD.MOV.U32 R43, RZ, RZ, RZ ;  /* 0x000000ffff2b7224 */ /* 0x000fe200078e00ff */
[----:B------:R-:W-:Y:S02]  /*b150*/  CS2R R38, SRZ ;  /* 0x0000000000267805 */ /* 0x000fe4000001ff00 */
[----:B------:R-:W-:Y:S01]  /*b160*/  CS2R R34, SRZ ;  /* 0x0000000000227805 */ /* 0x000fe2000001ff00 */
[----:B------:R-:W-:Y:S02]  /*b170*/  IMAD.MOV.U32 R31, RZ, RZ, RZ ;  /* 0x000000ffff1f7224 */ /* 0x000fe400078e00ff */
[----:B------:R-:W-:Y:S02]  /*b180*/  IMAD.MOV.U32 R7, RZ, RZ, RZ ;  /* 0x000000ffff077224 */ /* 0x000fe400078e00ff */
[----:B------:R-:W-:-:S02]  /*b190*/  IMAD.MOV.U32 R27, RZ, RZ, RZ ;  /* 0x000000ffff1b7224 */ /* 0x000fc400078e00ff */
[----:B------:R-:W-:Y:S01]  /*b1a0*/  IMAD.MOV.U32 R5, RZ, RZ, RZ ;  /* 0x000000ffff057224 */ /* 0x000fe200078e00ff */
[----:B------:R-:W-:Y:S06]  /*b1b0*/  @P2 BRA `(.L_x_2405) ;  /* 0x0000000000082947 */ /* 0x000fec0003800000 */
[----:B------:R-:W0:Y:S02]  /*b1c0*/  FENCE.VIEW.ASYNC.G ;  /* 0x00000000000073c6 */ /* 0x000e240000000100 */
[----:B0-----:R-:W-:Y:S06]  /*b1d0*/  BAR.ARV 0xc, 0x120 ;  /* 0x0304800000007b1d */ /* 0x001fec0000002000 */
.L_x_2405:
[----:B------:R-:W-:Y:S05]  /*b1e0*/  BSYNC B0 ;  /* 0x0000000000007941 */ /* 0x000fea0003800000 */
.L_x_2404:
[----:B------:R-:W-:Y:S02]  /*b1f0*/  IMAD.MOV.U32 R25, RZ, RZ, RZ ;  /* 0x000000ffff197224 */ /* 0x000fe400078e00ff */
[----:B------:R-:W-:Y:S01]  /*b200*/  IMAD.MOV.U32 R4, RZ, RZ, RZ ;  /* 0x000000ffff047224 */ /* 0x000fe200078e00ff */
[----:B------:R-:W-:Y:S06]  /*b210*/  @!P1 BRA `(.L_x_2406) ;  /* 0x000001ac00649947 */ /* 0x000fec0003800000 */
[----:B------:R-:W2:Y:S01]  /*b220*/  LDL R20, [R1+0x7c] ;  /* 0x00007c0001147983 */ /* 0x000ea20000100800 */
[----:B------:R-:W0:Y:S02]  /*b230*/  S2R R6, SR_TID.X ;  /* 0x0000000000067919 */ /* 0x000e240000002100 */
[----:B0-----:R-:W-:-:S05]  /*b240*/  VIADD R24, R6, 0xffffff80 ;  /* 0xffffff8006187836 */ /* 0x001fca0000000000 */
[----:B------:R-:W-:-:S04]  /*b250*/  SHF.R.S32.HI R29, RZ, 0x1f, R24 ;  /* 0x0000001fff1d7819 */ /* 0x000fc80000011418 */
[----:B------:R-:W-:-:S04]  /*b260*/  LEA.HI R0, R29, R24, RZ, 0x7 ;  /* 0x000000181d007211 */ /* 0x000fc800078f38ff */
[----:B------:R-:W-:-:S06]  /*b270*/  SHF.R.S32.HI R0, RZ, 0x7, R0 ;  /* 0x00000007ff007819 */ /* 0x000fcc0000011400 */
[----:B------:R-:W0:Y:S02]  /*b280*/  SHFL.IDX PT, R0, R0, RZ, 0x1f ;  /* 0x00001fff00007589 */ /* 0x000e2400000e0000 */
[----:B0-----:R-:W-:-:S04]  /*b290*/  LEA.HI R2, R0, R0, RZ, 0x1 ;  /* 0x0000000000027211 */ /* 0x001fc800078f08ff */
[----:B------:R-:W-:-:S05]  /*b2a0*/  LOP3.LUT R3, R2, 0x1e, RZ, 0xc0, !PT ;  /* 0x0000001e02037812 */ /* 0x000fca00078ec0ff */
[----:B------:R-:W-:Y:S01]  /*b2b0*/  IMAD.IADD R3, R0, 0x1, -R3 ;  /* 0x0000000100037824 */ /* 0x000fe200078e0a03 */
[----:B--2---:R-:W-:-:S13]  /*b2c0*/  R2UR UR4, R20 ;  /* 0x00000000140472ca */ /* 0x004fda00000e0000 */
[----:B------:R-:W-:Y:S02]  /*b2d0*/  ULOP3.LUT UP0, URZ, UR4, 0x9f, URZ, 0xc0, !UPT ;  /* 0x0000009f043f7892 */ /* 0x000fe4000f80c03f */
[----:B------:R-:W-:-:S04]  /*b2e0*/  LEA R3, R3, UR4, 0xd ;  /* 0x0000000403037c11 */ /* 0x000fc8000f8e68ff */
[----:B------:R-:W-:Y:S02]  /*b2f0*/  SHF.R.U32.HI R2, RZ, 0x4, R3 ;  /* 0x00000004ff027819 */ /* 0x000fe40000011603 */
[----:B------:R-:W-:Y:S02]  /*b300*/  PLOP3.LUT P0, PT, PT, PT, UP0, 0x80, 0x0 ;  /* 0x000000000000781c */ /* 0x000fe40003f0f008 */
[----:B------:R-:W-:-:S11]  /*b310*/  LOP3.LUT R2, R2, 0x3fff, RZ, 0xc0, !PT ;  /* 0x00003fff02027812 */ /* 0x000fd600078ec0ff */
        /* <DEDUP_REMOVED lines=17> */
.L_x_2407:
        /* <DEDUP_REMOVED lines=13> */
.L_x_2411:
[----:B-1----:R1:W2:Y:S02]  /*b500*/  SYNCS.PHASECHK.TRANS64.TRYWAIT P0, [R16+URZ+0x38800], R3 ;  /* 0x03880003100075a7 */ /* 0x0022a4000800017f */
[----:B--2---:R-:W-:Y:S05]  /*b510*/  @!P0 NANOSLEEP.SYNCS 0x989680 ;  /* 0x009896800000895d */ /* 0x004fea0003900000 */
[----:B------:R-:W2:Y:S02]  /*b520*/  @!P0 SYNCS.PHASECHK.TRANS64 P0, [R16+URZ+0x38800], R3 ;  /* 0x03880003100085a7 */ /* 0x000ea4000800007f */
[----:B--2---:R-:W-:Y:S05]  /*b530*/  @!P0 BRA `(.L_x_2411) ;  /* 0xfffffffc00f08947 */ /* 0x004fea000383ffff */
.L_x_2410:
[----:B------:R-:W-:Y:S05]  /*b540*/  BSYNC B0 ;  /* 0x0000000000007941 */ /* 0x000fea0003800000 */
.L_x_2409:
[----:B------:R-:W-:Y:S05]  /*b550*/  BRA `(.L_x_2412) ;  /* 0x0000009c008c7947 */ /* 0x000fea0003800000 */
.L_x_2408:
[----:B------:R-:W2:Y:S01]  /*b560*/  LDL R26, [R1+0x7c] ;  /* 0x00007c00011a7983 */ /* 0x000ea20000100800 */
[----:B------:R-:W0:Y:S01]  /*b570*/  LDC.64 R10, c[0x0][0x3d8] ;  /* 0x0000f600ff0a7b82 */ /* 0x000e220000000a00 */
[----:B------:R-:W-:Y:S01]  /*b580*/  SHF.R.S32.HI R3, RZ, 0x1f, R144 ;  /* 0x0000001fff037819 */ /* 0x000fe20000011490 */
[--C-:B------:R-:W-:Y:S01]  /*b590*/  IMAD.MOV.U32 R4, RZ, RZ, R212.reuse ;  /* 0x000000ffff047224 */ /* 0x100fe200078e00d4 */
[----:B------:R-:W-:Y:S02]  /*b5a0*/  SHF.R.S32.HI R5, RZ, 0x1f, R212 ;  /* 0x0000001fff057819 */ /* 0x000fe400000114d4 */
[----:B------:R-:W-:-:S03]  /*b5b0*/  SHF.R.S32.HI R9, RZ, 0x1f, R17 ;  /* 0x0000001fff097819 */ /* 0x000fc60000011411 */
[----:B------:R-:W1:Y:S01]  /*b5c0*/  LDC.64 R12, c[0x0][0x3e8] ;  /* 0x0000fa00ff0c7b82 */ /* 0x000e620000000a00 */
[-C--:B0-----:R-:W-:Y:S01]  /*b5d0*/  IMAD R0, R3, R10.reuse, RZ ;  /* 0x0000000a03007224 */ /* 0x081fe200078e02ff */
[----:B------:R-:W-:Y:S01]  /*b5e0*/  SHF.L.U64.HI R92, R10, 0x5, R11 ;  /* 0x000000050a5c7819 */ /* 0x000fe2000001020b */
[-C--:B------:R-:W-:Y:S02]  /*b5f0*/  IMAD R8, R23, R10.reuse, RZ ;  /* 0x0000000a17087224 */ /* 0x080fe400078e02ff */
[----:B------:R-:W-:-:S04]  /*b600*/  IMAD.WIDE.U32 R60, R144, R10, RZ ;  /* 0x0000000a903c7225 */ /* 0x000fc800078e00ff */
[----:B------:R-:W-:Y:S01]  /*b610*/  IMAD R25, R144, R11, R0 ;  /* 0x0000000b90197224 */ /* 0x000fe200078e0200 */
[----:B-1----:R-:W-:Y:S01]  /*b620*/  SHF.L.U64.HI R90, R12, 0x5, R13 ;  /* 0x000000050c5a7819 */ /* 0x002fe2000001020d */
[----:B------:R-:W-:-:S04]  /*b630*/  IMAD.WIDE.U32 R6, R22, R10, R4 ;  /* 0x0000000a16067225 */ /* 0x000fc800078e0004 */
[----:B------:R-:W-:Y:S01]  /*b640*/  IMAD R101, R22, R11, R8 ;  /* 0x0000000b16657224 */ /* 0x000fe200078e0208 */
[----:B------:R-:W-:Y:S01]  /*b650*/  IADD3 R89, P0, R6, R60, RZ ;  /* 0x0000003c06597210 */ /* 0x000fe20007f1e0ff */
[----:B------:R-:W-:Y:S02]  /*b660*/  IMAD.IADD R25, R25, 0x1, R61 ;  /* 0x0000000119197824 */ /* 0x000fe400078e023d */
[----:B------:R-:W-:Y:S02]  /*b670*/  IMAD.MOV.U32 R8, RZ, RZ, R17 ;  /* 0x000000ffff087224 */ /* 0x000fe400078e0011 */
[----:B------:R-:W-:Y:S01]  /*b680*/  IMAD R3, R3, R12, RZ ;  /* 0x0000000c03037224 */ /* 0x000fe200078e02ff */
[----:B------:R-:W-:Y:S01]  /*b690*/  IADD3.X R91, R25, R7, R101, P0, !PT ;  /* 0x00000007195b7210 */ /* 0x000fe200007fe465 */
[----:B------:R-:W-:-:S04]  /*b6a0*/  IMAD.WIDE.U32 R6, R22, R10, R8 ;  /* 0x0000000a16067225 */ /* 0x000fc800078e0008 */
[----:B------:R-:W-:Y:S01]  /*b6b0*/  IMAD R0, R23, R12, RZ ;  /* 0x0000000c17007224 */ /* 0x000fe200078e02ff */
[----:B------:R-:W-:Y:S01]  /*b6c0*/  IADD3 R99, P1, R6, R60, RZ ;  /* 0x0000003c06637210 */ /* 0x000fe20007f3e0ff */
[C---:B------:R-:W-:Y:S02]  /*b6d0*/  IMAD R3, R144.reuse, R13, R3 ;  /* 0x0000000d90037224 */ /* 0x040fe400078e0203 */
[----:B------:R-:W-:Y:S01]  /*b6e0*/  IMAD.WIDE.U32 R82, R144, R12, RZ ;  /* 0x0000000c90527225 */ /* 0x000fe200078e00ff */
[----:B------:R-:W-:-:S03]  /*b6f0*/  IADD3.X R101, R25, R101, R7, P1, !PT ;  /* 0x0000006519657210 */ /* 0x000fc60000ffe407 */
[----:B------:R-:W-:-:S04]  /*b700*/  IMAD.WIDE.U32 R4, R22, R12, R4 ;  /* 0x0000000c16047225 */ /* 0x000fc800078e0004 */
[----:B------:R-:W-:Y:S01]  /*b710*/  IMAD.WIDE.U32 R8, R22, R12, R8 ;  /* 0x0000000c16087225 */ /* 0x000fe200078e0008 */
[----:B------:R-:W-:-:S03]  /*b720*/  IADD3 R93, P0, R4, R82, RZ ;  /* 0x00000052045d7210 */ /* 0x000fc60007f1e0ff */
[----:B------:R-:W-:Y:S01]  /*b730*/  IMAD R0, R22, R13, R0 ;  /* 0x0000000d16007224 */ /* 0x000fe200078e0200 */
[----:B------:R-:W-:Y:S01]  /*b740*/  IADD3 R97, P2, R8, R82, RZ ;  /* 0x0000005208617210 */ /* 0x000fe20007f5e0ff */
[----:B------:R-:W-:Y:S02]  /*b750*/  IMAD.IADD R27, R3, 0x1, R83 ;  /* 0x00000001031b7824 */ /* 0x000fe400078e0253 */
[----:B------:R-:W-:Y:S02]  /*b760*/  IMAD.SHL.U32 R94, R10, 0x20, RZ ;  /* 0x000000200a5e7824 */ /* 0x000fe400078e00ff */
[----:B------:R-:W-:Y:S01]  /*b770*/  IMAD.SHL.U32 R96, R12, 0x20, RZ ;  /* 0x000000200c607824 */ /* 0x000fe200078e00ff */
[C---:B------:R-:W-:Y:S02]  /*b780*/  IADD3.X R95, R27.reuse, R5, R0, P0, !PT ;  /* 0x000000051b5f7210 */ /* 0x040fe400007fe400 */
[----:B------:R-:W-:Y:S02]  /*b790*/  IADD3.X R103, R27, R0, R9, P2, !PT ;  /* 0x000000001b677210 */ /* 0x000fe400017fe409 */
[----:B--2---:R-:W-:-:S13]  /*b7a0*/  R2UR UR4, R26 ;  /* 0x000000001a0472ca */ /* 0x004fda00000e0000 */
[----:B------:R-:W-:-:S06]  /*b7b0*/  ULOP3.LUT UP0, URZ, UR4, 0x3ff, URZ, 0xc0, !UPT ;  /* 0x000003ff043f7892 */ /* 0x000fcc000f80c03f */
[----:B------:R-:W-:-:S13]  /*b7c0*/  PLOP3.LUT P1, PT, PT, PT, UP0, 0x80, 0x0 ;  /* 0x000000000000781c */ /* 0x000fda0003f2f008 */
        /* <DEDUP_REMOVED lines=17> */
.L_x_2413:
[----:B------:R-:W0:Y:S01]  /*b8e0*/  LDC.64 R86, c[0x0][0x3d8] ;  /* 0x0000f600ff567b82 */ /* 0x000e220000000a00 */
[----:B------:R-:W-:Y:S01]  /*b8f0*/  SHF.R.S32.HI R3, RZ, 0x1f, R225 ;  /* 0x0000001fff037819 */ /* 0x000fe200000114e1 */
[----:B------:R-:W-:Y:S01]  /*b900*/  ULDC.U8 UR4, c[0x0][0x3f0] ;  /* 0x0000fc0000047ab9 */ /* 0x000fe20000000000 */
[----:B------:R-:W-:Y:S01]  /*b910*/  R2UR UR5, R26 ;  /* 0x000000001a0572ca */ /* 0x000fe200000e0000 */
[----:B------:R-:W-:Y:S01]  /*b920*/  BSSY B0, `(.L_x_2414) ;  /* 0x000099e000007945 */ /* 0x000fe20003800000 */
[----:B------:R-:W-:Y:S01]  /*b930*/  ISETP.NE.AND P0, PT, RZ, UR4, PT ;  /* 0x00000004ff007c0c */ /* 0x000fe2000bf05270 */
[----:B------:R-:W-:Y:S01]  /*b940*/  VIADD R84, R22, 0x60 ;  /* 0x0000006016547836 */ /* 0x000fe20000000000 */
[----:B------:R-:W-:Y:S01]  /*b950*/  LEA.HI R29, R29, R24, RZ, 0x3 ;  /* 0x000000181d1d7211 */ /* 0x000fe200078f18ff */
[----:B------:R-:W1:Y:S03]  /*b960*/  LDC.64 R14, c[0x0][0x3e8] ;  /* 0x0000fa00ff0e7b82 */ /* 0x000e660000000a00 */
[----:B------:R-:W-:-:S05]  /*b970*/  LOP3.LUT R21, R29, 0xfffffff8, RZ, 0xc0, !PT ;  /* 0xfffffff81d157812 */ /* 0x000fca00078ec0ff */
[----:B------:R-:W-:Y:S01]  /*b980*/  LEA R85, R237, UR5, 0x1 ;  /* 0x00000005ed557c11 */ /* 0x000fe2000f8e08ff */
[----:B------:R-:W-:Y:S02]  /*b990*/  IMAD.IADD R21, R24, 0x1, -R21 ;  /* 0x0000000118157824 */ /* 0x000fe400078e0a15 */
[-C--:B0-----:R-:W-:Y:S02]  /*b9a0*/  IMAD R0, R3, R86.reuse, RZ ;  /* 0x0000005603007224 */ /* 0x081fe400078e02ff */
[----:B------:R-:W-:-:S04]  /*b9b0*/  IMAD.WIDE.U32 R4, R225, R86, RZ ;  /* 0x00000056e1047225 */ /* 0x000fc800078e00ff */
[----:B------:R-:W-:Y:S02]  /*b9c0*/  IMAD R9, R225, R87, R0 ;  /* 0x00000057e1097224 */ /* 0x000fe400078e0200 */
[-C--:B-1----:R-:W-:Y:S02]  /*b9d0*/  IMAD R0, R3, R14.reuse, RZ ;  /* 0x0000000e03007224 */ /* 0x082fe400078e02ff */
[----:B------:R-:W-:Y:S02]  /*b9e0*/  IMAD.IADD R3, R5, 0x1, R9 ;  /* 0x0000000105037824 */ /* 0x000fe400078e0209 */
[----:B------:R-:W-:-:S03]  /*b9f0*/  IMAD.WIDE.U32 R6, R225, R14, RZ ;  /* 0x0000000ee1067225 */ /* 0x000fc600078e00ff */
[C---:B------:R-:W-:Y:S01]  /*ba00*/  SHF.L.U64.HI R13, R4.reuse, 0x7, R3 ;  /* 0x00000007040d7819 */ /* 0x040fe20000010203 */
[C---:B------:R-:W-:Y:S02]  /*ba10*/  IMAD R5, R225.reuse, R15, R0 ;  /* 0x0000000fe1057224 */ /* 0x040fe400078e0200 */
[----:B------:R-:W-:Y:S02]  /*ba20*/  IMAD R0, R225, -0x80, R224 ;  /* 0xffffff80e1007824 */ /* 0x000fe400078e02e0 */
[----:B------:R-:W-:Y:S02]  /*ba30*/  IMAD.IADD R3, R7, 0x1, R5 ;  /* 0x0000000107037824 */ /* 0x000fe400078e0205 */
[----:B------:R-:W-:Y:S01]  /*ba40*/  IMAD.SHL.U32 R12, R4, 0x80, RZ ;  /* 0x00000080040c7824 */ /* 0x000fe200078e00ff */
[----:B------:R-:W-:Y:S01]  /*ba50*/  VIMNMX R29, R0, 0x80, PT ;  /* 0x00000080001d7848 */ /* 0x000fe20003fe0100 */
[C---:B------:R-:W-:Y:S01]  /*ba60*/  IMAD.SHL.U32 R10, R6.reuse, 0x80, RZ ;  /* 0x00000080060a7824 */ /* 0x040fe200078e00ff */
[----:B------:R-:W-:Y:S01]  /*ba70*/  SHF.L.U64.HI R11, R6, 0x7, R3 ;  /* 0x00000007060b7819 */ /* 0x000fe20000010203 */
[----:B------:R-:W-:Y:S06]  /*ba80*/  @!P0 BRA `(.L_x_2415) ;  /* 0x0000004800748947 */ /* 0x000fec0003800000 */
[-C--:B------:R-:W-:Y:S01]  /*ba90*/  ISETP.GE.AND P0, PT, R22, R29.reuse, PT ;  /* 0x0000001d1600720c */ /* 0x080fe20003f06270 */
[----:B------:R-:W-:Y:S01]  /*baa0*/  BSSY B1, `(.L_x_2416) ;  /* 0x0000034000017945 */ /* 0x000fe20003800000 */
[-C--:B------:R-:W-:Y:S02]  /*bab0*/  ISETP.GE.AND P1, PT, R218, R29.reuse, PT ;  /* 0x0000001dda00720c */ /* 0x080fe40003f26270 */
[----:B------:R-:W-:Y:S02]  /*bac0*/  CS2R R48, SRZ ;  /* 0x0000000000307805 */ /* 0x000fe4000001ff00 */
[----:B------:R-:W-:Y:S02]  /*bad0*/  ISETP.GE.AND P2, PT, R220, R29, PT ;  /* 0x0000001ddc00720c */ /* 0x000fe40003f46270 */
        /* <DEDUP_REMOVED lines=33> */
[----:B------:R-:W-:-:S02]  /*bcf0*/  ISETP.GE.AND P4, PT, R216, UR4, PT ;  /* 0x00000004d8007c0c */ /* 0x000fc4000bf86270 */
[----:B------:R-:W-:Y:S02]  /*bd00*/  ISETP.GE.AND P5, PT, R215, UR4, PT ;  /* 0x00000004d7007c0c */ /* 0x000fe4000bfa6270 */
        /* <DEDUP_REMOVED lines=13> */
.L_x_2417:
[----:B------:R-:W-:Y:S05]  /*bde0*/  BSYNC B1 ;  /* 0x0000000000017941 */ /* 0x000fea0003800000 */
.L_x_2416:
        /* <DEDUP_REMOVED lines=10> */
[C---:B------:R-:W-:Y:S02]  /*be90*/  LEA R6, P5, R7.reuse, UR6, 0x1 ;  /* 0x0000000607067c11 */ /* 0x040fe4000f8a08ff */
[----:B------:R-:W-:Y:S02]  /*bea0*/  CS2R R54, SRZ ;  /* 0x0000000000367805 */ /* 0x000fe4000001ff00 */
[C---:B------:R-:W-:Y:S01]  /*beb0*/  LEA R8, P4, R0.reuse, UR4, 0x1 ;  /* 0x0000000400087c11 */ /* 0x040fe2000f8808ff */
[----:B------:R-:W-:Y:S01]  /*bec0*/  ULDC UR4, c[0x0][0x3d4] ;  /* 0x0000f50000047ab9 */ /* 0x000fe20000000800 */
[----:B------:R-:W-:Y:S02]  /*bed0*/  LEA.HI.X R7, R7, UR7, R20, 0x1, P5 ;  /* 0x0000000707077c11 */ /* 0x000fe4000a8f0c14 */
[----:B------:R-:W-:Y:S02]  /*bee0*/  CS2R R48, SRZ ;  /* 0x0000000000307805 */ /* 0x000fe4000001ff00 */
[----:B------:R-:W-:-:S02]  /*bef0*/  LEA.HI.X R9, R0, UR5, R3, 0x1, P4 ;  /* 0x0000000500097c11 */ /* 0x000fc4000a0f0c03 */
[----:B------:R-:W-:Y:S02]  /*bf00*/  ISETP.GE.AND P3, PT, R212, UR4, PT ;  /* 0x00000004d4007c0c */ /* 0x000fe4000bf66270 */
[----:B------:R-:W-:Y:S02]  /*bf10*/  ISETP.GE.AND P4, PT, R216, UR4, PT ;  /* 0x00000004d8007c0c */ /* 0x000fe4000bf86270 */
[----:B------:R-:W-:Y:S02]  /*bf20*/  ISETP.GE.AND P5, PT, R215, UR4, PT ;  /* 0x00000004d7007c0c */ /* 0x000fe4000bfa6270 */
[----:B------:R-:W-:Y:S02]  /*bf30*/  ISETP.GE.AND P6, PT, R217, UR4, PT ;  /* 0x00000004d9007c0c */ /* 0x000fe4000bfc6270 */
[----:B------:R-:W-:Y:S02]  /*bf40*/  CS2R R64, SRZ ;  /* 0x0000000000407805 */ /* 0x000fe4000001ff00 */
[----:B------:R-:W-:-:S02]  /*bf50*/  CS2R R56, SRZ ;  /* 0x0000000000387805 */ /* 0x000fc4000001ff00 */
        /* <DEDUP_REMOVED lines=10> */
.L_x_2419:
[----:B------:R-:W-:Y:S05]  /*c000*/  BSYNC B1 ;  /* 0x0000000000017941 */ /* 0x000fea0003800000 */
.L_x_2418:
        /* <DEDUP_REMOVED lines=22> */
[C---:B------:R-:W-:Y:S02]  /*c170*/  LEA R6, P3, R7.reuse, UR6, 0x1 ;  /* 0x0000000607067c11 */ /* 0x040fe4000f8608ff */
[----:B------:R-:W-:Y:S01]  /*c180*/  CS2R R32, SRZ ;  /* 0x0000000000207805 */ /* 0x000fe2000001ff00 */
[----:B------:R-:W-:Y:S01]  /*c190*/  IMAD.X R3, R8, 0x1, R95, P6 ;  /* 0x0000000108037824 */ /* 0x000fe200030e065f */
[----:B------:R-:W-:Y:S01]  /*c1a0*/  LEA R8, P4, R0, UR4, 0x1 ;  /* 0x0000000400087c11 */ /* 0x000fe2000f8808ff */
[----:B------:R-:W-:Y:S01]  /*c1b0*/  ULDC UR4, c[0x0][0x3d4] ;  /* 0x0000f50000047ab9 */ /* 0x000fe20000000800 */
[----:B------:R-:W-:-:S02]  /*c1c0*/  LEA.HI.X R7, R7, UR7, R20, 0x1, P3 ;  /* 0x0000000707077c11 */ /* 0x000fc400098f0c14 */
[----:B------:R-:W-:Y:S02]  /*c1d0*/  LEA.HI.X R9, R0, UR5, R3, 0x1, P4 ;  /* 0x0000000500097c11 */ /* 0x000fe4000a0f0c03 */
[----:B------:R-:W-:Y:S02]  /*c1e0*/  ISETP.GE.AND P3, PT, R212, UR4, PT ;  /* 0x00000004d4007c0c */ /* 0x000fe4000bf66270 */
[----:B------:R-:W-:Y:S02]  /*c1f0*/  ISETP.GE.AND P4, PT, R216, UR4, PT ;  /* 0x00000004d8007c0c */ /* 0x000fe4000bf86270 */
        /* <DEDUP_REMOVED lines=14> */
.L_x_2421:
[----:B------:R-:W-:Y:S05]  /*c2e0*/  BSYNC B1 ;  /* 0x0000000000017941 */ /* 0x000fea0003800000 */
.L_x_2420:
[----:B012--5:R-:W-:Y:S01]  /*c2f0*/  IMAD.MOV.U32 R6, RZ, RZ, R68 ;  /* 0x000000ffff067224 */ /* 0x027fe200078e0044 */
[----:B------:R-:W-:Y:S01]  /*c300*/  ISETP.GE.AND P3, PT, R84, R29, PT ;  /* 0x0000001d5400720c */ /* 0x000fe20003f66270 */
[----:B------:R-:W-:Y:S01]  /*c310*/  IMAD R0, R225, 0x80, R22 ;  /* 0x00000080e1007824 */ /* 0x000fe200078e0216 */
[----:B------:R-:W0:Y:S01]  /*c320*/  LDC R84, c[0x0][0x428] ;  /* 0x00010a00ff547b82 */ /* 0x000e220000000800 */
[----:B------:R-:W-:Y:S01]  /*c330*/  IMAD.MOV.U32 R7, RZ, RZ, R73 ;  /* 0x000000ffff077224 */ /* 0x000fe200078e0049 */
[----:B------:R-:W-:Y:S01]  /*c340*/  PRMT R117, R6, 0x7610, R117 ;  /* 0x0000761006757816 */ /* 0x000fe20000000075 */
[----:B------:R-:W-:Y:S01]  /*c350*/  IMAD R3, R21, 0x20, R0 ;  /* 0x0000002015037824 */ /* 0x000fe200078e0200 */
[----:B------:R-:W-:Y:S01]  /*c360*/  MOV R6, R72 ;  /* 0x0000004800067202 */ /* 0x000fe20000000f00 */
        /* <DEDUP_REMOVED lines=37> */
[----:B------:R-:W-:Y:S01]  /*c5c0*/  CS2R R30, SRZ ;  /* 0x00000000001e7805 */ /* 0x000fe2000001ff00 */
[----:B0-----:R-:W-:Y:S06]  /*c5d0*/  @P3 BRA `(.L_x_2423) ;  /* 0x00000000008c3947 */ /* 0x001fec0003800000 */
        /* <DEDUP_REMOVED lines=10> */
[----:B------:R-:W-:-:S03]  /*c680*/  IMAD R0, R15, 0x60, RZ ;  /* 0x000000600f007824 */ /* 0x000fc600078e02ff */
        /* <DEDUP_REMOVED lines=24> */
.L_x_2423:
[----:B------:R-:W-:Y:S05]  /*c810*/  BSYNC B1 ;  /* 0x0000000000017941 */ /* 0x000fea0003800000 */
.L_x_2422:
[----:B------:R-:W2:Y:S01]  /*c820*/  LDL R91, [R1+0x80] ;  /* 0x00008000015b7983 */ /* 0x000ea20000100800 */
[----:B------:R-:W-:Y:S01]  /*c830*/  ISETP.NE.AND P4, PT, R84, 0x1, PT ;  /* 0x000000015400780c */ /* 0x000fe20003f85270 */
[----:B0-----:R-:W-:Y:S01]  /*c840*/  IMAD.MOV.U32 R11, RZ, RZ, R54 ;  /* 0x000000ffff0b7224 */ /* 0x001fe200078e0036 */
[----:B------:R-:W-:Y:S01]  /*c850*/  ULDC.64 UR4, c[0x0][0x3c8] ;  /* 0x0000f20000047ab9 */ /* 0x000fe20000000a00 */
[----:B------:R-:W-:Y:S01]  /*c860*/  IMAD.MOV.U32 R0, RZ, RZ, R48 ;  /* 0x000000ffff007224 */ /* 0x000fe200078e0030 */
        /* <DEDUP_REMOVED lines=12> */
[----:B------:R-:W0:Y:S01]  /*c930*/  @P4 LDC R0, c[0x0][0x42c] ;  /* 0x00010b00ff004b82 */ /* 0x000e220000000800 */
[----:B------:R-:W-:Y:S01]  /*c940*/  PRMT R112, R12, 0x7610, R112 ;  /* 0x000076100c707816 */ /* 0x000fe20000000070 */
[----:B------:R-:W-:Y:S01]  /*c950*/  IMAD.MOV.U32 R12, RZ, RZ, R63 ;  /* 0x000000ffff0c7224 */ /* 0x000fe200078e003f */
[----:B------:R-:W-:Y:S01]  /*c960*/  PRMT R110, R11, 0x7610, R110 ;  /* 0x000076100b6e7816 */ /* 0x000fe2000000006e */
[----:B------:R-:W-:Y:S01]  /*c970*/  IMAD.MOV.U32 R13, RZ, RZ, R53 ;  /* 0x000000ffff0d7224 */ /* 0x000fe200078e0035 */
[----:B------:R-:W-:Y:S01]  /*c980*/  PRMT R122, R10, 0x7610, R122 ;  /* 0x000076100a7a7816 */ /* 0x000fe2000000007a */
[----:B------:R-:W-:Y:S01]  /*c990*/  IMAD.MOV.U32 R10, RZ, RZ, R50 ;  /* 0x000000ffff0a7224 */ /* 0x000fe200078e0032 */
[----:B------:R-:W-:Y:S01]  /*c9a0*/  PRMT R130, R12, 0x7610, R130 ;  /* 0x000076100c827816 */ /* 0x000fe20000000082 */
[----:B------:R-:W1:Y:S01]  /*c9b0*/  @P4 LDC R11, c[0x0][0x430] ;  /* 0x00010c00ff0b4b82 */ /* 0x000e620000000800 */
        /* <DEDUP_REMOVED lines=25> */
[----:B------:R-:W-:Y:S01]  /*cb50*/  SHF.R.S32.HI R11, RZ, 0x1f, R3 ;  /* 0x0000001fff0b7819 */ /* 0x000fe20000011403 */
        /* <DEDUP_REMOVED lines=8> */
[----:B------:R-:W-:Y:S01]  /*cbe0*/  IMAD.WIDE.U32 R60, R3, R86, R60 ;  /* 0x00000056033c7225 */ /* 0x000fe200078e003c */
[----:B------:R-:W-:-:S02]  /*cbf0*/  PRMT R103, R13, 0x7610, R103 ;  /* 0x000076100d677816 */ /* 0x000fc40000000067 */
[----:B------:R-:W-:Y:S01]  /*cc00*/  PRMT R90, R10, 0x7610, R90 ;  /* 0x000076100a5a7816 */ /* 0x000fe2000000005a */
[C---:B------:R-:W-:Y:S01]  /*cc10*/  IMAD R86, R11.reuse, R86, RZ ;  /* 0x000000560b567224 */ /* 0x040fe200078e02ff */
[----:B------:R-:W-:Y:S01]  /*cc20*/  PRMT R95, R12, 0x7610, R95 ;  /* 0x000076100c5f7816 */ /* 0x000fe2000000005f */
[-C--:B------:R-:W-:Y:S02]  /*cc30*/  IMAD R0, R11, R14.reuse, RZ ;  /* 0x0000000e0b007224 */ /* 0x080fe400078e02ff */
[----:B------:R-:W-:Y:S02]  /*cc40*/  IMAD.MOV.U32 R10, RZ, RZ, R39 ;  /* 0x000000ffff0a7224 */ /* 0x000fe400078e0027 */
[----:B------:R-:W-:-:S03]  /*cc50*/  IMAD.WIDE.U32 R12, R3, R14, R82 ;  /* 0x0000000e030c7225 */ /* 0x000fc600078e0052 */
[----:B------:R-:W-:Y:S01]  /*cc60*/  PRMT R102, R10, 0x7610, R102 ;  /* 0x000076100a667816 */ /* 0x000fe20000000066 */
[C---:B------:R-:W-:Y:S01]  /*cc70*/  IMAD R11, R3.reuse, R87, R86 ;  /* 0x00000057030b7224 */ /* 0x040fe200078e0256 */
[----:B------:R-:W-:Y:S01]  /*cc80*/  LEA R10, P4, R60, UR4, 0x1 ;  /* 0x000000043c0a7c11 */ /* 0x000fe2000f8808ff */
[----:B------:R-:W-:Y:S01]  /*cc90*/  IMAD R3, R3, R15, R0 ;  /* 0x0000000f03037224 */ /* 0x000fe200078e0200 */
[----:B------:R-:W-:Y:S01]  /*cca0*/  LEA R0, P5, R12, UR6, 0x1 ;  /* 0x000000060c007c11 */ /* 0x000fe2000f8a08ff */
[----:B------:R-:W-:Y:S01]  /*ccb0*/  IMAD.IADD R11, R61, 0x1, R11 ;  /* 0x000000013d0b7824 */ /* 0x000fe200078e020b */
[----:B------:R-:W-:Y:S01]  /*ccc0*/  UMOV UR4, 0xffffffff ;  /* 0xffffffff00047882 */ /* 0x000fe20000000000 */
[----:B------:R-:W-:Y:S02]  /*ccd0*/  IMAD.IADD R3, R13, 0x1, R3 ;  /* 0x000000010d037824 */ /* 0x000fe400078e0203 */
[----:B------:R-:W-:Y:S01]  /*cce0*/  IMAD.MOV.U32 R14, RZ, RZ, R42 ;  /* 0x000000ffff0e7224 */ /* 0x000fe200078e002a */
[----:B------:R-:W-:Y:S01]  /*ccf0*/  LEA.HI.X R60, R60, UR5, R11, 0x1, P4 ;  /* 0x000000053c3c7c11 */ /* 0x000fe2000a0f0c0b */
[----:B------:R-:W-:Y:S01]  /*cd00*/  IMAD.MOV.U32 R15, RZ, RZ, R43 ;  /* 0x000000ffff0f7224 */ /* 0x000fe200078e002b */
[----:B------:R-:W-:-:S02]  /*cd10*/  LEA.HI.X R3, R12, UR7, R3, 0x1, P5 ;  /* 0x000000070c037c11 */ /* 0x000fc4000a8f0c03 */
[----:B------:R-:W-:Y:S02]  /*cd20*/  PRMT R105, R14, 0x7610, R105 ;  /* 0x000076100e697816 */ /* 0x000fe40000000069 */
[----:B------:R-:W-:Y:S02]  /*cd30*/  PRMT R106, R15, 0x7610, R106 ;  /* 0x000076100f6a7816 */ /* 0x000fe4000000006a */
[----:B--2---:R-:W-:Y:S01]  /*cd40*/  LEA.HI R61, R91, R91, RZ, 0x1 ;  /* 0x0000005b5b3d7211 */ /* 0x004fe200078f08ff */
[----:B------:R-:W-:Y:S06]  /*cd50*/  BRA.DIV UR4, `(.L_x_2424) ;  /* 0x0000022604007947 */ /* 0x000fec000b800000 */
.L_x_2679:
[----:B------:R-:W-:-:S03]  /*cd60*/  UMOV UR4, 0xffffffff ;  /* 0xffffffff00047882 */ /* 0x000fc60000000000 */
[----:B------:R-:W-:Y:S05]  /*cd70*/  BRA.DIV UR4, `(.L_x_2425) ;  /* 0x0000022604207947 */ /* 0x000fea000b800000 */
.L_x_2682:
[----:B------:R-:W-:-:S03]  /*cd80*/  UMOV UR4, 0xffffffff ;  /* 0xffffffff00047882 */ /* 0x000fc60000000000 */
[----:B------:R-:W-:Y:S05]  /*cd90*/  BRA.DIV UR4, `(.L_x_2426) ;  /* 0x0000022604407947 */ /* 0x000fea000b800000 */
.L_x_2685:
[----:B------:R-:W-:-:S03]  /*cda0*/  UMOV UR4, 0xffffffff ;  /* 0xffffffff00047882 */ /* 0x000fc60000000000 */
[----:B------:R-:W-:Y:S05]  /*cdb0*/  BRA.DIV UR4, `(.L_x_2427) ;  /* 0x0000022604607947 */ /* 0x000fea000b800000 */
.L_x_2688:
[----:B------:R-:W-:-:S03]  /*cdc0*/  UMOV UR4, 0xffffffff ;  /* 0xffffffff00047882 */ /* 0x000fc60000000000 */
[----:B------:R-:W-:Y:S05]  /*cdd0*/  BRA.DIV UR4, `(.L_x_2428) ;  /* 0x0000022604807947 */ /* 0x000fea000b800000 */
.L_x_2691:
[----:B------:R-:W-:-:S03]  /*cde0*/  UMOV UR4, 0xffffffff ;  /* 0xffffffff00047882 */ /* 0x000fc60000000000 */
[----:B------:R-:W-:Y:S05]  /*cdf0*/  BRA.DIV UR4, `(.L_x_2429) ;  /* 0x0000022604a07947 */ /* 0x000fea000b800000 */
.L_x_2694:
[----:B------:R-:W-:-:S03]  /*ce00*/  UMOV UR4, 0xffffffff ;  /* 0xffffffff00047882 */ /* 0x000fc60000000000 */
[----:B------:R-:W-:Y:S05]  /*ce10*/  BRA.DIV UR4, `(.L_x_2430) ;  /* 0x0000022604c07947 */ /* 0x000fea000b800000 */
.L_x_2697:
[----:B------:R-:W-:-:S03]  /*ce20*/  UMOV UR4, 0xffffffff ;  /* 0xffffffff00047882 */ /* 0x000fc60000000000 */
[----:B------:R-:W-:Y:S05]  /*ce30*/  BRA.DIV UR4, `(.L_x_2431) ;  /* 0x0000022604e07947 */ /* 0x000fea000b800000 */
.L_x_2700:
[----:B------:R-:W-:-:S03]  /*ce40*/  UMOV UR4, 0xffffffff ;  /* 0xffffffff00047882 */ /* 0x000fc60000000000 */
[----:B------:R-:W-:Y:S05]  /*ce50*/  BRA.DIV UR4, `(.L_x_2432) ;  /* 0x0000022a04007947 */ /* 0x000fea000b800000 */
.L_x_2703:
[----:B------:R-:W-:-:S03]  /*ce60*/  UMOV UR4, 0xffffffff ;  /* 0xffffffff00047882 */ /* 0x000fc60000000000 */
[----:B------:R-:W-:Y:S05]  /*ce70*/  BRA.DIV UR4, `(.L_x_2433) ;  /* 0x0000022a04207947 */ /* 0x000fea000b800000 */
.L_x_2706:
[----:B------:R-:W-:-:S03]  /*ce80*/  UMOV UR4, 0xffffffff ;  /* 0xffffffff00047882 */ /* 0x000fc60000000000 */
[----:B------:R-:W-:Y:S05]  /*ce90*/  BRA.DIV UR4, `(.L_x_2434) ;  /* 0x0000022a04407947 */ /* 0x000fea000b800000 */
.L_x_2709:
[----:B------:R-:W-:-:S03]  /*cea0*/  UMOV UR4, 0xffffffff ;  /* 0xffffffff00047882 */ /* 0x000fc60000000000 */
[----:B------:R-:W-:Y:S05]  /*ceb0*/  BRA.DIV UR4, `(.L_x_2435) ;  /* 0x0000022a04607947 */ /* 0x000fea000b800000 */
.L_x_2712:
[----:B------:R-:W-:-:S03]  /*cec0*/  UMOV UR4, 0xffffffff ;  /* 0xffffffff00047882 */ /* 0x000fc60000000000 */
[----:B------:R-:W-:Y:S05]  /*ced0*/  BRA.DIV UR4, `(.L_x_2436) ;  /* 0x0000022a04807947 */ /* 0x000fea000b800000 */
.L_x_2715:
[----:B------:R-:W-:Y:S01]  /*cee0*/  UMOV UR4, 0xffffffff ;  /* 0xffffffff00047882 */ /* 0x000fe20000000000 */
[----:B------:R-:W-:Y:S02]  /*cef0*/  LOP3.LUT R61, R61, 0xfffffffe, RZ, 0xc0, !PT ;  /* 0xfffffffe3d3d7812 */ /* 0x000fe400078ec0ff */
[----:B------:R-:W-:Y:S05]  /*cf00*/  BRA.DIV UR4, `(.L_x_2437) ;  /* 0x0000022a049c7947 */ /* 0x000fea000b800000 */
.L_x_2718:
[----:B------:R-:W-:Y:S01]  /*cf10*/  UMOV UR4, 0xffffffff ;  /* 0xffffffff00047882 */ /* 0x000fe20000000000 */
[----:B------:R-:W-:Y:S02]  /*cf20*/  IMAD.IADD R61, R91, 0x1, -R61 ;  /* 0x000000015b3d7824 */ /* 0x000fe400078e0a3d */
[----:B------:R-:W-:Y:S05]  /*cf30*/  BRA.DIV UR4, `(.L_x_2438) ;  /* 0x0000022a04b87947 */ /* 0x000fea000b800000 */
.L_x_2721:
[----:B------:R-:W-:Y:S01]  /*cf40*/  UMOV UR4, 0xffffffff ;  /* 0xffffffff00047882 */ /* 0x000fe20000000000 */
[----:B------:R-:W-:Y:S02]  /*cf50*/  SHF.L.U32 R99, R61, 0x1f, RZ ;  /* 0x0000001f3d637819 */ /* 0x000fe400000006ff */
[----:B------:R-:W-:Y:S05]  /*cf60*/  BRA.DIV UR4, `(.L_x_2439) ;  /* 0x0000022a04d47947 */ /* 0x000fea000b800000 */
.L_x_2724:
        /* <DEDUP_REMOVED lines=37> */
.L_x_2725:
[----:B------:R-:W-:Y:S05]  /*d1c0*/  BSYNC B1 ;  /* 0x0000000000017941 */ /* 0x000fea0003800000 */
.L_x_2440:
[----:B------:R-:W-:Y:S01]  /*d1d0*/  BSSY B1, `(.L_x_2442) ;  /* 0x00000cb000017945 */ /* 0x000fe20003800000 */
[----:B------:R-:W-:Y:S02]  /*d1e0*/  PRMT R98, R12, 0x7610, R98 ;  /* 0x000076100c627816 */ /* 0x000fe40000000062 */
[----:B0-----:R-:W-:Y:S01]  /*d1f0*/  PRMT R99, R13, 0x7610, R99 ;  /* 0x000076100d637816 */ /* 0x001fe20000000063 */
[----:B------:R-:W-:Y:S06]  /*d200*/  @P0 BRA `(.L_x_2443) ;  /* 0x0000000c001c0947 */ /* 0x000fec0003800000 */
[----:B------:R-:W0:Y:S01]  /*d210*/  LDC R12, c[0x0][0x3d4] ;  /* 0x0000f500ff0c7b82 */ /* 0x000e220000000800 */
[----:B------:R-:W-:Y:S01]  /*d220*/  BSSY B2, `(.L_x_2444) ;  /* 0x0000034000027945 */ /* 0x000fe20003800000 */
[-C--:B0-----:R-:W-:Y:S02]  /*d230*/  ISETP.GE.AND P0, PT, R212, R12.reuse, PT ;  /* 0x0000000cd400720c */ /* 0x081fe40003f06270 */
[-C--:B------:R-:W-:Y:S02]  /*d240*/  ISETP.GE.AND P4, PT, R216, R12.reuse, PT ;  /* 0x0000000cd800720c */ /* 0x080fe40003f86270 */
[-C--:B------:R-:W-:Y:S02]  /*d250*/  ISETP.GE.AND P5, PT, R215, R12.reuse, PT ;  /* 0x0000000cd700720c */ /* 0x080fe40003fa6270 */
[----:B------:R-:W-:-:S07]  /*d260*/  ISETP.GE.AND P6, PT, R217, R12, PT ;  /* 0x0000000cd900720c */ /* 0x000fce0003fc6270 */
[----:B------:R-:W-:Y:S06]  /*d270*/  @P0 BRA `(.L_x_2445) ;  /* 0x0000000000b80947 */ /* 0x000fec0003800000 */
[----:B------:R-:W0:Y:S01]  /*d280*/  LDS.128 R12, [R85] ;  /* 0x00000000550c7984 */ /* 0x000e220000000c00 */
[--C-:B------:R-:W-:Y:S02]  /*d290*/  SHF.R.U64 R78, R78, 0x10, R79.reuse ;  /* 0x000000104e4e7819 */ /* 0x100fe4000000124f */
[----:B------:R-:W-:Y:S02]  /*d2a0*/  SHF.R.U32.HI R79, RZ, 0x10, R79 ;  /* 0x00000010ff4f7819 */ /* 0x000fe4000001164f */
[--C-:B------:R-:W-:Y:S02]  /*d2b0*/  SHF.R.U64 R80, R80, 0x10, R81.reuse ;  /* 0x0000001050507819 */ /* 0x100fe40000001251 */
[----:B------:R-:W-:Y:S02]  /*d2c0*/  SHF.R.U32.HI R81, RZ, 0x10, R81 ;  /* 0x00000010ff517819 */ /* 0x000fe40000011651 */
[----:B------:R-:W-:Y:S02]  /*d2d0*/  PRMT R140, R140, 0x5410, R79 ;  /* 0x000054108c8c7816 */ /* 0x000fe4000000004f */
[----:B------:R-:W-:-:S02]  /*d2e0*/  PRMT R138, R138, 0x5410, R81 ;  /* 0x000054108a8a7816 */ /* 0x000fc40000000051 */
[----:B------:R-:W-:Y:S01]  /*d2f0*/  PRMT R141, R139, 0x5410, R78 ;  /* 0x000054108b8d7816 */ /* 0x000fe2000000004e */
[C---:B------:R-:W-:Y:S01]  /*d300*/  IMAD.U32 R142, R140.reuse, 0x10000, RZ ;  /* 0x000100008c8e7824 */ /* 0x040fe200078e00ff */
[----:B------:R-:W-:Y:S01]  /*d310*/  LOP3.LUT R140, R140, 0xffff0000, RZ, 0xc0, !PT ;  /* 0xffff00008c8c7812 */ /* 0x000fe200078ec0ff */
[C---:B------:R-:W-:Y:S01]  /*d320*/  IMAD.U32 R139, R138.reuse, 0x10000, RZ ;  /* 0x000100008a8b7824 */ /* 0x040fe200078e00ff */
[----:B------:R-:W-:Y:S02]  /*d330*/  PRMT R137, R137, 0x5410, R80 ;  /* 0x0000541089897816 */ /* 0x000fe40000000050 */
[----:B------:R-:W-:Y:S02]  /*d340*/  LOP3.LUT R138, R138, 0xffff0000, RZ, 0xc0, !PT ;  /* 0xffff00008a8a7812 */ /* 0x000fe400078ec0ff */
[C---:B0-----:R-:W-:Y:S01]  /*d350*/  LOP3.LUT R79, R14.reuse, 0xffff0000, RZ, 0xc0, !PT ;  /* 0xffff00000e4f7812 */ /* 0x041fe200078ec0ff */
[----:B------:R-:W-:Y:S01]  /*d360*/  IMAD.U32 R78, R14, 0x10000, RZ ;  /* 0x000100000e4e7824 */ /* 0x000fe200078e00ff */
[C---:B------:R-:W-:Y:S01]  /*d370*/  LOP3.LUT R81, R15.reuse, 0xffff0000, RZ, 0xc0, !PT ;  /* 0xffff00000f517812 */ /* 0x040fe200078ec0ff */
[----:B------:R-:W-:Y:S01]  /*d380*/  IMAD.U32 R80, R15, 0x10000, RZ ;  /* 0x000100000f507824 */ /* 0x000fe200078e00ff */
[----:B------:R-:W-:Y:S01]  /*d390*/  SHF.L.U32 R15, R13, 0x10, RZ ;  /* 0x000000100d0f7819 */ /* 0x000fe200000006ff */
[C---:B------:R-:W-:Y:S01]  /*d3a0*/  FMUL.FTZ R143, R79.reuse, R142 ;  /* 0x0000008e4f8f7220 */ /* 0x040fe20000410000 */
[----:B------:R-:W-:Y:S01]  /*d3b0*/  FMUL.FTZ R79, R79, R139 ;  /* 0x0000008b4f4f7220 */ /* 0x000fe20000410000 */
[----:B------:R-:W-:Y:S01]  /*d3c0*/  FMUL.FTZ R145, R81, R140 ;  /* 0x0000008c51917220 */ /* 0x000fe20000410000 */
[----:B------:R-:W-:-:S02]  /*d3d0*/  IMAD.U32 R14, R12, 0x10000, RZ ;  /* 0x000100000c0e7824 */ /* 0x000fc400078e00ff */
[C---:B------:R-:W-:Y:S01]  /*d3e0*/  FFMA.FTZ R143, R78.reuse, R139, -R143 ;  /* 0x0000008b4e8f7223 */ /* 0x040fe2000001088f */
[----:B------:R-:W-:Y:S01]  /*d3f0*/  FFMA.FTZ R142, R78, R142, R79 ;  /* 0x0000008e4e8e7223 */ /* 0x000fe2000001004f */
[-C--:B------:R-:W-:Y:S01]  /*d400*/  FMUL.FTZ R139, R81, R138.reuse ;  /* 0x0000008a518b7220 */ /* 0x080fe20000410000 */
        /* <DEDUP_REMOVED lines=21> */
.L_x_2445:
[----:B------:R-:W-:Y:S05]  /*d560*/  BSYNC B2 ;  /* 0x0000000000027941 */ /* 0x000fea0003800000 */
.L_x_2444:
[----:B------:R-:W-:Y:S04]  /*d570*/  BSSY B2, `(.L_x_2446) ;  /* 0x0000030000027945 */ /* 0x000fe80003800000 */
[----:B------:R-:W-:Y:S05]  /*d580*/  @P4 BRA `(.L_x_2447) ;  /* 0x0000000000b84947 */ /* 0x000fea0003800000 */
[----:B0-----:R-:W0:Y:S01]  /*d590*/  LDS.128 R12, [R85+0x4000] ;  /* 0x00400000550c7984 */ /* 0x001e220000000c00 */
        /* <DEDUP_REMOVED lines=45> */
.L_x_2447:
[----:B------:R-:W-:Y:S05]  /*d870*/  BSYNC B2 ;  /* 0x0000000000027941 */ /* 0x000fea0003800000 */
.L_x_2446:
[----:B------:R-:W-:Y:S04]  /*d880*/  BSSY B2, `(.L_x_2448) ;  /* 0x0000030000027945 */ /* 0x000fe80003800000 */
[----:B------:R-:W-:Y:S05]  /*d890*/  @P5 BRA `(.L_x_2449) ;  /* 0x0000000000b85947 */ /* 0x000fea0003800000 */
[----:B01----:R-:W0:Y:S01]  /*d8a0*/  LDS.128 R12, [R85+0x8000] ;  /* 0x00800000550c7984 */ /* 0x003e220000000c00 */
        /* <DEDUP_REMOVED lines=45> */
.L_x_2449:
[----:B------:R-:W-:Y:S05]  /*db80*/  BSYNC B2 ;  /* 0x0000000000027941 */ /* 0x000fea0003800000 */
.L_x_2448:
[----:B------:R-:W-:Y:S05]  /*db90*/  @P6 BRA `(.L_x_2443) ;  /* 0x0000000000b86947 */ /* 0x000fea0003800000 */
[----:B012---:R-:W0:Y:S01]  /*dba0*/  LDS.128 R12, [R85+0xc000] ;  /* 0x00c00000550c7984 */ /* 0x007e220000000c00 */
        /* <DEDUP_REMOVED lines=45> */
.L_x_2443:
[----:B------:R-:W-:Y:S05]  /*de80*/  BSYNC B1 ;  /* 0x0000000000017941 */ /* 0x000fea0003800000 */
.L_x_2442:
[----:B------:R-:W-:Y:S04]  /*de90*/  BSSY B1, `(.L_x_2450) ;  /* 0x00000c9000017945 */ /* 0x000fe80003800000 */
[----:B------:R-:W-:Y:S05]  /*dea0*/  @P1 BRA `(.L_x_2451) ;  /* 0x0000000c001c1947 */ /* 0x000fea0003800000 */
[----:B0123--:R-:W0:Y:S01]  /*deb0*/  LDC R12, c[0x0][0x3d4] ;  /* 0x0000f500ff0c7b82 */ /* 0x00fe220000000800 */
[----:B------:R-:W-:Y:S01]  /*dec0*/  BSSY B2, `(.L_x_2452) ;  /* 0x0000034000027945 */ /* 0x000fe20003800000 */
[-C--:B0-----:R-:W-:Y:S02]  /*ded0*/  ISETP.GE.AND P0, PT, R212, R12.reuse, PT ;  /* 0x0000000cd400720c */ /* 0x081fe40003f06270 */
[-C--:B------:R-:W-:Y:S02]  /*dee0*/  ISETP.GE.AND P1, PT, R216, R12.reuse, PT ;  /* 0x0000000cd800720c */ /* 0x080fe40003f26270 */
[-C--:B------:R-:W-:Y:S02]  /*def0*/  ISETP.GE.AND P4, PT, R215, R12.reuse, PT ;  /* 0x0000000cd700720c */ /* 0x080fe40003f86270 */
[----:B------:R-:W-:-:S07]  /*df00*/  ISETP.GE.AND P5, PT, R217, R12, PT ;  /* 0x0000000cd900720c */ /* 0x000fce0003fa6270 */
[----:B------:R-:W-:Y:S06]  /*df10*/  @P0 BRA `(.L_x_2453) ;  /* 0x0000000000b80947 */ /* 0x000fec0003800000 */
[----:B------:R-:W0:Y:S01]  /*df20*/  LDS.128 R12, [R85+0x1000] ;  /* 0x00100000550c7984 */ /* 0x000e220000000c00 */
        /* <DEDUP_REMOVED lines=45> */
.L_x_2453:
[----:B------:R-:W-:Y:S05]  /*e200*/  BSYNC B2 ;  /* 0x0000000000027941 */ /* 0x000fea0003800000 */
.L_x_2452:
        /* <DEDUP_REMOVED lines=48> */
.L_x_2455:
[----:B------:R-:W-:Y:S05]  /*e510*/  BSYNC B2 ;  /* 0x0000000000027941 */ /* 0x000fea0003800000 */
.L_x_2454:
        /* <DEDUP_REMOVED lines=48> */
.L_x_2457:
[----:B------:R-:W-:Y:S05]  /*e820*/  BSYNC B2 ;  /* 0x0000000000027941 */ /* 0x000fea0003800000 */
.L_x_2456:
        /* <DEDUP_REMOVED lines=47> */
.L_x_2451:
[----:B------:R-:W-:Y:S05]  /*eb20*/  BSYNC B1 ;  /* 0x0000000000017941 */ /* 0x000fea0003800000 */
.L_x_2450:
[----:B------:R-:W-:Y:S04]  /*eb30*/  BSSY B1, `(.L_x_2458) ;  /* 0x00000c9000017945 */ /* 0x000fe80003800000 */
        /* <DEDUP_REMOVED lines=54> */
.L_x_2461:
[----:B------:R-:W-:Y:S05]  /*eea0*/  BSYNC B2 ;  /* 0x0000000000027941 */ /* 0x000fea0003800000 */
.L_x_2460:
[----:B------:R-:W-:Y:S04]  /*eeb0*/  BSSY B2, `(.L_x_2462) ;  /* 0x0000030000027945 */ /* 0x000fe80003800000 */
[----:B------:R-:W-:Y:S05]  /*eec0*/  @P1 BRA `(.L_x_2463) ;  /* 0x0000000000b81947 */ /* 0x000fea0003800000 */
[----:B0-----:R-:W0:Y:S01]  /*eed0*/  LDS.128 R12, [R85+0x6000] ;  /* 0x00600000550c7984 */ /* 0x001e220000000c00 */
        /* <DEDUP_REMOVED lines=8> */
[C---:B------:R-:W-:Y:S02]  /*ef60*/  SHF.L.U32 R45, R106.reuse, 0x10, RZ ;  /* 0x000000106a2d7819 */ /* 0x040fe400000006ff */
[----:B------:R-:W-:Y:S02]  /*ef70*/  LOP3.LUT R106, R106, 0xffff0000, RZ, 0xc0, !PT ;  /* 0xffff00006a6a7812 */ /* 0x000fe400078ec0ff */
[----:B------:R-:W-:Y:S02]  /*ef80*/  PRMT R105, R105, 0x5410, R40 ;  /* 0x0000541069697816 */ /* 0x000fe40000000028 */
        /* <DEDUP_REMOVED lines=34> */
.L_x_2463:
[----:B------:R-:W-:Y:S05]  /*f1b0*/  BSYNC B2 ;  /* 0x0000000000027941 */ /* 0x000fea0003800000 */
.L_x_2462:
        /* <DEDUP_REMOVED lines=48> */
.L_x_2465:
[----:B------:R-:W-:Y:S05]  /*f4c0*/  BSYNC B2 ;  /* 0x0000000000027941 */ /* 0x000fea0003800000 */
.L_x_2464:
        /* <DEDUP_REMOVED lines=47> */
.L_x_2459:
[----:B------:R-:W-:Y:S05]  /*f7c0*/  BSYNC B1 ;  /* 0x0000000000017941 */ /* 0x000fea0003800000 */
.L_x_2458:
        /* <DEDUP_REMOVED lines=54> */
.L_x_2468:
[----:B------:R-:W-:Y:S05]  /*fb30*/  BSYNC B1 ;  /* 0x0000000000017941 */ /* 0x000fea0003800000 */
.L_x_2467:
        /* <DEDUP_REMOVED lines=48> */
.L_x_2470:
[----:B------:R-:W-:Y:S05]  /*fe40*/  BSYNC B1 ;  /* 0x0000000000017941 */ /* 0x000fea0003800000 */
.L_x_2469:
[----:B------:R-:W-:Y:S04]  /*fe50*/  BSSY B1, `(.L_x_2471) ;  /* 0x0000030000017945 */ /* 0x000fe80003800000 */
[----:B------:R-:W-:Y:S05]  /*fe60*/  @P2 BRA `(.L_x_2472) ;  /* 0x0000000000b82947 */ /* 0x000fea0003800000 */
[----:B01----:R-:W0:Y:S01]  /*fe70*/  LDS.128 R12, [R85+0xb000] ;  /* 0x00b00000550c7984 */ /* 0x003e220000000c00 */
        /* <DEDUP_REMOVED lines=45> */
.L_x_2472:
[----:B------:R-:W-:Y:S05]  /*10150*/  BSYNC B1 ;  /* 0x0000000000017941 */ /* 0x000fea0003800000 */
.L_x_2471:
[----:B------:R-:W-:Y:S05]  /*10160*/  @P3 BRA `(.L_x_2466) ;  /* 0x0000005000643947 */ /* 0x000fea0003800000 */
[----:B012---:R-:W0:Y:S01]  /*10170*/  LDS.128 R12, [R85+0xf000] ;  /* 0x00f00000550c7984 */ /* 0x007e220000000c00 */
        /* <DEDUP_REMOVED lines=46> */
.L_x_2415:
[-C--:B------:R-:W-:Y:S01]  /*10460*/  ISETP.GE.AND P0, PT, R22, R29.reuse, PT ;  /* 0x0000001d1600720c */ /* 0x080fe20003f06270 */
[----:B------:R-:W-:Y:S01]  /*10470*/  BSSY B1, `(.L_x_2473) ;  /* 0x0000031000017945 */ /* 0x000fe20003800000 */
[-C--:B------:R-:W-:Y:S01]  /*10480*/  ISETP.GE.AND P1, PT, R218, R29.reuse, PT ;  /* 0x0000001dda00720c */ /* 0x080fe20003f26270 */
        /* <DEDUP_REMOVED lines=43> */
[----:B------:R0:W5:Y:S04]  /*10740*/  @!P6 LDG.E.128 R44, desc[UR60][R50.64+0x80] ;  /* 0x0000803c322ce981 */ /* 0x000168000c1e1d00 */
[----:B------:R0:W5:Y:S04]  /*10750*/  @!P5 LDG.E.128 R28, desc[UR60][R50.64] ;  /* 0x0000003c321cd981 */ /* 0x000168000c1e1d00 */
[----:B------:R0:W5:Y:S04]  /*10760*/  @!P5 LDG.E.128 R4, desc[UR60][R52.64] ;  /* 0x0000003c3404d981 */ /* 0x000168000c1e1d00 */
[----:B------:R0:W5:Y:S02]  /*10770*/  @!P6 LDG.E.128 R24, desc[UR60][R52.64+0x80] ;  /* 0x0000803c3418e981 */ /* 0x000164000c1e1d00 */
.L_x_2474:
[----:B------:R-:W-:Y:S05]  /*10780*/  BSYNC B1 ;  /* 0x0000000000017941 */ /* 0x000fea0003800000 */
.L_x_2473:
        /* <DEDUP_REMOVED lines=24> */
[----:B------:R-:W-:Y:S02]  /*10910*/  CS2R R38, SRZ ;  /* 0x0000000000267805 */ /* 0x000fe4000001ff00 */
[----:B------:R-:W-:Y:S01]  /*10920*/  LEA.HI.X R55, R0, UR7, R3, 0x1, P4 ;  /* 0x0000000700377c11 */ /* 0x000fe2000a0f0c03 */
[----:B------:R0:W5:Y:S04]  /*10930*/  @!P5 LDG.E.128 R40, desc[UR60][R52.64] ;  /* 0x0000003c3428d981 */ /* 0x000168000c1e1d00 */
[----:B------:R0:W5:Y:S04]  /*10940*/  @!P6 LDG.E.128 R48, desc[UR60][R52.64+0x80] ;  /* 0x0000803c3430e981 */ /* 0x000168000c1e1d00 */
[----:B------:R0:W5:Y:S04]  /*10950*/  @!P5 LDG.E.128 R32, desc[UR60][R54.64] ;  /* 0x0000003c3620d981 */ /* 0x000168000c1e1d00 */
[----:B------:R0:W5:Y:S02]  /*10960*/  @!P6 LDG.E.128 R36, desc[UR60][R54.64+0x80] ;  /* 0x0000803c3624e981 */ /* 0x000164000c1e1d00 */
.L_x_2476:
[----:B------:R-:W-:Y:S05]  /*10970*/  BSYNC B1 ;  /* 0x0000000000017941 */ /* 0x000fea0003800000 */
.L_x_2475:
[----:B------:R-:W-:Y:S01]  /*10980*/  IMAD.MOV.U32 R0, RZ, RZ, R6 ;  /* 0x000000ffff007224 */ /* 0x000fe200078e0006 */
[----:B------:R-:W1:Y:S01]  /*10990*/  LDC R96, c[0x0][0x428] ;  /* 0x00010a00ff607b82 */ /* 0x000e620000000800 */
        /* <DEDUP_REMOVED lines=20> */
[----:B0-----:R-:W-:Y:S02]  /*10ae0*/  CS2R R52, SRZ ;  /* 0x0000000000347805 */ /* 0x001fe4000001ff00 */
        /* <DEDUP_REMOVED lines=46> */
[----:B------:R-:W-:Y:S02]  /*10dd0*/  LEA.HI.X R52, R14, R11, R15, 0x6, P4 ;  /* 0x0000000b0e347211 */ /* 0x000fe400020f340f */
[----:B------:R-:W-:Y:S02]  /*10de0*/  CS2R R58, SRZ ;  /* 0x00000000003a7805 */ /* 0x000fe4000001ff00 */
[----:B------:R-:W-:Y:S02]  /*10df0*/  LEA.HI.X R91, R3, UR5, R20, 0x1, P5 ;  /* 0x00000005035b7c11 */ /* 0x000fe4000a8f0c14 */
        /* <DEDUP_REMOVED lines=10> */
.L_x_2478:
[----:B------:R-:W-:Y:S05]  /*10ea0*/  BSYNC B1 ;  /* 0x0000000000017941 */ /* 0x000fea0003800000 */
.L_x_2477:
        /* <DEDUP_REMOVED lines=23> */
[----:B------:R-:W-:Y:S02]  /*11020*/  ISETP.GE.AND P6, PT, R19, UR6, PT ;  /* 0x0000000613007c0c */ /* 0x000fe4000bfc6270 */
[----:B------:R-:W-:Y:S02]  /*11030*/  LEA.HI.X R11, R99, UR7, R12, 0x1, P4 ;  /* 0x00000007630b7c11 */ /* 0x000fe4000a0f0c0c */
[----:B------:R-:W-:-:S04]  /*11040*/  LEA R12, P4, R97, UR4, 0x1 ;  /* 0x00000004610c7c11 */ /* 0x000fc8000f8808ff */
[----:B------:R-:W-:Y:S01]  /*11050*/  LEA.HI.X R13, R97, UR5, R0, 0x1, P4 ;  /* 0x00000005610d7c11 */ /* 0x000fe2000a0f0c00 */
[----:B------:R1:W5:Y:S04]  /*11060*/  @!P5 LDG.E.128 R72, desc[UR60][R10.64] ;  /* 0x0000003c0a48d981 */ /* 0x000368000c1e1d00 */
[----:B------:R1:W5:Y:S04]  /*11070*/  @!P6 LDG.E.128 R76, desc[UR60][R10.64+0x80] ;  /* 0x0000803c0a4ce981 */ /* 0x000368000c1e1d00 */
[----:B------:R1:W5:Y:S04]  /*11080*/  @!P5 LDG.E.128 R64, desc[UR60][R12.64] ;  /* 0x0000003c0c40d981 */ /* 0x000368000c1e1d00 */
[----:B------:R1:W5:Y:S02]  /*11090*/  @!P6 LDG.E.128 R68, desc[UR60][R12.64+0x80] ;  /* 0x0000803c0c44e981 */ /* 0x000364000c1e1d00 */
.L_x_2480:
[----:B------:R-:W-:Y:S05]  /*110a0*/  BSYNC B1 ;  /* 0x0000000000017941 */ /* 0x000fea0003800000 */
.L_x_2479:
[----:B0-----:R-:W2:Y:S01]  /*110b0*/  LDL R90, [R1+0x80] ;  /* 0x00008000015a7983 */ /* 0x001ea20000100800 */
[----:B------:R-:W-:Y:S01]  /*110c0*/  ISETP.NE.AND P4, PT, R96, 0x1, PT ;  /* 0x000000016000780c */ /* 0x000fe20003f85270 */
[----:B-1----:R-:W-:Y:S01]  /*110d0*/  IMAD.MOV.U32 R11, RZ, RZ, R37 ;  /* 0x000000ffff0b7224 */ /* 0x002fe200078e0025 */
        /* <DEDUP_REMOVED lines=20> */
[----:B-----5:R-:W-:Y:S01]  /*11220*/  IMAD.MOV.U32 R13, RZ, RZ, R52 ;  /* 0x000000ffff0d7224 */ /* 0x020fe200078e0034 */
        /* <DEDUP_REMOVED lines=12> */
[----:B------:R-:W-:-:S02]  /*112f0*/  IMAD R3, R21, 0x20, R0 ;  /* 0x0000002015037824 */ /* 0x000fc400078e0200 */
[----:B------:R-:W-:Y:S01]  /*11300*/  IMAD.MOV.U32 R0, RZ, RZ, R53 ;  /* 0x000000ffff007224 */ /* 0x000fe200078e0035 */
[----:B------:R-:W-:Y:S01]  /*11310*/  PRMT R112, R13, 0x7610, R112 ;  /* 0x000076100d707816 */ /* 0x000fe20000000070 */
[----:B------:R-:W-:Y:S02]  /*11320*/  IMAD.MOV.U32 R12, RZ, RZ, R51 ;  /* 0x000000ffff0c7224 */ /* 0x000fe400078e0033 */
[----:B------:R-:W-:Y:S01]  /*11330*/  IMAD.MOV.U32 R13, RZ, RZ, R59 ;  /* 0x000000ffff0d7224 */ /* 0x000fe200078e003b */
[----:B------:R-:W-:Y:S01]  /*11340*/  PRMT R110, R0, 0x7610, R110 ;  /* 0x00007610006e7816 */ /* 0x000fe2000000006e */
[----:B0-----:R-:W-:Y:S01]  /*11350*/  @P4 IMAD.HI.U32 R0, R3, R10, RZ ;  /* 0x0000000a03004227 */ /* 0x001fe200078e00ff */
[----:B------:R-:W-:Y:S02]  /*11360*/  PRMT R125, R12, 0x7610, R125 ;  /* 0x000076100c7d7816 */ /* 0x000fe4000000007d */
[----:B------:R-:W-:Y:S01]  /*11370*/  PRMT R97, R13, 0x7610, R97 ;  /* 0x000076100d617816 */ /* 0x000fe20000000061 */
[----:B------:R-:W-:-:S02]  /*11380*/  IMAD.MOV.U32 R10, RZ, RZ, R57 ;  /* 0x000000ffff0a7224 */ /* 0x000fc400078e0039 */
        /* <DEDUP_REMOVED lines=18> */
[C---:B------:R-:W-:Y:S01]  /*114b0*/  IMAD.WIDE.U32 R12, R3.reuse, R14, R8 ;  /* 0x0000000e030c7225 */ /* 0x040fe200078e0008 */
[----:B------:R-:W-:Y:S01]  /*114c0*/  LEA R8, P4, R10, UR4, 0x1 ;  /* 0x000000040a087c11 */ /* 0x000fe2000f8808ff */
[----:B------:R-:W-:Y:S02]  /*114d0*/  UMOV UR4, 0xffffffff ;  /* 0xffffffff00047882 */ /* 0x000fe40000000000 */
[C---:B------:R-:W-:Y:S02]  /*114e0*/  IMAD R9, R3.reuse, R87, R86 ;  /* 0x0000005703097224 */ /* 0x040fe400078e0256 */
[----:B------:R-:W-:Y:S01]  /*114f0*/  IMAD R3, R3, R15, R0 ;  /* 0x0000000f03037224 */ /* 0x000fe200078e0200 */
[----:B------:R-:W-:Y:S01]  /*11500*/  LEA R0, P5, R12, UR6, 0x1 ;  /* 0x000000060c007c11 */ /* 0x000fe2000f8a08ff */
[----:B------:R-:W-:-:S02]  /*11510*/  IMAD.MOV.U32 R20, RZ, RZ, R60 ;  /* 0x000000ffff147224 */ /* 0x000fc400078e003c */
[----:B------:R-:W-:Y:S02]  /*11520*/  IMAD.IADD R9, R11, 0x1, R9 ;  /* 0x000000010b097824 */ /* 0x000fe400078e0209 */
[----:B------:R-:W-:Y:S01]  /*11530*/  IMAD.IADD R3, R13, 0x1, R3 ;  /* 0x000000010d037824 */ /* 0x000fe200078e0203 */
[----:B------:R-:W-:Y:S01]  /*11540*/  PRMT R113, R20, 0x7610, R113 ;  /* 0x0000761014717816 */ /* 0x000fe20000000071 */
[----:B------:R-:W-:Y:S01]  /*11550*/  IMAD.MOV.U32 R20, RZ, RZ, R80 ;  /* 0x000000ffff147224 */ /* 0x000fe200078e0050 */
[----:B------:R-:W-:Y:S01]  /*11560*/  LEA.HI.X R9, R10, UR5, R9, 0x1, P4 ;  /* 0x000000050a097c11 */ /* 0x000fe2000a0f0c09 */
[----:B------:R-:W-:Y:S01]  /*11570*/  IMAD.MOV.U32 R14, RZ, RZ, R81 ;  /* 0x000000ffff0e7224 */ /* 0x000fe200078e0051 */
[----:B------:R-:W-:Y:S01]  /*11580*/  LEA.HI.X R3, R12, UR7, R3, 0x1, P5 ;  /* 0x000000070c037c11 */ /* 0x000fe2000a8f0c03 */
[----:B------:R-:W-:Y:S01]  /*11590*/  IMAD.MOV.U32 R15, RZ, RZ, R82 ;  /* 0x000000ffff0f7224 */ /* 0x000fe200078e0052 */
[----:B------:R-:W-:Y:S02]  /*115a0*/  PRMT R108, R20, 0x7610, R108 ;  /* 0x00007610146c7816 */ /* 0x000fe4000000006c */
[----:B------:R-:W-:-:S02]  /*115b0*/  PRMT R107, R14, 0x7610, R107 ;  /* 0x000076100e6b7816 */ /* 0x000fc4000000006b */
[----:B------:R-:W-:Y:S02]  /*115c0*/  PRMT R106, R15, 0x7610, R106 ;  /* 0x000076100f6a7816 */ /* 0x000fe4000000006a */
[----:B--2---:R-:W-:Y:S01]  /*115d0*/  LEA.HI R10, R90, R90, RZ, 0x1 ;  /* 0x0000005a5a0a7211 */ /* 0x004fe200078f08ff */
[----:B------:R-:W-:Y:S06]  /*115e0*/  BRA.DIV UR4, `(.L_x_2481) ;  /* 0x000001e604707947 */ /* 0x000fec000b800000 */
.L_x_2728:
[----:B------:R-:W-:-:S03]  /*115f0*/  UMOV UR4, 0xffffffff ;  /* 0xffffffff00047882 */ /* 0x000fc60000000000 */
[----:B------:R-:W-:Y:S05]  /*11600*/  BRA.DIV UR4, `(.L_x_2482) ;  /* 0x000001e604907947 */ /* 0x000fea000b800000 */
.L_x_2731:
[----:B------:R-:W-:-:S03]  /*11610*/  UMOV UR4, 0xffffffff ;  /* 0xffffffff00047882 */ /* 0x000fc60000000000 */
[----:B------:R-:W-:Y:S05]  /*11620*/  BRA.DIV UR4, `(.L_x_2483) ;  /* 0x000001e604b07947 */ /* 0x000fea000b800000 */
.L_x_2734:
[----:B------:R-:W-:-:S03]  /*11630*/  UMOV UR4, 0xffffffff ;  /* 0xffffffff00047882 */ /* 0x000fc60000000000 */
[----:B------:R-:W-:Y:S05]  /*11640*/  BRA.DIV UR4, `(.L_x_2484) ;  /* 0x000001e604d07947 */ /* 0x000fea000b800000 */
.L_x_2737:
[----:B------:R-:W-:-:S03]  /*11650*/  UMOV UR4, 0xffffffff ;  /* 0xffffffff00047882 */ /* 0x000fc60000000000 */
[----:B------:R-:W-:Y:S05]  /*11660*/  BRA.DIV UR4, `(.L_x_2485) ;  /* 0x000001e604f07947 */ /* 0x000fea000b800000 */
.L_x_2740:
[----:B------:R-:W-:-:S03]  /*11670*/  UMOV UR4, 0xffffffff ;  /* 0xffffffff00047882 */ /* 0x000fc60000000000 */
[----:B------:R-:W-:Y:S05]  /*11680*/  BRA.DIV UR4, `(.L_x_2486) ;  /* 0x000001ea04107947 */ /* 0x000fea000b800000 */
.L_x_2743:
[----:B------:R-:W-:-:S03]  /*11690*/  UMOV UR4, 0xffffffff ;  /* 0xffffffff00047882 */ /* 0x000fc60000000000 */
[----:B------:R-:W-:Y:S05]  /*116a0*/  BRA.DIV UR4, `(.L_x_2487) ;  /* 0x000001ea04307947 */ /* 0x000fea000b800000 */
.L_x_2746:
[----:B------:R-:W-:-:S03]  /*116b0*/  UMOV UR4, 0xffffffff ;  /* 0xffffffff00047882 */ /* 0x000fc60000000000 */
[----:B------:R-:W-:Y:S05]  /*116c0*/  BRA.DIV UR4, `(.L_x_2488) ;  /* 0x000001ea04507947 */ /* 0x000fea000b800000 */
.L_x_2749:
[----:B------:R-:W-:-:S03]  /*116d0*/  UMOV UR4, 0xffffffff ;  /* 0xffffffff00047882 */ /* 0x000fc60000000000 */
[----:B------:R-:W-:Y:S05]  /*116e0*/  BRA.DIV UR4, `(.L_x_2489) ;  /* 0x000001ea04707947 */ /* 0x000fea000b800000 */
.L_x_2752:
[----:B------:R-:W-:-:S03]  /*116f0*/  UMOV UR4, 0xffffffff ;  /* 0xffffffff00047882 */ /* 0x000fc60000000000 */
[----:B------:R-:W-:Y:S05]  /*11700*/  BRA.DIV UR4, `(.L_x_2490) ;  /* 0x000001ea04907947 */ /* 0x000fea000b800000 */
.L_x_2755:
[----:B------:R-:W-:-:S03]  /*11710*/  UMOV UR4, 0xffffffff ;  /* 0xffffffff00047882 */ /* 0x000fc60000000000 */
[----:B------:R-:W-:Y:S05]  /*11720*/  BRA.DIV UR4, `(.L_x_2491) ;  /* 0x000001ea04b07947 */ /* 0x000fea000b800000 */
.L_x_2758:
[----:B------:R-:W-:-:S03]  /*11730*/  UMOV UR4, 0xffffffff ;  /* 0xffffffff00047882 */ /* 0x000fc60000000000 */
[----:B------:R-:W-:Y:S05]  /*11740*/  BRA.DIV UR4, `(.L_x_2492) ;  /* 0x000001ea04d07947 */ /* 0x000fea000b800000 */
.L_x_2761:
[----:B------:R-:W-:-:S03]  /*11750*/  UMOV UR4, 0xffffffff ;  /* 0xffffffff00047882 */ /* 0x000fc60000000000 */
[----:B------:R-:W-:Y:S05]  /*11760*/  BRA.DIV UR4, `(.L_x_2493) ;  /* 0x000001ea04f07947 */ /* 0x000fea000b800000 */
.L_x_2764:
[----:B------:R-:W-:Y:S01]  /*11770*/  UMOV UR4, 0xffffffff ;  /* 0xffffffff00047882 */ /* 0x000fe20000000000 */
[----:B------:R-:W-:Y:S02]  /*11780*/  LOP3.LUT R10, R10, 0xfffffffe, RZ, 0xc0, !PT ;  /* 0xfffffffe0a0a7812 */ /* 0x000fe400078ec0ff */
[----:B------:R-:W-:Y:S05]  /*11790*/  BRA.DIV UR4, `(.L_x_2494) ;  /* 0x000001ee040c7947 */ /* 0x000fea000b800000 */
.L_x_2767:
[----:B------:R-:W-:Y:S01]  /*117a0*/  UMOV UR4, 0xffffffff ;  /* 0xffffffff00047882 */ /* 0x000fe20000000000 */
[----:B------:R-:W-:Y:S02]  /*117b0*/  IMAD.IADD R9, R90, 0x1, -R10 ;  /* 0x000000015a097824 */ /* 0x000fe400078e0a0a */
[----:B------:R-:W-:Y:S05]  /*117c0*/  BRA.DIV UR4, `(.L_x_2495) ;  /* 0x000001ee04287947 */ /* 0x000fea000b800000 */
.L_x_2770:
[----:B------:R-:W-:Y:S01]  /*117d0*/  UMOV UR4, 0xffffffff ;  /* 0xffffffff00047882 */ /* 0x000fe20000000000 */
[----:B------:R-:W-:Y:S01]  /*117e0*/  SHF.L.U32 R9, R9, 0x1f, RZ ;  /* 0x0000001f09097819 */ /* 0x000fe200000006ff */
[----:B------:R-:W-:Y:S01]  /*117f0*/  IMAD.MOV.U32 R3, RZ, RZ, R83 ;  /* 0x000000ffff037224 */ /* 0x000fe200078e0053 */
[----:B------:R-:W-:Y:S06]  /*11800*/  BRA.DIV UR4, `(.L_x_2496) ;  /* 0x000001ee04407947 */ /* 0x000fec000b800000 */
.L_x_2773:
[----:B------:R-:W0:Y:S01]  /*11810*/  SYNCS.PHASECHK.TRANS64.TRYWAIT P4, [R16+URZ+0x38800], R9 ;  /* 0x03880009100075a7 */ /* 0x000e22000808017f */
[----:B------:R-:W-:Y:S01]  /*11820*/  PRMT R117, R3, 0x7610, R117 ;  /* 0x0000761003757816 */ /* 0x000fe20000000075 */
[----:B------:R-:W-:Y:S01]  /*11830*/  IMAD.MOV.U32 R3, RZ, RZ, R65 ;  /* 0x000000ffff037224 */ /* 0x000fe200078e0041 */
[----:B------:R-:W-:Y:S01]  /*11840*/  BSSY B1, `(.L_x_2497) ;  /* 0x0000022000017945 */ /* 0x000fe20003800000 */
        /* <DEDUP_REMOVED lines=27> */
[----:B------:R-:W-:Y:S02]  /*11a00*/  PRMT R90, R3, 0x7610, R90 ;  /* 0x00007610035a7816 */ /* 0x000fe4000000005a */
[----:B------:R-:W-:Y:S01]  /*11a10*/  PRMT R91, R8, 0x7610, R91 ;  /* 0x00007610085b7816 */ /* 0x000fe2000000005b */
[----:B------:R-:W-:Y:S01]  /*11a20*/  IMAD.MOV.U32 R8, RZ, RZ, R79 ;  /* 0x000000ffff087224 */ /* 0x000fe200078e004f */
[----:B------:R-:W-:Y:S02]  /*11a30*/  PRMT R92, R10, 0x7610, R92 ;  /* 0x000076100a5c7816 */ /* 0x000fe4000000005c */
[----:B------:R-:W-:Y:S01]  /*11a40*/  LEA.HI R3, R0, R19, RZ, 0x3 ;  /* 0x0000001300037211 */ /* 0x000fe200078f18ff */
[----:B0-----:R-:W-:Y:S06]  /*11a50*/  @!P4 BRA `(.L_x_2498) ;  /* 0x000001e800d4c947 */ /* 0x001fec0003800000 */
.L_x_2774:
[----:B------:R-:W-:Y:S05]  /*11a60*/  BSYNC B1 ;  /* 0x0000000000017941 */ /* 0x000fea0003800000 */
.L_x_2497:
[----:B------:R-:W-:Y:S01]  /*11a70*/  BSSY B1, `(.L_x_2499) ;  /* 0x00000da000017945 */ /* 0x000fe20003800000 */
[----:B------:R-:W-:Y:S02]  /*11a80*/  PRMT R93, R8, 0x7610, R93 ;  /* 0x00007610085d7816 */ /* 0x000fe4000000005d */
[----:B------:R-:W-:Y:S01]  /*11a90*/  SHF.R.S32.HI R20, RZ, 0x3, R3 ;  /* 0x00000003ff147819 */ /* 0x000fe20000011403 */
[----:B------:R-:W-:Y:S06]  /*11aa0*/  @P0 BRA `(.L_x_2500) ;  /* 0x0000000c00580947 */ /* 0x000fec0003800000 */
[----:B------:R-:W1:Y:S01]  /*11ab0*/  LDC R142, c[0x0][0x3d4] ;  /* 0x0000f500ff8e7b82 */ /* 0x000e620000000800 */
[----:B------:R-:W-:Y:S01]  /*11ac0*/  BSSY B2, `(.L_x_2501) ;  /* 0x000006b000027945 */ /* 0x000fe20003800000 */
[-C--:B-1----:R-:W-:Y:S02]  /*11ad0*/  ISETP.GE.AND P0, PT, R17, R142.reuse, PT ;  /* 0x0000008e1100720c */ /* 0x082fe40003f06270 */
[----:B------:R-:W-:-:S11]  /*11ae0*/  ISETP.GE.AND P4, PT, R19, R142, PT ;  /* 0x0000008e1300720c */ /* 0x000fd60003f86270 */
[----:B------:R-:W-:Y:S05]  /*11af0*/  @P0 BRA `(.L_x_2502) ;  /* 0x00000004009c0947 */ /* 0x000fea0003800000 */
[----:B------:R-:W-:Y:S02]  /*11b00*/  LEA.HI R8, R142, R21, RZ, 0x1d ;  /* 0x000000158e087211 */ /* 0x000fe400078fe8ff */
[----:B------:R-:W-:Y:S02]  /*11b10*/  SHF.R.U64 R150, R28, 0x10, R29 ;  /* 0x000000101c967819 */ /* 0x000fe4000000121d */
[----:B------:R-:W-:Y:S01]  /*11b20*/  SHF.R.S32.HI R11, RZ, 0x1f, R8 ;  /* 0x0000001fff0b7819 */ /* 0x000fe20000011408 */
[----:B0-----:R-:W-:Y:S01]  /*11b30*/  IMAD.SHL.U32 R9, R8, 0x8, RZ ;  /* 0x0000000808097824 */ /* 0x001fe200078e00ff */
[----:B------:R-:W-:Y:S02]  /*11b40*/  SHF.R.U64 R28, R4, 0x10, R5 ;  /* 0x00000010041c7819 */ /* 0x000fe40000001205 */
[----:B------:R-:W-:Y:S02]  /*11b50*/  LEA.HI R11, R11, R8, RZ, 0x3 ;  /* 0x000000080b0b7211 */ /* 0x000fe400078f18ff */
[----:B------:R-:W-:-:S02]  /*11b60*/  LOP3.LUT R9, R9, 0x38, RZ, 0xc0, !PT ;  /* 0x0000003809097812 */ /* 0x000fc400078ec0ff */
[----:B------:R-:W-:Y:S01]  /*11b70*/  SHF.R.U64 R30, R30, 0x10, R31 ;  /* 0x000000101e1e7819 */ /* 0x000fe2000000121f */
[----:B------:R-:W-:Y:S01]  /*11b80*/  IMAD.SHL.U32 R11, R11, 0x400, RZ ;  /* 0x000004000b0b7824 */ /* 0x000fe200078e00ff */
[----:B------:R-:W-:Y:S02]  /*11b90*/  LOP3.LUT R8, R9, 0x1c0, R234, 0xf8, !PT ;  /* 0x000001c009087812 */ /* 0x000fe400078ef8ea */
[----:B------:R-:W-:Y:S02]  /*11ba0*/  PRMT R147, R147, 0x5410, R28 ;  /* 0x0000541093937816 */ /* 0x000fe4000000001c */
[----:B------:R-:W-:Y:S02]  /*11bb0*/  LOP3.LUT R8, R8, R235, RZ, 0x3c, !PT ;  /* 0x000000eb08087212 */ /* 0x000fe400078e3cff */
[----:B------:R-:W-:Y:S01]  /*11bc0*/  LOP3.LUT R11, R11, 0x7fffe000, RZ, 0xc0, !PT ;  /* 0x7fffe0000b0b7812 */ /* 0x000fe200078ec0ff */
[----:B------:R-:W-:Y:S01]  /*11bd0*/  IMAD.U32 R154, R147, 0x10000, RZ ;  /* 0x00010000939a7824 */ /* 0x000fe200078e00ff */
[----:B------:R-:W-:-:S02]  /*11be0*/  SHF.R.U32.HI R151, RZ, 0x10, R29 ;  /* 0x00000010ff977819 */ /* 0x000fc4000001161d */
[----:B------:R-:W-:Y:S02]  /*11bf0*/  IADD3 R143, R8, R11, R236 ;  /* 0x0000000b088f7210 */ /* 0x000fe40007ffe0ec */
[----:B------:R-:W0:Y:S01]  /*11c00*/  LDS.128 R8, [R85] ;  /* 0x0000000055087984 */ /* 0x000e220000000c00 */
[----:B------:R-:W-:Y:S02]  /*11c10*/  SHF.R.U32.HI R29, RZ, 0x10, R5 ;  /* 0x00000010ff1d7819 */ /* 0x000fe40000011605 */
[----:B------:R-:W-:Y:S01]  /*11c20*/  IMAD R143, R143, 0x2, R16 ;  /* 0x000000028f8f7824 */ /* 0x000fe200078e0210 */
[--C-:B------:R-:W-:Y:S02]  /*11c30*/  SHF.R.U64 R6, R6, 0x10, R7.reuse ;  /* 0x0000001006067819 */ /* 0x100fe40000001207 */
[----:B------:R-:W-:Y:S02]  /*11c40*/  PRMT R5, R95, 0x5432, R150 ;  /* 0x000054325f057816 */ /* 0x000fe40000000096 */
[----:B------:R-:W1:Y:S01]  /*11c50*/  LDS.128 R12, [R143+0x14400] ;  /* 0x014400008f0c7984 */ /* 0x000e620000000c00 */
[----:B------:R-:W-:-:S02]  /*11c60*/  SHF.R.U32.HI R7, RZ, 0x10, R7 ;  /* 0x00000010ff077819 */ /* 0x000fc40000011607 */
[----:B------:R-:W-:Y:S02]  /*11c70*/  PRMT R149, R149, 0x5410, R30 ;  /* 0x0000541095957816 */ /* 0x000fe4000000001e */
[----:B------:R-:W-:Y:S02]  /*11c80*/  SHF.R.U32.HI R31, RZ, 0x10, R31 ;  /* 0x00000010ff1f7819 */ /* 0x000fe4000001161f */
[----:B------:R-:W-:Y:S02]  /*11c90*/  SHF.L.U32 R153, R5, 0x10, RZ ;  /* 0x0000001005997819 */ /* 0x000fe400000006ff */
[----:B------:R-:W-:Y:S02]  /*11ca0*/  PRMT R4, R94, 0x5432, R151 ;  /* 0x000054325e047816 */ /* 0x000fe40000000097 */
[----:B------:R-:W-:Y:S02]  /*11cb0*/  PRMT R146, R146, 0x5410, R29 ;  /* 0x0000541092927816 */ /* 0x000fe4000000001d */
[----:B------:R-:W-:-:S02]  /*11cc0*/  PRMT R145, R145, 0x5410, R6 ;  /* 0x0000541091917816 */ /* 0x000fc40000000006 */
[----:B------:R-:W-:Y:S01]  /*11cd0*/  PRMT R144, R144, 0x5410, R7 ;  /* 0x0000541090907816 */ /* 0x000fe20000000007 */
[----:B------:R-:W-:Y:S01]  /*11ce0*/  IMAD.U32 R155, R146, 0x10000, RZ ;  /* 0x00010000929b7824 */ /* 0x000fe200078e00ff */
[----:B------:R-:W-:Y:S02]  /*11cf0*/  PRMT R148, R148, 0x5410, R31 ;  /* 0x0000541094947816 */ /* 0x000fe4000000001f */
[----:B------:R-:W-:Y:S02]  /*11d00*/  LOP3.LUT R5, R5, 0xffff0000, RZ, 0xc0, !PT ;  /* 0xffff000005057812 */ /* 0x000fe400078ec0ff */
[----:B------:R-:W-:Y:S01]  /*11d10*/  LOP3.LUT R146, R146, 0xffff0000, RZ, 0xc0, !PT ;  /* 0xffff000092927812 */ /* 0x000fe200078ec0ff */
[----:B0-----:R-:W-:Y:S01]  /*11d20*/  IMAD.U32 R29, R8, 0x10000, RZ ;  /* 0x00010000081d7824 */ /* 0x001fe200078e00ff */
[C---:B------:R-:W-:Y:S01]  /*11d30*/  LOP3.LUT R6, R10.reuse, 0xffff0000, RZ, 0xc0, !PT ;  /* 0xffff00000a067812 */ /* 0x040fe200078ec0ff */
[----:B------:R-:W-:Y:S01]  /*11d40*/  IMAD.U32 R7, R10, 0x10000, RZ ;  /* 0x000100000a077824 */ /* 0x000fe200078e00ff */
[C---:B------:R-:W-:Y:S01]  /*11d50*/  LOP3.LUT R10, R11.reuse, 0xffff0000, RZ, 0xc0, !PT ;  /* 0xffff00000b0a7812 */ /* 0x040fe200078ec0ff */
[----:B------:R-:W-:Y:S01]  /*11d60*/  IMAD.U32 R31, R11, 0x10000, RZ ;  /* 0x000100000b1f7824 */ /* 0x000fe200078e00ff */
        /* <DEDUP_REMOVED lines=8> */
[C---:B------:R-:W-:Y:S01]  /*11df0*/  IMAD.U32 R152, R15.reuse, 0x10000, RZ ;  /* 0x000100000f987824 */ /* 0x040fe200078e00ff */
[----:B------:R-:W-:Y:S01]  /*11e00*/  LOP3.LUT R14, R15, 0xffff0000, RZ, 0xc0, !PT ;  /* 0xffff00000f0e7812 */ /* 0x000fe200078ec0ff */
[----:B------:R-:W-:Y:S01]  /*11e10*/  FMUL.FTZ R158, R30, R153 ;  /* 0x000000991e9e7220 */ /* 0x000fe20000410000 */
[----:B------:R-:W-:-:S02]  /*11e20*/  IMAD.U32 R151, R13, 0x10000, RZ ;  /* 0x000100000d977824 */ /* 0x000fc400078e00ff */
[C---:B------:R-:W-:Y:S01]  /*11e30*/  FFMA.FTZ R15, R29.reuse, R153, -R156 ;  /* 0x000000991d0f7223 */ /* 0x040fe2000001089c */
[----:B------:R-:W-:Y:S02]  /*11e40*/  IMAD.U32 R30, R4, 0x10000, RZ ;  /* 0x00010000041e7824 */ /* 0x000fe400078e00ff */
[----:B------:R-:W-:Y:S01]  /*11e50*/  FFMA.FTZ R29, R29, R154, R158 ;  /* 0x0000009a1d1d7223 */ /* 0x000fe2000001009e */
[----:B------:R-:W-:Y:S02]  /*11e60*/  IMAD.U32 R156, R144, 0x10000, RZ ;  /* 0x00010000909c7824 */ /* 0x000fe400078e00ff */
[C---:B------:R-:W-:Y:S01]  /*11e70*/  FMUL.FTZ R157, R151.reuse, R155 ;  /* 0x0000009b979d7220 */ /* 0x040fe20000410000 */
[----:B------:R-:W-:Y:S01]  /*11e80*/  FMUL.FTZ R159, R151, R30 ;  /* 0x0000001e979f7220 */ /* 0x000fe20000410000 */
[----:B------:R-:W-:Y:S02]  /*11e90*/  IMAD.U32 R153, R148, 0x10000, RZ ;  /* 0x0001000094997824 */ /* 0x000fe400078e00ff */
[----:B------:R-:W-:Y:S01]  /*11ea0*/  FMUL.FTZ R154, R152, R156 ;  /* 0x0000009c989a7220 */ /* 0x000fe20000410000 */
[----:B------:R-:W-:Y:S01]  /*11eb0*/  LOP3.LUT R151, R147, 0xffff0000, RZ, 0xc0, !PT ;  /* 0xffff000093977812 */ /* 0x000fe200078ec0ff */
[----:B------:R-:W-:Y:S01]  /*11ec0*/  FFMA.FTZ R30, R150, R30, -R157 ;  /* 0x0000001e961e7223 */ /* 0x000fe2000001089d */
[-C--:B------:R-:W-:Y:S01]  /*11ed0*/  FMUL.FTZ R157, R152, R153.reuse ;  /* 0x00000099989d7220 */ /* 0x080fe20000410000 */
[----:B------:R-:W-:Y:S01]  /*11ee0*/  FFMA.FTZ R147, R31, R153, -R154 ;  /* 0x000000991f937223 */ /* 0x000fe2000001089a */
[----:B------:R-:W-:Y:S01]  /*11ef0*/  LOP3.LUT R13, R13, 0xffff0000, RZ, 0xc0, !PT ;  /* 0xffff00000d0d7812 */ /* 0x000fe200078ec0ff */
[----:B------:R-:W-:Y:S01]  /*11f00*/  FFMA.FTZ R150, R150, R155, R159 ;  /* 0x0000009b96967223 */ /* 0x000fe2000001009f */
[----:B------:R-:W-:Y:S01]  /*11f10*/  FMUL.FTZ R153, R28, R151 ;  /* 0x000000971c997220 */ /* 0x000fe20000410000 */
[----:B------:R-:W-:Y:S01]  /*11f20*/  LOP3.LUT R152, R4, 0xffff0000, RZ, 0xc0, !PT ;  /* 0xffff000004987812 */ /* 0x000fe200078ec0ff */
[----:B------:R-:W-:Y:S01]  /*11f30*/  FMUL.FTZ R155, R28, R5 ;  /* 0x000000051c9b7220 */ /* 0x000fe20000410000 */
[----:B------:R-:W-:-:S02]  /*11f40*/  IMAD.U32 R28, R145, 0x10000, RZ ;  /* 0x00010000911c7824 */ /* 0x000fc400078e00ff */
[----:B------:R-:W-:Y:S01]  /*11f50*/  FFMA.FTZ R4, R8, R5, -R153 ;  /* 0x0000000508047223 */ /* 0x000fe20000010899 */
[----:B------:R-:W-:Y:S01]  /*11f60*/  FFMA.FTZ R31, R31, R156, R157 ;  /* 0x0000009c1f1f7223 */ /* 0x000fe2000001009d */
[----:B------:R-:W-:Y:S02]  /*11f70*/  IMAD.U32 R5, R149, 0x10000, RZ ;  /* 0x0001000095057824 */ /* 0x000fe400078e00ff */
[C---:B------:R-:W-:Y:S01]  /*11f80*/  FMUL.FTZ R154, R13.reuse, R146 ;  /* 0x000000920d9a7220 */ /* 0x040fe20000410000 */
[----:B------:R-:W-:Y:S01]  /*11f90*/  FMUL.FTZ R153, R13, R152 ;  /* 0x000000980d997220 */ /* 0x000fe20000410000 */
[C---:B------:R-:W-:Y:S01]  /*11fa0*/  FMUL.FTZ R156, R12.reuse, R28 ;  /* 0x0000001c0c9c7220 */ /* 0x040fe20000410000 */
[-C--:B------:R-:W-:Y:S01]  /*11fb0*/  FMUL.FTZ R12, R12, R5.reuse ;  /* 0x000000050c0c7220 */ /* 0x080fe20000410000 */
[C---:B------:R-:W-:Y:S01]  /*11fc0*/  FFMA.FTZ R13, R9.reuse, R152, -R154 ;  /* 0x00000098090d7223 */ /* 0x040fe2000001089a */
[----:B------:R-:W-:Y:S01]  /*11fd0*/  FFMA.FTZ R153, R9, R146, R153 ;  /* 0x0000009209997223 */ /* 0x000fe20000010099 */
[----:B------:R-:W-:Y:S01]  /*11fe0*/  LOP3.LUT R145, R145, 0xffff0000, RZ, 0xc0, !PT ;  /* 0xffff000091917812 */ /* 0x000fe200078ec0ff */
[----:B------:R-:W-:Y:S01]  /*11ff0*/  FFMA.FTZ R156, R7, R5, -R156 ;  /* 0x00000005079c7223 */ /* 0x000fe2000001089c */
[----:B------:R-:W-:Y:S01]  /*12000*/  LOP3.LUT R149, R149, 0xffff0000, RZ, 0xc0, !PT ;  /* 0xffff000095957812 */ /* 0x000fe200078ec0ff */
[----:B------:R-:W-:Y:S01]  /*12010*/  FFMA.FTZ R12, R7, R28, R12 ;  /* 0x0000001c070c7223 */ /* 0x000fe2000001000c */
[----:B------:R-:W-:Y:S01]  /*12020*/  LOP3.LUT R9, R144, 0xffff0000, RZ, 0xc0, !PT ;  /* 0xffff000090097812 */ /* 0x000fe200078ec0ff */
[C---:B------:R-:W-:Y:S01]  /*12030*/  FMUL.FTZ R7, R11.reuse, R145 ;  /* 0x000000910b077220 */ /* 0x040fe20000410000 */
[----:B------:R-:W-:Y:S01]  /*12040*/  LOP3.LUT R5, R148, 0xffff0000, RZ, 0xc0, !PT ;  /* 0xffff000094057812 */ /* 0x000fe200078ec0ff */
[----:B------:R-:W-:Y:S01]  /*12050*/  FMUL.FTZ R28, R11, R149 ;  /* 0x000000950b1c7220 */ /* 0x000fe20000410000 */
[----:B------:R-:W-:Y:S01]  /*12060*/  FFMA.FTZ R8, R8, R151, R155 ;  /* 0x0000009708087223 */ /* 0x000fe2000001009b */
        /* <DEDUP_REMOVED lines=16> */
.L_x_2502:
[----:B------:R-:W-:Y:S05]  /*12170*/  BSYNC B2 ;  /* 0x0000000000027941 */ /* 0x000fea0003800000 */
.L_x_2501:
[----:B------:R-:W-:Y:S05]  /*12180*/  @P4 BRA `(.L_x_2500) ;  /* 0x0000000400a04947 */ /* 0x000fea0003800000 */
[----:B-1----:R-:W2:Y:S01]  /*12190*/  LDL R85, [R1+0x88] ;  /* 0x0000880001557983 */ /* 0x002ea20000100800 */
[----:B------:R-:W-:Y:S02]  /*121a0*/  LEA.HI R142, R142, R20, RZ, 0x1d ;  /* 0x000000148e8e7211 */ /* 0x000fe400078fe8ff */
[----:B------:R-:W-:Y:S02]  /*121b0*/  SHF.R.U64 R15, R24, 0x10, R25 ;  /* 0x00000010180f7819 */ /* 0x000fe40000001219 */
[----:B------:R-:W-:Y:S01]  /*121c0*/  SHF.R.S32.HI R7, RZ, 0x1f, R142 ;  /* 0x0000001fff077819 */ /* 0x000fe2000001148e */
[----:B------:R-:W-:Y:S01]  /*121d0*/  IMAD.SHL.U32 R4, R142, 0x8, RZ ;  /* 0x000000088e047824 */ /* 0x000fe200078e00ff */
[----:B------:R-:W-:Y:S02]  /*121e0*/  SHF.R.U64 R31, R44, 0x10, R45 ;  /* 0x000000102c1f7819 */ /* 0x000fe4000000122d */
[----:B------:R-:W-:Y:S02]  /*121f0*/  LEA.HI R7, R7, R142, RZ, 0x3 ;  /* 0x0000008e07077211 */ /* 0x000fe400078f18ff */
[----:B------:R-:W-:-:S02]  /*12200*/  LOP3.LUT R5, R4, 0x38, RZ, 0xc0, !PT ;  /* 0x0000003804057812 */ /* 0x000fc400078ec0ff */
[----:B------:R-:W-:Y:S01]  /*12210*/  SHF.R.U64 R29, R46, 0x10, R47 ;  /* 0x000000102e1d7819 */ /* 0x000fe2000000122f */
[----:B------:R-:W-:Y:S01]  /*12220*/  IMAD.SHL.U32 R7, R7, 0x400, RZ ;  /* 0x0000040007077824 */ /* 0x000fe200078e00ff */
[----:B------:R-:W-:Y:S02]  /*12230*/  LOP3.LUT R4, R5, 0x1c0, R234, 0xf8, !PT ;  /* 0x000001c005047812 */ /* 0x000fe400078ef8ea */
[----:B------:R-:W-:Y:S02]  /*12240*/  SHF.R.U64 R13, R26, 0x10, R27 ;  /* 0x000000101a0d7819 */ /* 0x000fe4000000121b */
[----:B------:R-:W-:Y:S02]  /*12250*/  LOP3.LUT R4, R4, R235, RZ, 0x3c, !PT ;  /* 0x000000eb04047212 */ /* 0x000fe400078e3cff */
[----:B------:R-:W-:Y:S02]  /*12260*/  LOP3.LUT R7, R7, 0x7fffe000, RZ, 0xc0, !PT ;  /* 0x7fffe00007077812 */ /* 0x000fe400078ec0ff */
[----:B------:R-:W-:-:S02]  /*12270*/  SHF.R.U32.HI R24, RZ, 0x10, R25 ;  /* 0x00000010ff187819 */ /* 0x000fc40000011619 */
[----:B0-----:R-:W-:Y:S02]  /*12280*/  IADD3 R9, R4, R7, R236 ;  /* 0x0000000704097210 */ /* 0x001fe40007ffe0ec */
[----:B------:R-:W-:Y:S02]  /*12290*/  SHF.R.U32.HI R26, RZ, 0x10, R27 ;  /* 0x00000010ff1a7819 */ /* 0x000fe4000001161b */
[----:B------:R-:W-:Y:S01]  /*122a0*/  PRMT R134, R134, 0x5410, R15 ;  /* 0x0000541086867816 */ /* 0x000fe2000000000f */
[----:B------:R-:W-:Y:S01]  /*122b0*/  IMAD R12, R9, 0x2, R16 ;  /* 0x00000002090c7824 */ /* 0x000fe200078e0210 */
[----:B------:R-:W-:Y:S02]  /*122c0*/  PRMT R138, R138, 0x5410, R31 ;  /* 0x000054108a8a7816 */ /* 0x000fe4000000001f */
[----:B------:R-:W-:Y:S02]  /*122d0*/  SHF.R.U32.HI R44, RZ, 0x10, R45 ;  /* 0x00000010ff2c7819 */ /* 0x000fe4000001162d */
[----:B------:R-:W0:Y:S01]  /*122e0*/  LDS.128 R8, [R12+0x14400] ;  /* 0x014400000c087984 */ /* 0x000e220000000c00 */
[----:B------:R-:W-:-:S02]  /*122f0*/  PRMT R140, R140, 0x5410, R29 ;  /* 0x000054108c8c7816 */ /* 0x000fc4000000001d */
[----:B------:R-:W-:Y:S02]  /*12300*/  SHF.R.U32.HI R46, RZ, 0x10, R47 ;  /* 0x00000010ff2e7819 */ /* 0x000fe4000001162f */
[----:B------:R-:W-:Y:S02]  /*12310*/  PRMT R135, R135, 0x5410, R24 ;  /* 0x0000541087877816 */ /* 0x000fe40000000018 */
[----:B------:R-:W-:Y:S02]  /*12320*/  PRMT R137, R137, 0x5410, R26 ;  /* 0x0000541089897816 */ /* 0x000fe4000000001a */
[----:B------:R-:W-:Y:S02]  /*12330*/  PRMT R136, R136, 0x5410, R13 ;  /* 0x0000541088887816 */ /* 0x000fe4000000000d */
[----:B------:R-:W-:Y:S01]  /*12340*/  PRMT R139, R139, 0x5410, R44 ;  /* 0x000054108b8b7816 */ /* 0x000fe2000000002c */
[----:B------:R-:W-:Y:S01]  /*12350*/  IMAD.U32 R44, R135, 0x10000, RZ ;  /* 0x00010000872c7824 */ /* 0x000fe200078e00ff */
[----:B------:R-:W-:-:S02]  /*12360*/  PRMT R141, R141, 0x5410, R46 ;  /* 0x000054108d8d7816 */ /* 0x000fc4000000002e */
[----:B------:R-:W-:Y:S01]  /*12370*/  LOP3.LUT R135, R135, 0xffff0000, RZ, 0xc0, !PT ;  /* 0xffff000087877812 */ /* 0x000fe200078ec0ff */
[C---:B0-----:R-:W-:Y:S01]  /*12380*/  IMAD.U32 R28, R9.reuse, 0x10000, RZ ;  /* 0x00010000091c7824 */ /* 0x041fe200078e00ff */
[----:B------:R-:W-:Y:S01]  /*12390*/  LOP3.LUT R29, R9, 0xffff0000, RZ, 0xc0, !PT ;  /* 0xffff0000091d7812 */ /* 0x000fe200078ec0ff */
[C---:B------:R-:W-:Y:S01]  /*123a0*/  IMAD.U32 R26, R8.reuse, 0x10000, RZ ;  /* 0x00010000081a7824 */ /* 0x040fe200078e00ff */
[----:B------:R-:W-:Y:S01]  /*123b0*/  LOP3.LUT R27, R8, 0xffff0000, RZ, 0xc0, !PT ;  /* 0xffff0000081b7812 */ /* 0x000fe200078ec0ff */
[----:B------:R-:W-:Y:S02]  /*123c0*/  IMAD.U32 R9, R134, 0x10000, RZ ;  /* 0x0001000086097824 */ /* 0x000fe400078e00ff */
[----:B------:R-:W-:Y:S01]  /*123d0*/  FMUL.FTZ R142, R28, R44 ;  /* 0x0000002c1c8e7220 */ /* 0x000fe20000410000 */
[----:B------:R-:W-:Y:S01]  /*123e0*/  IMAD.U32 R8, R138, 0x10000, RZ ;  /* 0x000100008a087824 */ /* 0x000fe200078e00ff */
[----:B------:R-:W-:Y:S01]  /*123f0*/  LOP3.LUT R134, R134, 0xffff0000, RZ, 0xc0, !PT ;  /* 0xffff000086867812 */ /* 0x000fe200078ec0ff */
[----:B------:R-:W-:Y:S01]  /*12400*/  FMUL.FTZ R46, R26, R9 ;  /* 0x000000091a2e7220 */ /* 0x000fe20000410000 */
[----:B------:R-:W-:-:S02]  /*12410*/  IMAD.U32 R30, R10, 0x10000, RZ ;  /* 0x000100000a1e7824 */ /* 0x000fc400078e00ff */
[-C--:B------:R-:W-:Y:S01]  /*12420*/  FMUL.FTZ R26, R26, R8.reuse ;  /* 0x000000081a1a7220 */ /* 0x080fe20000410000 */
[----:B------:R-:W-:Y:S01]  /*12430*/  IMAD.U32 R31, R11, 0x10000, RZ ;  /* 0x000100000b1f7824 */ /* 0x000fe200078e00ff */
        /* <DEDUP_REMOVED lines=10> */
[----:B------:R-:W-:Y:S01]  /*124e0*/  FFMA.FTZ R8, R13, R8, -R46 ;  /* 0x000000080d087223 */ /* 0x000fe2000001082e */
[----:B------:R-:W-:Y:S01]  /*124f0*/  LOP3.LUT R7, R10, 0xffff0000, RZ, 0xc0, !PT ;  /* 0xffff00000a077812 */ /* 0x000fe200078ec0ff */
[----:B------:R-:W-:Y:S01]  /*12500*/  IMAD.U32 R46, R137, 0x10000, RZ ;  /* 0x00010000892e7824 */ /* 0x000fe200078e00ff */
[----:B------:R-:W-:Y:S01]  /*12510*/  LOP3.LUT R10, R11, 0xffff0000, RZ, 0xc0, !PT ;  /* 0xffff00000b0a7812 */ /* 0x000fe200078ec0ff */
[----:B------:R-:W-:-:S02]  /*12520*/  IMAD.U32 R11, R139, 0x10000, RZ ;  /* 0x000100008b0b7824 */ /* 0x000fc400078e00ff */
[----:B------:R-:W-:Y:S01]  /*12530*/  FFMA.FTZ R9, R13, R9, R26 ;  /* 0x000000090d097223 */ /* 0x000fe2000001001a */
[----:B------:R-:W-:Y:S02]  /*12540*/  IMAD.U32 R26, R141, 0x10000, RZ ;  /* 0x000100008d1a7824 */ /* 0x000fe400078e00ff */
[----:B------:R-:W-:Y:S01]  /*12550*/  FMUL.FTZ R13, R27, R134 ;  /* 0x000000861b0d7220 */ /* 0x000fe20000410000 */
[-C--:B------:R-:W-:Y:S01]  /*12560*/  FMUL.FTZ R28, R28, R11.reuse ;  /* 0x0000000b1c1c7220 */ /* 0x080fe20000410000 */
[----:B------:R-:W-:Y:S01]  /*12570*/  FFMA.FTZ R11, R15, R11, -R142 ;  /* 0x0000000b0f0b7223 */ /* 0x000fe2000001088e */
[C---:B------:R-:W-:Y:S01]  /*12580*/  FMUL.FTZ R142, R31.reuse, R46 ;  /* 0x0000002e1f8e7220 */ /* 0x040fe20000410000 */
[----:B------:R-:W-:Y:S01]  /*12590*/  FMUL.FTZ R31, R31, R26 ;  /* 0x0000001a1f1f7220 */ /* 0x000fe20000410000 */
[----:B------:R-:W-:Y:S01]  /*125a0*/  FFMA.FTZ R28, R15, R44, R28 ;  /* 0x0000002c0f1c7223 */ /* 0x000fe2000001001c */
[----:B------:R-:W-:Y:S02]  /*125b0*/  IMAD.U32 R15, R136, 0x10000, RZ ;  /* 0x00010000880f7824 */ /* 0x000fe400078e00ff */
[C---:B------:R-:W-:Y:S01]  /*125c0*/  FFMA.FTZ R142, R25.reuse, R26, -R142 ;  /* 0x0000001a198e7223 */ /* 0x040fe2000001088e */
[----:B------:R-:W-:Y:S01]  /*125d0*/  FFMA.FTZ R45, R25, R46, R31 ;  /* 0x0000002e192d7223 */ /* 0x000fe2000001001f */
[----:B------:R-:W-:Y:S01]  /*125e0*/  FFMA.FTZ R25, R14, R138, -R13 ;  /* 0x0000008a0e197223 */ /* 0x000fe2000001080d */
[----:B------:R-:W-:-:S02]  /*125f0*/  IMAD.U32 R13, R140, 0x10000, RZ ;  /* 0x000100008c0d7824 */ /* 0x000fc400078e00ff */
[----:B------:R-:W-:Y:S01]  /*12600*/  FMUL.FTZ R46, R30, R15 ;  /* 0x0000000f1e2e7220 */ /* 0x000fe20000410000 */
[----:B------:R-:W-:Y:S01]  /*12610*/  LOP3.LUT R136, R136, 0xffff0000, RZ, 0xc0, !PT ;  /* 0xffff000088887812 */ /* 0x000fe200078ec0ff */
[----:B------:R-:W-:Y:S01]  /*12620*/  FMUL.FTZ R27, R27, R138 ;  /* 0x0000008a1b1b7220 */ /* 0x000fe20000410000 */
[-C--:B------:R-:W-:Y:S01]  /*12630*/  FMUL.FTZ R30, R30, R13.reuse ;  /* 0x0000000d1e1e7220 */ /* 0x080fe20000410000 */
[----:B------:R-:W-:Y:S01]  /*12640*/  LOP3.LUT R139, R139, 0xffff0000, RZ, 0xc0, !PT ;  /* 0xffff00008b8b7812 */ /* 0x000fe200078ec0ff */
[----:B------:R-:W-:Y:S01]  /*12650*/  FFMA.FTZ R46, R5, R13, -R46 ;  /* 0x0000000d052e7223 */ /* 0x000fe2000001082e */
[----:B------:R-:W-:Y:S01]  /*12660*/  LOP3.LUT R137, R137, 0xffff0000, RZ, 0xc0, !PT ;  /* 0xffff000089897812 */ /* 0x000fe200078ec0ff */
[----:B------:R-:W-:Y:S01]  /*12670*/  FFMA.FTZ R30, R5, R15, R30 ;  /* 0x0000000f051e7223 */ /* 0x000fe2000001001e */
[----:B------:R-:W-:Y:S01]  /*12680*/  LOP3.LUT R140, R140, 0xffff0000, RZ, 0xc0, !PT ;  /* 0xffff00008c8c7812 */ /* 0x000fe200078ec0ff */
[----:B------:R-:W-:Y:S01]  /*12690*/  FMUL.FTZ R5, R7, R136 ;  /* 0x0000008807057220 */ /* 0x000fe20000410000 */
[----:B------:R-:W-:Y:S01]  /*126a0*/  LOP3.LUT R141, R141, 0xffff0000, RZ, 0xc0, !PT ;  /* 0xffff00008d8d7812 */ /* 0x000fe200078ec0ff */
[C---:B------:R-:W-:Y:S01]  /*126b0*/  FMUL.FTZ R31, R29.reuse, R135 ;  /* 0x000000871d1f7220 */ /* 0x040fe20000410000 */
[----:B------:R-:W-:Y:S01]  /*126c0*/  FMUL.FTZ R44, R29, R139 ;  /* 0x0000008b1d2c7220 */ /* 0x000fe20000410000 */
[C---:B------:R-:W-:Y:S01]  /*126d0*/  FMUL.FTZ R15, R10.reuse, R137 ;  /* 0x000000890a0f7220 */ /* 0x040fe20000410000 */
[-C--:B------:R-:W-:Y:S01]  /*126e0*/  FMUL.FTZ R13, R7, R140.reuse ;  /* 0x0000008c070d7220 */ /* 0x080fe20000410000 */
[----:B------:R-:W-:Y:S01]  /*126f0*/  FMUL.FTZ R10, R10, R141 ;  /* 0x0000008d0a0a7220 */ /* 0x000fe20000410000 */
[----:B------:R-:W-:Y:S01]  /*12700*/  FFMA.FTZ R7, R4, R140, -R5 ;  /* 0x0000008c04077223 */ /* 0x000fe20000010805 */
[----:B------:R-:W-:Y:S01]  /*12710*/  FFMA.FTZ R14, R14, R134, R27 ;  /* 0x000000860e0e7223 */ /* 0x000fe2000001001b */
[C---:B------:R-:W-:Y:S01]  /*12720*/  FFMA.FTZ R26, R24.reuse, R139, -R31 ;  /* 0x0000008b181a7223 */ /* 0x040fe2000001081f */
[----:B------:R-:W-:Y:S01]  /*12730*/  FFMA.FTZ R135, R24, R135, R44 ;  /* 0x0000008718877223 */ /* 0x000fe2000001002c */
        /* <DEDUP_REMOVED lines=13> */
.L_x_2500:
[----:B------:R-:W-:Y:S05]  /*12810*/  BSYNC B1 ;  /* 0x0000000000017941 */ /* 0x000fea0003800000 */
.L_x_2499:
[----:B------:R-:W-:Y:S04]  /*12820*/  BSSY B1, `(.L_x_2503) ;  /* 0x00000e2000017945 */ /* 0x000fe80003800000 */
[----:B------:R-:W-:Y:S05]  /*12830*/  @P1 BRA `(.L_x_2504) ;  /* 0x0000000c00801947 */ /* 0x000fea0003800000 */
[----:B------:R3:W5:Y:S01]  /*12840*/  LDL R44, [R1+0x7c] ;  /* 0x00007c00012c7983 */ /* 0x0007620000100800 */
[----:B--2---:R-:W2:Y:S01]  /*12850*/  LDC R12, c[0x0][0x3d4] ;  /* 0x0000f500ff0c7b82 */ /* 0x004ea20000000800 */
[----:B------:R-:W-:Y:S01]  /*12860*/  BSSY B2, `(.L_x_2505) ;  /* 0x000006e000027945 */ /* 0x000fe20003800000 */
[-C--:B--2---:R-:W-:Y:S02]  /*12870*/  ISETP.GE.AND P0, PT, R17, R12.reuse, PT ;  /* 0x0000000c1100720c */ /* 0x084fe40003f06270 */
[----:B------:R-:W-:-:S11]  /*12880*/  ISETP.GE.AND P1, PT, R19, R12, PT ;  /* 0x0000000c1300720c */ /* 0x000fd60003f26270 */
[----:B---3--:R-:W-:Y:S05]  /*12890*/  @P0 BRA `(.L_x_2506) ;  /* 0x0000000400a80947 */ /* 0x008fea0003800000 */
[----:B-1----:R-:W-:Y:S02]  /*128a0*/  LEA.HI R4, R12, R21, RZ, 0x1d ;  /* 0x000000150c047211 */ /* 0x002fe400078fe8ff */
[----:B-----5:R-:W-:Y:S02]  /*128b0*/  R2UR UR4, R44 ;  /* 0x000000002c0472ca */ /* 0x020fe400000e0000 */
[----:B------:R-:W-:Y:S01]  /*128c0*/  SHF.R.S32.HI R5, RZ, 0x1f, R4 ;  /* 0x0000001fff057819 */ /* 0x000fe20000011404 */
[----:B------:R-:W-:Y:S01]  /*128d0*/  IMAD.SHL.U32 R6, R4, 0x8, RZ ;  /* 0x0000000804067824 */ /* 0x000fe200078e00ff */
[----:B------:R-:W-:Y:S02]  /*128e0*/  LOP3.LUT R7, R229, 0x38, R17, 0xf8, !PT ;  /* 0x00000038e5077812 */ /* 0x000fe400078ef811 */
[----:B------:R-:W-:Y:S02]  /*128f0*/  LEA.HI R5, R5, R4, RZ, 0x3 ;  /* 0x0000000405057211 */ /* 0x000fe400078f18ff */
[----:B------:R-:W-:-:S02]  /*12900*/  LOP3.LUT R4, R229, 0x38, R6, 0xf8, !PT ;  /* 0x00000038e5047812 */ /* 0x000fc400078ef806 */
[----:B------:R-:W-:Y:S01]  /*12910*/  LOP3.LUT R7, R230, R7, R233, 0xf6, !PT ;  /* 0x00000007e6077212 */ /* 0x000fe200078ef6e9 */
[----:B------:R-:W-:Y:S01]  /*12920*/  IMAD.SHL.U32 R6, R5, 0x400, RZ ;  /* 0x0000040005067824 */ /* 0x000fe200078e00ff */
[----:B------:R-:W-:Y:S02]  /*12930*/  LOP3.LUT R5, R4, R233, RZ, 0x3c, !PT ;  /* 0x000000e904057212 */ /* 0x000fe400078e3cff */
[----:B------:R-:W-:Y:S02]  /*12940*/  LEA R13, R7, UR4, 0x1 ;  /* 0x00000004070d7c11 */ /* 0x000fe4000f8e08ff */
[----:B------:R-:W-:Y:S02]  /*12950*/  LOP3.LUT R6, R6, 0x7fffe000, RZ, 0xc0, !PT ;  /* 0x7fffe00006067812 */ /* 0x000fe400078ec0ff */
[----:B------:R-:W-:Y:S02]  /*12960*/  SHF.R.U64 R29, R40, 0x10, R41 ;  /* 0x00000010281d7819 */ /* 0x000fe40000001229 */
[----:B0-----:R-:W-:-:S02]  /*12970*/  IADD3 R9, R5, R6, R230 ;  /* 0x0000000605097210 */ /* 0x001fc40007ffe0e6 */
[----:B------:R-:W0:Y:S01]  /*12980*/  LDS.128 R4, [R13] ;  /* 0x000000000d047984 */ /* 0x000e220000000c00 */
[----:B------:R-:W-:Y:S02]  /*12990*/  SHF.R.U64 R25, R32, 0x10, R33 ;  /* 0x0000001020197819 */ /* 0x000fe40000001221 */
[----:B------:R-:W-:Y:S01]  /*129a0*/  IMAD R14, R9, 0x2, R16 ;  /* 0x00000002090e7824 */ /* 0x000fe200078e0210 */
[----:B------:R-:W-:Y:S02]  /*129b0*/  SHF.R.U64 R15, R34, 0x10, R35 ;  /* 0x00000010220f7819 */ /* 0x000fe40000001223 */
[----:B------:R-:W-:Y:S02]  /*129c0*/  SHF.R.U64 R27, R42, 0x10, R43 ;  /* 0x000000102a1b7819 */ /* 0x000fe4000000122b */
[----:B------:R-:W1:Y:S01]  /*129d0*/  LDS.128 R8, [R14+0x14400] ;  /* 0x014400000e087984 */ /* 0x000e620000000c00 */
[----:B------:R-:W-:Y:S02]  /*129e0*/  SHF.R.U32.HI R32, RZ, 0x10, R33 ;  /* 0x00000010ff207819 */ /* 0x000fe40000011621 */
[----:B------:R-:W-:-:S02]  /*129f0*/  SHF.R.U32.HI R34, RZ, 0x10, R35 ;  /* 0x00000010ff227819 */ /* 0x000fc40000011623 */
[----:B------:R-:W-:Y:S02]  /*12a00*/  PRMT R130, R130, 0x5410, R29 ;  /* 0x0000541082827816 */ /* 0x000fe4000000001d */
[----:B------:R-:W-:Y:S02]  /*12a10*/  PRMT R126, R126, 0x5410, R25 ;  /* 0x000054107e7e7816 */ /* 0x000fe40000000019 */
[----:B------:R-:W-:Y:S02]  /*12a20*/  SHF.R.U32.HI R40, RZ, 0x10, R41 ;  /* 0x00000010ff287819 */ /* 0x000fe40000011629 */
[----:B------:R-:W-:Y:S02]  /*12a30*/  SHF.R.U32.HI R42, RZ, 0x10, R43 ;  /* 0x00000010ff2a7819 */ /* 0x000fe4000001162b */
[----:B------:R-:W-:Y:S02]  /*12a40*/  PRMT R132, R132, 0x5410, R27 ;  /* 0x0000541084847816 */ /* 0x000fe4000000001b */
[----:B------:R-:W-:Y:S01]  /*12a50*/  PRMT R127, R127, 0x5410, R32 ;  /* 0x000054107f7f7816 */ /* 0x000fe20000000020 */
[----:B------:R-:W-:Y:S01]  /*12a60*/  IMAD.U32 R32, R130, 0x10000, RZ ;  /* 0x0001000082207824 */ /* 0x000fe200078e00ff */
[----:B------:R-:W-:Y:S01]  /*12a70*/  PRMT R129, R129, 0x5410, R34 ;  /* 0x0000541081817816 */ /* 0x000fe20000000022 */
[----:B------:R-:W-:Y:S01]  /*12a80*/  IMAD.U32 R34, R126, 0x10000, RZ ;  /* 0x000100007e227824 */ /* 0x000fe200078e00ff */
        /* <DEDUP_REMOVED lines=23> */
[----:B------:R-:W-:Y:S02]  /*12c00*/  IMAD.U32 R15, R133, 0x10000, RZ ;  /* 0x00010000850f7824 */ /* 0x000fe400078e00ff */
[C---:B------:R-:W-:Y:S01]  /*12c10*/  FMUL.FTZ R43, R30.reuse, R33 ;  /* 0x000000211e2b7220 */ /* 0x040fe20000410000 */
[----:B------:R-:W-:Y:S01]  /*12c20*/  IMAD.U32 R27, R131, 0x10000, RZ ;  /* 0x00010000831b7824 */ /* 0x000fe200078e00ff */
[----:B------:R-:W-:Y:S01]  /*12c30*/  LOP3.LUT R11, R11, 0xffff0000, RZ, 0xc0, !PT ;  /* 0xffff00000b0b7812 */ /* 0x000fe200078ec0ff */
[-C--:B------:R-:W-:Y:S01]  /*12c40*/  FMUL.FTZ R30, R30, R15.reuse ;  /* 0x0000000f1e1e7220 */ /* 0x080fe20000410000 */
[----:B------:R-:W-:Y:S01]  /*12c50*/  FFMA.FTZ R43, R26, R15, -R43 ;  /* 0x0000000f1a2b7223 */ /* 0x000fe2000001082b */
[-C--:B------:R-:W-:Y:S01]  /*12c60*/  FMUL.FTZ R41, R28, R27.reuse ;  /* 0x0000001b1c297220 */ /* 0x080fe20000410000 */
        /* <DEDUP_REMOVED lines=11> */
[----:B------:R-:W-:Y:S02]  /*12d20*/  IMAD.U32 R28, R128, 0x10000, RZ ;  /* 0x00010000801c7824 */ /* 0x000fe400078e00ff */
[C---:B------:R-:W-:Y:S01]  /*12d30*/  FFMA.FTZ R31, R4.reuse, R15, -R31 ;  /* 0x0000000f041f7223 */ /* 0x040fe2000001081f */
[----:B------:R-:W-:Y:S01]  /*12d40*/  FMUL.FTZ R9, R9, R24 ;  /* 0x0000001809097220 */ /* 0x000fe20000410000 */
[----:B------:R-:W-:Y:S01]  /*12d50*/  FFMA.FTZ R33, R4, R27, R33 ;  /* 0x0000001b04217223 */ /* 0x000fe20000010021 */
[----:B------:R-:W-:Y:S02]  /*12d60*/  IMAD.U32 R8, R132, 0x10000, RZ ;  /* 0x0001000084087824 */ /* 0x000fe400078e00ff */
[----:B------:R-:W-:Y:S01]  /*12d70*/  FMUL.FTZ R4, R29, R28 ;  /* 0x0000001c1d047220 */ /* 0x000fe20000410000 */
[C---:B------:R-:W-:Y:S01]  /*12d80*/  FFMA.FTZ R30, R5.reuse, R24, -R30 ;  /* 0x00000018051e7223 */ /* 0x040fe2000001081e */
[----:B------:R-:W-:Y:S01]  /*12d90*/  FFMA.FTZ R26, R5, R26, R9 ;  /* 0x0000001a051a7223 */ /* 0x000fe20000010009 */
[----:B------:R-:W-:Y:S01]  /*12da0*/  LOP3.LUT R10, R10, 0xffff0000, RZ, 0xc0, !PT ;  /* 0xffff00000a0a7812 */ /* 0x000fe200078ec0ff */
        /* <DEDUP_REMOVED lines=8> */
[-C--:B------:R-:W-:Y:S02]  /*12e30*/  FMUL.FTZ R28, R10, R5.reuse ;  /* 0x000000050a1c7220 */ /* 0x080fe40000410000 */
[C---:B------:R-:W-:Y:S01]  /*12e40*/  FMUL.FTZ R34, R11.reuse, R8 ;  /* 0x000000080b227220 */ /* 0x040fe20000410000 */
[C---:B------:R-:W-:Y:S01]  /*12e50*/  FFMA.FTZ R10, R6.reuse, R5, -R25 ;  /* 0x00000005060a7223 */ /* 0x040fe20000010819 */
[-C--:B------:R-:W-:Y:S01]  /*12e60*/  FMUL.FTZ R27, R11, R4.reuse ;  /* 0x000000040b1b7220 */ /* 0x080fe20000410000 */
        /* <DEDUP_REMOVED lines=13> */
.L_x_2506:
[----:B------:R-:W-:Y:S05]  /*12f40*/  BSYNC B2 ;  /* 0x0000000000027941 */ /* 0x000fea0003800000 */
.L_x_2505:
[----:B------:R-:W-:Y:S05]  /*12f50*/  @P1 BRA `(.L_x_2504) ;  /* 0x0000000400b81947 */ /* 0x000fea0003800000 */
[----:B------:R-:W-:Y:S02]  /*12f60*/  LEA.HI R12, R12, R20, RZ, 0x1d ;  /* 0x000000140c0c7211 */ /* 0x000fe400078fe8ff */
[----:B-12---:R-:W-:Y:S02]  /*12f70*/  LEA.HI R4, R0, R19, RZ, 0x6 ;  /* 0x0000001300047211 */ /* 0x006fe400078f30ff */
[----:B------:R-:W-:Y:S02]  /*12f80*/  SHF.R.S32.HI R5, RZ, 0x1f, R12 ;  /* 0x0000001fff057819 */ /* 0x000fe4000001140c */
[----:B-----5:R-:W-:Y:S01]  /*12f90*/  R2UR UR4, R44 ;  /* 0x000000002c0472ca */ /* 0x020fe200000e0000 */
[----:B------:R-:W-:Y:S01]  /*12fa0*/  IMAD.SHL.U32 R6, R4, 0x80, RZ ;  /* 0x0000008004067824 */ /* 0x000fe200078e00ff */
[----:B------:R-:W-:Y:S01]  /*12fb0*/  LEA.HI R5, R5, R12, RZ, 0x3 ;  /* 0x0000000c05057211 */ /* 0x000fe200078f18ff */
[----:B------:R-:W-:Y:S01]  /*12fc0*/  IMAD.SHL.U32 R4, R12, 0x8, RZ ;  /* 0x000000080c047824 */ /* 0x000fe200078e00ff */
[----:B------:R-:W-:-:S02]  /*12fd0*/  LOP3.LUT R8, R229, 0x38, R3, 0xf8, !PT ;  /* 0x00000038e5087812 */ /* 0x000fc400078ef803 */
[----:B------:R-:W-:Y:S01]  /*12fe0*/  LOP3.LUT R7, R6, 0xffffe000, RZ, 0xc0, !PT ;  /* 0xffffe00006077812 */ /* 0x000fe200078ec0ff */
[----:B------:R-:W-:Y:S01]  /*12ff0*/  IMAD.SHL.U32 R6, R5, 0x400, RZ ;  /* 0x0000040005067824 */ /* 0x000fe200078e00ff */
[----:B------:R-:W-:Y:S02]  /*13000*/  LOP3.LUT R4, R229, 0x38, R4, 0xf8, !PT ;  /* 0x00000038e5047812 */ /* 0x000fe400078ef804 */
[-C--:B------:R-:W-:Y:S02]  /*13010*/  LOP3.LUT R8, R8, R233.reuse, RZ, 0x3c, !PT ;  /* 0x000000e908087212 */ /* 0x080fe400078e3cff */
[----:B------:R-:W-:Y:S02]  /*13020*/  LOP3.LUT R5, R4, R233, RZ, 0x3c, !PT ;  /* 0x000000e904057212 */ /* 0x000fe400078e3cff */
[----:B------:R-:W-:Y:S02]  /*13030*/  LOP3.LUT R6, R6, 0x7fffe000, RZ, 0xc0, !PT ;  /* 0x7fffe00006067812 */ /* 0x000fe400078ec0ff */
[----:B------:R-:W-:-:S02]  /*13040*/  IADD3 R7, R8, R7, R230 ;  /* 0x0000000708077210 */ /* 0x000fc40007ffe0e6 */
[----:B------:R-:W-:Y:S02]  /*13050*/  IADD3 R13, R5, R6, R230 ;  /* 0x00000006050d7210 */ /* 0x000fe40007ffe0e6 */
[----:B------:R-:W-:Y:S02]  /*13060*/  LEA R12, R7, UR4, 0x1 ;  /* 0x00000004070c7c11 */ /* 0x000fe4000f8e08ff */
[----:B------:R-:W-:Y:S01]  /*13070*/  SHF.R.U64 R29, R48, 0x10, R49 ;  /* 0x00000010301d7819 */ /* 0x000fe20000001231 */
[----:B------:R-:W-:Y:S01]  /*13080*/  IMAD R13, R13, 0x2, R16 ;  /* 0x000000020d0d7824 */ /* 0x000fe200078e0210 */
[--C-:B------:R-:W-:Y:S01]  /*13090*/  SHF.R.U64 R25, R36, 0x10, R37.reuse ;  /* 0x0000001024197819 */ /* 0x100fe20000001225 */
[----:B------:R-:W1:Y:S01]  /*130a0*/  LDS.128 R4, [R12] ;  /* 0x000000000c047984 */ /* 0x000e620000000c00 */
[----:B------:R-:W-:Y:S02]  /*130b0*/  SHF.R.U32.HI R36, RZ, 0x10, R37 ;  /* 0x00000010ff247819 */ /* 0x000fe40000011625 */
[----:B------:R-:W-:Y:S01]  /*130c0*/  PRMT R122, R122, 0x5410, R29 ;  /* 0x000054107a7a7816 */ /* 0x000fe2000000001d */
[----:B0-----:R-:W0:Y:S01]  /*130d0*/  LDS.128 R8, [R13+0x14400] ;  /* 0x014400000d087984 */ /* 0x001e220000000c00 */
[----:B------:R-:W-:-:S02]  /*130e0*/  PRMT R118, R118, 0x5410, R25 ;  /* 0x0000541076767816 */ /* 0x000fc40000000019 */
[----:B------:R-:W-:Y:S01]  /*130f0*/  SHF.R.U32.HI R48, RZ, 0x10, R49 ;  /* 0x00000010ff307819 */ /* 0x000fe20000011631 */
[----:B------:R-:W-:Y:S01]  /*13100*/  IMAD.U32 R31, R122, 0x10000, RZ ;  /* 0x000100007a1f7824 */ /* 0x000fe200078e00ff */
[----:B------:R-:W-:Y:S01]  /*13110*/  SHF.R.U64 R27, R50, 0x10, R51 ;  /* 0x00000010321b7819 */ /* 0x000fe20000001233 */
[----:B------:R-:W-:Y:S01]  /*13120*/  IMAD.U32 R33, R118, 0x10000, RZ ;  /* 0x0001000076217824 */ /* 0x000fe200078e00ff */
[--C-:B------:R-:W-:Y:S02]  /*13130*/  SHF.R.U64 R15, R38, 0x10, R39.reuse ;  /* 0x00000010260f7819 */ /* 0x100fe40000001227 */
[----:B------:R-:W-:Y:S02]  /*13140*/  PRMT R119, R119, 0x5410, R36 ;  /* 0x0000541077777816 */ /* 0x000fe40000000024 */
[----:B------:R-:W-:Y:S02]  /*13150*/  SHF.R.U32.HI R38, RZ, 0x10, R39 ;  /* 0x00000010ff267819 */ /* 0x000fe40000011627 */
[----:B------:R-:W-:Y:S01]  /*13160*/  SHF.R.U32.HI R50, RZ, 0x10, R51 ;  /* 0x00000010ff327819 */ /* 0x000fe20000011633 */
[----:B------:R-:W-:Y:S01]  /*13170*/  IMAD.U32 R30, R119, 0x10000, RZ ;  /* 0x00010000771e7824 */ /* 0x000fe200078e00ff */
[----:B------:R-:W-:-:S02]  /*13180*/  PRMT R123, R123, 0x5410, R48 ;  /* 0x000054107b7b7816 */ /* 0x000fc40000000030 */
[----:B------:R-:W-:Y:S02]  /*13190*/  PRMT R124, R124, 0x5410, R27 ;  /* 0x000054107c7c7816 */ /* 0x000fe4000000001b */
[----:B------:R-:W-:Y:S02]  /*131a0*/  PRMT R121, R121, 0x5410, R38 ;  /* 0x0000541079797816 */ /* 0x000fe40000000026 */
[----:B------:R-:W-:Y:S02]  /*131b0*/  PRMT R125, R125, 0x5410, R50 ;  /* 0x000054107d7d7816 */ /* 0x000fe40000000032 */
[----:B------:R-:W-:Y:S01]  /*131c0*/  PRMT R120, R120, 0x5410, R15 ;  /* 0x0000541078787816 */ /* 0x000fe2000000000f */
[----:B------:R-:W-:Y:S02]  /*131d0*/  IMAD.U32 R32, R121, 0x10000, RZ ;  /* 0x0001000079207824 */ /* 0x000fe400078e00ff */
[C---:B-1----:R-:W-:Y:S01]  /*131e0*/  IMAD.U32 R14, R4.reuse, 0x10000, RZ ;  /* 0x00010000040e7824 */ /* 0x042fe200078e00ff */
[----:B------:R-:W-:Y:S01]  /*131f0*/  LOP3.LUT R4, R4, 0xffff0000, RZ, 0xc0, !PT ;  /* 0xffff000004047812 */ /* 0x000fe200078ec0ff */
[C---:B------:R-:W-:Y:S01]  /*13200*/  IMAD.U32 R15, R5.reuse, 0x10000, RZ ;  /* 0x00010000050f7824 */ /* 0x040fe200078e00ff */
[----:B------:R-:W-:Y:S01]  /*13210*/  LOP3.LUT R5, R5, 0xffff0000, RZ, 0xc0, !PT ;  /* 0xffff000005057812 */ /* 0x000fe200078ec0ff */
        /* <DEDUP_REMOVED lines=14> */
[----:B------:R-:W-:Y:S02]  /*13300*/  IMAD.U32 R25, R7, 0x10000, RZ ;  /* 0x0001000007197824 */ /* 0x000fe400078e00ff */
        /* <DEDUP_REMOVED lines=20> */
[----:B------:R-:W-:Y:S01]  /*13450*/  IMAD.U32 R24, R6, 0x10000, RZ ;  /* 0x0001000006187824 */ /* 0x000fe200078e00ff */
        /* <DEDUP_REMOVED lines=14> */
[----:B------:R-:W-:Y:S01]  /*13540*/  LOP3.LUT R7, R7, 0xffff0000, RZ, 0xc0, !PT ;  /* 0xffff000007077812 */ /* 0x000fe200078ec0ff */
[----:B------:R-:W-:-:S02]  /*13550*/  FMUL.FTZ R25, R11, R4 ;  /* 0x000000040b197220 */ /* 0x000fc40000410000 */
[C---:B------:R-:W-:Y:S01]  /*13560*/  FFMA.FTZ R10, R6.reuse, R5, -R15 ;  /* 0x00000005060a7223 */ /* 0x040fe2000001080f */
[----:B------:R-:W-:Y:S01]  /*13570*/  FFMA.FTZ R14, R6, R9, R14 ;  /* 0x00000009060e7223 */ /* 0x000fe2000001000e */
[C---:B------:R-:W-:Y:S01]  /*13580*/  FFMA.FTZ R11, R7.reuse, R4, -R24 ;  /* 0x00000004070b7223 */ /* 0x040fe20000010818 */
[----:B------:R-:W-:Y:S01]  /*13590*/  FFMA.FTZ R24, R7, R8, R25 ;  /* 0x0000000807187223 */ /* 0x000fe20000010019 */
[----:B------:R-:W-:Y:S02]  /*135a0*/  F2FP.BF16.F32.PACK_AB R4, R30, R35 ;  /* 0x000000231e04723e */ /* 0x000fe400000010ff */
        /* <DEDUP_REMOVED lines=9> */
.L_x_2504:
[----:B------:R-:W-:Y:S05]  /*13640*/  BSYNC B1 ;  /* 0x0000000000017941 */ /* 0x000fea0003800000 */
.L_x_2503:
[----:B------:R-:W-:Y:S04]  /*13650*/  BSSY B1, `(.L_x_2507) ;  /* 0x00000e2000017945 */ /* 0x000fe80003800000 */
[----:B------:R-:W-:Y:S05]  /*13660*/  @P2 BRA `(.L_x_2508) ;  /* 0x0000000c00802947 */ /* 0x000fea0003800000 */
[----:B------:R4:W5:Y:S01]  /*13670*/  LDL R39, [R1+0x7c] ;  /* 0x00007c0001277983 */ /* 0x0009620000100800 */
[----:B--23--:R-:W2:Y:S01]  /*13680*/  LDC R12, c[0x0][0x3d4] ;  /* 0x0000f500ff0c7b82 */ /* 0x00cea20000000800 */
[----:B------:R-:W-:Y:S01]  /*13690*/  BSSY B2, `(.L_x_2509) ;  /* 0x000006e000027945 */ /* 0x000fe20003800000 */
[-C--:B--2---:R-:W-:Y:S02]  /*136a0*/  ISETP.GE.AND P0, PT, R17, R12.reuse, PT ;  /* 0x0000000c1100720c */ /* 0x084fe40003f06270 */
[----:B------:R-:W-:-:S11]  /*136b0*/  ISETP.GE.AND P1, PT, R19, R12, PT ;  /* 0x0000000c1300720c */ /* 0x000fd60003f26270 */
[----:B----4-:R-:W-:Y:S05]  /*136c0*/  @P0 BRA `(.L_x_2510) ;  /* 0x0000000400a80947 */ /* 0x010fea0003800000 */
[----:B-1----:R-:W-:Y:S02]  /*136d0*/  LEA.HI R4, R12, R21, RZ, 0x1d ;  /* 0x000000150c047211 */ /* 0x002fe400078fe8ff */
[----:B-----5:R-:W-:Y:S02]  /*136e0*/  R2UR UR4, R39 ;  /* 0x00000000270472ca */ /* 0x020fe400000e0000 */
[----:B------:R-:W-:Y:S01]  /*136f0*/  SHF.R.S32.HI R7, RZ, 0x1f, R4 ;  /* 0x0000001fff077819 */ /* 0x000fe20000011404 */
[----:B------:R-:W-:Y:S01]  /*13700*/  IMAD.SHL.U32 R5, R4, 0x8, RZ ;  /* 0x0000000804057824 */ /* 0x000fe200078e00ff */
[C---:B------:R-:W-:Y:S02]  /*13710*/  LOP3.LUT R6, R228.reuse, 0x38, R17, 0xf8, !PT ;  /* 0x00000038e4067812 */ /* 0x040fe400078ef811 */
        /* <DEDUP_REMOVED lines=10> */
[--C-:B------:R-:W-:Y:S02]  /*137c0*/  SHF.R.U64 R26, R52, 0x10, R53.reuse ;  /* 0x00000010341a7819 */ /* 0x100fe40000001235 */
[----:B------:R-:W-:Y:S01]  /*137d0*/  IMAD R14, R9, 0x2, R16 ;  /* 0x00000002090e7824 */ /* 0x000fe200078e0210 */
[----:B------:R-:W-:Y:S02]  /*137e0*/  SHF.R.U32.HI R53, RZ, 0x10, R53 ;  /* 0x00000010ff357819 */ /* 0x000fe40000011635 */
[----:B------:R-:W-:Y:S02]  /*137f0*/  PRMT R113, R113, 0x5410, R30 ;  /* 0x0000541071717816 */ /* 0x000fe4000000001e */
[----:B------:R-:W1:Y:S01]  /*13800*/  LDS.128 R8, [R14+0x14400] ;  /* 0x014400000e087984 */ /* 0x000e620000000c00 */
[----:B------:R-:W-:Y:S02]  /*13810*/  PRMT R109, R109, 0x5410, R26 ;  /* 0x000054106d6d7816 */ /* 0x000fe4000000001a */
[----:B------:R-:W-:Y:S01]  /*13820*/  SHF.R.U32.HI R61, RZ, 0x10, R61 ;  /* 0x00000010ff3d7819 */ /* 0x000fe2000001163d */
[----:B------:R-:W-:Y:S01]  /*13830*/  IMAD.U32 R32, R113, 0x10000, RZ ;  /* 0x0001000071207824 */ /* 0x000fe200078e00ff */
[----:B------:R-:W-:Y:S01]  /*13840*/  SHF.R.U64 R28, R62, 0x10, R63 ;  /* 0x000000103e1c7819 */ /* 0x000fe2000000123f */
[----:B------:R-:W-:Y:S01]  /*13850*/  IMAD.U32 R34, R109, 0x10000, RZ ;  /* 0x000100006d227824 */ /* 0x000fe200078e00ff */
[----:B------:R-:W-:-:S02]  /*13860*/  SHF.R.U64 R24, R54, 0x10, R55 ;  /* 0x0000001036187819 */ /* 0x000fc40000001237 */
[----:B------:R-:W-:Y:S02]  /*13870*/  PRMT R110, R110, 0x5410, R53 ;  /* 0x000054106e6e7816 */ /* 0x000fe40000000035 */
[----:B------:R-:W-:Y:S02]  /*13880*/  SHF.R.U32.HI R55, RZ, 0x10, R55 ;  /* 0x00000010ff377819 */ /* 0x000fe40000011637 */
[----:B------:R-:W-:Y:S01]  /*13890*/  PRMT R114, R114, 0x5410, R61 ;  /* 0x0000541072727816 */ /* 0x000fe2000000003d */
[----:B------:R-:W-:Y:S01]  /*138a0*/  IMAD.U32 R31, R110, 0x10000, RZ ;  /* 0x000100006e1f7824 */ /* 0x000fe200078e00ff */
[----:B------:R-:W-:Y:S02]  /*138b0*/  PRMT R115, R115, 0x5410, R28 ;  /* 0x0000541073737816 */ /* 0x000fe4000000001c */
[----:B------:R-:W-:Y:S02]  /*138c0*/  SHF.R.U32.HI R63, RZ, 0x10, R63 ;  /* 0x00000010ff3f7819 */ /* 0x000fe4000001163f */
[----:B------:R-:W-:-:S02]  /*138d0*/  PRMT R112, R112, 0x5410, R55 ;  /* 0x0000541070707816 */ /* 0x000fc40000000037 */
[----:B------:R-:W-:Y:S02]  /*138e0*/  PRMT R111, R111, 0x5410, R24 ;  /* 0x000054106f6f7816 */ /* 0x000fe40000000018 */
[----:B------:R-:W-:Y:S01]  /*138f0*/  PRMT R116, R116, 0x5410, R63 ;  /* 0x0000541074747816 */ /* 0x000fe2000000003f */
[----:B------:R-:W-:Y:S01]  /*13900*/  IMAD.U32 R33, R112, 0x10000, RZ ;  /* 0x0001000070217824 */ /* 0x000fe200078e00ff */
[----:B------:R-:W-:Y:S02]  /*13910*/  LOP3.LUT R109, R109, 0xffff0000, RZ, 0xc0, !PT ;  /* 0xffff00006d6d7812 */ /* 0x000fe400078ec0ff */
[----:B------:R-:W-:Y:S02]  /*13920*/  LOP3.LUT R113, R113, 0xffff0000, RZ, 0xc0, !PT ;  /* 0xffff000071717812 */ /* 0x000fe400078ec0ff */
[----:B------:R-:W-:Y:S02]  /*13930*/  LOP3.LUT R110, R110, 0xffff0000, RZ, 0xc0, !PT ;  /* 0xffff00006e6e7812 */ /* 0x000fe400078ec0ff */
[----:B------:R-:W-:Y:S01]  /*13940*/  LOP3.LUT R112, R112, 0xffff0000, RZ, 0xc0, !PT ;  /* 0xffff000070707812 */ /* 0x000fe200078ec0ff */
[----:B0-----:R-:W-:Y:S01]  /*13950*/  IMAD.U32 R24, R5, 0x10000, RZ ;  /* 0x0001000005187824 */ /* 0x001fe200078e00ff */
[C---:B------:R-:W-:Y:S01]  /*13960*/  SHF.L.U32 R15, R4.reuse, 0x10, RZ ;  /* 0x00000010040f7819 */ /* 0x040fe200000006ff */
[----:B------:R-:W-:Y:S01]  /*13970*/  IMAD.U32 R26, R7, 0x10000, RZ ;  /* 0x00010000071a7824 */ /* 0x000fe200078e00ff */
[----:B------:R-:W-:Y:S01]  /*13980*/  LOP3.LUT R4, R4, 0xffff0000, RZ, 0xc0, !PT ;  /* 0xffff000004047812 */ /* 0x000fe200078ec0ff */
[----:B------:R-:W-:Y:S01]  /*13990*/  IMAD.U32 R25, R6, 0x10000, RZ ;  /* 0x0001000006197824 */ /* 0x000fe200078e00ff */
[----:B------:R-:W-:-:S02]  /*139a0*/  LOP3.LUT R5, R5, 0xffff0000, RZ, 0xc0, !PT ;  /* 0xffff000005057812 */ /* 0x000fc400078ec0ff */
[----:B------:R-:W-:Y:S01]  /*139b0*/  LOP3.LUT R6, R6, 0xffff0000, RZ, 0xc0, !PT ;  /* 0xffff000006067812 */ /* 0x000fe200078ec0ff */
[C---:B-1----:R-:W-:Y:S01]  /*139c0*/  IMAD.U32 R27, R8.reuse, 0x10000, RZ ;  /* 0x00010000081b7824 */ /* 0x042fe200078e00ff */
[----:B------:R-:W-:Y:S01]  /*139d0*/  LOP3.LUT R8, R8, 0xffff0000, RZ, 0xc0, !PT ;  /* 0xffff000008087812 */ /* 0x000fe200078ec0ff */
[C---:B------:R-:W-:Y:S01]  /*139e0*/  IMAD.U32 R28, R9.reuse, 0x10000, RZ ;  /* 0x00010000091c7824 */ /* 0x040fe200078e00ff */
[----:B------:R-:W-:Y:S01]  /*139f0*/  LOP3.LUT R9, R9, 0xffff0000, RZ, 0xc0, !PT ;  /* 0xffff000009097812 */ /* 0x000fe200078ec0ff */
[C---:B------:R-:W-:Y:S01]  /*13a00*/  FMUL.FTZ R36, R27.reuse, R34 ;  /* 0x000000221b247220 */ /* 0x040fe20000410000 */
[----:B------:R-:W-:Y:S01]  /*13a10*/  FMUL.FTZ R38, R27, R32 ;  /* 0x000000201b267220 */ /* 0x000fe20000410000 */
[----:B------:R-:W-:Y:S02]  /*13a20*/  IMAD.U32 R27, R114, 0x10000, RZ ;  /* 0x00010000721b7824 */ /* 0x000fe400078e00ff */
[----:B------:R-:W-:Y:S01]  /*13a30*/  FMUL.FTZ R35, R28, R31 ;  /* 0x0000001f1c237220 */ /* 0x000fe20000410000 */
[----:B------:R-:W-:-:S02]  /*13a40*/  IMAD.U32 R30, R11, 0x10000, RZ ;  /* 0x000100000b1e7824 */ /* 0x000fc400078e00ff */
[C---:B------:R-:W-:Y:S01]  /*13a50*/  FFMA.FTZ R36, R15.reuse, R32, -R36 ;  /* 0x000000200f247223 */ /* 0x040fe20000010824 */
[----:B------:R-:W-:Y:S01]  /*13a60*/  FFMA.FTZ R38, R15, R34, R38 ;  /* 0x000000220f267223 */ /* 0x000fe20000010026 */
[-C--:B------:R-:W-:Y:S01]  /*13a70*/  FMUL.FTZ R37, R28, R27.reuse ;  /* 0x0000001b1c257220 */ /* 0x080fe20000410000 */
[----:B------:R-:W-:Y:S01]  /*13a80*/  FFMA.FTZ R35, R24, R27, -R35 ;  /* 0x0000001b18237223 */ /* 0x000fe20000010823 */
[----:B------:R-:W-:Y:S02]  /*13a90*/  IMAD.U32 R15, R116, 0x10000, RZ ;  /* 0x00010000740f7824 */ /* 0x000fe400078e00ff */
[----:B------:R-:W-:Y:S01]  /*13aa0*/  FMUL.FTZ R27, R30, R33 ;  /* 0x000000211e1b7220 */ /* 0x000fe20000410000 */
[----:B------:R-:W-:Y:S01]  /*13ab0*/  FFMA.FTZ R37, R24, R31, R37 ;  /* 0x0000001f18257223 */ /* 0x000fe20000010025 */
[----:B------:R-:W-:Y:S01]  /*13ac0*/  LOP3.LUT R114, R114, 0xffff0000, RZ, 0xc0, !PT ;  /* 0xffff000072727812 */ /* 0x000fe200078ec0ff */
[-C--:B------:R-:W-:Y:S01]  /*13ad0*/  FMUL.FTZ R30, R30, R15.reuse ;  /* 0x0000000f1e1e7220 */ /* 0x080fe20000410000 */
[----:B------:R-:W-:Y:S01]  /*13ae0*/  FFMA.FTZ R31, R26, R15, -R27 ;  /* 0x0000000f1a1f7223 */ /* 0x000fe2000001081b */
[C---:B------:R-:W-:Y:S01]  /*13af0*/  FMUL.FTZ R15, R8.reuse, R109 ;  /* 0x0000006d080f7220 */ /* 0x040fe20000410000 */
[----:B------:R-:W-:Y:S01]  /*13b00*/  FMUL.FTZ R27, R8, R113 ;  /* 0x00000071081b7220 */ /* 0x000fe20000410000 */
[----:B------:R-:W-:-:S02]  /*13b10*/  IMAD.U32 R29, R10, 0x10000, RZ ;  /* 0x000100000a1d7824 */ /* 0x000fc400078e00ff */
[----:B------:R-:W-:Y:S01]  /*13b20*/  FFMA.FTZ R33, R26, R33, R30 ;  /* 0x000000211a217223 */ /* 0x000fe2000001001e */
[----:B------:R-:W-:Y:S02]  /*13b30*/  IMAD.U32 R24, R111, 0x10000, RZ ;  /* 0x000100006f187824 */ /* 0x000fe400078e00ff */
[C---:B------:R-:W-:Y:S01]  /*13b40*/  FFMA.FTZ R15, R4.reuse, R113, -R15 ;  /* 0x00000071040f7223 */ /* 0x040fe2000001080f */
[----:B------:R-:W-:Y:S01]  /*13b50*/  FMUL.FTZ R26, R9, R110 ;  /* 0x0000006e091a7220 */ /* 0x000fe20000410000 */
[----:B------:R-:W-:Y:S01]  /*13b60*/  FFMA.FTZ R27, R4, R109, R27 ;  /* 0x0000006d041b7223 */ /* 0x000fe2000001001b */
[----:B------:R-:W-:Y:S01]  /*13b70*/  LOP3.LUT R10, R10, 0xffff0000, RZ, 0xc0, !PT ;  /* 0xffff00000a0a7812 */ /* 0x000fe200078ec0ff */
[----:B------:R-:W-:Y:S01]  /*13b80*/  IMAD.U32 R8, R115, 0x10000, RZ ;  /* 0x0001000073087824 */ /* 0x000fe200078e00ff */
[----:B------:R-:W-:Y:S01]  /*13b90*/  LOP3.LUT R11, R11, 0xffff0000, RZ, 0xc0, !PT ;  /* 0xffff00000b0b7812 */ /* 0x000fe200078ec0ff */
[----:B------:R-:W-:Y:S01]  /*13ba0*/  FMUL.FTZ R9, R9, R114 ;  /* 0x0000007209097220 */ /* 0x000fe20000410000 */
        /* <DEDUP_REMOVED lines=9> */
[----:B------:R-:W-:Y:S01]  /*13c40*/  FMUL.FTZ R4, R11, R112 ;  /* 0x000000700b047220 */ /* 0x000fe20000410000 */
        /* <DEDUP_REMOVED lines=18> */
.L_x_2510:
[----:B------:R-:W-:Y:S05]  /*13d70*/  BSYNC B2 ;  /* 0x0000000000027941 */ /* 0x000fea0003800000 */
.L_x_2509:
        /* <DEDUP_REMOVED lines=16> */
[----:B0-----:R-:W-:Y:S02]  /*13e80*/  IADD3 R9, R4, R6, R231 ;  /* 0x0000000604097210 */ /* 0x001fe40007ffe0e7 */
[----:B------:R-:W-:Y:S02]  /*13e90*/  LEA R38, R7, UR4, 0x1 ;  /* 0x0000000407267c11 */ /* 0x000fe4000f8e08ff */
[----:B------:R-:W-:Y:S01]  /*13ea0*/  SHF.R.U64 R27, R80, 0x10, R81 ;  /* 0x00000010501b7819 */ /* 0x000fe20000001251 */
[----:B------:R-:W-:Y:S01]  /*13eb0*/  IMAD R12, R9, 0x2, R16 ;  /* 0x00000002090c7824 */ /* 0x000fe200078e0210 */
[----:B------:R-:W-:Y:S01]  /*13ec0*/  SHF.R.U64 R15, R56, 0x10, R57 ;  /* 0x00000010380f7819 */ /* 0x000fe20000001239 */
[----:B------:R-:W0:Y:S01]  /*13ed0*/  LDS.128 R4, [R38] ;  /* 0x0000000026047984 */ /* 0x000e220000000c00 */
[----:B------:R-:W-:Y:S02]  /*13ee0*/  SHF.R.U64 R25, R82, 0x10, R83 ;  /* 0x0000001052197819 */ /* 0x000fe40000001253 */
[----:B------:R-:W-:Y:S01]  /*13ef0*/  PRMT R108, R108, 0x5410, R27 ;  /* 0x000054106c6c7816 */ /* 0x000fe2000000001b */
[----:B------:R-:W1:Y:S01]  /*13f00*/  LDS.128 R8, [R12+0x14400] ;  /* 0x014400000c087984 */ /* 0x000e620000000c00 */
[----:B------:R-:W-:-:S02]  /*13f10*/  PRMT R94, R94, 0x5410, R15 ;  /* 0x000054105e5e7816 */ /* 0x000fc4000000000f */
[----:B------:R-:W-:Y:S01]  /*13f20*/  SHF.R.U64 R13, R58, 0x10, R59 ;  /* 0x000000103a0d7819 */ /* 0x000fe2000000123b */
[----:B------:R-:W-:Y:S01]  /*13f30*/  IMAD.U32 R30, R108, 0x10000, RZ ;  /* 0x000100006c1e7824 */ /* 0x000fe200078e00ff */
[----:B------:R-:W-:Y:S01]  /*13f40*/  SHF.R.U32.HI R56, RZ, 0x10, R57 ;  /* 0x00000010ff387819 */ /* 0x000fe20000011639 */
[----:B------:R-:W-:Y:S01]  /*13f50*/  IMAD.U32 R32, R94, 0x10000, RZ ;  /* 0x000100005e207824 */ /* 0x000fe200078e00ff */
[----:B------:R-:W-:Y:S02]  /*13f60*/  SHF.R.U32.HI R58, RZ, 0x10, R59 ;  /* 0x00000010ff3a7819 */ /* 0x000fe4000001163b */
[----:B------:R-:W-:Y:S02]  /*13f70*/  PRMT R106, R106, 0x5410, R25 ;  /* 0x000054106a6a7816 */ /* 0x000fe40000000019 */
        /* <DEDUP_REMOVED lines=27> */
[----:B------:R-:W-:Y:S02]  /*14130*/  IMAD.U32 R25, R107, 0x10000, RZ ;  /* 0x000100006b197824 */ /* 0x000fe400078e00ff */
[-C--:B------:R-:W-:Y:S01]  /*14140*/  FMUL.FTZ R28, R28, R13.reuse ;  /* 0x0000000d1c1c7220 */ /* 0x080fe20000410000 */
[----:B------:R-:W-:Y:S01]  /*14150*/  FFMA.FTZ R37, R24, R13, -R37 ;  /* 0x0000000d18257223 */ /* 0x000fe20000010825 */
[----:B------:R-:W-:Y:S01]  /*14160*/  LOP3.LUT R13, R108, 0xffff0000, RZ, 0xc0, !PT ;  /* 0xffff00006c0d7812 */ /* 0x000fe200078ec0ff */
[-C--:B------:R-:W-:Y:S01]  /*14170*/  FMUL.FTZ R35, R26, R25.reuse ;  /* 0x000000191a237220 */ /* 0x080fe20000410000 */
[----:B------:R-:W-:Y:S01]  /*14180*/  FFMA.FTZ R33, R14, R25, -R33 ;  /* 0x000000190e217223 */ /* 0x000fe20000010821 */
[----:B------:R-:W-:Y:S01]  /*14190*/  LOP3.LUT R25, R94, 0xffff0000, RZ, 0xc0, !PT ;  /* 0xffff00005e197812 */ /* 0x000fe200078ec0ff */
[----:B------:R-:W-:Y:S01]  /*141a0*/  FFMA.FTZ R30, R24, R31, R28 ;  /* 0x0000001f181e7223 */ /* 0x000fe2000001001c */
        /* <DEDUP_REMOVED lines=13> */
[----:B------:R-:W-:Y:S02]  /*14280*/  IMAD.U32 R8, R106, 0x10000, RZ ;  /* 0x000100006a087824 */ /* 0x000fe400078e00ff */
        /* <DEDUP_REMOVED lines=30> */
.L_x_2508:
[----:B------:R-:W-:Y:S05]  /*14470*/  BSYNC B1 ;  /* 0x0000000000017941 */ /* 0x000fea0003800000 */
.L_x_2507:
[----:B------:R-:W-:Y:S05]  /*14480*/  @P3 BRA `(.L_x_2466) ;  /* 0x0000000c009c3947 */ /* 0x000fea0003800000 */
[----:B------:R0:W5:Y:S01]  /*14490*/  LDL R42, [R1+0x7c] ;  /* 0x00007c00012a7983 */ /* 0x0001620000100800 */
[----:B----4-:R-:W4:Y:S01]  /*144a0*/  LDC R38, c[0x0][0x3d4] ;  /* 0x0000f500ff267b82 */ /* 0x010f220000000800 */
[----:B-123--:R-:W-:Y:S01]  /*144b0*/  SHF.R.S32.HI R5, RZ, 0x1f, R84 ;  /* 0x0000001fff057819 */ /* 0x00efe20000011454 */
[----:B------:R-:W-:Y:S01]  /*144c0*/  IMAD.SHL.U32 R4, R84, 0x40, RZ ;  /* 0x0000004054047824 */ /* 0x000fe200078e00ff */
[----:B------:R-:W-:Y:S02]  /*144d0*/  BSSY B1, `(.L_x_2511) ;  /* 0x0000073000017945 */ /* 0x000fe40003800000 */
[----:B------:R-:W-:Y:S02]  /*144e0*/  LEA.HI R5, R5, R84, RZ, 0x3 ;  /* 0x0000005405057211 */ /* 0x000fe400078f18ff */
[----:B------:R-:W-:-:S03]  /*144f0*/  LOP3.LUT R37, R4, 0x1c0, RZ, 0xc0, !PT ;  /* 0x000001c004257812 */ /* 0x000fc600078ec0ff */
[----:B------:R-:W-:Y:S01]  /*14500*/  IMAD.SHL.U32 R5, R5, 0x40, RZ ;  /* 0x0000004005057824 */ /* 0x000fe200078e00ff */
[----:B-----5:R-:W-:-:S04]  /*14510*/  SHF.R.U32.HI R39, RZ, 0x3, R37 ;  /* 0x00000003ff277819 */ /* 0x020fc80000011625 */
[----:B------:R-:W-:Y:S02]  /*14520*/  LOP3.LUT R40, R5, 0xfffffe00, RZ, 0xc0, !PT ;  /* 0xfffffe0005287812 */ /* 0x000fe400078ec0ff */
[-C--:B----4-:R-:W-:Y:S02]  /*14530*/  ISETP.GE.AND P0, PT, R17, R38.reuse, PT ;  /* 0x000000261100720c */ /* 0x090fe40003f06270 */
[----:B------:R-:W-:-:S11]  /*14540*/  ISETP.GE.AND P1, PT, R19, R38, PT ;  /* 0x000000261300720c */ /* 0x000fd60003f26270 */
[----:B0-----:R-:W-:Y:S05]  /*14550*/  @P0 BRA `(.L_x_2512) ;  /* 0x0000000400a80947 */ /* 0x001fea0003800000 */
[----:B------:R-:W-:Y:S02]  /*14560*/  LEA.HI R21, R38, R21, RZ, 0x1d ;  /* 0x0000001526157211 */ /* 0x000fe400078fe8ff */
[----:B------:R-:W-:Y:S02]  /*14570*/  R2UR UR4, R42 ;  /* 0x000000002a0472ca */ /* 0x000fe400000e0000 */
        /* <DEDUP_REMOVED lines=11> */
[----:B------:R-:W-:-:S02]  /*14630*/  IADD3 R9, R4, R9, R40 ;  /* 0x0000000904097210 */ /* 0x000fc40007ffe028 */
[----:B------:R-:W0:Y:S01]  /*14640*/  LDS.128 R4, [R41] ;  /* 0x0000000029047984 */ /* 0x000e220000000c00 */
[----:B------:R-:W-:Y:S02]  /*14650*/  SHF.R.U64 R25, R72, 0x10, R73 ;  /* 0x0000001048197819 */ /* 0x000fe40000001249 */
        /* <DEDUP_REMOVED lines=9> */
[----:B------:R-:W-:-:S02]  /*146f0*/  PRMT R99, R99, 0x5410, R64 ;  /* 0x0000541063637816 */ /* 0x000fc40000000040 */
[----:B------:R-:W-:Y:S02]  /*14700*/  SHF.R.U64 R21, R74, 0x10, R75 ;  /* 0x000000104a157819 */ /* 0x000fe4000000124b */
[----:B------:R-:W-:Y:S01]  /*14710*/  SHF.R.U32.HI R66, RZ, 0x10, R67 ;  /* 0x00000010ff427819 */ /* 0x000fe20000011643 */
[----:B------:R-:W-:Y:S01]  /*14720*/  IMAD.U32 R30, R99, 0x10000, RZ ;  /* 0x00010000631e7824 */ /* 0x000fe200078e00ff */
[----:B------:R-:W-:Y:S02]  /*14730*/  SHF.R.U32.HI R74, RZ, 0x10, R75 ;  /* 0x00000010ff4a7819 */ /* 0x000fe4000001164b */
[----:B------:R-:W-:Y:S02]  /*14740*/  PRMT R103, R103, 0x5410, R72 ;  /* 0x0000541067677816 */ /* 0x000fe40000000048 */
[----:B------:R-:W-:Y:S02]  /*14750*/  PRMT R100, R100, 0x5410, R13 ;  /* 0x0000541064647816 */ /* 0x000fe4000000000d */
[----:B------:R-:W-:-:S02]  /*14760*/  PRMT R101, R101, 0x5410, R66 ;  /* 0x0000541065657816 */ /* 0x000fc40000000042 */
[----:B------:R-:W-:Y:S02]  /*14770*/  PRMT R105, R105, 0x5410, R74 ;  /* 0x0000541069697816 */ /* 0x000fe4000000004a */
        /* <DEDUP_REMOVED lines=19> */
[----:B------:R-:W-:Y:S01]  /*148b0*/  FFMA.FTZ R34, R13, R29, R34 ;  /* 0x0000001d0d227223 */ /* 0x000fe20000010022 */
[----:B------:R-:W-:Y:S02]  /*148c0*/  IMAD.U32 R32, R101, 0x10000, RZ ;  /* 0x0001000065207824 */ /* 0x000fe400078e00ff */
[-C--:B------:R-:W-:Y:S01]  /*148d0*/  FMUL.FTZ R13, R25, R24.reuse ;  /* 0x00000018190d7220 */ /* 0x080fe20000410000 */
[----:B------:R-:W-:Y:S02]  /*148e0*/  IMAD.U32 R28, R105, 0x10000, RZ ;  /* 0x00010000691c7824 */ /* 0x000fe400078e00ff */
        /* <DEDUP_REMOVED lines=8> */
[----:B------:R-:W-:Y:S01]  /*14970*/  FMUL.FTZ R21, R8, R25 ;  /* 0x0000001908157220 */ /* 0x000fe20000410000 */
[----:B------:R-:W-:Y:S01]  /*14980*/  LOP3.LUT R24, R99, 0xffff0000, RZ, 0xc0, !PT ;  /* 0xffff000063187812 */ /* 0x000fe200078ec0ff */
[----:B------:R-:W-:Y:S01]  /*14990*/  IMAD.U32 R26, R10, 0x10000, RZ ;  /* 0x000100000a1a7824 */ /* 0x000fe200078e00ff */
[----:B------:R-:W-:Y:S01]  /*149a0*/  LOP3.LUT R14, R103, 0xffff0000, RZ, 0xc0, !PT ;  /* 0xffff0000670e7812 */ /* 0x000fe200078ec0ff */
[-C--:B------:R-:W-:Y:S01]  /*149b0*/  FMUL.FTZ R27, R8, R13.reuse ;  /* 0x0000000d081b7220 */ /* 0x080fe20000410000 */
[----:B------:R-:W-:Y:S01]  /*149c0*/  FFMA.FTZ R28, R4, R13, -R21 ;  /* 0x0000000d041c7223 */ /* 0x000fe20000010815 */
[----:B------:R-:W-:-:S02]  /*149d0*/  IMAD.U32 R13, R100, 0x10000, RZ ;  /* 0x00010000640d7824 */ /* 0x000fc400078e00ff */
[C---:B------:R-:W-:Y:S01]  /*149e0*/  FMUL.FTZ R32, R9.reuse, R24 ;  /* 0x0000001809207220 */ /* 0x040fe20000410000 */
[-C--:B------:R-:W-:Y:S01]  /*149f0*/  FMUL.FTZ R9, R9, R14.reuse ;  /* 0x0000000e09097220 */ /* 0x080fe20000410000 */
        /* <DEDUP_REMOVED lines=13> */
[----:B------:R-:W-:Y:S02]  /*14ad0*/  LOP3.LUT R8, R101, 0xffff0000, RZ, 0xc0, !PT ;  /* 0xffff000065087812 */ /* 0x000fe400078ec0ff */
[----:B------:R-:W-:Y:S01]  /*14ae0*/  LOP3.LUT R4, R105, 0xffff0000, RZ, 0xc0, !PT ;  /* 0xffff000069047812 */ /* 0x000fe200078ec0ff */
[-C--:B------:R-:W-:Y:S01]  /*14af0*/  FMUL.FTZ R10, R10, R5.reuse ;  /* 0x000000050a0a7220 */ /* 0x080fe20000410000 */
[----:B------:R-:W-:Y:S01]  /*14b00*/  FFMA.FTZ R13, R6, R5, -R13 ;  /* 0x00000005060d7223 */ /* 0x000fe2000001080d */
[C---:B------:R-:W-:Y:S01]  /*14b10*/  FMUL.FTZ R24, R11.reuse, R8 ;  /* 0x000000080b187220 */ /* 0x040fe20000410000 */
[----:B------:R-:W-:Y:S01]  /*14b20*/  F2FP.BF16.F32.PACK_AB R5, R32, R33 ;  /* 0x000000212005723e */ /* 0x000fe200000010ff */
[-C--:B------:R-:W-:Y:S01]  /*14b30*/  FMUL.FTZ R15, R11, R4.reuse ;  /* 0x000000040b0f7220 */ /* 0x080fe20000410000 */
[----:B------:R-:W-:Y:S01]  /*14b40*/  FFMA.FTZ R11, R6, R9, R10 ;  /* 0x00000009060b7223 */ /* 0x000fe2000001000a */
[C---:B------:R-:W-:Y:S01]  /*14b50*/  FFMA.FTZ R24, R7.reuse, R4, -R24 ;  /* 0x0000000407187223 */ /* 0x040fe20000010818 */
        /* <DEDUP_REMOVED lines=10> */
.L_x_2512:
[----:B------:R-:W-:Y:S05]  /*14c00*/  BSYNC B1 ;  /* 0x0000000000017941 */ /* 0x000fea0003800000 */
.L_x_2511:
[----:B------:R-:W-:Y:S05]  /*14c10*/  @P1 BRA `(.L_x_2466) ;  /* 0x0000000400b81947 */ /* 0x000fea0003800000 */
[----:B------:R-:W-:Y:S02]  /*14c20*/  LEA.HI R20, R38, R20, RZ, 0x1d ;  /* 0x0000001426147211 */ /* 0x000fe400078fe8ff */
[----:B------:R-:W-:Y:S02]  /*14c30*/  LEA.HI R0, R0, R19, RZ, 0x6 ;  /* 0x0000001300007211 */ /* 0x000fe400078f30ff */
[----:B0-----:R-:W-:Y:S02]  /*14c40*/  LOP3.LUT R6, R37, 0x38, R3, 0xf8, !PT ;  /* 0x0000003825067812 */ /* 0x001fe400078ef803 */
[----:B------:R-:W-:Y:S01]  /*14c50*/  SHF.R.S32.HI R3, RZ, 0x1f, R20 ;  /* 0x0000001fff037819 */ /* 0x000fe20000011414 */
[----:B------:R-:W-:Y:S01]  /*14c60*/  IMAD.SHL.U32 R4, R0, 0x80, RZ ;  /* 0x0000008000047824 */ /* 0x000fe200078e00ff */
[----:B------:R-:W-:Y:S01]  /*14c70*/  R2UR UR4, R42 ;  /* 0x000000002a0472ca */ /* 0x000fe200000e0000 */
[----:B------:R-:W-:Y:S01]  /*14c80*/  IMAD.SHL.U32 R0, R20, 0x8, RZ ;  /* 0x0000000814007824 */ /* 0x000fe200078e00ff */
[----:B------:R-:W-:-:S02]  /*14c90*/  LEA.HI R3, R3, R20, RZ, 0x3 ;  /* 0x0000001403037211 */ /* 0x000fc400078f18ff */
[-C--:B------:R-:W-:Y:S02]  /*14ca0*/  LOP3.LUT R6, R6, R39.reuse, RZ, 0x3c, !PT ;  /* 0x0000002706067212 */ /* 0x080fe400078e3cff */
[----:B------:R-:W-:Y:S01]  /*14cb0*/  LOP3.LUT R0, R37, 0x38, R0, 0xf8, !PT ;  /* 0x0000003825007812 */ /* 0x000fe200078ef800 */
[----:B------:R-:W-:Y:S01]  /*14cc0*/  IMAD.SHL.U32 R3, R3, 0x400, RZ ;  /* 0x0000040003037824 */ /* 0x000fe200078e00ff */
[----:B------:R-:W-:Y:S02]  /*14cd0*/  LOP3.LUT R5, R4, 0xffffe000, RZ, 0xc0, !PT ;  /* 0xffffe00004057812 */ /* 0x000fe400078ec0ff */
[----:B------:R-:W-:Y:S02]  /*14ce0*/  LOP3.LUT R0, R0, R39, RZ, 0x3c, !PT ;  /* 0x0000002700007212 */ /* 0x000fe400078e3cff */
[----:B------:R-:W-:Y:S02]  /*14cf0*/  LOP3.LUT R3, R3, 0x7fffe000, RZ, 0xc0, !PT ;  /* 0x7fffe00003037812 */ /* 0x000fe400078ec0ff */
[----:B------:R-:W-:-:S02]  /*14d00*/  IADD3 R5, R6, R5, R40 ;  /* 0x0000000506057210 */ /* 0x000fc40007ffe028 */
[----:B------:R-:W-:Y:S02]  /*14d10*/  IADD3 R3, R0, R3, R40 ;  /* 0x0000000300037210 */ /* 0x000fe40007ffe028 */
[----:B------:R-:W-:Y:S02]  /*14d20*/  LEA R32, R5, UR4, 0x1 ;  /* 0x0000000405207c11 */ /* 0x000fe4000f8e08ff */
[----:B------:R-:W-:Y:S01]  /*14d30*/  SHF.R.U64 R25, R76, 0x10, R77 ;  /* 0x000000104c197819 */ /* 0x000fe2000000124d */
[----:B------:R-:W-:Y:S01]  /*14d40*/  IMAD R3, R3, 0x2, R16 ;  /* 0x0000000203037824 */ /* 0x000fe200078e0210 */
[----:B------:R-:W-:Y:S01]  /*14d50*/  SHF.R.U64 R15, R68, 0x10, R69 ;  /* 0x00000010440f7819 */ /* 0x000fe20000001245 */
[----:B------:R-:W0:Y:S01]  /*14d60*/  LDS.128 R4, [R32] ;  /* 0x0000000020047984 */ /* 0x000e220000000c00 */
[----:B------:R-:W-:Y:S02]  /*14d70*/  SHF.R.U32.HI R76, RZ, 0x10, R77 ;  /* 0x00000010ff4c7819 */ /* 0x000fe4000001164d */
[----:B------:R-:W-:Y:S01]  /*14d80*/  SHF.R.U32.HI R68, RZ, 0x10, R69 ;  /* 0x00000010ff447819 */ /* 0x000fe20000011645 */
[----:B------:R-:W1:Y:S01]  /*14d90*/  LDS.128 R8, [R3+0x14400] ;  /* 0x0144000003087984 */ /* 0x000e620000000c00 */
[----:B------:R-:W-:-:S02]  /*14da0*/  PRMT R91, R91, 0x5410, R76 ;  /* 0x000054105b5b7816 */ /* 0x000fc4000000004c */
[----:B------:R-:W-:Y:S02]  /*14db0*/  PRMT R87, R87, 0x5410, R68 ;  /* 0x0000541057577816 */ /* 0x000fe40000000044 */
[----:B------:R-:W-:Y:S01]  /*14dc0*/  PRMT R90, R90, 0x5410, R25 ;  /* 0x000054105a5a7816 */ /* 0x000fe20000000019 */
[----:B------:R-:W-:Y:S01]  /*14dd0*/  IMAD.U32 R25, R91, 0x10000, RZ ;  /* 0x000100005b197824 */ /* 0x000fe200078e00ff */
[----:B------:R-:W-:Y:S01]  /*14de0*/  SHF.R.U64 R21, R78, 0x10, R79 ;  /* 0x000000104e157819 */ /* 0x000fe2000000124f */
[----:B------:R-:W-:Y:S01]  /*14df0*/  IMAD.U32 R27, R87, 0x10000, RZ ;  /* 0x00010000571b7824 */ /* 0x000fe200078e00ff */
[----:B------:R-:W-:Y:S02]  /*14e00*/  SHF.R.U64 R13, R70, 0x10, R71 ;  /* 0x00000010460d7819 */ /* 0x000fe40000001247 */
[----:B------:R-:W-:Y:S02]  /*14e10*/  SHF.R.U32.HI R78, RZ, 0x10, R79 ;  /* 0x00000010ff4e7819 */ /* 0x000fe4000001164f */
[----:B------:R-:W-:-:S02]  /*14e20*/  SHF.R.U32.HI R70, RZ, 0x10, R71 ;  /* 0x00000010ff467819 */ /* 0x000fc40000011647 */
[----:B------:R-:W-:Y:S02]  /*14e30*/  PRMT R93, R93, 0x5410, R78 ;  /* 0x000054105d5d7816 */ /* 0x000fe4000000004e */
[----:B------:R-:W-:Y:S02]  /*14e40*/  PRMT R89, R89, 0x5410, R70 ;  /* 0x0000541059597816 */ /* 0x000fe40000000046 */
[----:B------:R-:W-:Y:S02]  /*14e50*/  PRMT R88, R88, 0x5410, R13 ;  /* 0x0000541058587816 */ /* 0x000fe4000000000d */
        /* <DEDUP_REMOVED lines=9> */
[----:B------:R-:W-:Y:S01]  /*14ef0*/  IMAD.U32 R24, R11, 0x10000, RZ ;  /* 0x000100000b187824 */ /* 0x000fe200078e00ff */
[----:B------:R-:W-:Y:S01]  /*14f00*/  SHF.L.U32 R21, R10, 0x10, RZ ;  /* 0x000000100a157819 */ /* 0x000fe200000006ff */
[C---:B------:R-:W-:Y:S01]  /*14f10*/  FMUL.FTZ R31, R20.reuse, R27 ;  /* 0x0000001b141f7220 */ /* 0x040fe20000410000 */
[----:B------:R-:W-:Y:S01]  /*14f20*/  FMUL.FTZ R33, R20, R25 ;  /* 0x0000001914217220 */ /* 0x000fe20000410000 */
[----:B------:R-:W-:Y:S01]  /*14f30*/  LOP3.LUT R20, R87, 0xffff0000, RZ, 0xc0, !PT ;  /* 0xffff000057147812 */ /* 0x000fe200078ec0ff */
[----:B------:R-:W-:Y:S01]  /*14f40*/  FMUL.FTZ R35, R24, R29 ;  /* 0x0000001d18237220 */ /* 0x000fe20000410000 */
[C---:B------:R-:W-:Y:S01]  /*14f50*/  FFMA.FTZ R31, R12.reuse, R25, -R31 ;  /* 0x000000190c1f7223 */ /* 0x040fe2000001081f */
[----:B------:R-:W-:Y:S01]  /*14f60*/  FFMA.FTZ R33, R12, R27, R33 ;  /* 0x0000001b0c217223 */ /* 0x000fe20000010021 */
[----:B------:R-:W-:Y:S01]  /*14f70*/  LOP3.LUT R12, R91, 0xffff0000, RZ, 0xc0, !PT ;  /* 0xffff00005b0c7812 */ /* 0x000fe200078ec0ff */
[----:B------:R-:W-:-:S02]  /*14f80*/  IMAD.U32 R25, R93, 0x10000, RZ ;  /* 0x000100005d197824 */ /* 0x000fc400078e00ff */
[C---:B------:R-:W-:Y:S01]  /*14f90*/  FMUL.FTZ R26, R9.reuse, R20 ;  /* 0x00000014091a7220 */ /* 0x040fe20000410000 */
[----:B------:R-:W-:Y:S01]  /*14fa0*/  LOP3.LUT R10, R10, 0xffff0000, RZ, 0xc0, !PT ;  /* 0xffff00000a0a7812 */ /* 0x000fe200078ec0ff */
[----:B------:R-:W-:Y:S02]  /*14fb0*/  IMAD.U32 R13, R6, 0x10000, RZ ;  /* 0x00010000060d7824 */ /* 0x000fe400078e00ff */
[-C--:B------:R-:W-:Y:S01]  /*14fc0*/  FMUL.FTZ R9, R9, R12.reuse ;  /* 0x0000000c09097220 */ /* 0x080fe20000410000 */
[-C--:B------:R-:W-:Y:S01]  /*14fd0*/  FMUL.FTZ R27, R24, R25.reuse ;  /* 0x00000019181b7220 */ /* 0x080fe20000410000 */
[----:B------:R-:W-:Y:S02]  /*14fe0*/  IMAD.U32 R24, R88, 0x10000, RZ ;  /* 0x0001000058187824 */ /* 0x000fe400078e00ff */
[C---:B------:R-:W-:Y:S01]  /*14ff0*/  FFMA.FTZ R26, R5.reuse, R12, -R26 ;  /* 0x0000000c051a7223 */ /* 0x040fe2000001081a */
[----:B------:R-:W-:Y:S01]  /*15000*/  FFMA.FTZ R20, R5, R20, R9 ;  /* 0x0000001405147223 */ /* 0x000fe20000010009 */
        /* <DEDUP_REMOVED lines=8> */
[----:B------:R-:W-:Y:S01]  /*15090*/  FFMA.FTZ R21, R13, R12, -R14 ;  /* 0x0000000c0d157223 */ /* 0x000fe2000001080e */
[C---:B------:R-:W-:Y:S01]  /*150a0*/  FMUL.FTZ R25, R10.reuse, R9 ;  /* 0x000000090a197220 */ /* 0x040fe20000410000 */
[----:B------:R-:W-:Y:S01]  /*150b0*/  LOP3.LUT R11, R11, 0xffff0000, RZ, 0xc0, !PT ;  /* 0xffff00000b0b7812 */ /* 0x000fe200078ec0ff */
[-C--:B------:R-:W-:Y:S01]  /*150c0*/  FMUL.FTZ R10, R10, R5.reuse ;  /* 0x000000050a0a7220 */ /* 0x080fe20000410000 */
[----:B------:R-:W-:Y:S01]  /*150d0*/  LOP3.LUT R14, R89, 0xffff0000, RZ, 0xc0, !PT ;  /* 0xffff0000590e7812 */ /* 0x000fe200078ec0ff */
[----:B------:R-:W-:Y:S01]  /*150e0*/  FFMA.FTZ R28, R13, R24, R28 ;  /* 0x000000180d1c7223 */ /* 0x000fe2000001001c */
[----:B------:R-:W-:Y:S01]  /*150f0*/  LOP3.LUT R12, R93, 0xffff0000, RZ, 0xc0, !PT ;  /* 0xffff00005d0c7812 */ /* 0x000fe200078ec0ff */
[C---:B------:R-:W-:Y:S01]  /*15100*/  FFMA.FTZ R24, R6.reuse, R5, -R25 ;  /* 0x0000000506187223 */ /* 0x040fe20000010819 */
[----:B------:R-:W-:Y:S01]  /*15110*/  FFMA.FTZ R25, R6, R9, R10 ;  /* 0x0000000906197223 */ /* 0x000fe2000001000a */
[----:B------:R-:W-:-:S02]  /*15120*/  IMAD.U32 R15, R8, 0x10000, RZ ;  /* 0x00010000080f7824 */ /* 0x000fc400078e00ff */
[C---:B------:R-:W-:Y:S01]  /*15130*/  FMUL.FTZ R30, R11.reuse, R14 ;  /* 0x0000000e0b1e7220 */ /* 0x040fe20000410000 */
[-C--:B------:R-:W-:Y:S01]  /*15140*/  FMUL.FTZ R10, R11, R12.reuse ;  /* 0x0000000c0b0a7220 */ /* 0x080fe20000410000 */
[----:B------:R-:W-:Y:S01]  /*15150*/  LOP3.LUT R8, R8, 0xffff0000, RZ, 0xc0, !PT ;  /* 0xffff000008087812 */ /* 0x000fe200078ec0ff */
[C---:B------:R-:W-:Y:S01]  /*15160*/  IMAD.U32 R6, R86.reuse, 0x10000, RZ ;  /* 0x0001000056067824 */ /* 0x040fe200078e00ff */
[----:B------:R-:W-:Y:S01]  /*15170*/  LOP3.LUT R11, R86, 0xffff0000, RZ, 0xc0, !PT ;  /* 0xffff0000560b7812 */ /* 0x000fe200078ec0ff */
[C---:B------:R-:W-:Y:S01]  /*15180*/  IMAD.U32 R5, R90.reuse, 0x10000, RZ ;  /* 0x000100005a057824 */ /* 0x040fe200078e00ff */
[----:B------:R-:W-:Y:S01]  /*15190*/  LOP3.LUT R9, R90, 0xffff0000, RZ, 0xc0, !PT ;  /* 0xffff00005a097812 */ /* 0x000fe200078ec0ff */
[C---:B------:R-:W-:Y:S02]  /*151a0*/  IMAD.U32 R0, R4.reuse, 0x10000, RZ ;  /* 0x0001000004007824 */ /* 0x040fe400078e00ff */
[C---:B------:R-:W-:Y:S01]  /*151b0*/  FFMA.FTZ R30, R7.reuse, R12, -R30 ;  /* 0x0000000c071e7223 */ /* 0x040fe2000001081e */
[----:B------:R-:W-:Y:S01]  /*151c0*/  FFMA.FTZ R14, R7, R14, R10 ;  /* 0x0000000e070e7223 */ /* 0x000fe2000001000a */
[----:B------:R-:W-:Y:S01]  /*151d0*/  LOP3.LUT R4, R4, 0xffff0000, RZ, 0xc0, !PT ;  /* 0xffff000004047812 */ /* 0x000fe200078ec0ff */
        /* <DEDUP_REMOVED lines=18> */
.L_x_2466:
[----:B------:R-:W-:Y:S05]  /*15300*/  BSYNC B0 ;  /* 0x0000000000007941 */ /* 0x000fea0003800000 */
.L_x_2414:
        /* <DEDUP_REMOVED lines=8> */
.L_x_2412:
[----:B------:R-:W2:Y:S02]  /*15390*/  LDL R0, [R1+0x60] ;  /* 0x0000600001007983 */ /* 0x000ea40000100800 */
[----:B--2---:R-:W-:-:S13]  /*153a0*/  R2UR UR4, R0 ;  /* 0x00000000000472ca */ /* 0x004fda00000e0000 */
[----:B------:R-:W-:-:S05]  /*153b0*/  IMAD.U32 R0, RZ, RZ, UR4 ;  /* 0x00000004ff007e24 */ /* 0x000fca000f8e00ff */
[----:B------:R-:W-:-:S13]  /*153c0*/  ISETP.NE.AND P0, PT, R0, 0x3, PT ;  /* 0x000000030000780c */ /* 0x000fda0003f05270 */
[----:B------:R-:W-:Y:S05]  /*153d0*/  @!P0 BRA `(.L_x_2513) ;  /* 0x0000000000048947 */ /* 0x000fea0003800000 */
[----:B------:R-:W-:Y:S01]  /*153e0*/  BPT.TRAP 0x1 ;  /* 0x000000040000795c */ /* 0x000fe20000300000 */
.L_x_2513:
[----:B------:R-:W-:Y:S01]  /*153f0*/  IMAD R0, R214, 0x8, R16 ;  /* 0x00000008d6007824 */ /* 0x000fe200078e0210 */
[----:B01----:R-:W-:-:S04]  /*15400*/  SHF.L.U32 R3, R219, 0x1f, RZ ;  /* 0x0000001fdb037819 */ /* 0x003fc800000006ff */
[----:B------:R0:W1:Y:S01]  /*15410*/  SYNCS.PHASECHK.TRANS64.TRYWAIT P2, [R0+URZ+0x38830], R3 ;  /* 0x03883003000075a7 */ /* 0x000062000804017f */
[----:B------:R-:W-:Y:S05]  /*15420*/  @!P0 BRA `(.L_x_2514) ;  /* 0x0000000000048947 */ /* 0x000fea0003800000 */
[----:B------:R-:W-:Y:S01]  /*15430*/  BPT.TRAP 0x1 ;  /* 0x000000040000795c */ /* 0x000fe20000300000 */
.L_x_2514:
[----:B---34-:R-:W2:Y:S01]  /*15440*/  S2R R4, SR_TID.X ;  /* 0x0000000000047919 */ /* 0x018ea20000002100 */
[----:B------:R-:W-:Y:S01]  /*15450*/  IMAD.MOV.U32 R151, RZ, RZ, RZ ;  /* 0x000000ffff977224 */ /* 0x000fe200078e00ff */
[----:B--2---:R-:W-:-:S04]  /*15460*/  LOP3.LUT R4, R4, 0x7f, RZ, 0xc0, !PT ;  /* 0x0000007f04047812 */ /* 0x004fc800078ec0ff */
[----:B------:R-:W-:Y:S01]  /*15470*/  ISETP.NE.AND P1, PT, R4, RZ, PT ;  /* 0x000000ff0400720c */ /* 0x000fe20003f25270 */
[----:B-1----:R-:W-:-:S12]  /*15480*/  @P2 BRA `(.L_x_2515) ;  /* 0x0000000000082947 */ /* 0x002fd80003800000 */
[----:B------:R-:W1:Y:S02]  /*15490*/  SYNCS.PHASECHK.TRANS64.TRYWAIT P2, [R0+URZ+0x38830], R3 ;  /* 0x03883003000075a7 */ /* 0x000e64000804017f */
[----:B-1----:R-:W-:Y:S05]  /*154a0*/  @!P2 BRA `(.L_x_2516) ;  /* 0x000001b00054a947 */ /* 0x002fea0003800000 */
.L_x_2515:
[----:B------:R-:W-:Y:S05]  /*154b0*/  WARPSYNC.ALL ;  /* 0x0000000000007948 */ /* 0x000fea0003800000 */
[----:B01----:R-:W-:Y:S01]  /*154c0*/  VIADD R3, R16, 0x24400 ;  /* 0x0002440010037836 */ /* 0x003fe20000000000 */
[----:B------:R-:W-:Y:S01]  /*154d0*/  R2UR UR20, R2 ;  /* 0x00000000021472ca */ /* 0x000fe200000e0000 */
[----:B------:R-:W-:Y:S01]  /*154e0*/  IMAD.MOV.U32 R5, RZ, RZ, 0x40000040 ;  /* 0x40000040ff057424 */ /* 0x000fe200078e00ff */
[----:B------:R-:W-:Y:S01]  /*154f0*/  WARPGROUP.ARRIVE ;  /* 0x00000000000079c5 */ /* 0x000fe20000000000 */
[----:B------:R-:W-:Y:S01]  /*15500*/  UMOV UR5, 0x40000040 ;  /* 0x4000004000057882 */ /* 0x000fe20000000000 */
[----:B------:R-:W-:Y:S01]  /*15510*/  SHF.R.U32.HI R3, RZ, 0x4, R3 ;  /* 0x00000004ff037819 */ /* 0x000fe20000011603 */
[----:B------:R-:W-:Y:S01]  /*15520*/  UMOV UR17, UR5 ;  /* 0x0000000500117c82 */ /* 0x000fe20008000000 */
[----:B------:R-:W-:Y:S01]  /*15530*/  R2UR UR7, R5 ;  /* 0x00000000050772ca */ /* 0x000fe200000e0000 */
[----:B------:R-:W-:Y:S01]  /*15540*/  IMAD.U32 R11, RZ, RZ, UR5 ;  /* 0x00000005ff0b7e24 */ /* 0x000fe2000f8e00ff */
[----:B------:R-:W-:Y:S01]  /*15550*/  LOP3.LUT R3, R3, 0x3fff, RZ, 0xc0, !PT ;  /* 0x00003fff03037812 */ /* 0x000fe200078ec0ff */
[----:B------:R-:W-:Y:S01]  /*15560*/  IMAD.MOV.U32 R7, RZ, RZ, 0x40000040 ;  /* 0x40000040ff077424 */ /* 0x000fe200078e00ff */
[----:B------:R-:W-:Y:S01]  /*15570*/  UMOV UR9, UR17 ;  /* 0x0000001100097c82 */ /* 0x000fe20008000000 */
[----:B------:R-:W-:Y:S01]  /*15580*/  UMOV UR13, UR17 ;  /* 0x00000011000d7c82 */ /* 0x000fe20008000000 */
[----:B------:R-:W-:Y:S01]  /*15590*/  LOP3.LUT R222, R3, 0x10000, RZ, 0xfc, !PT ;  /* 0x0001000003de7812 */ /* 0x000fe200078efcff */
[----:B------:R-:W-:Y:S01]  /*155a0*/  ULOP3.LUT UR20, UR20, 0x10000, URZ, 0xfc, !UPT ;  /* 0x0001000014147892 */ /* 0x000fe2000f8efc3f */
[----:B------:R-:W-:Y:S01]  /*155b0*/  IMAD.MOV.U32 R3, RZ, RZ, 0x40000040 ;  /* 0x40000040ff037424 */ /* 0x000fe200078e00ff */
[----:B------:R-:W-:Y:S01]  /*155c0*/  R2UR UR11, R7 ;  /* 0x00000000070b72ca */ /* 0x000fe200000e0000 */
[----:B------:R-:W-:Y:S01]  /*155d0*/  IMAD.MOV.U32 R7, RZ, RZ, 0x40000040 ;  /* 0x40000040ff077424 */ /* 0x000fe200078e00ff */
[----:B------:R-:W-:Y:S01]  /*155e0*/  UMOV UR25, 0x40000040 ;  /* 0x4000004000197882 */ /* 0x000fe20000000000 */
[----:B------:R-:W-:-:S02]  /*155f0*/  IMAD R4, R214, 0xa00, R222 ;  /* 0x00000a00d6047824 */ /* 0x000fc400078e02de */
[----:B------:R-:W-:Y:S01]  /*15600*/  UMOV UR4, UR20 ;  /* 0x0000001400047c82 */ /* 0x000fe20008000000 */
[----:B------:R-:W-:Y:S01]  /*15610*/  R2UR UR19, R7 ;  /* 0x00000000071372ca */ /* 0x000fe200000e0000 */
[C---:B------:R-:W-:Y:S01]  /*15620*/  VIADD R2, R4.reuse, 0x80 ;  /* 0x0000008004027836 */ /* 0x040fe20000000000 */
[C---:B------:R-:W-:Y:S01]  /*15630*/  R2UR UR6, R4.reuse ;  /* 0x00000000040672ca */ /* 0x040fe200000e0000 */
[----:B------:R-:W-:Y:S01]  /*15640*/  UMOV UR16, UR4 ;  /* 0x0000000400107c82 */ /* 0x000fe20008000000 */
[----:B------:R-:W-:Y:S01]  /*15650*/  IMAD.U32 R10, RZ, RZ, UR4 ;  /* 0x00000004ff0a7e24 */ /* 0x000fe2000f8e00ff */
[----:B------:R-:W-:Y:S01]  /*15660*/  UMOV UR8, UR16 ;  /* 0x0000001000087c82 */ /* 0x000fe20008000000 */
[C---:B------:R-:W-:Y:S01]  /*15670*/  VIADD R6, R4.reuse, 0x100 ;  /* 0x0000010004067836 */ /* 0x040fe20000000000 */
[----:B------:R-:W-:Y:S01]  /*15680*/  UMOV UR12, UR16 ;  /* 0x00000010000c7c82 */ /* 0x000fe20008000000 */
[----:B------:R-:W-:Y:S01]  /*15690*/  VIADD R8, R4, 0x2 ;  /* 0x0000000204087836 */ /* 0x000fe20000000000 */
[----:B------:R0:W-:Y:S01]  /*156a0*/  STL.64 [R1+0x48], R10 ;  /* 0x0000480a01007387 */ /* 0x0001e20000100a00 */
[----:B------:R-:W-:Y:S01]  /*156b0*/  IMAD.MOV.U32 R9, RZ, RZ, 0x40000040 ;  /* 0x40000040ff097424 */ /* 0x000fe200078e00ff */
[----:B------:R-:W-:Y:S01]  /*156c0*/  R2UR UR10, R6 ;  /* 0x00000000060a72ca */ /* 0x000fe200000e0000 */
[----:B------:R-:W-:Y:S01]  /*156d0*/  VIADD R6, R4, 0x200 ;  /* 0x0000020004067836 */ /* 0x000fe20000000000 */
[----:B------:R-:W-:Y:S01]  /*156e0*/  R2UR UR26, R8 ;  /* 0x00000000081a72ca */ /* 0x000fe200000e0000 */
[----:B------:R-:W-:Y:S01]  /*156f0*/  IMAD.MOV.U32 R7, RZ, RZ, 0x40000040 ;  /* 0x40000040ff077424 */ /* 0x000fe200078e00ff */
        /* <DEDUP_REMOVED lines=13> */
[----:B------:R-:W-:-:S02]  /*157d0*/  IMAD.MOV.U32 R3, RZ, RZ, 0x40000040 ;  /* 0x40000040ff037424 */ /* 0x000fc400078e00ff */
[----:B------:R-:W-:Y:S02]  /*157e0*/  VIADD R8, R4, 0x4 ;  /* 0x0000000404087836 */ /* 0x000fe40000000000 */
[----:B------:R-:W-:Y:S02]  /*157f0*/  IMAD.MOV.U32 R9, RZ, RZ, 0x40000040 ;  /* 0x40000040ff097424 */ /* 0x000fe400078e00ff */
[----:B0-----:R-:W-:Y:S01]  /*15800*/  IMAD.U32 R11, RZ, RZ, UR25 ;  /* 0x00000019ff0b7e24 */ /* 0x001fe2000f8e00ff */
[----:B------:R-:W-:Y:S02]  /*15810*/  WARPGROUP.DEPBAR.LE gsb0, 0x0 ;  /* 0x00008000000079c5 */ /* 0x000fe40000010000 */
[----:B------:R-:W-:-:S06]  /*15820*/  WARPGROUP.ARRIVE ;  /* 0x00000000000079c5 */ /* 0x000fcc0000000000 */
[----:B------:R-:W-:Y:S01]  /*15830*/  HGMMA.64x16x16.F32.BF16 R48, gdesc[UR4], RZ, !UPT, gsb0 ;  /* 0x00200000043079f0 */ /* 0x000fe2000c0018ff */
[----:B------:R-:W-:-:S07]  /*15840*/  UIADD3 UR4, UR20, 0x2, URZ ;  /* 0x0000000214047890 */ /* 0x000fce000fffe03f */
[----:B------:R-:W-:Y:S02]  /*15850*/  UMOV UR24, UR4 ;  /* 0x0000000400187c82 */ /* 0x000fe40008000000 */
[----:B------:R-:W-:-:S05]  /*15860*/  IMAD.U32 R10, RZ, RZ, UR24 ;  /* 0x00000018ff0a7e24 */ /* 0x000fca000f8e00ff */
[----:B------:R0:W-:Y:S01]  /*15870*/  STL.64 [R1+0x40], R10 ;  /* 0x0000400a01007387 */ /* 0x0001e20000100a00 */
[----:B------:R-:W-:Y:S02]  /*15880*/  WARPGROUP.DEPBAR.LE gsb0, 0x0 ;  /* 0x00008000000079c5 */ /* 0x000fe40000010000 */
[----:B-----5:R-:W-:-:S06]  /*15890*/  WARPGROUP.ARRIVE ;  /* 0x00000000000079c5 */ /* 0x020fcc0000000000 */
[----:B------:R-:W-:Y:S01]  /*158a0*/  HGMMA.64x16x16.F32.BF16 R40, gdesc[UR8], RZ, !UPT, gsb0 ;  /* 0x00200000082879f0 */ /* 0x000fe2000c0018ff */
[----:B------:R-:W-:Y:S01]  /*158b0*/  UMOV UR8, UR24 ;  /* 0x0000001800087c82 */ /* 0x000fe20008000000 */
[----:B------:R-:W-:Y:S01]  /*158c0*/  UMOV UR9, UR25 ;  /* 0x0000001900097c82 */ /* 0x000fe20008000000 */
[----:B------:R-:W-:Y:S01]  /*158d0*/  UMOV UR4, UR8 ;  /* 0x0000000800047c82 */ /* 0x000fe20008000000 */
[----:B------:R-:W-:Y:S01]  /*158e0*/  UMOV UR5, UR9 ;  /* 0x0000000900057c82 */ /* 0x000fe20008000000 */
[----:B------:R-:W-:Y:S02]  /*158f0*/  WARPGROUP.DEPBAR.LE gsb0, 0x0 ;  /* 0x00008000000079c5 */ /* 0x000fe40000010000 */
[----:B------:R-:W-:-:S06]  /*15900*/  WARPGROUP.ARRIVE ;  /* 0x00000000000079c5 */ /* 0x000fcc0000000000 */
[----:B------:R-:W-:Y:S01]  /*15910*/  HGMMA.64x16x16.F32.BF16 R32, gdesc[UR12], RZ, !UPT, gsb0 ;  /* 0x002000000c2079f0 */ /* 0x000fe2000c0018ff */
        /* <DEDUP_REMOVED lines=337> */
[----:B------:R-:W-:Y:S02]  /*16e30*/  R2UR UR6, R2 ;  /* 0x00000000020672ca */ /* 0x000fe400000e0000 */
[----:B------:R-:W-:-:S04]  /*16e40*/  R2UR UR7, R3 ;  /* 0x00000000030772ca */ /* 0x000fc800000e0000 */
[----:B------:R-:W-:Y:S02]  /*16e50*/  UMOV UR24, UR4 ;  /* 0x0000000400187c82 */ /* 0x000fe40008000000 */
[----:B------:R-:W-:Y:S01]  /*16e60*/  IMAD.U32 R10, RZ, RZ, UR24 ;  /* 0x00000018ff0a7e24 */ /* 0x000fe2000f8e00ff */
[----:B------:R-:W-:Y:S02]  /*16e70*/  WARPGROUP.DEPBAR.LE gsb0, 0x0 ;  /* 0x00008000000079c5 */ /* 0x000fe40000010000 */
[----:B------:R-:W-:Y:S01]  /*16e80*/  WARPGROUP.ARRIVE ;  /* 0x00000000000079c5 */ /* 0x000fe20000000000 */
[----:B------:R-:W-:Y:S01]  /*16e90*/  VIADD R2, R4, 0x582 ;  /* 0x0000058204027836 */ /* 0x000fe20000000000 */
[----:B------:R-:W-:Y:S01]  /*16ea0*/  UIADD3 UR56, UR20, 0x804, URZ ;  /* 0x0000080414387890 */ /* 0x000fe2000fffe03f */
[----:B------:R-:W-:Y:S01]  /*16eb0*/  IMAD.MOV.U32 R3, RZ, RZ, 0x40000040 ;  /* 0x40000040ff037424 */ /* 0x000fe200078e00ff */
[----:B------:R-:W-:Y:S01]  /*16ec0*/  UMOV UR57, 0x40000040 ;  /* 0x4000004000397882 */ /* 0x000fe20000000000 */
[----:B------:R-:W-:Y:S01]  /*16ed0*/  UIADD3 UR52, UR20, 0x806, URZ ;  /* 0x0000080614347890 */ /* 0x000fe2000fffe03f */
[----:B------:R-:W-:Y:S01]  /*16ee0*/  HGMMA.64x16x16.F32.BF16 R32, gdesc[UR8], R32, gsb0 ;  /* 0x00200000082079f0 */ /* 0x000fe20008001820 */
[----:B------:R-:W-:Y:S01]  /*16ef0*/  UMOV UR8, UR24 ;  /* 0x0000001800087c82 */ /* 0x000fe20008000000 */
[----:B------:R-:W-:Y:S01]  /*16f00*/  UMOV UR9, UR25 ;  /* 0x0000001900097c82 */ /* 0x000fe20008000000 */
[----:B------:R-:W-:Y:S01]  /*16f10*/  UMOV UR16, UR8 ;  /* 0x0000000800107c82 */ /* 0x000fe20008000000 */
[----:B------:R-:W-:Y:S01]  /*16f20*/  UMOV UR17, UR9 ;  /* 0x0000000900117c82 */ /* 0x000fe20008000000 */
[----:B------:R-:W-:Y:S01]  /*16f30*/  UMOV UR4, UR8 ;  /* 0x0000000800047c82 */ /* 0x000fe20008000000 */
[----:B------:R-:W-:Y:S01]  /*16f40*/  UMOV UR5, UR9 ;  /* 0x0000000900057c82 */ /* 0x000fe20008000000 */
[----:B------:R-:W-:Y:S01]  /*16f50*/  UMOV UR53, 0x40000040 ;  /* 0x4000004000357882 */ /* 0x000fe20000000000 */
[----:B------:R-:W-:Y:S01]  /*16f60*/  UIADD3 UR48, UR20, 0xc00, URZ ;  /* 0x00000c0014307890 */ /* 0x000fe2000fffe03f */
[----:B------:R0:W-:Y:S01]  /*16f70*/  STL.64 [R1+0x8], R10 ;  /* 0x0000080a01007387 */ /* 0x0001e20000100a00 */
[----:B------:R-:W-:Y:S01]  /*16f80*/  UMOV UR49, 0x40000040 ;  /* 0x4000004000317882 */ /* 0x000fe20000000000 */
[----:B------:R-:W-:Y:S01]  /*16f90*/  UIADD3 UR44, UR20, 0xc02, URZ ;  /* 0x00000c02142c7890 */ /* 0x000fe2000fffe03f */
[----:B------:R-:W-:Y:S01]  /*16fa0*/  UMOV UR45, 0x40000040 ;  /* 0x40000040002d7882 */ /* 0x000fe20000000000 */
[----:B------:R-:W-:Y:S01]  /*16fb0*/  UIADD3 UR40, UR20, 0xc04, URZ ;  /* 0x00000c0414287890 */ /* 0x000fe2000fffe03f */
[----:B------:R-:W2:Y:S01]  /*16fc0*/  LDL R13, [R1+0x68] ;  /* 0x00006800010d7983 */ /* 0x000ea20000100800 */
[----:B------:R-:W-:-:S03]  /*16fd0*/  UMOV UR41, 0x40000040 ;  /* 0x4000004000297882 */ /* 0x000fc60000000000 */
[----:B0-----:R-:W3:Y:S01]  /*16fe0*/  LDL R11, [R1+0x64] ;  /* 0x00006400010b7983 */ /* 0x001ee20000100800 */
        /* <DEDUP_REMOVED lines=9> */
[----:B------:R-:W-:Y:S02]  /*17080*/  R2UR UR10, R6 ;  /* 0x00000000060a72ca */ /* 0x000fe400000e0000 */
[----:B------:R-:W-:Y:S01]  /*17090*/  R2UR UR11, R7 ;  /* 0x00000000070b72ca */ /* 0x000fe200000e0000 */
[----:B------:R-:W-:Y:S02]  /*170a0*/  WARPGROUP.DEPBAR.LE gsb0, 0x0 ;  /* 0x00008000000079c5 */ /* 0x000fe40000010000 */
[----:B------:R-:W-:-:S06]  /*170b0*/  WARPGROUP.ARRIVE ;  /* 0x00000000000079c5 */ /* 0x000fcc0000000000 */
[----:B------:R-:W-:Y:S01]  /*170c0*/  HGMMA.64x16x16.F32.BF16 R56, gdesc[UR24], R56, gsb0 ;  /* 0x00200000183879f0 */ /* 0x000fe20008001838 */
[----:B------:R-:W-:Y:S01]  /*170d0*/  R2UR UR26, R8 ;  /* 0x00000000081a72ca */ /* 0x000fe200000e0000 */
[----:B------:R-:W-:Y:S01]  /*170e0*/  UMOV UR25, 0x40000040 ;  /* 0x4000004000197882 */ /* 0x000fe20000000000 */
[----:B------:R-:W-:Y:S01]  /*170f0*/  R2UR UR27, R9 ;  /* 0x00000000091b72ca */ /* 0x000fe200000e0000 */
[----:B------:R-:W-:Y:S02]  /*17100*/  WARPGROUP.DEPBAR.LE gsb0, 0x0 ;  /* 0x00008000000079c5 */ /* 0x000fe40000010000 */
[----:B------:R-:W-:Y:S01]  /*17110*/  WARPGROUP.ARRIVE ;  /* 0x00000000000079c5 */ /* 0x000fe20000000000 */
[C---:B------:R-:W-:Y:S02]  /*17120*/  VIADD R6, R4.reuse, 0x602 ;  /* 0x0000060204067836 */ /* 0x040fe40000000000 */
[----:B------:R-:W-:Y:S02]  /*17130*/  IMAD.MOV.U32 R7, RZ, RZ, 0x40000040 ;  /* 0x40000040ff077424 */ /* 0x000fe400078e00ff */
[----:B------:R-:W-:Y:S01]  /*17140*/  VIADD R8, R4, 0x504 ;  /* 0x0000050404087836 */ /* 0x000fe20000000000 */
[----:B------:R-:W-:Y:S01]  /*17150*/  HGMMA.64x16x16.F32.BF16 R48, gdesc[UR16], R48, gsb0 ;  /* 0x00200000103079f0 */ /* 0x000fe20008001830 */
[----:B------:R-:W-:Y:S01]  /*17160*/  UIADD3 UR36, UR20, 0xc06, URZ ;  /* 0x00000c0614247890 */ /* 0x000fe2000fffe03f */
[----:B------:R-:W-:Y:S01]  /*17170*/  IMAD.U32 R15, RZ, RZ, UR25 ;  /* 0x00000019ff0f7e24 */ /* 0x000fe2000f8e00ff */
[----:B------:R-:W-:-:S02]  /*17180*/  WARPGROUP.DEPBAR.LE gsb0, 0x0 ;  /* 0x00008000000079c5 */ /* 0x000fc40000010000 */
[----:B------:R-:W-:-:S06]  /*17190*/  WARPGROUP.ARRIVE ;  /* 0x00000000000079c5 */ /* 0x000fcc0000000000 */
[----:B------:R-:W-:Y:S01]  /*171a0*/  HGMMA.64x16x16.F32.BF16 R40, gdesc[UR12], R40, gsb0 ;  /* 0x002000000c2879f0 */ /* 0x000fe20008001828 */
[----:B------:R-:W-:-:S07]  /*171b0*/  UIADD3 UR12, UR20, 0x802, URZ ;  /* 0x00000802140c7890 */ /* 0x000fce000fffe03f */
[----:B------:R-:W-:Y:S01]  /*171c0*/  UMOV UR24, UR12 ;  /* 0x0000000c00187c82 */ /* 0x000fe20008000000 */
[----:B------:R-:W-:Y:S01]  /*171d0*/  R2UR UR18, R2 ;  /* 0x00000000021272ca */ /* 0x000fe200000e0000 */
[----:B------:R-:W-:Y:S02]  /*171e0*/  WARPGROUP.DEPBAR.LE gsb0, 0x0 ;  /* 0x00008000000079c5 */ /* 0x000fe40000010000 */
[----:B------:R-:W-:Y:S01]  /*171f0*/  WARPGROUP.ARRIVE ;  /* 0x00000000000079c5 */ /* 0x000fe20000000000 */
[----:B------:R-:W-:Y:S01]  /*17200*/  R2UR UR19, R3 ;  /* 0x00000000031372ca */ /* 0x000fe200000e0000 */
[----:B------:R-:W-:Y:S01]  /*17210*/  IMAD.MOV.U32 R9, RZ, RZ, 0x40000040 ;  /* 0x40000040ff097424 */ /* 0x000fe200078e00ff */
[----:B------:R-:W-:Y:S01]  /*17220*/  R2UR UR14, R6 ;  /* 0x00000000060e72ca */ /* 0x000fe200000e0000 */
[----:B------:R-:W-:Y:S01]  /*17230*/  UMOV UR37, 0x40000040 ;  /* 0x4000004000257882 */ /* 0x000fe20000000000 */
[----:B------:R-:W-:Y:S01]  /*17240*/  R2UR UR15, R7 ;  /* 0x00000000070f72ca */ /* 0x000fe200000e0000 */
[----:B------:R-:W-:Y:S01]  /*17250*/  HGMMA.64x16x16.F32.BF16 R32, gdesc[UR4], R32, gsb0 ;  /* 0x00200000042079f0 */ /* 0x000fe20008001820 */
[----:B------:R-:W-:Y:S01]  /*17260*/  R2UR UR58, R8 ;  /* 0x00000000083a72ca */ /* 0x000fe200000e0000 */
[----:B------:R-:W-:Y:S01]  /*17270*/  IMAD.U32 R14, RZ, RZ, UR24 ;  /* 0x00000018ff0e7e24 */ /* 0x000fe2000f8e00ff */
[----:B------:R-:W-:-:S02]  /*17280*/  WARPGROUP.DEPBAR.LE gsb0, 0x0 ;  /* 0x00008000000079c5 */ /* 0x000fc40000010000 */
        /* <DEDUP_REMOVED lines=12> */
[----:B------:R-:W-:Y:S01]  /*17350*/  UMOV UR12, UR4 ;  /* 0x00000004000c7c82 */ /* 0x000fe20008000000 */
[----:B------:R-:W-:Y:S01]  /*17360*/  UMOV UR13, UR5 ;  /* 0x00000005000d7c82 */ /* 0x000fe20008000000 */
[----:B------:R-:W-:Y:S01]  /*17370*/  VIADD R2, R4, 0x682 ;  /* 0x0000068204027836 */ /* 0x000fe20000000000 */
[----:B------:R-:W-:Y:S02]  /*17380*/  WARPGROUP.DEPBAR.LE gsb0, 0x0 ;  /* 0x00008000000079c5 */ /* 0x000fe40000010000 */
[----:B------:R-:W-:-:S06]  /*17390*/  WARPGROUP.ARRIVE ;  /* 0x00000000000079c5 */ /* 0x000fcc0000000000 */
[----:B------:R-:W-:Y:S01]  /*173a0*/  HGMMA.64x16x16.F32.BF16 R40, gdesc[UR12], R40, gsb0 ;  /* 0x002000000c2879f0 */ /* 0x000fe20008001828 */
[----:B------:R-:W-:Y:S01]  /*173b0*/  IMAD.MOV.U32 R3, RZ, RZ, 0x40000040 ;  /* 0x40000040ff037424 */ /* 0x000fe200078e00ff */
[----:B------:R-:W-:-:S04]  /*173c0*/  R2UR UR10, R2 ;  /* 0x00000000020a72ca */ /* 0x000fc800000e0000 */
        /* <DEDUP_REMOVED lines=13> */
[----:B------:R-:W-:Y:S01]  /*174a0*/  R2UR UR59, R9 ;  /* 0x00000000093b72ca */ /* 0x000fe200000e0000 */
[----:B------:R-:W-:Y:S02]  /*174b0*/  VIADD R2, R4, 0x584 ;  /* 0x0000058404027836 */ /* 0x000fe40000000000 */
[----:B------:R-:W-:Y:S01]  /*174c0*/  IMAD.MOV.U32 R3, RZ, RZ, 0x40000040 ;  /* 0x40000040ff037424 */ /* 0x000fe200078e00ff */
[----:B------:R-:W-:Y:S02]  /*174d0*/  WARPGROUP.DEPBAR.LE gsb0, 0x0 ;  /* 0x00008000000079c5 */ /* 0x000fe40000010000 */
[----:B------:R-:W-:-:S07]  /*174e0*/  WARPGROUP.ARRIVE ;  /* 0x00000000000079c5 */ /* 0x000fce0000000000 */
[----:B------:R-:W-:Y:S01]  /*174f0*/  HGMMA.64x16x16.F32.BF16 R56, gdesc[UR56], R56, gsb0 ;  /* 0x00200000383879f0 */ /* 0x000fe20008001838 */
        /* <DEDUP_REMOVED lines=172> */
[----:B------:R-:W-:Y:S01]  /*17fc0*/  UMOV UR16, UR40 ;  /* 0x0000002800107c82 */ /* 0x000fe20008000000 */
[----:B------:R-:W-:Y:S01]  /*17fd0*/  UMOV UR17, UR41 ;  /* 0x0000002900117c82 */ /* 0x000fe20008000000 */
[----:B------:R-:W-:Y:S01]  /*17fe0*/  R2UR UR18, R2 ;  /* 0x00000000021272ca */ /* 0x000fe200000e0000 */
[C---:B------:R-:W-:Y:S01]  /*17ff0*/  VIADD R6, R4.reuse, 0x884 ;  /* 0x0000088404067836 */ /* 0x040fe20000000000 */
[----:B------:R-:W-:Y:S01]  /*18000*/  R2UR UR19, R3 ;  /* 0x00000000031372ca */ /* 0x000fe200000e0000 */
[----:B------:R-:W-:Y:S01]  /*18010*/  IMAD.MOV.U32 R7, RZ, RZ, 0x40000040 ;  /* 0x40000040ff077424 */ /* 0x000fe200078e00ff */
[----:B------:R-:W-:Y:S01]  /*18020*/  UMOV UR12, UR40 ;  /* 0x00000028000c7c82 */ /* 0x000fe20008000000 */
[----:B------:R-:W-:Y:S01]  /*18030*/  UMOV UR13, UR41 ;  /* 0x00000029000d7c82 */ /* 0x000fe20008000000 */
[----:B------:R-:W-:Y:S01]  /*18040*/  UMOV UR8, UR40 ;  /* 0x0000002800087c82 */ /* 0x000fe20008000000 */
[----:B------:R-:W-:Y:S01]  /*18050*/  UMOV UR9, UR41 ;  /* 0x0000002900097c82 */ /* 0x000fe20008000000 */
[----:B------:R-:W-:Y:S01]  /*18060*/  UMOV UR4, UR40 ;  /* 0x0000002800047c82 */ /* 0x000fe20008000000 */
[----:B------:R-:W-:Y:S01]  /*18070*/  UMOV UR5, UR41 ;  /* 0x0000002900057c82 */ /* 0x000fe20008000000 */
[----:B------:R-:W-:-:S02]  /*18080*/  VIADD R8, R4, 0x786 ;  /* 0x0000078604087836 */ /* 0x000fc40000000000 */
[----:B--2---:R-:W-:Y:S01]  /*18090*/  IMAD R13, R225, 0x80, R13 ;  /* 0x00000080e10d7824 */ /* 0x004fe200078e020d */
[----:B------:R0:W-:Y:S01]  /*180a0*/  STL.64 [R1], R14 ;  /* 0x0000000e01007387 */ /* 0x0001e20000100a00 */
[----:B------:R-:W-:Y:S01]  /*180b0*/  IMAD.MOV.U32 R9, RZ, RZ, 0x40000040 ;  /* 0x40000040ff097424 */ /* 0x000fe200078e00ff */
[----:B------:R-:W-:Y:S01]  /*180c0*/  ULDC UR42, c[0x0][0x988] ;  /* 0x00026200002a7ab9 */ /* 0x000fe20000000800 */
[----:B------:R-:W-:Y:S01]  /*180d0*/  @!P1 VIADD R0, R0, 0x38840 ;  /* 0x0003884000009836 */ /* 0x000fe20000000000 */
[----:B------:R-:W-:Y:S01]  /*180e0*/  ULDC UR43, c[0x0][0x988] ;  /* 0x00026200002b7ab9 */ /* 0x000fe20000000800 */
[----:B------:R-:W-:Y:S02]  /*180f0*/  WARPGROUP.DEPBAR.LE gsb0, 0x0 ;  /* 0x00008000000079c5 */ /* 0x000fe40000010000 */
[----:B------:R-:W-:-:S06]  /*18100*/  WARPGROUP.ARRIVE ;  /* 0x00000000000079c5 */ /* 0x000fcc0000000000 */
[----:B------:R-:W-:Y:S01]  /*18110*/  HGMMA.64x16x16.F32.BF16 R48, gdesc[UR16], R48, gsb0 ;  /* 0x00200000103079f0 */ /* 0x000fe20008001830 */
[----:B------:R-:W-:Y:S02]  /*18120*/  R2UR UR14, R6 ;  /* 0x00000000060e72ca */ /* 0x000fe400000e0000 */
[----:B------:R-:W-:Y:S01]  /*18130*/  R2UR UR15, R7 ;  /* 0x00000000070f72ca */ /* 0x000fe200000e0000 */
[----:B------:R-:W-:Y:S01]  /*18140*/  VIADD R2, R4, 0x904 ;  /* 0x0000090404027836 */ /* 0x000fe20000000000 */
[----:B------:R-:W-:Y:S02]  /*18150*/  WARPGROUP.DEPBAR.LE gsb0, 0x0 ;  /* 0x00008000000079c5 */ /* 0x000fe40000010000 */
[----:B------:R-:W-:-:S09]  /*18160*/  WARPGROUP.ARRIVE ;  /* 0x00000000000079c5 */ /* 0x000fd20000000000 */
[----:B------:R-:W-:Y:S01]  /*18170*/  HGMMA.64x16x16.F32.BF16 R40, gdesc[UR12], R40, gsb0 ;  /* 0x002000000c2879f0 */ /* 0x000fe20008001828 */
[----:B------:R-:W-:Y:S01]  /*18180*/  IMAD.MOV.U32 R3, RZ, RZ, 0x40000040 ;  /* 0x40000040ff037424 */ /* 0x000fe200078e00ff */
[----:B------:R-:W-:-:S04]  /*18190*/  R2UR UR10, R2 ;  /* 0x00000000020a72ca */ /* 0x000fc800000e0000 */
[----:B------:R-:W-:Y:S01]  /*181a0*/  R2UR UR11, R3 ;  /* 0x00000000030b72ca */ /* 0x000fe200000e0000 */
[----:B------:R-:W-:Y:S02]  /*181b0*/  WARPGROUP.DEPBAR.LE gsb0, 0x0 ;  /* 0x00008000000079c5 */ /* 0x000fe40000010000 */
[----:B------:R-:W-:-:S10]  /*181c0*/  WARPGROUP.ARRIVE ;  /* 0x00000000000079c5 */ /* 0x000fd40000000000 */
[----:B------:R-:W-:Y:S01]  /*181d0*/  HGMMA.64x16x16.F32.BF16 R32, gdesc[UR8], R32, gsb0 ;  /* 0x00200000082079f0 */ /* 0x000fe20008001820 */
[----:B------:R-:W-:Y:S01]  /*181e0*/  VIADD R6, R4, 0x984 ;  /* 0x0000098404067836 */ /* 0x000fe20000000000 */
[----:B------:R-:W-:Y:S01]  /*181f0*/  R2UR UR38, R8 ;  /* 0x00000000082672ca */ /* 0x000fe200000e0000 */
[----:B------:R-:W-:Y:S01]  /*18200*/  IMAD.MOV.U32 R7, RZ, RZ, 0x40000040 ;  /* 0x40000040ff077424 */ /* 0x000fe200078e00ff */
[----:B------:R-:W-:Y:S01]  /*18210*/  R2UR UR39, R9 ;  /* 0x00000000092772ca */ /* 0x000fe200000e0000 */
[----:B------:R-:W-:Y:S01]  /*18220*/  VIADD R2, R4, 0x806 ;  /* 0x0000080604027836 */ /* 0x000fe20000000000 */
[----:B------:R-:W-:Y:S01]  /*18230*/  R2UR UR6, R6 ;  /* 0x00000000060672ca */ /* 0x000fe200000e0000 */
[----:B------:R-:W-:Y:S01]  /*18240*/  IMAD.MOV.U32 R3, RZ, RZ, 0x40000040 ;  /* 0x40000040ff037424 */ /* 0x000fe200078e00ff */
[----:B------:R-:W-:Y:S01]  /*18250*/  R2UR UR7, R7 ;  /* 0x00000000070772ca */ /* 0x000fe200000e0000 */
[----:B------:R-:W-:Y:S01]  /*18260*/  ULDC UR8, c[0x0][0x9d8] ;  /* 0x0002760000087ab9 */ /* 0x000fe20000000800 */
[----:B------:R-:W-:-:S02]  /*18270*/  WARPGROUP.DEPBAR.LE gsb0, 0x0 ;  /* 0x00008000000079c5 */ /* 0x000fc40000010000 */
[----:B------:R-:W-:-:S09]  /*18280*/  WARPGROUP.ARRIVE ;  /* 0x00000000000079c5 */ /* 0x000fd20000000000 */
        /* <DEDUP_REMOVED lines=8> */
[C---:B------:R-:W-:Y:S01]  /*18310*/  VIADD R6, R4.reuse, 0x886 ;  /* 0x0000088604067836 */ /* 0x040fe20000000000 */
[----:B------:R-:W-:Y:S01]  /*18320*/  @!P1 PRMT R0, RZ, 0x654, R0 ;  /* 0x00000654ff009816 */ /* 0x000fe20000000000 */
[----:B------:R-:W-:Y:S01]  /*18330*/  IMAD.MOV.U32 R7, RZ, RZ, 0x40000040 ;  /* 0x40000040ff077424 */ /* 0x000fe200078e00ff */
[----:B------:R-:W-:Y:S01]  /*18340*/  ULDC UR38, c[0x0][0x9d8] ;  /* 0x0002760000267ab9 */ /* 0x000fe20000000800 */
[----:B------:R-:W-:Y:S01]  /*18350*/  VIADD R8, R4, 0x906 ;  /* 0x0000090604087836 */ /* 0x000fe20000000000 */
[----:B------:R-:W-:Y:S01]  /*18360*/  ULDC UR39, c[0x0][0x9d8] ;  /* 0x0002760000277ab9 */ /* 0x000fe20000000800 */
[----:B------:R-:W-:-:S02]  /*18370*/  WARPGROUP.DEPBAR.LE gsb0, 0x0 ;  /* 0x00008000000079c5 */ /* 0x000fc40000010000 */
[----:B------:R-:W-:-:S06]  /*18380*/  WARPGROUP.ARRIVE ;  /* 0x00000000000079c5 */ /* 0x000fcc0000000000 */
        /* <DEDUP_REMOVED lines=20> */
[----:B------:R-:W-:Y:S01]  /*184d0*/  IMAD R3, R177, -0x50, R227 ;  /* 0xffffffb0b1037824 */ /* 0x000fe200078e02e3 */
[----:B------:R-:W-:Y:S01]  /*184e0*/  UMOV UR4, UR36 ;  /* 0x0000002400047c82 */ /* 0x000fe20008000000 */
[----:B------:R-:W-:Y:S01]  /*184f0*/  UMOV UR5, UR37 ;  /* 0x0000002500057c82 */ /* 0x000fe20008000000 */
[----:B------:R-:W-:Y:S01]  /*18500*/  FMUL.FTZ R58, R58, UR8 ;  /* 0x000000083a3a7c20 */ /* 0x000fe20008410000 */
[----:B------:R-:W-:Y:S01]  /*18510*/  FMUL.FTZ R59, R59, UR8 ;  /* 0x000000083b3b7c20 */ /* 0x000fe20008410000 */
[----:B------:R-:W-:Y:S01]  /*18520*/  IADD3 R4, -R224, 0x51, R3 ;  /* 0x00000051e0047810 */ /* 0x000fe20007ffe103 */
[----:B------:R-:W-:Y:S01]  /*18530*/  FMUL.FTZ R62, R62, UR8 ;  /* 0x000000083e3e7c20 */ /* 0x000fe20008410000 */
[----:B------:R-:W-:-:S02]  /*18540*/  VIADD R3, R3, 0x50 ;  /* 0x0000005003037836 */ /* 0x000fc40000000000 */
[----:B------:R-:W1:Y:S01]  /*18550*/  MUFU.TANH R58, R58 ;  /* 0x0000003a003a7308 */ /* 0x000e620000002400 */
[----:B---3--:R-:W-:Y:S02]  /*18560*/  IMAD R64, R11, -0x2, R4 ;  /* 0xfffffffe0b407824 */ /* 0x008fe400078e0204 */
[----:B------:R-:W-:Y:S01]  /*18570*/  FMUL.FTZ R63, R63, UR8 ;  /* 0x000000083f3f7c20 */ /* 0x000fe20008410000 */
[----:B------:R-:W-:-:S04]  /*18580*/  IMAD R11, R11, -0x2, R3 ;  /* 0xfffffffe0b0b7824 */ /* 0x000fc800078e0203 */
[----:B------:R-:W2:Y:S01]  /*18590*/  MUFU.TANH R59, R59 ;  /* 0x0000003b003b7308 */ /* 0x000ea20000002400 */
[----:B------:R-:W-:Y:S01]  /*185a0*/  IADD3 R4, R64, 0x8, R13 ;  /* 0x0000000840047810 */ /* 0x000fe20007ffe00d */
[----:B------:R-:W-:Y:S01]  /*185b0*/  FMUL.FTZ R50, R50, UR8 ;  /* 0x0000000832327c20 */ /* 0x000fe20008410000 */
[----:B------:R-:W-:Y:S02]  /*185c0*/  WARPGROUP.DEPBAR.LE gsb0, 0x0 ;  /* 0x00008000000079c5 */ /* 0x000fe40000010000 */
[----:B------:R-:W-:-:S06]  /*185d0*/  WARPGROUP.ARRIVE ;  /* 0x00000000000079c5 */ /* 0x000fcc0000000000 */
[----:B------:R-:W-:Y:S01]  /*185e0*/  HGMMA.64x16x16.F32.BF16 R24, gdesc[UR4], R24, gsb0 ;  /* 0x00200000041879f0 */ /* 0x000fe20008001818 */
[----:B------:R-:W3:Y:S01]  /*185f0*/  MUFU.TANH R62, R62 ;  /* 0x0000003e003e7308 */ /* 0x000ee20000002400 */
[----:B0-----:R-:W-:Y:S01]  /*18600*/  VIMNMX R15, R11, R4, PT ;  /* 0x000000040b0f7248 */ /* 0x001fe20003fe0100 */
[----:B------:R-:W-:-:S06]  /*18610*/  FMUL.FTZ R51, R51, UR8 ;  /* 0x0000000833337c20 */ /* 0x000fcc0008410000 */
[----:B------:R-:W0:Y:S01]  /*18620*/  MUFU.TANH R14, R63 ;  /* 0x0000003f000e7308 */ /* 0x000e220000002400 */
[C---:B------:R-:W-:Y:S01]  /*18630*/  ISETP.GT.AND P2, PT, R15.reuse, RZ, PT ;  /* 0x000000ff0f00720c */ /* 0x040fe20003f44270 */
[----:B------:R-:W-:Y:S01]  /*18640*/  FMUL.FTZ R54, R54, UR8 ;  /* 0x0000000836367c20 */ /* 0x000fe20008410000 */
[----:B------:R-:W-:-:S05]  /*18650*/  ISETP.GT.AND P3, PT, R15, 0x1, PT ;  /* 0x000000010f00780c */ /* 0x000fca0003f64270 */
[----:B------:R-:W4:Y:S01]  /*18660*/  MUFU.TANH R12, R50 ;  /* 0x00000032000c7308 */ /* 0x000f220000002400 */
[----:B------:R-:W-:Y:S01]  /*18670*/  ISETP.GT.AND P4, PT, R15, 0x8, PT ;  /* 0x000000080f00780c */ /* 0x000fe20003f84270 */
[----:B------:R-:W-:Y:S01]  /*18680*/  FMUL.FTZ R55, R55, UR8 ;  /* 0x0000000837377c20 */ /* 0x000fe20008410000 */
[----:B-1----:R-:W-:Y:S01]  /*18690*/  FSEL R72, R58, -INF , P2 ;  /* 0xff8000003a487808 */ /* 0x002fe20001000000 */
[----:B------:R-:W-:Y:S01]  /*186a0*/  FMUL.FTZ R42, R42, UR8 ;  /* 0x000000082a2a7c20 */ /* 0x000fe20008410000 */
[----:B--2---:R-:W-:Y:S01]  /*186b0*/  FSEL R59, R59, -INF , P3 ;  /* 0xff8000003b3b7808 */ /* 0x004fe20001800000 */
[----:B------:R-:W-:Y:S01]  /*186c0*/  FMUL.FTZ R43, R43, UR8 ;  /* 0x000000082b2b7c20 */ /* 0x000fe20008410000 */
[----:B------:R-:W-:Y:S01]  /*186d0*/  FMUL.FTZ R46, R46, UR8 ;  /* 0x000000082e2e7c20 */ /* 0x000fe20008410000 */
[----:B------:R-:W1:Y:S01]  /*186e0*/  MUFU.TANH R10, R51 ;  /* 0x00000033000a7308 */ /* 0x000e620000002400 */
[----:B------:R-:W-:Y:S01]  /*186f0*/  ISETP.GT.AND P2, PT, R15, 0x9, PT ;  /* 0x000000090f00780c */ /* 0x000fe20003f44270 */
[----:B------:R-:W-:Y:S01]  /*18700*/  FMUL.FTZ R47, R47, UR8 ;  /* 0x000000082f2f7c20 */ /* 0x000fe20008410000 */
[----:B---3--:R-:W-:Y:S01]  /*18710*/  FSEL R76, R62, -INF , P4 ;  /* 0xff8000003e4c7808 */ /* 0x008fe20002000000 */
[----:B------:R-:W-:Y:S01]  /*18720*/  FMUL.FTZ R34, R34, UR8 ;  /* 0x0000000822227c20 */ /* 0x000fe20008410000 */
[----:B------:R-:W-:Y:S01]  /*18730*/  FMNMX.FTZ R9, R72, R59, !PT ;  /* 0x0000003b48097209 */ /* 0x000fe20007810000 */
[----:B------:R-:W-:Y:S01]  /*18740*/  FMUL.FTZ R35, R35, UR8 ;  /* 0x0000000823237c20 */ /* 0x000fe20008410000 */
[----:B------:R-:W-:Y:S01]  /*18750*/  FMUL.FTZ R38, R38, UR8 ;  /* 0x0000000826267c20 */ /* 0x000fe20008410000 */
[----:B------:R-:W2:Y:S01]  /*18760*/  MUFU.TANH R54, R54 ;  /* 0x0000003600367308 */ /* 0x000ea20000002400 */
[----:B------:R-:W-:Y:S01]  /*18770*/  ISETP.GT.AND P3, PT, R15, 0x10, PT ;  /* 0x000000100f00780c */ /* 0x000fe20003f64270 */
[----:B------:R-:W-:Y:S01]  /*18780*/  FMUL.FTZ R39, R39, UR8 ;  /* 0x0000000827277c20 */ /* 0x000fe20008410000 */
[----:B0-----:R-:W-:Y:S01]  /*18790*/  FSEL R14, R14, -INF , P2 ;  /* 0xff8000000e0e7808 */ /* 0x001fe20001000000 */
[----:B------:R-:W-:Y:S01]  /*187a0*/  FMUL.FTZ R2, R56, UR8 ;  /* 0x0000000838027c20 */ /* 0x000fe20008410000 */
[----:B------:R-:W-:Y:S01]  /*187b0*/  FMNMX.FTZ R9, R76, R9, !PT ;  /* 0x000000094c097209 */ /* 0x000fe20007810000 */
[----:B------:R-:W-:Y:S01]  /*187c0*/  FMUL.FTZ R7, R60, UR8 ;  /* 0x000000083c077c20 */ /* 0x000fe20008410000 */
[----:B------:R-:W-:Y:S01]  /*187d0*/  FMUL.FTZ R5, R57, UR8 ;  /* 0x0000000839057c20 */ /* 0x000fe20008410000 */
[----:B------:R-:W0:Y:S01]  /*187e0*/  MUFU.TANH R20, R55 ;  /* 0x0000003700147308 */ /* 0x000e220000002400 */
[----:B------:R-:W-:Y:S01]  /*187f0*/  ISETP.GT.AND P2, PT, R15, 0x11, PT ;  /* 0x000000110f00780c */ /* 0x000fe20003f44270 */
[----:B------:R-:W-:Y:S01]  /*18800*/  FMUL.FTZ R6, R61, UR8 ;  /* 0x000000083d067c20 */ /* 0x000fe20008410000 */
[----:B----4-:R-:W-:Y:S01]  /*18810*/  FSEL R12, R12, -INF , P3 ;  /* 0xff8000000c0c7808 */ /* 0x010fe20001800000 */
[----:B------:R-:W-:Y:S01]  /*18820*/  FMUL.FTZ R49, R49, UR8 ;  /* 0x0000000831317c20 */ /* 0x000fe20008410000 */
[----:B------:R-:W-:Y:S01]  /*18830*/  FMNMX.FTZ R9, R14, R9, !PT ;  /* 0x000000090e097209 */ /* 0x000fe20007810000 */
[----:B------:R-:W-:Y:S01]  /*18840*/  FMUL.FTZ R52, R52, UR8 ;  /* 0x0000000834347c20 */ /* 0x000fe20008410000 */
[----:B------:R-:W-:Y:S01]  /*18850*/  FMUL.FTZ R53, R53, UR8 ;  /* 0x0000000835357c20 */ /* 0x000fe20008410000 */
[----:B------:R-:W3:Y:S01]  /*18860*/  MUFU.TANH R42, R42 ;  /* 0x0000002a002a7308 */ /* 0x000ee20000002400 */
[----:B------:R-:W-:Y:S01]  /*18870*/  ISETP.GT.AND P3, PT, R15, 0x18, PT ;  /* 0x000000180f00780c */ /* 0x000fe20003f64270 */
[----:B------:R-:W-:Y:S01]  /*18880*/  FMUL.FTZ R40, R40, UR8 ;  /* 0x0000000828287c20 */ /* 0x000fe20008410000 */
[----:B-1----:R-:W-:Y:S01]  /*18890*/  FSEL R10, R10, -INF , P2 ;  /* 0xff8000000a0a7808 */ /* 0x002fe20001000000 */
[----:B------:R-:W-:Y:S01]  /*188a0*/  FMUL.FTZ R41, R41, UR8 ;  /* 0x0000000829297c20 */ /* 0x000fe20008410000 */
[----:B------:R-:W-:Y:S01]  /*188b0*/  FMNMX.FTZ R9, R12, R9, !PT ;  /* 0x000000090c097209 */ /* 0x000fe20007810000 */
[----:B------:R-:W-:Y:S01]  /*188c0*/  FMUL.FTZ R44, R44, UR8 ;  /* 0x000000082c2c7c20 */ /* 0x000fe20008410000 */
[----:B------:R-:W-:Y:S01]  /*188d0*/  ULDC UR4, c[0x0][0x988] ;  /* 0x0002620000047ab9 */ /* 0x000fe20000000800 */
[----:B------:R-:W1:Y:S01]  /*188e0*/  MUFU.TANH R43, R43 ;  /* 0x0000002b002b7308 */ /* 0x000e620000002400 */
[----:B------:R-:W-:-:S02]  /*188f0*/  ISETP.GT.AND P2, PT, R15, 0x19, PT ;  /* 0x000000190f00780c */ /* 0x000fc40003f44270 */
[----:B--2---:R-:W-:Y:S02]  /*18900*/  FSEL R8, R54, -INF , P3 ;  /* 0xff80000036087808 */ /* 0x004fe40001800000 */
[----:B------:R-:W-:-:S03]  /*18910*/  FMNMX.FTZ R9, R10, R9, !PT ;  /* 0x000000090a097209 */ /* 0x000fc60007810000 */
[----:B------:R-:W-:Y:S01]  /*18920*/  MUFU.TANH R46, R46 ;  /* 0x0000002e002e7308 */ /* 0x000fe20000002400 */
[----:B------:R-:W-:Y:S02]  /*18930*/  ISETP.GT.AND P3, PT, R15, 0x20, PT ;  /* 0x000000200f00780c */ /* 0x000fe40003f64270 */
[----:B0-----:R-:W-:Y:S02]  /*18940*/  FSEL R20, R20, -INF , P2 ;  /* 0xff80000014147808 */ /* 0x001fe40001000000 */
[----:B------:R-:W-:-:S03]  /*18950*/  FMNMX.FTZ R9, R8, R9, !PT ;  /* 0x0000000908097209 */ /* 0x000fc60007810000 */
[----:B------:R-:W0:Y:S01]  /*18960*/  MUFU.TANH R47, R47 ;  /* 0x0000002f002f7308 */ /* 0x000e220000002400 */
[----:B------:R-:W-:Y:S02]  /*18970*/  WARPGROUP.DEPBAR.LE gsb0, 0x0 ;  /* 0x00008000000079c5 */ /* 0x000fe40000010000 */
[----:B------:R-:W-:Y:S01]  /*18980*/  FMUL.FTZ R4, R26, UR8 ;  /* 0x000000081a047c20 */ /* 0x000fe20008410000 */
[----:B------:R-:W-:Y:S01]  /*18990*/  ISETP.GT.AND P2, PT, R15, 0x21, PT ;  /* 0x000000210f00780c */ /* 0x000fe20003f44270 */
[----:B------:R-:W-:Y:S01]  /*189a0*/  FMUL.FTZ R45, R45, UR8 ;  /* 0x000000082d2d7c20 */ /* 0x000fe20008410000 */
[----:B---3--:R-:W-:Y:S01]  /*189b0*/  FSEL R26, R42, -INF , P3 ;  /* 0xff8000002a1a7808 */ /* 0x008fe20001800000 */
[----:B------:R-:W-:Y:S01]  /*189c0*/  FMUL.FTZ R32, R32, UR8 ;  /* 0x0000000820207c20 */ /* 0x000fe20008410000 */
[----:B------:R1:W2:Y:S01]  /*189d0*/  MUFU.TANH R3, R34 ;  /* 0x0000002200037308 */ /* 0x0002a20000002400 */
[----:B------:R-:W-:Y:S01]  /*189e0*/  FMNMX.FTZ R9, R20, R9, !PT ;  /* 0x0000000914097209 */ /* 0x000fe20007810000 */
[----:B------:R-:W-:Y:S01]  /*189f0*/  FMUL.FTZ R33, R33, UR8 ;  /* 0x0000000821217c20 */ /* 0x000fe20008410000 */
[----:B------:R-:W-:Y:S01]  /*18a00*/  ISETP.GT.AND P3, PT, R15, 0x28, PT ;  /* 0x000000280f00780c */ /* 0x000fe20003f64270 */
[----:B------:R-:W-:Y:S01]  /*18a10*/  FMUL.FTZ R36, R36, UR8 ;  /* 0x0000000824247c20 */ /* 0x000fe20008410000 */
[----:B------:R-:W-:Y:S01]  /*18a20*/  FMNMX.FTZ R9, R26, R9, !PT ;  /* 0x000000091a097209 */ /* 0x000fe20007810000 */
[----:B------:R-:W-:Y:S01]  /*18a30*/  FMUL.FTZ R37, R37, UR8 ;  /* 0x0000000825257c20 */ /* 0x000fe20008410000 */
[----:B------:R-:W-:Y:S01]  /*18a40*/  VIADDMNMX R11, R13, R64, R11, PT ;  /* 0x000000400d0b7246 */ /* 0x000fe2000380010b */
[----:B------:R-:W3:Y:S01]  /*18a50*/  MUFU.TANH R35, R35 ;  /* 0x0000002300237308 */ /* 0x000ee20000002400 */
[----:B-1----:R-:W-:Y:S01]  /*18a60*/  FSEL R34, R43, -INF , P2 ;  /* 0xff8000002b227808 */ /* 0x002fe20001000000 */
[----:B------:R1:W-:Y:S01]  /*18a70*/  @!P1 SYNCS.ARRIVE.TRANS64.RED.A1T0 RZ, [R0+URZ], RZ ;  /* 0x000000ff00ff99a7 */ /* 0x0003e2000810043f */
[----:B------:R-:W-:-:S02]  /*18a80*/  ISETP.GT.AND P2, PT, R15, 0x29, PT ;  /* 0x000000290f00780c */ /* 0x000fc40003f44270 */
[----:B------:R-:W-:-:S03]  /*18a90*/  FMNMX.FTZ R9, R34, R9, !PT ;  /* 0x0000000922097209 */ /* 0x000fc60007810000 */
[----:B------:R4:W1:Y:S01]  /*18aa0*/  MUFU.TANH R50, R38 ;  /* 0x0000002600327308 */ /* 0x0008620000002400 */
[----:B0-----:R-:W-:Y:S01]  /*18ab0*/  FSEL R42, R47, -INF , P2 ;  /* 0xff8000002f2a7808 */ /* 0x001fe20001000000 */
[----:B------:R-:W-:Y:S01]  /*18ac0*/  FMUL.FTZ R27, R27, UR8 ;  /* 0x000000081b1b7c20 */ /* 0x000fe20008410000 */
[----:B----4-:R-:W-:-:S05]  /*18ad0*/  FSEL R38, R46, -INF , P3 ;  /* 0xff8000002e267808 */ /* 0x010fca0001800000 */
[----:B------:R-:W0:Y:S01]  /*18ae0*/  MUFU.TANH R39, R39 ;  /* 0x0000002700277308 */ /* 0x000e220000002400 */
[C---:B------:R-:W-:Y:S02]  /*18af0*/  ISETP.GT.AND P3, PT, R15.reuse, 0x30, PT ;  /* 0x000000300f00780c */ /* 0x040fe40003f64270 */
[----:B------:R-:W-:Y:S01]  /*18b00*/  FMNMX.FTZ R21, R38, R9, !PT ;  /* 0x0000000926157209 */ /* 0x000fe20007810000 */
[----:B------:R-:W-:Y:S01]  /*18b10*/  FMUL.FTZ R9, R30, UR8 ;  /* 0x000000081e097c20 */ /* 0x000fe20008410000 */
[----:B------:R-:W-:Y:S02]  /*18b20*/  ISETP.GT.AND P2, PT, R15, 0x31, PT ;  /* 0x000000310f00780c */ /* 0x000fe40003f44270 */
[----:B--2---:R-:W-:Y:S01]  /*18b30*/  FSEL R30, R3, -INF , P3 ;  /* 0xff800000031e7808 */ /* 0x004fe20001800000 */
[----:B------:R-:W2:Y:S01]  /*18b40*/  MUFU.TANH R4, R4 ;  /* 0x0000000400047308 */ /* 0x000ea20000002400 */
[----:B------:R-:W-:Y:S01]  /*18b50*/  FMNMX.FTZ R21, R42, R21, !PT ;  /* 0x000000152a157209 */ /* 0x000fe20007810000 */
[----:B------:R-:W-:Y:S01]  /*18b60*/  FMUL.FTZ R31, R31, UR8 ;  /* 0x000000081f1f7c20 */ /* 0x000fe20008410000 */
[----:B------:R-:W-:-:S02]  /*18b70*/  ISETP.GT.AND P3, PT, R15, 0x38, PT ;  /* 0x000000380f00780c */ /* 0x000fc40003f64270 */
[----:B---3--:R-:W-:Y:S02]  /*18b80*/  FSEL R46, R35, -INF , P2 ;  /* 0xff800000232e7808 */ /* 0x008fe40001000000 */
[----:B------:R-:W-:Y:S01]  /*18b90*/  FMNMX.FTZ R21, R30, R21, !PT ;  /* 0x000000151e157209 */ /* 0x000fe20007810000 */
[----:B------:R-:W3:Y:S01]  /*18ba0*/  MUFU.TANH R27, R27 ;  /* 0x0000001b001b7308 */ /* 0x000ee20000002400 */
[----:B------:R-:W-:Y:S02]  /*18bb0*/  ISETP.GT.AND P2, PT, R15, 0x39, PT ;  /* 0x000000390f00780c */ /* 0x000fe40003f44270 */
[----:B-1----:R-:W-:Y:S02]  /*18bc0*/  FSEL R50, R50, -INF , P3 ;  /* 0xff80000032327808 */ /* 0x002fe40001800000 */
[----:B------:R-:W-:-:S03]  /*18bd0*/  FMNMX.FTZ R21, R46, R21, !PT ;  /* 0x000000152e157209 */ /* 0x000fc60007810000 */
[----:B------:R-:W1:Y:S01]  /*18be0*/  MUFU.TANH R58, R9 ;  /* 0x00000009003a7308 */ /* 0x000e620000002400 */
[----:B------:R-:W-:Y:S02]  /*18bf0*/  ISETP.GT.AND P3, PT, R15, 0x40, PT ;  /* 0x000000400f00780c */ /* 0x000fe40003f64270 */
[----:B0-----:R-:W-:Y:S02]  /*18c00*/  FSEL R54, R39, -INF , P2 ;  /* 0xff80000027367808 */ /* 0x001fe40001000000 */
[----:B------:R-:W-:-:S03]  /*18c10*/  FMNMX.FTZ R21, R50, R21, !PT ;  /* 0x0000001532157209 */ /* 0x000fc60007810000 */
[----:B------:R-:W0:Y:S01]  /*18c20*/  MUFU.TANH R31, R31 ;  /* 0x0000001f001f7308 */ /* 0x000e220000002400 */
[----:B------:R-:W-:Y:S01]  /*18c30*/  FMUL.FTZ R3, R48, UR8 ;  /* 0x0000000830037c20 */ /* 0x000fe20008410000 */
[C---:B------:R-:W-:Y:S02]  /*18c40*/  ISETP.GT.AND P2, PT, R15.reuse, 0x41, PT ;  /* 0x000000410f00780c */ /* 0x040fe40003f44270 */
[----:B--2---:R-:W-:Y:S02]  /*18c50*/  FSEL R48, R4, -INF , P3 ;  /* 0xff80000004307808 */ /* 0x004fe40001800000 */
[----:B------:R-:W-:Y:S02]  /*18c60*/  FMNMX.FTZ R21, R54, R21, !PT ;  /* 0x0000001536157209 */ /* 0x000fe40007810000 */
[----:B------:R-:W-:Y:S02]  /*18c70*/  ISETP.GT.AND P3, PT, R15, 0x48, PT ;  /* 0x000000480f00780c */ /* 0x000fe40003f64270 */
[----:B---3--:R-:W-:-:S02]  /*18c80*/  FSEL R56, R27, -INF , P2 ;  /* 0xff8000001b387808 */ /* 0x008fc40001000000 */
[----:B------:R-:W-:Y:S02]  /*18c90*/  FMNMX.FTZ R21, R48, R21, !PT ;  /* 0x0000001530157209 */ /* 0x000fe40007810000 */
[----:B------:R-:W-:Y:S02]  /*18ca0*/  ISETP.GT.AND P2, PT, R15, 0x49, PT ;  /* 0x000000490f00780c */ /* 0x000fe40003f44270 */
[----:B-1----:R-:W-:Y:S02]  /*18cb0*/  FSEL R58, R58, -INF , P3 ;  /* 0xff8000003a3a7808 */ /* 0x002fe40001800000 */
[----:B------:R-:W-:Y:S02]  /*18cc0*/  FMNMX.FTZ R21, R56, R21, !PT ;  /* 0x0000001538157209 */ /* 0x000fe40007810000 */
[----:B0-----:R-:W-:Y:S02]  /*18cd0*/  FSEL R60, R31, -INF , P2 ;  /* 0xff8000001f3c7808 */ /* 0x001fe40001000000 */
[----:B------:R-:W-:-:S04]  /*18ce0*/  FMNMX.FTZ R21, R58, R21, !PT ;  /* 0x000000153a157209 */ /* 0x000fc80007810000 */
[----:B------:R-:W-:-:S05]  /*18cf0*/  FMNMX.FTZ R21, R60, R21, !PT ;  /* 0x000000153c157209 */ /* 0x000fca0007810000 */
[----:B------:R-:W0:Y:S01]  /*18d00*/  SHFL.BFLY PT, R4, R21, 0x2, 0x1f ;  /* 0x0c401f0015047f89 */ /* 0x000e2200000e0000 */
[----:B------:R-:W1:Y:S08]  /*18d10*/  MUFU.TANH R2, R2 ;  /* 0x0000000200027308 */ /* 0x000e700000002400 */
[----:B------:R-:W2:Y:S08]  /*18d20*/  MUFU.TANH R5, R5 ;  /* 0x0000000500057308 */ /* 0x000eb00000002400 */
[----:B------:R-:W3:Y:S01]  /*18d30*/  MUFU.TANH R7, R7 ;  /* 0x0000000700077308 */ /* 0x000ee20000002400 */
[----:B0-----:R-:W-:-:S07]  /*18d40*/  FMNMX.FTZ R4, R21, R4, !PT ;  /* 0x0000000415047209 */ /* 0x001fce0007810000 */
[----:B------:R-:W0:Y:S01]  /*18d50*/  MUFU.TANH R6, R6 ;  /* 0x0000000600067308 */ /* 0x000e220000002400 */
[C---:B------:R-:W-:Y:S02]  /*18d60*/  ISETP.GT.AND P2, PT, R11.reuse, RZ, PT ;  /* 0x000000ff0b00720c */ /* 0x040fe40003f44270 */
[----:B------:R-:W-:-:S05]  /*18d70*/  ISETP.GT.AND P3, PT, R11, 0x1, PT ;  /* 0x000000010b00780c */ /* 0x000fca0003f64270 */
[----:B------:R4:W0:Y:S01]  /*18d80*/  MUFU.TANH R9, R3 ;  /* 0x0000000300097308 */ /* 0x0008220000002400 */
[----:B------:R-:W-:Y:S01]  /*18d90*/  ISETP.GT.AND P4, PT, R11, 0x8, PT ;  /* 0x000000080b00780c */ /* 0x000fe20003f84270 */
[----:B----4-:R-:W4:Y:S06]  /*18da0*/  SHFL.BFLY PT, R3, R4, 0x1, 0x1f ;  /* 0x0c201f0004037f89 */ /* 0x010f2c00000e0000 */
[----:B------:R-:W4:Y:S01]  /*18db0*/  MUFU.TANH R49, R49 ;  /* 0x0000003100317308 */ /* 0x000f220000002400 */
[----:B-1----:R-:W-:Y:S02]  /*18dc0*/  FSEL R62, R2, -INF , P2 ;  /* 0xff800000023e7808 */ /* 0x002fe40001000000 */
[----:B--2---:R-:W-:-:S02]  /*18dd0*/  FSEL R13, R5, -INF , P3 ;  /* 0xff800000050d7808 */ /* 0x004fc40001800000 */
[----:B------:R-:W-:Y:S02]  /*18de0*/  ISETP.GT.AND P5, PT, R11, 0x9, PT ;  /* 0x000000090b00780c */ /* 0x000fe40003fa4270 */
[----:B---3--:R-:W-:Y:S01]  /*18df0*/  FSEL R64, R7, -INF , P4 ;  /* 0xff80000007407808 */ /* 0x008fe20002000000 */
[----:B------:R-:W1:Y:S01]  /*18e00*/  MUFU.TANH R52, R52 ;  /* 0x0000003400347308 */ /* 0x000e620000002400 */
[----:B------:R-:W-:Y:S02]  /*18e10*/  FMNMX.FTZ R5, R62, R13, !PT ;  /* 0x0000000d3e057209 */ /* 0x000fe40007810000 */
[C---:B------:R-:W-:Y:S02]  /*18e20*/  ISETP.GT.AND P2, PT, R11.reuse, 0x10, PT ;  /* 0x000000100b00780c */ /* 0x040fe40003f44270 */
[----:B0-----:R-:W-:Y:S02]  /*18e30*/  FSEL R6, R6, -INF , P5 ;  /* 0xff80000006067808 */ /* 0x001fe40002800000 */
[----:B------:R-:W-:Y:S01]  /*18e40*/  FMNMX.FTZ R5, R64, R5, !PT ;  /* 0x0000000540057209 */ /* 0x000fe20007810000 */
[----:B------:R-:W0:Y:S01]  /*18e50*/  MUFU.TANH R53, R53 ;  /* 0x0000003500357308 */ /* 0x000e220000002400 */
[----:B------:R-:W-:-:S02]  /*18e60*/  ISETP.GT.AND P3, PT, R11, 0x11, PT ;  /* 0x000000110b00780c */ /* 0x000fc40003f64270 */
[----:B------:R-:W-:Y:S02]  /*18e70*/  FSEL R66, R9, -INF , P2 ;  /* 0xff80000009427808 */ /* 0x000fe40001000000 */
[----:B------:R-:W-:-:S03]  /*18e80*/  FMNMX.FTZ R5, R6, R5, !PT ;  /* 0x0000000506057209 */ /* 0x000fc60007810000 */
[----:B------:R-:W2:Y:S01]  /*18e90*/  MUFU.TANH R40, R40 ;  /* 0x0000002800287308 */ /* 0x000ea20000002400 */
[----:B----4-:R-:W-:Y:S01]  /*18ea0*/  FMNMX.FTZ R4, R4, R3, !PT ;  /* 0x0000000304047209 */ /* 0x010fe20007810000 */
[----:B------:R-:W-:Y:S01]  /*18eb0*/  IMAD.U32 R3, RZ, RZ, UR4 ;  /* 0x00000004ff037e24 */ /* 0x000fe2000f8e00ff */
[----:B------:R-:W-:Y:S02]  /*18ec0*/  ISETP.GT.AND P5, PT, R11, 0x18, PT ;  /* 0x000000180b00780c */ /* 0x000fe40003fa4270 */
[----:B------:R-:W-:Y:S02]  /*18ed0*/  FSEL R68, R49, -INF , P3 ;  /* 0xff80000031447808 */ /* 0x000fe40001800000 */
[----:B------:R-:W-:Y:S01]  /*18ee0*/  FMNMX.FTZ R5, R66, R5, !PT ;  /* 0x0000000542057209 */ /* 0x000fe20007810000 */
[----:B------:R-:W3:Y:S01]  /*18ef0*/  MUFU.TANH R41, R41 ;  /* 0x0000002900297308 */ /* 0x000ee20000002400 */
[----:B------:R-:W-:Y:S01]  /*18f00*/  ISETP.GT.AND P4, PT, R11, 0x19, PT ;  /* 0x000000190b00780c */ /* 0x000fe20003f84270 */
[----:B------:R-:W-:Y:S01]  /*18f10*/  FMUL.FTZ R2, R4, R3 ;  /* 0x0000000304027220 */ /* 0x000fe20000410000 */
[----:B-1----:R-:W-:-:S02]  /*18f20*/  FSEL R52, R52, -INF , P5 ;  /* 0xff80000034347808 */ /* 0x002fc40002800000 */
[----:B------:R-:W-:-:S03]  /*18f30*/  FMNMX.FTZ R5, R68, R5, !PT ;  /* 0x0000000544057209 */ /* 0x000fc60007810000 */
[----:B------:R-:W1:Y:S01]  /*18f40*/  MUFU.TANH R44, R44 ;  /* 0x0000002c002c7308 */ /* 0x000e620000002400 */
[----:B------:R-:W-:Y:S02]  /*18f50*/  FSETP.NEU.FTZ.AND P3, PT, R4, -INF , PT ;  /* 0xff8000000400780b */ /* 0x000fe40003f7d000 */
[----:B------:R-:W-:Y:S02]  /*18f60*/  ISETP.GT.AND P2, PT, R11, 0x20, PT ;  /* 0x000000200b00780c */ /* 0x000fe40003f44270 */
[----:B0-----:R-:W-:Y:S02]  /*18f70*/  FSEL R70, R53, -INF , P4 ;  /* 0xff80000035467808 */ /* 0x001fe40002000000 */
[----:B------:R-:W-:Y:S01]  /*18f80*/  FMNMX.FTZ R5, R52, R5, !PT ;  /* 0x0000000534057209 */ /* 0x000fe20007810000 */
[----:B------:R-:W0:Y:S01]  /*18f90*/  MUFU.TANH R45, R45 ;  /* 0x0000002d002d7308 */ /* 0x000e220000002400 */
[----:B------:R-:W-:Y:S02]  /*18fa0*/  FSEL R9, R2, RZ, P3 ;  /* 0x000000ff02097208 */ /* 0x000fe40001800000 */
[----:B------:R-:W-:-:S02]  /*18fb0*/  ISETP.GT.AND P3, PT, R11, 0x21, PT ;  /* 0x000000210b00780c */ /* 0x000fc40003f64270 */
[----:B--2---:R-:W-:Y:S02]  /*18fc0*/  FSEL R40, R40, -INF , P2 ;  /* 0xff80000028287808 */ /* 0x004fe40001000000 */
[----:B------:R-:W-:Y:S01]  /*18fd0*/  FMNMX.FTZ R5, R70, R5, !PT ;  /* 0x0000000546057209 */ /* 0x000fe20007810000 */
[----:B------:R-:W2:Y:S01]  /*18fe0*/  MUFU.TANH R32, R32 ;  /* 0x0000002000207308 */ /* 0x000ea20000002400 */
[----:B------:R-:W-:Y:S01]  /*18ff0*/  FFMA.FTZ R209, R72, R3, -R9 ;  /* 0x0000000348d17223 */ /* 0x000fe20000010809 */
[----:B------:R-:W-:Y:S02]  /*19000*/  ISETP.GT.AND P2, PT, R11, 0x28, PT ;  /* 0x000000280b00780c */ /* 0x000fe40003f44270 */
[----:B---3--:R-:W-:Y:S02]  /*19010*/  FSEL R72, R41, -INF , P3 ;  /* 0xff80000029487808 */ /* 0x008fe40001800000 */
[----:B------:R-:W-:Y:S02]  /*19020*/  FMNMX.FTZ R5, R40, R5, !PT ;  /* 0x0000000528057209 */ /* 0x000fe40007810000 */
[----:B------:R-:W3:Y:S01]  /*19030*/  MUFU.TANH R33, R33 ;  /* 0x0000002100217308 */ /* 0x000ee20000002400 */
[----:B------:R-:W-:Y:S01]  /*19040*/  ISETP.GT.AND P3, PT, R11, 0x29, PT ;  /* 0x000000290b00780c */ /* 0x000fe20003f64270 */
[----:B------:R-:W-:Y:S01]  /*19050*/  FMUL.FTZ R24, R24, UR8 ;  /* 0x0000000818187c20 */ /* 0x000fe20008410000 */
[----:B-1----:R-:W-:-:S02]  /*19060*/  FSEL R44, R44, -INF , P2 ;  /* 0xff8000002c2c7808 */ /* 0x002fc40001000000 */
[----:B------:R-:W-:-:S03]  /*19070*/  FMNMX.FTZ R5, R72, R5, !PT ;  /* 0x0000000548057209 */ /* 0x000fc60007810000 */
[----:B------:R-:W1:Y:S01]  /*19080*/  MUFU.TANH R36, R36 ;  /* 0x0000002400247308 */ /* 0x000e620000002400 */
[----:B------:R-:W-:Y:S01]  /*19090*/  ISETP.GT.AND P2, PT, R11, 0x30, PT ;  /* 0x000000300b00780c */ /* 0x000fe20003f44270 */
[----:B------:R-:W-:Y:S01]  /*190a0*/  FMUL.FTZ R25, R25, UR8 ;  /* 0x0000000819197c20 */ /* 0x000fe20008410000 */
[----:B0-----:R-:W-:Y:S02]  /*190b0*/  FSEL R74, R45, -INF , P3 ;  /* 0xff8000002d4a7808 */ /* 0x001fe40001800000 */
[----:B------:R-:W-:-:S03]  /*190c0*/  FMNMX.FTZ R5, R44, R5, !PT ;  /* 0x000000052c057209 */ /* 0x000fc60007810000 */
[----:B------:R-:W0:Y:S01]  /*190d0*/  MUFU.TANH R37, R37 ;  /* 0x0000002500257308 */ /* 0x000e220000002400 */
[----:B------:R-:W-:Y:S01]  /*190e0*/  ISETP.GT.AND P3, PT, R11, 0x31, PT ;  /* 0x000000310b00780c */ /* 0x000fe20003f64270 */
[----:B------:R-:W-:Y:S01]  /*190f0*/  FMUL.FTZ R28, R28, UR8 ;  /* 0x000000081c1c7c20 */ /* 0x000fe20008410000 */
[----:B--2---:R-:W-:Y:S02]  /*19100*/  FSEL R32, R32, -INF , P2 ;  /* 0xff80000020207808 */ /* 0x004fe40001000000 */
[----:B------:R-:W-:-:S03]  /*19110*/  FMNMX.FTZ R5, R74, R5, !PT ;  /* 0x000000054a057209 */ /* 0x000fc60007810000 */
[----:B------:R-:W2:Y:S01]  /*19120*/  MUFU.TANH R24, R24 ;  /* 0x0000001800187308 */ /* 0x000ea20000002400 */
[----:B------:R-:W-:Y:S01]  /*19130*/  FFMA.FTZ R211, R76, R3, -R9 ;  /* 0x000000034cd37223 */ /* 0x000fe20000010809 */
[----:B------:R-:W-:Y:S01]  /*19140*/  ISETP.GT.AND P2, PT, R11, 0x38, PT ;  /* 0x000000380b00780c */ /* 0x000fe20003f44270 */
[----:B------:R-:W-:Y:S01]  /*19150*/  FMUL.FTZ R29, R29, UR8 ;  /* 0x000000081d1d7c20 */ /* 0x000fe20008410000 */
[----:B---3--:R-:W-:Y:S02]  /*19160*/  FSEL R76, R33, -INF , P3 ;  /* 0xff800000214c7808 */ /* 0x008fe40001800000 */
[----:B------:R-:W-:Y:S02]  /*19170*/  FMNMX.FTZ R5, R32, R5, !PT ;  /* 0x0000000520057209 */ /* 0x000fe40007810000 */
[----:B------:R-:W3:Y:S01]  /*19180*/  MUFU.TANH R25, R25 ;  /* 0x0000001900197308 */ /* 0x000ee20000002400 */
[----:B------:R-:W-:Y:S02]  /*19190*/  ISETP.GT.AND P3, PT, R11, 0x39, PT ;  /* 0x000000390b00780c */ /* 0x000fe40003f64270 */
[----:B-1----:R-:W-:-:S02]  /*191a0*/  FSEL R36, R36, -INF , P2 ;  /* 0xff80000024247808 */ /* 0x002fc40001000000 */
[----:B------:R-:W-:-:S03]  /*191b0*/  FMNMX.FTZ R5, R76, R5, !PT ;  /* 0x000000054c057209 */ /* 0x000fc60007810000 */
[----:B------:R-:W1:Y:S01]  /*191c0*/  MUFU.TANH R28, R28 ;  /* 0x0000001c001c7308 */ /* 0x000e620000002400 */
[----:B------:R-:W-:Y:S01]  /*191d0*/  FFMA.FTZ R7, R14, R3, -R9 ;  /* 0x000000030e077223 */ /* 0x000fe20000010809 */
[----:B------:R-:W-:Y:S02]  /*191e0*/  ISETP.GT.AND P2, PT, R11, 0x40, PT ;  /* 0x000000400b00780c */ /* 0x000fe40003f44270 */
[----:B0-----:R-:W-:Y:S02]  /*191f0*/  FSEL R14, R37, -INF , P3 ;  /* 0xff800000250e7808 */ /* 0x001fe40001800000 */
[----:B------:R-:W-:Y:S02]  /*19200*/  FMNMX.FTZ R5, R36, R5, !PT ;  /* 0x0000000524057209 */ /* 0x000fe40007810000 */
[----:B------:R-:W0:Y:S01]  /*19210*/  MUFU.TANH R29, R29 ;  /* 0x0000001d001d7308 */ /* 0x000e220000002400 */
[----:B------:R-:W-:Y:S02]  /*19220*/  ISETP.GT.AND P3, PT, R11, 0x41, PT ;  /* 0x000000410b00780c */ /* 0x000fe40003f64270 */
[----:B--2---:R-:W-:-:S02]  /*19230*/  FSEL R24, R24, -INF , P2 ;  /* 0xff80000018187808 */ /* 0x004fc40001000000 */
[----:B------:R-:W-:Y:S01]  /*19240*/  FMNMX.FTZ R5, R14, R5, !PT ;  /* 0x000000050e057209 */ /* 0x000fe20007810000 */
[----:B------:R-:W-:Y:S01]  /*19250*/  FFMA.FTZ R15, R12, R3, -R9 ;  /* 0x000000030c0f7223 */ /* 0x000fe20000010809 */
[----:B------:R-:W-:Y:S02]  /*19260*/  ISETP.GT.AND P2, PT, R11, 0x48, PT ;  /* 0x000000480b00780c */ /* 0x000fe40003f44270 */
[----:B---3--:R-:W-:Y:S02]  /*19270*/  FSEL R12, R25, -INF , P3 ;  /* 0xff800000190c7808 */ /* 0x008fe40001800000 */
[----:B------:R-:W-:Y:S02]  /*19280*/  FMNMX.FTZ R5, R24, R5, !PT ;  /* 0x0000000518057209 */ /* 0x000fe40007810000 */
[----:B------:R-:W-:Y:S02]  /*19290*/  ISETP.GT.AND P3, PT, R11, 0x49, PT ;  /* 0x000000490b00780c */ /* 0x000fe40003f64270 */
[----:B-1----:R-:W-:-:S02]  /*192a0*/  FSEL R28, R28, -INF , P2 ;  /* 0xff8000001c1c7808 */ /* 0x002fc40001000000 */
[----:B------:R-:W-:Y:S01]  /*192b0*/  FMNMX.FTZ R5, R12, R5, !PT ;  /* 0x000000050c057209 */ /* 0x000fe20007810000 */
[----:B------:R1:W-:Y:S03]  /*192c0*/  MUFU.EX2 R78, R7 ;  /* 0x00000007004e7308 */ /* 0x0003e60000000800 */
[----:B------:R-:W-:Y:S01]  /*192d0*/  FMNMX.FTZ R5, R28, R5, !PT ;  /* 0x000000051c057209 */ /* 0x000fe20007810000 */
[----:B-1----:R-:W-:Y:S01]  /*192e0*/  FFMA.FTZ R7, R10, R3, -R9 ;  /* 0x000000030a077223 */ /* 0x002fe20000010809 */
[----:B0-----:R-:W-:-:S04]  /*192f0*/  FSEL R10, R29, -INF , P3 ;  /* 0xff8000001d0a7808 */ /* 0x001fc80001800000 */
[----:B------:R-:W-:Y:S01]  /*19300*/  FMNMX.FTZ R5, R10, R5, !PT ;  /* 0x000000050a057209 */ /* 0x000fe20007810000 */
[----:B------:R-:W-:-:S04]  /*19310*/  FFMA.FTZ R11, R8, R3, -R9 ;  /* 0x00000003080b7223 */ /* 0x000fc80000010809 */
[----:B------:R-:W0:Y:S02]  /*19320*/  SHFL.BFLY PT, R8, R5, 0x2, 0x1f ;  /* 0x0c401f0005087f89 */ /* 0x000e2400000e0000 */
[----:B0-----:R-:W-:-:S05]  /*19330*/  FMNMX.FTZ R8, R5, R8, !PT ;  /* 0x0000000805087209 */ /* 0x001fca0007810000 */
[----:B------:R-:W0:Y:S01]  /*19340*/  SHFL.BFLY PT, R5, R8, 0x1, 0x1f ;  /* 0x0c201f0008057f89 */ /* 0x000e2200000e0000 */
[----:B------:R-:W-:Y:S01]  /*19350*/  FFMA.FTZ R2, R59, R3, -R9 ;  /* 0x000000033b027223 */ /* 0x000fe20000010809 */
[----:B------:R1:W-:Y:S08]  /*19360*/  MUFU.EX2 R80, R7 ;  /* 0x0000000700507308 */ /* 0x0003f00000000800 */
[----:B------:R-:W-:Y:S01]  /*19370*/  MUFU.EX2 R209, R209 ;  /* 0x000000d100d17308 */ /* 0x000fe20000000800 */
[----:B0-----:R-:W-:-:S07]  /*19380*/  FMNMX.FTZ R5, R8, R5, !PT ;  /* 0x0000000508057209 */ /* 0x001fce0007810000 */
[----:B------:R-:W0:Y:S01]  /*19390*/  MUFU.EX2 R2, R2 ;  /* 0x0000000200027308 */ /* 0x000e220000000800 */
[C---:B------:R-:W-:Y:S01]  /*193a0*/  FSETP.NEU.FTZ.AND P2, PT, R5.reuse, -INF , PT ;  /* 0xff8000000500780b */ /* 0x040fe20003f5d000 */
[----:B-1----:R-:W-:-:S05]  /*193b0*/  FMUL.FTZ R7, R5, R3 ;  /* 0x0000000305077220 */ /* 0x002fca0000410000 */
[----:B------:R-:W-:Y:S01]  /*193c0*/  FSEL R7, R7, RZ, P2 ;  /* 0x000000ff07077208 */ /* 0x000fe20001000000 */
[----:B------:R-:W1:Y:S04]  /*193d0*/  MUFU.EX2 R211, R211 ;  /* 0x000000d300d37308 */ /* 0x000e680000000800 */
[-CC-:B------:R-:W-:Y:S01]  /*193e0*/  FFMA.FTZ R62, R62, R3.reuse, -R7.reuse ;  /* 0x000000033e3e7223 */ /* 0x180fe20000010807 */
[-CC-:B------:R-:W-:Y:S01]  /*193f0*/  FFMA.FTZ R13, R13, R3.reuse, -R7.reuse ;  /* 0x000000030d0d7223 */ /* 0x180fe20000010807 */
[-CC-:B------:R-:W-:Y:S01]  /*19400*/  FFMA.FTZ R64, R64, R3.reuse, -R7.reuse ;  /* 0x0000000340407223 */ /* 0x180fe20000010807 */
[-C--:B------:R-:W-:Y:S01]  /*19410*/  FFMA.FTZ R6, R6, R3.reuse, -R7 ;  /* 0x0000000306067223 */ /* 0x080fe20000010807 */
[----:B------:R-:W2:Y:S01]  /*19420*/  MUFU.EX2 R205, R15 ;  /* 0x0000000f00cd7308 */ /* 0x000ea20000000800 */
[-CC-:B------:R-:W-:Y:S01]  /*19430*/  FFMA.FTZ R20, R20, R3.reuse, -R9.reuse ;  /* 0x0000000314147223 */ /* 0x180fe20000010809 */
[-CC-:B------:R-:W-:Y:S01]  /*19440*/  FFMA.FTZ R26, R26, R3.reuse, -R9.reuse ;  /* 0x000000031a1a7223 */ /* 0x180fe20000010809 */
[-CC-:B------:R-:W-:Y:S01]  /*19450*/  FFMA.FTZ R34, R34, R3.reuse, -R9.reuse ;  /* 0x0000000322227223 */ /* 0x180fe20000010809 */
[-CC-:B------:R-:W-:Y:S01]  /*19460*/  FFMA.FTZ R38, R38, R3.reuse, -R9.reuse ;  /* 0x0000000326267223 */ /* 0x180fe20000010809 */
[-CC-:B------:R-:W-:Y:S01]  /*19470*/  FFMA.FTZ R42, R42, R3.reuse, -R9.reuse ;  /* 0x000000032a2a7223 */ /* 0x180fe20000010809 */
[----:B------:R-:W-:-:S02]  /*19480*/  FFMA.FTZ R30, R30, R3, -R9 ;  /* 0x000000031e1e7223 */ /* 0x000fc40000010809 */
[----:B------:R-:W-:Y:S01]  /*19490*/  MUFU.EX2 R62, R62 ;  /* 0x0000003e003e7308 */ /* 0x000fe20000000800 */
[-CC-:B------:R-:W-:Y:S01]  /*194a0*/  FFMA.FTZ R46, R46, R3.reuse, -R9.reuse ;  /* 0x000000032e2e7223 */ /* 0x180fe20000010809 */
[-CC-:B------:R-:W-:Y:S01]  /*194b0*/  FFMA.FTZ R50, R50, R3.reuse, -R9.reuse ;  /* 0x0000000332327223 */ /* 0x180fe20000010809 */
[-CC-:B------:R-:W-:Y:S01]  /*194c0*/  FFMA.FTZ R54, R54, R3.reuse, -R9.reuse ;  /* 0x0000000336367223 */ /* 0x180fe20000010809 */
[-CC-:B------:R-:W-:Y:S01]  /*194d0*/  FFMA.FTZ R48, R48, R3.reuse, -R9.reuse ;  /* 0x0000000330307223 */ /* 0x180fe20000010809 */
[-CC-:B------:R-:W-:Y:S01]  /*194e0*/  FFMA.FTZ R56, R56, R3.reuse, -R9.reuse ;  /* 0x0000000338387223 */ /* 0x180fe20000010809 */
[-CC-:B------:R-:W-:Y:S02]  /*194f0*/  FFMA.FTZ R58, R58, R3.reuse, -R9.reuse ;  /* 0x000000033a3a7223 */ /* 0x180fe40000010809 */
[----:B------:R-:W3:Y:S01]  /*19500*/  MUFU.EX2 R13, R13 ;  /* 0x0000000d000d7308 */ /* 0x000ee20000000800 */
[-C--:B------:R-:W-:Y:S01]  /*19510*/  FFMA.FTZ R60, R60, R3.reuse, -R9 ;  /* 0x000000033c3c7223 */ /* 0x080fe20000010809 */
[----:B------:R-:W-:-:S06]  /*19520*/  FFMA.FTZ R66, R66, R3, -R7 ;  /* 0x0000000342427223 */ /* 0x000fcc0000010807 */
[----:B------:R0:W-:Y:S01]  /*19530*/  MUFU.EX2 R9, R6 ;  /* 0x0000000600097308 */ /* 0x0001e20000000800 */
[----:B------:R-:W-:-:S07]  /*19540*/  IMAD.IADD R8, R227, 0x1, -R224 ;  /* 0x00000001e3087824 */ /* 0x000fce00078e0ae0 */
[----:B------:R-:W4:Y:S01]  /*19550*/  MUFU.EX2 R64, R64 ;  /* 0x0000004000407308 */ /* 0x000f220000000800 */
[----:B0-----:R-:W-:-:S04]  /*19560*/  FADD.FTZ R6, R209, R2 ;  /* 0x00000002d1067221 */ /* 0x001fc80000010000 */
[----:B-1----:R-:W-:-:S03]  /*19570*/  FADD.FTZ R27, R211, R6 ;  /* 0x00000006d31b7221 */ /* 0x002fc60000010000 */
[----:B------:R-:W0:Y:S01]  /*19580*/  MUFU.EX2 R207, R11 ;  /* 0x0000000b00cf7308 */ /* 0x000e220000000800 */
[-C--:B------:R-:W-:Y:S01]  /*19590*/  FFMA.FTZ R68, R68, R3.reuse, -R7 ;  /* 0x0000000344447223 */ /* 0x080fe20000010807 */
[----:B------:R-:W-:Y:S01]  /*195a0*/  FADD.FTZ R6, R78, R27 ;  /* 0x0000001b4e067221 */ /* 0x000fe20000010000 */
[----:B------:R-:W-:Y:S01]  /*195b0*/  FFMA.FTZ R52, R52, R3, -R7 ;  /* 0x0000000334347223 */ /* 0x000fe20000010807 */
[----:B------:R-:W-:-:S04]  /*195c0*/  IMAD R8, R225, 0x80, R8 ;  /* 0x00000080e1087824 */ /* 0x000fc800078e0208 */
[----:B------:R-:W1:Y:S01]  /*195d0*/  MUFU.EX2 R20, R20 ;  /* 0x0000001400147308 */ /* 0x000e620000000800 */
[----:B--2---:R-:W-:Y:S01]  /*195e0*/  FADD.FTZ R29, R205, R6 ;  /* 0x00000006cd1d7221 */ /* 0x004fe20000010000 */
[----:B---3--:R-:W-:-:S06]  /*195f0*/  FADD.FTZ R27, R62, R13 ;  /* 0x0000000d3e1b7221 */ /* 0x008fcc0000010000 */
[----:B------:R-:W2:Y:S01]  /*19600*/  MUFU.EX2 R66, R66 ;  /* 0x0000004200427308 */ /* 0x000ea20000000800 */
[----:B------:R-:W-:-:S04]  /*19610*/  IMAD.HI R223, R8, 0x66666667, RZ ;  /* 0x6666666708df7827 */ /* 0x000fc800078e02ff */
[-C--:B------:R-:W-:Y:S01]  /*19620*/  FFMA.FTZ R70, R70, R3.reuse, -R7 ;  /* 0x0000000346467223 */ /* 0x080fe20000010807 */
[----:B------:R-:W-:Y:S02]  /*19630*/  FADD.FTZ R8, R80, R29 ;  /* 0x0000001d50087221 */ /* 0x000fe40000010000 */
[----:B------:R-:W3:Y:S01]  /*19640*/  MUFU.EX2 R26, R26 ;  /* 0x0000001a001a7308 */ /* 0x000ee20000000800 */
[----:B----4-:R-:W-:Y:S01]  /*19650*/  FADD.FTZ R6, R64, R27 ;  /* 0x0000001b40067221 */ /* 0x010fe20000010000 */
[----:B------:R-:W-:-:S06]  /*19660*/  FFMA.FTZ R40, R40, R3, -R7 ;  /* 0x0000000328287223 */ /* 0x000fcc0000010807 */
[----:B------:R-:W4:Y:S01]  /*19670*/  MUFU.EX2 R11, R68 ;  /* 0x00000044000b7308 */ /* 0x000f220000000800 */
[----:B0-----:R-:W-:Y:S01]  /*19680*/  FADD.FTZ R31, R207, R8 ;  /* 0x00000008cf1f7221 */ /* 0x001fe20000010000 */
[----:B------:R-:W-:-:S06]  /*19690*/  FADD.FTZ R29, R9, R6 ;  /* 0x00000006091d7221 */ /* 0x000fcc0000010000 */
[----:B------:R-:W0:Y:S08]  /*196a0*/  MUFU.EX2 R201, R34 ;  /* 0x0000002200c97308 */ /* 0x000e300000000800 */
[----:B------:R-:W0:Y:S01]  /*196b0*/  MUFU.EX2 R52, R52 ;  /* 0x0000003400347308 */ /* 0x000e220000000800 */
[----:B------:R-:W-:Y:S01]  /*196c0*/  FFMA.FTZ R72, R72, R3, -R7 ;  /* 0x0000000348487223 */ /* 0x000fe20000010807 */
[----:B-1----:R-:W-:-:S06]  /*196d0*/  FADD.FTZ R31, R20, R31 ;  /* 0x0000001f141f7221 */ /* 0x002fcc0000010000 */
[----:B------:R-:W1:Y:S01]  /*196e0*/  MUFU.EX2 R38, R38 ;  /* 0x0000002600267308 */ /* 0x000e620000000800 */
[----:B--2---:R-:W-:Y:S01]  /*196f0*/  FADD.FTZ R6, R66, R29 ;  /* 0x0000001d42067221 */ /* 0x004fe20000010000 */
[----:B------:R-:W-:-:S06]  /*19700*/  FFMA.FTZ R44, R44, R3, -R7 ;  /* 0x000000032c2c7223 */ /* 0x000fcc0000010807 */
[----:B------:R-:W2:Y:S01]  /*19710*/  MUFU.EX2 R15, R70 ;  /* 0x00000046000f7308 */ /* 0x000ea20000000800 */
[----:B---3--:R-:W-:Y:S01]  /*19720*/  FADD.FTZ R8, R26, R31 ;  /* 0x0000001f1a087221 */ /* 0x008fe20000010000 */
[----:B----4-:R-:W-:-:S06]  /*19730*/  FADD.FTZ R29, R11, R6 ;  /* 0x000000060b1d7221 */ /* 0x010fcc0000010000 */
[----:B------:R-:W3:Y:S08]  /*19740*/  MUFU.EX2 R203, R42 ;  /* 0x0000002a00cb7308 */ /* 0x000ef00000000800 */
[----:B------:R-:W4:Y:S01]  /*19750*/  MUFU.EX2 R40, R40 ;  /* 0x0000002800287308 */ /* 0x000f220000000800 */
[----:B------:R-:W-:Y:S01]  /*19760*/  FFMA.FTZ R74, R74, R3, -R7 ;  /* 0x000000034a4a7223 */ /* 0x000fe20000010807 */
[----:B0-----:R-:W-:-:S06]  /*19770*/  FADD.FTZ R31, R201, R8 ;  /* 0x00000008c91f7221 */ /* 0x001fcc0000010000 */
[----:B------:R-:W0:Y:S01]  /*19780*/  MUFU.EX2 R30, R30 ;  /* 0x0000001e001e7308 */ /* 0x000e220000000800 */
[----:B------:R-:W-:Y:S01]  /*19790*/  FADD.FTZ R6, R52, R29 ;  /* 0x0000001d34067221 */ /* 0x000fe20000010000 */
[----:B------:R-:W-:-:S06]  /*197a0*/  FFMA.FTZ R32, R32, R3, -R7 ;  /* 0x0000000320207223 */ /* 0x000fcc0000010807 */
[----:B------:R-:W0:Y:S01]  /*197b0*/  MUFU.EX2 R21, R72 ;  /* 0x0000004800157308 */ /* 0x000e220000000800 */
[----:B-1----:R-:W-:Y:S01]  /*197c0*/  FADD.FTZ R0, R38, R31 ;  /* 0x0000001f26007221 */ /* 0x002fe20000010000 */
[----:B--2---:R-:W-:-:S06]  /*197d0*/  FADD.FTZ R31, R15, R6 ;  /* 0x000000060f1f7221 */ /* 0x004fcc0000010000 */
[----:B------:R-:W1:Y:S08]  /*197e0*/  MUFU.EX2 R197, R46 ;  /* 0x0000002e00c57308 */ /* 0x000e700000000800 */
[----:B------:R-:W2:Y:S01]  /*197f0*/  MUFU.EX2 R44, R44 ;  /* 0x0000002c002c7308 */ /* 0x000ea20000000800 */
[----:B------:R-:W-:Y:S01]  /*19800*/  FFMA.FTZ R76, R76, R3, -R7 ;  /* 0x000000034c4c7223 */ /* 0x000fe20000010807 */
[----:B---3--:R-:W-:-:S06]  /*19810*/  FADD.FTZ R33, R203, R0 ;  /* 0x00000000cb217221 */ /* 0x008fcc0000010000 */
[----:B------:R-:W3:Y:S01]  /*19820*/  MUFU.EX2 R50, R50 ;  /* 0x0000003200327308 */ /* 0x000ee20000000800 */
[----:B----4-:R-:W-:Y:S01]  /*19830*/  FADD.FTZ R0, R40, R31 ;  /* 0x0000001f28007221 */ /* 0x010fe20000010000 */
[----:B------:R-:W-:-:S06]  /*19840*/  FFMA.FTZ R36, R36, R3, -R7 ;  /* 0x0000000324247223 */ /* 0x000fcc0000010807 */
[----:B------:R-:W4:Y:S01]  /*19850*/  MUFU.EX2 R25, R74 ;  /* 0x0000004a00197308 */ /* 0x000f220000000800 */
[----:B0-----:R-:W-:Y:S01]  /*19860*/  FADD.FTZ R6, R30, R33 ;  /* 0x000000211e067221 */ /* 0x001fe20000010000 */
[----:B------:R-:W-:-:S06]  /*19870*/  FADD.FTZ R31, R21, R0 ;  /* 0x00000000151f7221 */ /* 0x000fcc0000010000 */
[----:B------:R-:W0:Y:S01]  /*19880*/  MUFU.EX2 R199, R54 ;  /* 0x0000003600c77308 */ /* 0x000e220000000800 */
[----:B------:R-:W-:-:S07]  /*19890*/  FFMA.FTZ R14, R14, R3, -R7 ;  /* 0x000000030e0e7223 */ /* 0x000fce0000010807 */
[----:B------:R-:W0:Y:S01]  /*198a0*/  MUFU.EX2 R32, R32 ;  /* 0x0000002000207308 */ /* 0x000e220000000800 */
[-CC-:B------:R-:W-:Y:S01]  /*198b0*/  FFMA.FTZ R24, R24, R3.reuse, -R7.reuse ;  /* 0x0000000318187223 */ /* 0x180fe20000010807 */
[-CC-:B------:R-:W-:Y:S01]  /*198c0*/  FFMA.FTZ R12, R12, R3.reuse, -R7.reuse ;  /* 0x000000030c0c7223 */ /* 0x180fe20000010807 */
[-CC-:B------:R-:W-:Y:S01]  /*198d0*/  FFMA.FTZ R28, R28, R3.reuse, -R7.reuse ;  /* 0x000000031c1c7223 */ /* 0x180fe20000010807 */
[----:B------:R-:W-:-:S04]  /*198e0*/  FFMA.FTZ R10, R10, R3, -R7 ;  /* 0x000000030a0a7223 */ /* 0x000fc80000010807 */
[----:B------:R-:W0:Y:S01]  /*198f0*/  MUFU.EX2 R48, R48 ;  /* 0x0000003000307308 */ /* 0x000e220000000800 */
[----:B-1----:R-:W-:Y:S01]  /*19900*/  FADD.FTZ R7, R197, R6 ;  /* 0x00000006c5077221 */ /* 0x002fe20000010000 */
[----:B--2---:R-:W-:-:S06]  /*19910*/  FADD.FTZ R0, R44, R31 ;  /* 0x0000001f2c007221 */ /* 0x004fcc0000010000 */
[----:B------:R-:W1:Y:S01]  /*19920*/  MUFU.EX2 R27, R76 ;  /* 0x0000004c001b7308 */ /* 0x000e620000000800 */
[----:B------:R-:W-:Y:S01]  /*19930*/  F2FP.BF16.F32.PACK_AB R209, R2, R209 ;  /* 0x000000d102d1723e */ /* 0x000fe200000010ff */
[----:B---3--:R-:W-:-:S06]  /*19940*/  FADD.FTZ R2, R50, R7 ;  /* 0x0000000732027221 */ /* 0x008fcc0000010000 */
[----:B------:R-:W2:Y:S01]  /*19950*/  MUFU.EX2 R193, R56 ;  /* 0x0000003800c17308 */ /* 0x000ea20000000800 */
[----:B----4-:R-:W-:-:S07]  /*19960*/  FADD.FTZ R31, R25, R0 ;  /* 0x00000000191f7221 */ /* 0x010fce0000010000 */
[----:B------:R-:W3:Y:S01]  /*19970*/  MUFU.EX2 R36, R36 ;  /* 0x0000002400247308 */ /* 0x000ee20000000800 */
[----:B0-----:R-:W-:Y:S01]  /*19980*/  FADD.FTZ R33, R199, R2 ;  /* 0x00000002c7217221 */ /* 0x001fe20000010000 */
[----:B------:R-:W-:-:S06]  /*19990*/  FADD.FTZ R0, R32, R31 ;  /* 0x0000001f20007221 */ /* 0x000fcc0000010000 */
[----:B------:R-:W0:Y:S01]  /*199a0*/  MUFU.EX2 R58, R58 ;  /* 0x0000003a003a7308 */ /* 0x000e220000000800 */
[----:B------:R-:W-:-:S07]  /*199b0*/  SHF.R.U32.HI R34, RZ, 0x1f, R223 ;  /* 0x0000001fff227819 */ /* 0x000fce00000116df */
[----:B------:R0:W4:Y:S01]  /*199c0*/  MUFU.EX2 R29, R14 ;  /* 0x0000000e001d7308 */ /* 0x0001220000000800 */
[----:B------:R-:W-:Y:S01]  /*199d0*/  FADD.FTZ R2, R48, R33 ;  /* 0x0000002130027221 */ /* 0x000fe20000010000 */
[----:B-1----:R-:W-:-:S06]  /*199e0*/  FADD.FTZ R31, R27, R0 ;  /* 0x000000001b1f7221 */ /* 0x002fcc0000010000 */
[----:B------:R-:W1:Y:S01]  /*199f0*/  MUFU.EX2 R24, R24 ;  /* 0x0000001800187308 */ /* 0x000e620000000800 */
[----:B------:R-:W-:Y:S01]  /*19a00*/  LEA.HI.SX32 R223, R223, R34, 0x1b ;  /* 0x00000022dfdf7211 */ /* 0x000fe200078fdaff */
[----:B--2---:R-:W-:Y:S01]  /*19a10*/  FADD.FTZ R33, R193, R2 ;  /* 0x00000002c1217221 */ /* 0x004fe20000010000 */
[----:B---3--:R-:W-:-:S05]  /*19a20*/  FADD.FTZ R0, R36, R31 ;  /* 0x0000001f24007221 */ /* 0x008fca0000010000 */
[----:B------:R-:W2:Y:S01]  /*19a30*/  MUFU.EX2 R7, R12 ;  /* 0x0000000c00077308 */ /* 0x000ea20000000800 */
[----:B------:R-:W-:Y:S01]  /*19a40*/  VIADD R8, R177, 0xfffffffe ;  /* 0xfffffffeb1087836 */ /* 0x000fe20000000000 */
[----:B------:R-:W-:Y:S01]  /*19a50*/  VIMNMX R223, RZ, R223, !PT ;  /* 0x000000dfffdf7248 */ /* 0x000fe20007fe0100 */
[----:B0-----:R-:W-:-:S05]  /*19a60*/  FADD.FTZ R14, R58, R33 ;  /* 0x000000213a0e7221 */ /* 0x001fca0000010000 */
[----:B------:R-:W0:Y:S01]  /*19a70*/  MUFU.EX2 R28, R28 ;  /* 0x0000001c001c7308 */ /* 0x000e220000000800 */
[----:B----4-:R-:W-:Y:S01]  /*19a80*/  FADD.FTZ R33, R29, R0 ;  /* 0x000000001d217221 */ /* 0x010fe20000010000 */
[----:B------:R-:W-:-:S06]  /*19a90*/  ISETP.GE.AND P2, PT, R8, R223, PT ;  /* 0x000000df0800720c */ /* 0x000fcc0003f46270 */
[----:B------:R-:W3:Y:S01]  /*19aa0*/  MUFU.EX2 R195, R60 ;  /* 0x0000003c00c37308 */ /* 0x000ee20000000800 */
[----:B-1----:R-:W-:-:S07]  /*19ab0*/  FADD.FTZ R0, R24, R33 ;  /* 0x0000002118007221 */ /* 0x002fce0000010000 */
[----:B------:R-:W1:Y:S01]  /*19ac0*/  MUFU.EX2 R31, R10 ;  /* 0x0000000a001f7308 */ /* 0x000e620000000800 */
[----:B------:R-:W-:Y:S01]  /*19ad0*/  F2FP.BF16.F32.PACK_AB R210, R9, R64 ;  /* 0x0000004009d2723e */ /* 0x000fe200000010ff */
[----:B--2---:R-:W-:Y:S01]  /*19ae0*/  FADD.FTZ R9, R7, R0 ;  /* 0x0000000007097221 */ /* 0x004fe20000010000 */
[----:B------:R-:W-:Y:S03]  /*19af0*/  BSSY B0, `(.L_x_2517) ;  /* 0x0000612000007945 */ /* 0x000fe60003800000 */
[----:B0-----:R-:W-:Y:S01]  /*19b00*/  FADD.FTZ R0, R28, R9 ;  /* 0x000000091c007221 */ /* 0x001fe20000010000 */
[----:B------:R-:W-:Y:S01]  /*19b10*/  F2FP.BF16.F32.PACK_AB R206, R15, R52 ;  /* 0x000000340fce723e */ /* 0x000fe200000010ff */
[----:B---3--:R-:W-:Y:S01]  /*19b20*/  FADD.FTZ R14, R195, R14 ;  /* 0x0000000ec30e7221 */ /* 0x008fe20000010000 */
[----:B------:R-:W-:Y:S01]  /*19b30*/  F2FP.BF16.F32.PACK_AB R211, R78, R211 ;  /* 0x000000d34ed3723e */ /* 0x000fe200000010ff */
[----:B------:R-:W-:Y:S01]  /*19b40*/  IMAD.MOV.U32 R2, RZ, RZ, 0x3f800000 ;  /* 0x3f800000ff027424 */ /* 0x000fe200078e00ff */
[----:B------:R-:W-:Y:S01]  /*19b50*/  F2FP.BF16.F32.PACK_AB R205, R80, R205 ;  /* 0x000000cd50cd723e */ /* 0x000fe200000010ff */
[--C-:B------:R-:W-:Y:S01]  /*19b60*/  IMAD.MOV.U32 R150, RZ, RZ, R151.reuse ;  /* 0x000000ffff967224 */ /* 0x100fe200078e0097 */
[----:B------:R-:W-:Y:S01]  /*19b70*/  F2FP.BF16.F32.PACK_AB R201, R201, R26 ;  /* 0x0000001ac9c9723e */ /* 0x000fe200000010ff */
[--C-:B------:R-:W-:Y:S01]  /*19b80*/  IMAD.MOV.U32 R149, RZ, RZ, R151.reuse ;  /* 0x000000ffff957224 */ /* 0x100fe200078e0097 */
[----:B------:R-:W-:Y:S01]  /*19b90*/  F2FP.BF16.F32.PACK_AB R203, R203, R38 ;  /* 0x00000026cbcb723e */ /* 0x000fe200000010ff */
[----:B-1----:R-:W-:Y:S01]  /*19ba0*/  FADD.FTZ R15, R31, R0 ;  /* 0x000000001f0f7221 */ /* 0x002fe20000010000 */
[----:B------:R-:W-:Y:S01]  /*19bb0*/  F2FP.BF16.F32.PACK_AB R197, R197, R30 ;  /* 0x0000001ec5c5723e */ /* 0x000fe200000010ff */
[----:B------:R-:W-:Y:S01]  /*19bc0*/  IMAD.MOV.U32 R0, RZ, RZ, 0x3f800000 ;  /* 0x3f800000ff007424 */ /* 0x000fe200078e00ff */
[----:B------:R-:W-:Y:S01]  /*19bd0*/  F2FP.BF16.F32.PACK_AB R199, R199, R50 ;  /* 0x00000032c7c7723e */ /* 0x000fe200000010ff */
[--C-:B------:R-:W-:Y:S01]  /*19be0*/  IMAD.MOV.U32 R148, RZ, RZ, R151.reuse ;  /* 0x000000ffff947224 */ /* 0x100fe200078e0097 */
        /* <DEDUP_REMOVED lines=134> */
[----:B------:R-:W-:Y:S01]  /*1a450*/  IMAD.MOV.U32 R24, RZ, RZ, R151 ;  /* 0x000000ffff187224 */ /* 0x000fe200078e0097 */
[----:B------:R-:W-:Y:S06]  /*1a460*/  @!P2 BRA `(.L_x_2518) ;  /* 0x0000005400e8a947 */ /* 0x000fec0003800000 */
[----:B------:R-:W-:Y:S01]  /*1a470*/  BSSY B1, `(.L_x_2518) ;  /* 0x0000579000017945 */ /* 0x000fe20003800000 */
[----:B------:R-:W-:Y:S01]  /*1a480*/  IMAD.MOV.U32 R6, RZ, RZ, R4 ;  /* 0x000000ffff067224 */ /* 0x000fe200078e0004 */
[----:B------:R-:W-:Y:S01]  /*1a490*/  CS2R R150, SRZ ;  /* 0x0000000000967805 */ /* 0x000fe2000001ff00 */
[----:B------:R-:W-:Y:S01]  /*1a4a0*/  IMAD.MOV.U32 R7, RZ, RZ, R5 ;  /* 0x000000ffff077224 */ /* 0x000fe200078e0005 */
[----:B------:R-:W-:Y:S01]  /*1a4b0*/  CS2R R146, SRZ ;  /* 0x0000000000927805 */ /* 0x000fe2000001ff00 */
[----:B------:R-:W-:Y:S01]  /*1a4c0*/  IMAD.MOV.U32 R9, RZ, RZ, R219 ;  /* 0x000000ffff097224 */ /* 0x000fe200078e00db */
[----:B------:R-:W-:Y:S01]  /*1a4d0*/  CS2R R142, SRZ ;  /* 0x00000000008e7805 */ /* 0x000fe2000001ff00 */
[----:B------:R-:W-:Y:S01]  /*1a4e0*/  IMAD.MOV.U32 R10, RZ, RZ, R214 ;  /* 0x000000ffff0a7224 */ /* 0x000fe200078e00d6 */
[----:B------:R-:W-:Y:S01]  /*1a4f0*/  CS2R R138, SRZ ;  /* 0x00000000008a7805 */ /* 0x000fe2000001ff00 */
[----:B------:R-:W-:Y:S01]  /*1a500*/  IMAD.MOV.U32 R2, RZ, RZ, 0x3f800000 ;  /* 0x3f800000ff027424 */ /* 0x000fe200078e00ff */
        /* <DEDUP_REMOVED lines=60> */
.L_x_2529:
[----:B------:R-:W-:-:S05]  /*1a8d0*/  VIADD R3, R10, 0x1 ;  /* 0x000000010a037836 */ /* 0x000fca0000000000 */
[----:B------:R-:W-:-:S04]  /*1a8e0*/  ISETP.NE.AND P2, PT, R3, 0x2, PT ;  /* 0x000000020300780c */ /* 0x000fc80003f45270 */
[----:B------:R-:W-:Y:S02]  /*1a8f0*/  SEL R4, RZ, 0x1, P2 ;  /* 0x00000001ff047807 */ /* 0x000fe40001000000 */
[----:B------:R-:W-:Y:S02]  /*1a900*/  SEL R214, R3, RZ, P2 ;  /* 0x000000ff03d67207 */ /* 0x000fe40001000000 */
[----:B------:R-:W-:Y:S01]  /*1a910*/  LOP3.LUT R219, R9, R4, RZ, 0x3c, !PT ;  /* 0x0000000409db7212 */ /* 0x000fe200078e3cff */
[----:B------:R-:W-:Y:S06]  /*1a920*/  @!P0 BRA `(.L_x_2519) ;  /* 0x0000000000048947 */ /* 0x000fec0003800000 */
[----:B------:R-:W-:Y:S01]  /*1a930*/  BPT.TRAP 0x1 ;  /* 0x000000040000795c */ /* 0x000fe20000300000 */
.L_x_2519:
[----:B------:R-:W-:Y:S01]  /*1a940*/  IMAD R11, R214, 0x8, R16 ;  /* 0x00000008d60b7824 */ /* 0x000fe200078e0210 */
[----:B------:R-:W-:-:S04]  /*1a950*/  SHF.L.U32 R12, R219, 0x1f, RZ ;  /* 0x0000001fdb0c7819 */ /* 0x000fc800000006ff */
[----:B------:R0:W1:Y:S01]  /*1a960*/  SYNCS.PHASECHK.TRANS64.TRYWAIT P2, [R11+URZ+0x38830], R12 ;  /* 0x0388300c0b0075a7 */ /* 0x000062000804017f */
[----:B------:R-:W-:Y:S05]  /*1a970*/  @!P0 BRA `(.L_x_2520) ;  /* 0x0000000000048947 */ /* 0x000fea0003800000 */
[----:B------:R-:W-:Y:S01]  /*1a980*/  BPT.TRAP 0x1 ;  /* 0x000000040000795c */ /* 0x000fe20000300000 */
.L_x_2520:
[----:B------:R-:W-:Y:S01]  /*1a990*/  IMAD R4, R214, 0xa00, R222 ;  /* 0x00000a00d6047824 */ /* 0x000fe200078e02de */
[----:B------:R-:W-:Y:S01]  /*1a9a0*/  BSSY B2, `(.L_x_2521) ;  /* 0x0000006000027945 */ /* 0x000fe20003800000 */
[----:B------:R-:W-:Y:S02]  /*1a9b0*/  IMAD.MOV.U32 R5, RZ, RZ, 0x40000040 ;  /* 0x40000040ff057424 */ /* 0x000fe400078e00ff */
[----:B------:R-:W-:Y:S01]  /*1a9c0*/  VIADD R152, R4, 0x80 ;  /* 0x0000008004987836 */ /* 0x000fe20000000000 */
[----:B-1----:R-:W-:Y:S06]  /*1a9d0*/  @P2 BRA `(.L_x_2522) ;  /* 0x0000000000082947 */ /* 0x002fec0003800000 */
[----:B------:R-:W1:Y:S02]  /*1a9e0*/  SYNCS.PHASECHK.TRANS64.TRYWAIT P2, [R11+URZ+0x38830], R12 ;  /* 0x0388300c0b0075a7 */ /* 0x000e64000804017f */
[----:B-1----:R-:W-:Y:S05]  /*1a9f0*/  @!P2 BRA `(.L_x_2523) ;  /* 0x0000015c0014a947 */ /* 0x002fea0003800000 */
.L_x_2522:
[----:B------:R-:W-:Y:S05]  /*1aa00*/  BSYNC B2 ;  /* 0x0000000000027941 */ /* 0x000fea0003800000 */
.L_x_2521:
[----:B------:R-:W2:Y:S04]  /*1aa10*/  LDL.64 R154, [R1+0x40] ;  /* 0x00004000019a7983 */ /* 0x000ea80000100a00 */
[----:B------:R-:W3:Y:S01]  /*1aa20*/  LDL.64 R156, [R1+0x48] ;  /* 0x00004800019c7983 */ /* 0x000ee20000100a00 */
[----:B------:R-:W-:Y:S02]  /*1aa30*/  R2UR UR18, R4 ;  /* 0x00000000041272ca */ /* 0x000fe400000e0000 */
[----:B------:R-:W-:Y:S01]  /*1aa40*/  R2UR UR19, R5 ;  /* 0x00000000051372ca */ /* 0x000fe200000e0000 */
[----:B------:R-:W-:Y:S01]  /*1aa50*/  WARPGROUP.ARRIVE ;  /* 0x00000000000079c5 */ /* 0x000fe20000000000 */
[----:B------:R-:W-:Y:S01]  /*1aa60*/  IMAD.MOV.U32 R153, RZ, RZ, 0x40000040 ;  /* 0x40000040ff997424 */ /* 0x000fe200078e00ff */
[----:B------:R-:W-:-:S04]  /*1aa70*/  R2UR UR6, R152 ;  /* 0x00000000980672ca */ /* 0x000fc800000e0000 */
[----:B------:R-:W-:Y:S01]  /*1aa80*/  R2UR UR7, R153 ;  /* 0x00000000990772ca */ /* 0x000fe200000e0000 */
[----:B01----:R-:W-:Y:S02]  /*1aa90*/  VIADD R12, R4, 0x100 ;  /* 0x00000100040c7836 */ /* 0x003fe40000000000 */
[----:B------:R-:W-:-:S03]  /*1aaa0*/  IMAD.MOV.U32 R13, RZ, RZ, 0x40000040 ;  /* 0x40000040ff0d7424 */ /* 0x000fc600078e00ff */
[----:B------:R-:W-:Y:S02]  /*1aab0*/  R2UR UR10, R12 ;  /* 0x000000000c0a72ca */ /* 0x000fe400000e0000 */
[----:B------:R-:W-:Y:S01]  /*1aac0*/  R2UR UR11, R13 ;  /* 0x000000000d0b72ca */ /* 0x000fe200000e0000 */
[----:B------:R-:W-:Y:S02]  /*1aad0*/  VIADD R20, R4, 0x180 ;  /* 0x0000018004147836 */ /* 0x000fe40000000000 */
[----:B------:R-:W-:-:S03]  /*1aae0*/  IMAD.MOV.U32 R21, RZ, RZ, 0x40000040 ;  /* 0x40000040ff157424 */ /* 0x000fc600078e00ff */
[----:B------:R-:W-:Y:S02]  /*1aaf0*/  R2UR UR14, R20 ;  /* 0x00000000140e72ca */ /* 0x000fe400000e0000 */
[----:B------:R-:W-:Y:S02]  /*1ab00*/  R2UR UR15, R21 ;  /* 0x00000000150f72ca */ /* 0x000fe400000e0000 */
[----:B--2---:R-:W-:Y:S02]  /*1ab10*/  R2UR UR24, R154 ;  /* 0x000000009a1872ca */ /* 0x004fe400000e0000 */
[----:B------:R-:W-:Y:S02]  /*1ab20*/  R2UR UR25, R155 ;  /* 0x000000009b1972ca */ /* 0x000fe400000e0000 */
[----:B------:R-:W2:Y:S01]  /*1ab30*/  LDL.64 R154, [R1+0x38] ;  /* 0x00003800019a7983 */ /* 0x000ea20000100a00 */
[----:B---3--:R-:W-:Y:S02]  /*1ab40*/  R2UR UR20, R156 ;  /* 0x000000009c1472ca */ /* 0x008fe400000e0000 */
[----:B------:R-:W-:-:S11]  /*1ab50*/  R2UR UR21, R157 ;  /* 0x000000009d1572ca */ /* 0x000fd600000e0000 */
[----:B------:R-:W-:Y:S02]  /*1ab60*/  UMOV UR16, UR20 ;  /* 0x0000001400107c82 */ /* 0x000fe40008000000 */
        /* <DEDUP_REMOVED lines=14> */
[----:B------:R-:W-:Y:S01]  /*1ac50*/  VIADD R12, R4, 0x200 ;  /* 0x00000200040c7836 */ /* 0x000fe20000000000 */
[----:B------:R-:W-:Y:S02]  /*1ac60*/  WARPGROUP.DEPBAR.LE gsb0, 0x0 ;  /* 0x00008000000079c5 */ /* 0x000fe40000010000 */
[----:B------:R-:W-:-:S06]  /*1ac70*/  WARPGROUP.ARRIVE ;  /* 0x00000000000079c5 */ /* 0x000fcc0000000000 */
[----:B------:R-:W-:Y:S01]  /*1ac80*/  HGMMA.64x16x16.F32.BF16 R160, gdesc[UR12], RZ, !UPT, gsb0 ;  /* 0x002000000ca079f0 */ /* 0x000fe2000c0018ff */
[----:B------:R-:W-:Y:S01]  /*1ac90*/  IMAD.MOV.U32 R13, RZ, RZ, 0x40000040 ;  /* 0x40000040ff0d7424 */ /* 0x000fe200078e00ff */
[----:B------:R-:W-:Y:S01]  /*1aca0*/  R2UR UR18, R12 ;  /* 0x000000000c1272ca */ /* 0x000fe200000e0000 */
[----:B------:R-:W-:Y:S02]  /*1acb0*/  VIADD R152, R4, 0x82 ;  /* 0x0000008204987836 */ /* 0x000fe40000000000 */
[----:B------:R-:W-:Y:S01]  /*1acc0*/  IMAD.MOV.U32 R153, RZ, RZ, 0x40000040 ;  /* 0x40000040ff997424 */ /* 0x000fe200078e00ff */
[----:B------:R-:W-:Y:S02]  /*1acd0*/  R2UR UR19, R13 ;  /* 0x000000000d1372ca */ /* 0x000fe400000e0000 */
[----:B------:R-:W-:Y:S02]  /*1ace0*/  R2UR UR22, R152 ;  /* 0x00000000981672ca */ /* 0x000fe400000e0000 */
[----:B------:R-:W-:Y:S01]  /*1acf0*/  R2UR UR23, R153 ;  /* 0x00000000991772ca */ /* 0x000fe200000e0000 */
[----:B------:R-:W-:Y:S01]  /*1ad00*/  UMOV UR16, UR20 ;  /* 0x0000001400107c82 */ /* 0x000fe20008000000 */
[----:B------:R-:W-:Y:S01]  /*1ad10*/  UMOV UR17, UR21 ;  /* 0x0000001500117c82 */ /* 0x000fe20008000000 */
[----:B------:R-:W-:-:S02]  /*1ad20*/  WARPGROUP.DEPBAR.LE gsb0, 0x0 ;  /* 0x00008000000079c5 */ /* 0x000fc40000010000 */
[----:B------:R-:W-:Y:S01]  /*1ad30*/  VIADD R20, R4, 0x2 ;  /* 0x0000000204147836 */ /* 0x000fe20000000000 */
[----:B--2---:R-:W-:Y:S02]  /*1ad40*/  R2UR UR26, R154 ;  /* 0x000000009a1a72ca */ /* 0x004fe400000e0000 */
[----:B------:R-:W-:Y:S02]  /*1ad50*/  R2UR UR27, R155 ;  /* 0x000000009b1b72ca */ /* 0x000fe400000e0000 */
[----:B------:R-:W-:-:S06]  /*1ad60*/  WARPGROUP.ARRIVE ;  /* 0x00000000000079c5 */ /* 0x000fcc0000000000 */
[----:B------:R-:W-:Y:S01]  /*1ad70*/  HGMMA.64x16x16.F32.BF16 R152, gdesc[UR16], RZ, !UPT, gsb0 ;  /* 0x00200000109879f0 */ /* 0x000fe2000c0018ff */
[----:B------:R-:W-:Y:S01]  /*1ad80*/  IMAD.MOV.U32 R21, RZ, RZ, 0x40000040 ;  /* 0x40000040ff157424 */ /* 0x000fe200078e00ff */
[----:B------:R-:W-:-:S04]  /*1ad90*/  R2UR UR6, R20 ;  /* 0x00000000140672ca */ /* 0x000fc800000e0000 */
[----:B------:R-:W-:Y:S01]  /*1ada0*/  R2UR UR7, R21 ;  /* 0x00000000150772ca */ /* 0x000fe200000e0000 */
[----:B------:R-:W-:Y:S01]  /*1adb0*/  UMOV UR4, UR24 ;  /* 0x0000001800047c82 */ /* 0x000fe20008000000 */
[----:B------:R-:W-:Y:S01]  /*1adc0*/  UMOV UR5, UR25 ;  /* 0x0000001900057c82 */ /* 0x000fe20008000000 */
        /* <DEDUP_REMOVED lines=12> */
[----:B------:R-:W2:Y:S01]  /*1ae90*/  LDL.64 R20, [R1+0x30] ;  /* 0x0000300001147983 */ /* 0x000ea20000100a00 */
[----:B------:R-:W-:Y:S03]  /*1aea0*/  HGMMA.64x16x16.F32.BF16 R184, gdesc[UR4], R184, gsb0 ;  /* 0x0020000004b879f0 */ /* 0x000fe600080018b8 */
        /* <DEDUP_REMOVED lines=64> */
[----:B--2---:R-:W-:Y:S02]  /*1b2b0*/  R2UR UR24, R20 ;  /* 0x00000000141872ca */ /* 0x004fe400000e0000 */
[----:B------:R-:W-:Y:S02]  /*1b2c0*/  R2UR UR25, R21 ;  /* 0x00000000151972ca */ /* 0x000fe400000e0000 */
[----:B------:R-:W2:Y:S01]  /*1b2d0*/  LDL.64 R20, [R1+0x28] ;  /* 0x0000280001147983 */ /* 0x000ea20000100a00 */
[----:B------:R-:W-:-:S02]  /*1b2e0*/  WARPGROUP.DEPBAR.LE gsb0, 0x0 ;  /* 0x00008000000079c5 */ /* 0x000fc40000010000 */
        /* <DEDUP_REMOVED lines=143> */
[----:B--2---:R-:W-:Y:S02]  /*1bbe0*/  R2UR UR26, R20 ;  /* 0x00000000141a72ca */ /* 0x004fe400000e0000 */
[----:B------:R-:W-:Y:S02]  /*1bbf0*/  R2UR UR27, R21 ;  /* 0x00000000151b72ca */ /* 0x000fe400000e0000 */
[----:B------:R-:W2:Y:S01]  /*1bc00*/  LDL.64 R20, [R1+0x10] ;  /* 0x0000100001147983 */ /* 0x000ea20000100a00 */
[----:B------:R-:W-:Y:S02]  /*1bc10*/  VIADD R12, R4, 0x284 ;  /* 0x00000284040c7836 */ /* 0x000fe40000000000 */
[----:B------:R-:W-:-:S03]  /*1bc20*/  IMAD.MOV.U32 R13, RZ, RZ, 0x40000040 ;  /* 0x40000040ff0d7424 */ /* 0x000fc600078e00ff */
[----:B------:R-:W-:Y:S02]  /*1bc30*/  R2UR UR6, R12 ;  /* 0x000000000c0672ca */ /* 0x000fe400000e0000 */
[----:B------:R-:W-:Y:S01]  /*1bc40*/  R2UR UR7, R13 ;  /* 0x000000000d0772ca */ /* 0x000fe200000e0000 */
[----:B------:R-:W-:Y:S02]  /*1bc50*/  UMOV UR4, UR26 ;  /* 0x0000001a00047c82 */ /* 0x000fe40008000000 */
[----:B------:R-:W-:Y:S01]  /*1bc60*/  UMOV UR5, UR27 ;  /* 0x0000001b00057c82 */ /* 0x000fe20008000000 */
[----:B------:R-:W-:Y:S02]  /*1bc70*/  WARPGROUP.DEPBAR.LE gsb0, 0x0 ;  /* 0x00008000000079c5 */ /* 0x000fe40000010000 */
[----:B------:R-:W-:-:S07]  /*1bc80*/  WARPGROUP.ARRIVE ;  /* 0x00000000000079c5 */ /* 0x000fce0000000000 */
        /* <DEDUP_REMOVED lines=89> */
[----:B------:R-:W2:Y:S01]  /*1c220*/  LDL.64 R20, [R1] ;  /* 0x0000000001147983 */ /* 0x000ea20000100a00 */
[----:B------:R-:W-:Y:S02]  /*1c230*/  R2UR UR6, R12 ;  /* 0x000000000c0672ca */ /* 0x000fe400000e0000 */
[----:B------:R-:W-:-:S06]  /*1c240*/  R2UR UR7, R13 ;  /* 0x000000000d0772ca */ /* 0x000fcc00000e0000 */
        /* <DEDUP_REMOVED lines=44> */
[----:B------:R-:W-:Y:S02]  /*1c510*/  R2UR UR7, R13 ;  /* 0x000000000d0772ca */ /* 0x000fe400000e0000 */
[----:B--2---:R-:W-:Y:S02]  /*1c520*/  R2UR UR24, R20 ;  /* 0x00000000141872ca */ /* 0x004fe400000e0000 */
[----:B------:R-:W-:-:S11]  /*1c530*/  R2UR UR25, R21 ;  /* 0x00000000151972ca */ /* 0x000fd600000e0000 */
        /* <DEDUP_REMOVED lines=442> */
.L_x_2524:
[----:B------:R-:W-:Y:S01]  /*1e0e0*/  SHF.L.U32 R0, R9, 0x1f, RZ ;  /* 0x0000001f09007819 */ /* 0x000fe200000006ff */
[----:B------:R-:W-:-:S04]  /*1e0f0*/  IMAD R9, R10, 0x8, R16 ;  /* 0x000000080a097824 */ /* 0x000fc800078e0210 */
[----:B------:R0:W1:Y:S01]  /*1e100*/  SYNCS.PHASECHK.TRANS64.TRYWAIT P2, [R9+URZ+0x38850], R0 ;  /* 0x03885000090075a7 */ /* 0x000062000804017f */
[----:B------:R-:W-:Y:S05]  /*1e110*/  @!P0 BRA `(.L_x_2525) ;  /* 0x0000000000048947 */ /* 0x000fea0003800000 */
[----:B------:R-:W-:Y:S01]  /*1e120*/  BPT.TRAP 0x1 ;  /* 0x000000040000795c */ /* 0x000fe20000300000 */
.L_x_2525:
[----:B------:R-:W-:Y:S04]  /*1e130*/  BSSY B2, `(.L_x_2526) ;  /* 0x0000004000027945 */ /* 0x000fe80003800000 */
[----:B-1----:R-:W-:Y:S05]  /*1e140*/  @P2 BRA `(.L_x_2527) ;  /* 0x0000000000082947 */ /* 0x002fea0003800000 */
[----:B------:R-:W1:Y:S02]  /*1e150*/  SYNCS.PHASECHK.TRANS64.TRYWAIT P2, [R9+URZ+0x38850], R0 ;  /* 0x03885000090075a7 */ /* 0x000e64000804017f */
[----:B-1----:R-:W-:Y:S05]  /*1e160*/  @!P2 BRA `(.L_x_2528) ;  /* 0x00000124004ca947 */ /* 0x002fea0003800000 */
.L_x_2527:
[----:B------:R-:W-:Y:S05]  /*1e170*/  BSYNC B2 ;  /* 0x0000000000027941 */ /* 0x000fea0003800000 */
.L_x_2526:
[----:B01----:R-:W-:Y:S01]  /*1e180*/  VIADD R0, R16, 0x400 ;  /* 0x0000040010007836 */ /* 0x003fe20000000000 */
[----:B------:R-:W2:Y:S01]  /*1e190*/  LDL R226, [R1+0x68] ;  /* 0x0000680001e27983 */ /* 0x000ea20000100800 */
[----:B------:R-:W-:Y:S01]  /*1e1a0*/  IMAD.MOV.U32 R3, RZ, RZ, 0x40000040 ;  /* 0x40000040ff037424 */ /* 0x000fe200078e00ff */
[----:B------:R-:W-:Y:S02]  /*1e1b0*/  WARPGROUP.ARRIVE ;  /* 0x00000000000079c5 */ /* 0x000fe40000000000 */
[----:B------:R-:W-:Y:S02]  /*1e1c0*/  SHF.R.U32.HI R0, RZ, 0x4, R0 ;  /* 0x00000004ff007819 */ /* 0x000fe40000011600 */
[----:B------:R-:W-:Y:S02]  /*1e1d0*/  R2UR UR7, R3 ;  /* 0x00000000030772ca */ /* 0x000fe400000e0000 */
[----:B------:R-:W-:-:S04]  /*1e1e0*/  LOP3.LUT R0, R0, 0x3fff, RZ, 0xc0, !PT ;  /* 0x00003fff00007812 */ /* 0x000fc800078ec0ff */
[----:B------:R-:W-:-:S05]  /*1e1f0*/  LOP3.LUT R0, R0, 0x2800000, RZ, 0xfc, !PT ;  /* 0x0280000000007812 */ /* 0x000fca00078efcff */
[----:B------:R-:W-:-:S05]  /*1e200*/  IMAD R2, R10, 0xa00, R0 ;  /* 0x00000a000a027824 */ /* 0x000fca00078e0200 */
[----:B------:R-:W-:-:S13]  /*1e210*/  R2UR UR6, R2 ;  /* 0x00000000020672ca */ /* 0x000fda00000e0000 */
[----:B------:R-:W-:Y:S01]  /*1e220*/  HGMMA.64x256x16.F32.BF16 R24, R208, gdesc[UR4].tnspB, R24, gsb0 ;  /* 0x43e00004d0187df0 */ /* 0x000fe20008001818 */
[----:B------:R-:W-:Y:S02]  /*1e230*/  VIADD R4, R2, 0x80 ;  /* 0x0000008002047836 */ /* 0x000fe40000000000 */
[----:B------:R-:W-:-:S03]  /*1e240*/  IMAD.MOV.U32 R5, RZ, RZ, 0x40000040 ;  /* 0x40000040ff057424 */ /* 0x000fc600078e00ff */
[----:B------:R-:W-:Y:S02]  /*1e250*/  R2UR UR6, R4 ;  /* 0x00000000040672ca */ /* 0x000fe400000e0000 */
[----:B------:R-:W-:Y:S01]  /*1e260*/  R2UR UR7, R5 ;  /* 0x00000000050772ca */ /* 0x000fe200000e0000 */
[----:B------:R-:W-:Y:S02]  /*1e270*/  VIADD R4, R2, 0x100 ;  /* 0x0000010002047836 */ /* 0x000fe40000000000 */
[----:B------:R-:W-:Y:S01]  /*1e280*/  IMAD.MOV.U32 R5, RZ, RZ, 0x40000040 ;  /* 0x40000040ff057424 */ /* 0x000fe200078e00ff */
[----:B------:R-:W-:Y:S02]  /*1e290*/  WARPGROUP.DEPBAR.LE gsb0, 0x0 ;  /* 0x00008000000079c5 */ /* 0x000fe40000010000 */
[----:B------:R-:W-:Y:S01]  /*1e2a0*/  WARPGROUP.ARRIVE ;  /* 0x00000000000079c5 */ /* 0x000fe20000000000 */
[----:B------:R-:W3:Y:S01]  /*1e2b0*/  LDL R211, [R1+0x64] ;  /* 0x0000640001d37983 */ /* 0x000ee20000100800 */
[----:B------:R-:W-:-:S02]  /*1e2c0*/  IMAD.MOV.U32 R3, RZ, RZ, 0x40000040 ;  /* 0x40000040ff037424 */ /* 0x000fc400078e00ff */
[----:B------:R-:W-:Y:S01]  /*1e2d0*/  FMUL.FTZ R21, R185, UR39 ;  /* 0x00000027b9157c20 */ /* 0x000fe20008410000 */
[----:B------:R-:W-:Y:S01]  /*1e2e0*/  FMUL.FTZ R185, R189, UR39 ;  /* 0x00000027bdb97c20 */ /* 0x000fe20008410000 */
[----:B------:R-:W-:-:S08]  /*1e2f0*/  FMUL.FTZ R176, R176, UR39 ;  /* 0x00000027b0b07c20 */ /* 0x000fd00008410000 */
        /* <DEDUP_REMOVED lines=23> */
[----:B------:R-:W-:-:S02]  /*1e470*/  VIADD R2, R2, 0x200 ;  /* 0x0000020002027836 */ /* 0x000fc40000000000 */
        /* <DEDUP_REMOVED lines=14> */
[----:B------:R-:W-:-:S02]  /*1e560*/  @!P1 VIADD R11, R11, 0x38840 ;  /* 0x000388400b0b9836 */ /* 0x000fc40000000000 */
[----:B------:R-:W-:-:S03]  /*1e570*/  @!P1 VIADD R9, R9, 0x38860 ;  /* 0x0003886009099836 */ /* 0x000fc60000000000 */
[----:B------:R-:W-:Y:S02]  /*1e580*/  @!P1 PRMT R11, RZ, 0x654, R11 ;  /* 0x00000654ff0b9816 */ /* 0x000fe4000000000b */
[----:B------:R-:W-:Y:S01]  /*1e590*/  MUFU.TANH R178, R178 ;  /* 0x000000b200b27308 */ /* 0x000fe20000002400 */
[----:B------:R-:W-:-:S07]  /*1e5a0*/  @!P1 PRMT R9, RZ, 0x654, R9 ;  /* 0x00000654ff099816 */ /* 0x000fce0000000009 */
        /* <DEDUP_REMOVED lines=23> */
[----:B------:R-:W-:Y:S01]  /*1e720*/  FMUL.FTZ R4, R190, UR39 ;  /* 0x00000027be047c20 */ /* 0x000fe20008410000 */
[----:B------:R-:W-:Y:S01]  /*1e730*/  R2UR UR7, R5 ;  /* 0x00000000050772ca */ /* 0x000fe200000e0000 */
[----:B------:R-:W-:Y:S01]  /*1e740*/  FMUL.FTZ R5, R184, UR39 ;  /* 0x00000027b8057c20 */ /* 0x000fe20008410000 */
[----:B------:R-:W-:-:S03]  /*1e750*/  FMUL.FTZ R184, R188, UR39 ;  /* 0x00000027bcb87c20 */ /* 0x000fc60008410000 */
[----:B------:R-:W-:Y:S08]  /*1e760*/  MUFU.TANH R4, R4 ;  /* 0x0000000400047308 */ /* 0x000ff00000002400 */
[----:B------:R-:W0:Y:S08]  /*1e770*/  MUFU.TANH R5, R5 ;  /* 0x0000000500057308 */ /* 0x000e300000002400 */
[----:B------:R-:W1:Y:S01]  /*1e780*/  MUFU.TANH R184, R184 ;  /* 0x000000b800b87308 */ /* 0x000e620000002400 */
[----:B------:R-:W-:-:S02]  /*1e790*/  WARPGROUP.DEPBAR.LE gsb0, 0x0 ;  /* 0x00008000000079c5 */ /* 0x000fc40000010000 */
[----:B------:R-:W-:-:S06]  /*1e7a0*/  WARPGROUP.ARRIVE ;  /* 0x00000000000079c5 */ /* 0x000fcc0000000000 */
[----:B------:R-:W-:Y:S01]  /*1e7b0*/  HGMMA.64x256x16.F32.BF16 R24, R196, gdesc[UR4].tnspB, R24, gsb0 ;  /* 0x43e00004c4187df0 */ /* 0x000fe20008001818 */
[----:B------:R-:W-:Y:S01]  /*1e7c0*/  R2UR UR7, R3 ;  /* 0x00000000030772ca */ /* 0x000fe200000e0000 */
[----:B------:R-:W-:Y:S01]  /*1e7d0*/  IMAD.SHL.U32 R3, R225, 0x80, RZ ;  /* 0x00000080e1037824 */ /* 0x000fe200078e00ff */
[----:B------:R-:W-:Y:S01]  /*1e7e0*/  R2UR UR6, R2 ;  /* 0x00000000020672ca */ /* 0x000fe200000e0000 */
[----:B------:R-:W-:Y:S02]  /*1e7f0*/  FMUL.FTZ R2, R187, UR39 ;  /* 0x00000027bb027c20 */ /* 0x000fe40008410000 */
[----:B------:R-:W-:-:S04]  /*1e800*/  IMAD R3, R8, -0x50, R3 ;  /* 0xffffffb008037824 */ /* 0x000fc800078e0203 */
[----:B------:R-:W-:Y:S01]  /*1e810*/  MUFU.TANH R2, R2 ;  /* 0x0000000200027308 */ /* 0x000fe20000002400 */
[----:B------:R-:W-:-:S05]  /*1e820*/  IADD3 R3, R3, 0x1, R227 ;  /* 0x0000000103037810 */ /* 0x000fca0007ffe0e3 */
[----:B------:R-:W-:-:S04]  /*1e830*/  IMAD.IADD R3, R3, 0x1, -R224 ;  /* 0x0000000103037824 */ /* 0x000fc800078e0ae0 */
[----:B---3--:R-:W-:-:S04]  /*1e840*/  IMAD R3, R211, -0x2, R3 ;  /* 0xfffffffed3037824 */ /* 0x008fc800078e0203 */
[----:B--2---:R-:W-:-:S05]  /*1e850*/  IMAD.IADD R3, R226, 0x1, R3 ;  /* 0x00000001e2037824 */ /* 0x004fca00078e0203 */
[C---:B------:R-:W-:Y:S02]  /*1e860*/  ISETP.GT.AND P2, PT, R3.reuse, RZ, PT ;  /* 0x000000ff0300720c */ /* 0x040fe40003f44270 */
[----:B------:R-:W-:Y:S02]  /*1e870*/  ISETP.GT.AND P3, PT, R3, 0x1, PT ;  /* 0x000000010300780c */ /* 0x000fe40003f64270 */
[----:B0-----:R-:W-:Y:S02]  /*1e880*/  FSEL R160, R5, -INF , P2 ;  /* 0xff80000005a07808 */ /* 0x001fe40001000000 */
[----:B------:R-:W-:Y:S01]  /*1e890*/  ISETP.GT.AND P2, PT, R3, 0x8, PT ;  /* 0x000000080300780c */ /* 0x000fe20003f44270 */
[----:B------:R1:W0:Y:S01]  /*1e8a0*/  MUFU.TANH R5, R168 ;  /* 0x000000a800057308 */ /* 0x0002220000002400 */
[----:B------:R-:W-:Y:S02]  /*1e8b0*/  FSEL R21, R21, -INF , P3 ;  /* 0xff80000015157808 */ /* 0x000fe40001800000 */
[----:B------:R-:W-:-:S02]  /*1e8c0*/  FMNMX.FTZ R169, R160, R7, !PT ;  /* 0x00000007a0a97209 */ /* 0x000fc40007810000 */
[----:B------:R-:W-:Y:S02]  /*1e8d0*/  ISETP.GT.AND P3, PT, R3, 0x9, PT ;  /* 0x000000090300780c */ /* 0x000fe40003f64270 */
[----:B------:R-:W-:Y:S02]  /*1e8e0*/  FMNMX.FTZ R169, R21, R169, !PT ;  /* 0x000000a915a97209 */ /* 0x000fe40007810000 */
[----:B-1----:R-:W-:Y:S02]  /*1e8f0*/  FSEL R168, R184, -INF , P2 ;  /* 0xff800000b8a87808 */ /* 0x002fe40001000000 */
[----:B------:R1:W2:Y:S01]  /*1e900*/  MUFU.TANH R184, R161 ;  /* 0x000000a100b87308 */ /* 0x0002a20000002400 */
[----:B------:R-:W-:Y:S02]  /*1e910*/  ISETP.GT.AND P2, PT, R3, 0x10, PT ;  /* 0x000000100300780c */ /* 0x000fe40003f44270 */
[----:B------:R-:W-:Y:S02]  /*1e920*/  FMNMX.FTZ R172, R168, R169, !PT ;  /* 0x000000a9a8ac7209 */ /* 0x000fe40007810000 */
[----:B------:R-:W-:-:S02]  /*1e930*/  FSEL R169, R176, -INF , P2 ;  /* 0xff800000b0a97808 */ /* 0x000fc40001000000 */
[----:B------:R-:W-:Y:S02]  /*1e940*/  ISETP.GT.AND P2, PT, R3, 0x18, PT ;  /* 0x000000180300780c */ /* 0x000fe40003f44270 */
[----:B-1----:R-:W-:Y:S01]  /*1e950*/  FSEL R161, R185, -INF , P3 ;  /* 0xff800000b9a17808 */ /* 0x002fe20001800000 */
[----:B------:R-:W-:Y:S01]  /*1e960*/  FMUL.FTZ R185, R164, UR39 ;  /* 0x00000027a4b97c20 */ /* 0x000fe20008410000 */
[----:B------:R-:W-:Y:S02]  /*1e970*/  ISETP.GT.AND P3, PT, R3, 0x11, PT ;  /* 0x000000110300780c */ /* 0x000fe40003f64270 */
[----:B------:R-:W-:Y:S02]  /*1e980*/  FMNMX.FTZ R172, R161, R172, !PT ;  /* 0x000000aca1ac7209 */ /* 0x000fe40007810000 */
[----:B------:R-:W-:Y:S01]  /*1e990*/  FSEL R164, R177, -INF , P3 ;  /* 0xff800000b1a47808 */ /* 0x000fe20001800000 */
[----:B------:R-:W1:Y:S01]  /*1e9a0*/  MUFU.TANH R185, R185 ;  /* 0x000000b900b97308 */ /* 0x000e620000002400 */
[----:B------:R-:W-:-:S02]  /*1e9b0*/  FMNMX.FTZ R172, R169, R172, !PT ;  /* 0x000000aca9ac7209 */ /* 0x000fc40007810000 */
[----:B------:R-:W-:Y:S02]  /*1e9c0*/  ISETP.GT.AND P3, PT, R3, 0x19, PT ;  /* 0x000000190300780c */ /* 0x000fe40003f64270 */
[----:B------:R-:W-:Y:S02]  /*1e9d0*/  FSEL R165, R179, -INF , P2 ;  /* 0xff800000b3a57808 */ /* 0x000fe40001000000 */
[----:B------:R-:W-:Y:S01]  /*1e9e0*/  FMNMX.FTZ R176, R164, R172, !PT ;  /* 0x000000aca4b07209 */ /* 0x000fe20007810000 */
[----:B------:R3:W4:Y:S01]  /*1e9f0*/  MUFU.TANH R179, R173 ;  /* 0x000000ad00b37308 */ /* 0x0007220000002400 */
[----:B------:R-:W-:Y:S02]  /*1ea00*/  ISETP.GT.AND P2, PT, R3, 0x20, PT ;  /* 0x000000200300780c */ /* 0x000fe40003f44270 */
[----:B------:R-:W-:Y:S02]  /*1ea10*/  FSEL R172, R178, -INF , P3 ;  /* 0xff800000b2ac7808 */ /* 0x000fe40001800000 */
[----:B------:R-:W-:-:S02]  /*1ea20*/  FMNMX.FTZ R176, R165, R176, !PT ;  /* 0x000000b0a5b07209 */ /* 0x000fc40007810000 */
[C---:B------:R-:W-:Y:S02]  /*1ea30*/  ISETP.GT.AND P3, PT, R3.reuse, 0x21, PT ;  /* 0x000000210300780c */ /* 0x040fe40003f64270 */
[----:B---3--:R-:W-:Y:S02]  /*1ea40*/  FSEL R173, R180, -INF , P2 ;  /* 0xff800000b4ad7808 */ /* 0x008fe40001000000 */
[----:B------:R-:W-:Y:S01]  /*1ea50*/  FMNMX.FTZ R176, R172, R176, !PT ;  /* 0x000000b0acb07209 */ /* 0x000fe20007810000 */
[----:B------:R3:W5:Y:S01]  /*1ea60*/  MUFU.TANH R180, R152 ;  /* 0x0000009800b47308 */ /* 0x0007620000002400 */
[----:B------:R-:W-:Y:S02]  /*1ea70*/  ISETP.GT.AND P2, PT, R3, 0x28, PT ;  /* 0x000000280300780c */ /* 0x000fe40003f44270 */
[----:B------:R-:W-:Y:S02]  /*1ea80*/  FMNMX.FTZ R176, R173, R176, !PT ;  /* 0x000000b0adb07209 */ /* 0x000fe40007810000 */
[----:B---3--:R-:W-:Y:S01]  /*1ea90*/  FSEL R152, R181, -INF , P3 ;  /* 0xff800000b5987808 */ /* 0x008fe20001800000 */
[----:B------:R-:W-:Y:S01]  /*1eaa0*/  FMUL.FTZ R181, R153, UR39 ;  /* 0x0000002799b57c20 */ /* 0x000fe20008410000 */
[----:B------:R-:W-:-:S02]  /*1eab0*/  ISETP.GT.AND P3, PT, R3, 0x29, PT ;  /* 0x000000290300780c */ /* 0x000fc40003f64270 */
[----:B------:R-:W-:Y:S01]  /*1eac0*/  FSEL R153, R182, -INF , P2 ;  /* 0xff800000b6997808 */ /* 0x000fe20001000000 */
[----:B------:R-:W-:Y:S01]  /*1ead0*/  FMUL.FTZ R182, R156, UR39 ;  /* 0x000000279cb67c20 */ /* 0x000fe20008410000 */
[----:B------:R-:W-:Y:S01]  /*1eae0*/  FMNMX.FTZ R177, R152, R176, !PT ;  /* 0x000000b098b17209 */ /* 0x000fe20007810000 */
[----:B------:R-:W3:Y:S01]  /*1eaf0*/  MUFU.TANH R181, R181 ;  /* 0x000000b500b57308 */ /* 0x000ee20000002400 */
[----:B------:R-:W-:Y:S02]  /*1eb00*/  ISETP.GT.AND P2, PT, R3, 0x30, PT ;  /* 0x000000300300780c */ /* 0x000fe40003f44270 */
[----:B------:R-:W-:Y:S02]  /*1eb10*/  FSEL R176, R186, -INF , P3 ;  /* 0xff800000bab07808 */ /* 0x000fe40001800000 */
[----:B------:R-:W-:Y:S02]  /*1eb20*/  FMNMX.FTZ R178, R153, R177, !PT ;  /* 0x000000b199b27209 */ /* 0x000fe40007810000 */
[----:B------:R-:W-:Y:S01]  /*1eb30*/  ISETP.GT.AND P3, PT, R3, 0x31, PT ;  /* 0x000000310300780c */ /* 0x000fe20003f64270 */
[----:B------:R-:W3:Y:S01]  /*1eb40*/  MUFU.TANH R182, R182 ;  /* 0x000000b600b67308 */ /* 0x000ee20000002400 */
[----:B0-----:R-:W-:Y:S01]  /*1eb50*/  FSEL R177, R5, -INF , P2 ;  /* 0xff80000005b17808 */ /* 0x001fe20001000000 */
[----:B------:R-:W-:Y:S01]  /*1eb60*/  FMUL.FTZ R5, R157, UR39 ;  /* 0x000000279d057c20 */ /* 0x000fe20008410000 */
[----:B------:R-:W-:-:S02]  /*1eb70*/  FMNMX.FTZ R178, R176, R178, !PT ;  /* 0x000000b2b0b27209 */ /* 0x000fc40007810000 */
[----:B------:R-:W-:Y:S02]  /*1eb80*/  ISETP.GT.AND P2, PT, R3, 0x38, PT ;  /* 0x000000380300780c */ /* 0x000fe40003f44270 */
[----:B--2---:R-:W-:Y:S01]  /*1eb90*/  FSEL R156, R184, -INF , P3 ;  /* 0xff800000b89c7808 */ /* 0x004fe20001800000 */
[----:B------:R-:W0:Y:S01]  /*1eba0*/  MUFU.TANH R5, R5 ;  /* 0x0000000500057308 */ /* 0x000e220000002400 */
[----:B------:R-:W-:Y:S02]  /*1ebb0*/  FMNMX.FTZ R178, R177, R178, !PT ;  /* 0x000000b2b1b27209 */ /* 0x000fe40007810000 */
[----:B------:R-:W-:Y:S02]  /*1ebc0*/  ISETP.GT.AND P3, PT, R3, 0x39, PT ;  /* 0x000000390300780c */ /* 0x000fe40003f64270 */
[----:B-1----:R-:W-:Y:S01]  /*1ebd0*/  FSEL R157, R185, -INF , P2 ;  /* 0xff800000b99d7808 */ /* 0x002fe20001000000 */
[----:B------:R-:W-:Y:S01]  /*1ebe0*/  VIADD R185, R3, 0x8 ;  /* 0x0000000803b97836 */ /* 0x000fe20000000000 */
[----:B------:R-:W-:-:S02]  /*1ebf0*/  FMNMX.FTZ R184, R156, R178, !PT ;  /* 0x000000b29cb87209 */ /* 0x000fc40007810000 */
[----:B------:R-:W-:Y:S02]  /*1ec00*/  ISETP.GT.AND P2, PT, R3, 0x40, PT ;  /* 0x000000400300780c */ /* 0x000fe40003f44270 */
[----:B----4-:R-:W-:Y:S01]  /*1ec10*/  FSEL R178, R179, -INF , P3 ;  /* 0xff800000b3b27808 */ /* 0x010fe20001800000 */
[----:B------:R-:W-:Y:S01]  /*1ec20*/  FMUL.FTZ R179, R183, UR39 ;  /* 0x00000027b7b37c20 */ /* 0x000fe20008410000 */
[----:B------:R-:W-:Y:S01]  /*1ec30*/  FMNMX.FTZ R184, R157, R184, !PT ;  /* 0x000000b89db87209 */ /* 0x000fe20007810000 */
[----:B------:R-:W-:Y:S01]  /*1ec40*/  FMUL.FTZ R183, R170, UR39 ;  /* 0x00000027aab77c20 */ /* 0x000fe20008410000 */
[----:B------:R-:W-:Y:S02]  /*1ec50*/  ISETP.GT.AND P3, PT, R3, 0x41, PT ;  /* 0x000000410300780c */ /* 0x000fe40003f64270 */
[----:B-----5:R-:W-:Y:S01]  /*1ec60*/  FSEL R180, R180, -INF , P2 ;  /* 0xff800000b4b47808 */ /* 0x020fe20001000000 */
[----:B------:R-:W1:Y:S01]  /*1ec70*/  MUFU.TANH R179, R179 ;  /* 0x000000b300b37308 */ /* 0x000e620000002400 */
[----:B------:R-:W-:-:S02]  /*1ec80*/  FMNMX.FTZ R184, R178, R184, !PT ;  /* 0x000000b8b2b87209 */ /* 0x000fc40007810000 */
[----:B------:R-:W-:Y:S02]  /*1ec90*/  ISETP.GT.AND P2, PT, R3, 0x48, PT ;  /* 0x000000480300780c */ /* 0x000fe40003f44270 */
[----:B---3--:R-:W-:Y:S02]  /*1eca0*/  FSEL R181, R181, -INF , P3 ;  /* 0xff800000b5b57808 */ /* 0x008fe40001800000 */
[----:B------:R-:W-:Y:S01]  /*1ecb0*/  FMNMX.FTZ R184, R180, R184, !PT ;  /* 0x000000b8b4b87209 */ /* 0x000fe20007810000 */
[----:B------:R-:W2:Y:S01]  /*1ecc0*/  MUFU.TANH R183, R183 ;  /* 0x000000b700b77308 */ /* 0x000ea20000002400 */
[----:B------:R-:W-:Y:S01]  /*1ecd0*/  ISETP.GT.AND P3, PT, R3, 0x49, PT ;  /* 0x000000490300780c */ /* 0x000fe20003f64270 */
[----:B------:R-:W-:Y:S01]  /*1ece0*/  IMAD.U32 R3, RZ, RZ, UR43 ;  /* 0x0000002bff037e24 */ /* 0x000fe2000f8e00ff */
[----:B------:R-:W-:Y:S02]  /*1ecf0*/  FSEL R182, R182, -INF , P2 ;  /* 0xff800000b6b67808 */ /* 0x000fe40001000000 */
[----:B------:R-:W-:-:S02]  /*1ed00*/  FMNMX.FTZ R184, R181, R184, !PT ;  /* 0x000000b8b5b87209 */ /* 0x000fc40007810000 */
[----:B0-----:R-:W-:Y:S02]  /*1ed10*/  FSEL R170, R5, -INF , P3 ;  /* 0xff80000005aa7808 */ /* 0x001fe40001800000 */
[----:B------:R-:W-:Y:S02]  /*1ed20*/  FMNMX.FTZ R5, R182, R184, !PT ;  /* 0x000000b8b6057209 */ /* 0x000fe40007810000 */
[C---:B------:R-:W-:Y:S02]  /*1ed30*/  ISETP.GT.AND P5, PT, R185.reuse, RZ, PT ;  /* 0x000000ffb900720c */ /* 0x040fe40003fa4270 */
[----:B------:R-:W-:Y:S02]  /*1ed40*/  FMNMX.FTZ R5, R170, R5, !PT ;  /* 0x00000005aa057209 */ /* 0x000fe40007810000 */
[C---:B------:R-:W-:Y:S02]  /*1ed50*/  ISETP.GT.AND P3, PT, R185.reuse, 0x1, PT ;  /* 0x00000001b900780c */ /* 0x040fe40003f64270 */
[----:B------:R-:W-:Y:S01]  /*1ed60*/  ISETP.GT.AND P2, PT, R185, 0x8, PT ;  /* 0x00000008b900780c */ /* 0x000fe20003f44270 */
[----:B------:R-:W0:Y:S01]  /*1ed70*/  SHFL.BFLY PT, R184, R5, 0x2, 0x1f ;  /* 0x0c401f0005b87f89 */ /* 0x000e2200000e0000 */
[----:B------:R-:W-:-:S02]  /*1ed80*/  FSEL R2, R2, -INF , P3 ;  /* 0xff80000002027808 */ /* 0x000fc40001800000 */
[----:B------:R-:W-:Y:S02]  /*1ed90*/  FSEL R186, R4, -INF , P2 ;  /* 0xff80000004ba7808 */ /* 0x000fe40001000000 */
[C---:B------:R-:W-:Y:S02]  /*1eda0*/  ISETP.GT.AND P4, PT, R185.reuse, 0x9, PT ;  /* 0x00000009b900780c */ /* 0x040fe40003f84270 */
[C---:B------:R-:W-:Y:S02]  /*1edb0*/  ISETP.GT.AND P6, PT, R185.reuse, 0x10, PT ;  /* 0x00000010b900780c */ /* 0x040fe40003fc4270 */
[----:B------:R-:W-:Y:S02]  /*1edc0*/  FSEL R10, R10, -INF , P4 ;  /* 0xff8000000a0a7808 */ /* 0x000fe40002000000 */
[----:B------:R-:W-:Y:S02]  /*1edd0*/  FSEL R12, R12, -INF , P6 ;  /* 0xff8000000c0c7808 */ /* 0x000fe40003000000 */
[----:B------:R-:W-:-:S02]  /*1ede0*/  ISETP.GT.AND P3, PT, R185, 0x18, PT ;  /* 0x00000018b900780c */ /* 0x000fc40003f64270 */
[C---:B------:R-:W-:Y:S02]  /*1edf0*/  ISETP.GT.AND P4, PT, R185.reuse, 0x19, PT ;  /* 0x00000019b900780c */ /* 0x040fe40003f84270 */
[----:B------:R-:W-:Y:S02]  /*1ee00*/  FSEL R20, R20, -INF , P3 ;  /* 0xff80000014147808 */ /* 0x000fe40001800000 */
[----:B------:R-:W-:Y:S02]  /*1ee10*/  ISETP.GT.AND P6, PT, R185, 0x20, PT ;  /* 0x00000020b900780c */ /* 0x000fe40003fc4270 */
[----:B-1----:R-:W-:Y:S02]  /*1ee20*/  FSEL R179, R179, -INF , P4 ;  /* 0xff800000b3b37808 */ /* 0x002fe40002000000 */
[----:B--2---:R-:W-:Y:S02]  /*1ee30*/  FSEL R183, R183, -INF , P6 ;  /* 0xff800000b7b77808 */ /* 0x004fe40003000000 */
[----:B0-----:R-:W-:-:S02]  /*1ee40*/  FMNMX.FTZ R5, R5, R184, !PT ;  /* 0x000000b805057209 */ /* 0x001fc40007810000 */
[C---:B------:R-:W-:Y:S02]  /*1ee50*/  ISETP.GT.AND P3, PT, R185.reuse, 0x28, PT ;  /* 0x00000028b900780c */ /* 0x040fe40003f64270 */
[C---:B------:R-:W-:Y:S01]  /*1ee60*/  ISETP.GT.AND P4, PT, R185.reuse, 0x29, PT ;  /* 0x00000029b900780c */ /* 0x040fe20003f84270 */
[----:B------:R-:W0:Y:S01]  /*1ee70*/  SHFL.BFLY PT, R184, R5, 0x1, 0x1f ;  /* 0x0c201f0005b87f89 */ /* 0x000e2200000e0000 */
[----:B------:R-:W-:Y:S02]  /*1ee80*/  FSEL R174, R174, -INF , P3 ;  /* 0xff800000aeae7808 */ /* 0x000fe40001800000 */
[----:B------:R-:W-:Y:S02]  /*1ee90*/  ISETP.GT.AND P6, PT, R185, 0x30, PT ;  /* 0x00000030b900780c */ /* 0x000fe40003fc4270 */
[----:B------:R-:W-:Y:S02]  /*1eea0*/  FSEL R175, R175, -INF , P4 ;  /* 0xff800000afaf7808 */ /* 0x000fe40002000000 */
[----:B------:R-:W-:-:S02]  /*1eeb0*/  FSEL R162, R162, -INF , P6 ;  /* 0xff800000a2a27808 */ /* 0x000fc40003000000 */
[C---:B------:R-:W-:Y:S02]  /*1eec0*/  ISETP.GT.AND P3, PT, R185.reuse, 0x38, PT ;  /* 0x00000038b900780c */ /* 0x040fe40003f64270 */
[C---:B------:R-:W-:Y:S02]  /*1eed0*/  ISETP.GT.AND P4, PT, R185.reuse, 0x39, PT ;  /* 0x00000039b900780c */ /* 0x040fe40003f84270 */
[----:B------:R-:W-:Y:S02]  /*1eee0*/  FSEL R166, R166, -INF , P3 ;  /* 0xff800000a6a67808 */ /* 0x000fe40001800000 */
[----:B------:R-:W-:Y:S02]  /*1eef0*/  ISETP.GT.AND P6, PT, R185, 0x40, PT ;  /* 0x00000040b900780c */ /* 0x000fe40003fc4270 */
[----:B------:R-:W-:Y:S02]  /*1ef00*/  FSEL R167, R167, -INF , P4 ;  /* 0xff800000a7a77808 */ /* 0x000fe40002000000 */
[----:B------:R-:W-:-:S02]  /*1ef10*/  ISETP.GT.AND P3, PT, R185, 0x48, PT ;  /* 0x00000048b900780c */ /* 0x000fc40003f64270 */
[----:B------:R-:W-:Y:S02]  /*1ef20*/  ISETP.GT.AND P4, PT, R185, 0x49, PT ;  /* 0x00000049b900780c */ /* 0x000fe40003f84270 */
[----:B0-----:R-:W-:Y:S02]  /*1ef30*/  FMNMX.FTZ R5, R5, R184, !PT ;  /* 0x000000b805057209 */ /* 0x001fe40007810000 */
[----:B------:R0:W1:Y:S02]  /*1ef40*/  MUFU.TANH R184, R159 ;  /* 0x0000009f00b87308 */ /* 0x0000640000002400 */
[----:B------:R-:W-:Y:S02]  /*1ef50*/  FSETP.NEU.FTZ.AND P2, PT, R5, -INF , PT ;  /* 0xff8000000500780b */ /* 0x000fe40003f5d000 */
[----:B0-----:R-:W-:Y:S02]  /*1ef60*/  FSEL R159, R0, -INF , P5 ;  /* 0xff800000009f7808 */ /* 0x001fe40002800000 */
[----:B------:R-:W-:-:S02]  /*1ef70*/  ISETP.GT.AND P5, PT, R185, 0x11, PT ;  /* 0x00000011b900780c */ /* 0x000fc40003fa4270 */
[----:B------:R-:W-:Y:S02]  /*1ef80*/  FMNMX.FTZ R0, R159, R6, !PT ;  /* 0x000000069f007209 */ /* 0x000fe40007810000 */
[----:B------:R-:W-:Y:S02]  /*1ef90*/  FSEL R13, R13, -INF , P5 ;  /* 0xff8000000d0d7808 */ /* 0x000fe40002800000 */
[----:B------:R-:W-:Y:S01]  /*1efa0*/  FMNMX.FTZ R4, R2, R0, !PT ;  /* 0x0000000002047209 */ /* 0x000fe20007810000 */
[----:B------:R-:W-:Y:S01]  /*1efb0*/  FMUL.FTZ R0, R5, R3 ;  /* 0x0000000305007220 */ /* 0x000fe20000410000 */
[----:B------:R-:W-:Y:S02]  /*1efc0*/  ISETP.GT.AND P5, PT, R185, 0x21, PT ;  /* 0x00000021b900780c */ /* 0x000fe40003fa4270 */
[----:B------:R-:W-:Y:S02]  /*1efd0*/  FMNMX.FTZ R4, R186, R4, !PT ;  /* 0x00000004ba047209 */ /* 0x000fe40007810000 */
[----:B------:R-:W-:-:S02]  /*1efe0*/  FSEL R171, R171, -INF , P5 ;  /* 0xff800000abab7808 */ /* 0x000fc40002800000 */
[----:B------:R-:W-:Y:S02]  /*1eff0*/  FMNMX.FTZ R4, R10, R4, !PT ;  /* 0x000000040a047209 */ /* 0x000fe40007810000 */
[----:B------:R-:W-:Y:S02]  /*1f000*/  ISETP.GT.AND P5, PT, R185, 0x31, PT ;  /* 0x00000031b900780c */ /* 0x000fe40003fa4270 */
[----:B------:R-:W-:Y:S02]  /*1f010*/  FMNMX.FTZ R4, R12, R4, !PT ;  /* 0x000000040c047209 */ /* 0x000fe40007810000 */
[----:B------:R-:W-:Y:S02]  /*1f020*/  FSEL R163, R163, -INF , P5 ;  /* 0xff800000a3a37808 */ /* 0x000fe40002800000 */
[----:B------:R-:W-:Y:S02]  /*1f030*/  FMNMX.FTZ R4, R13, R4, !PT ;  /* 0x000000040d047209 */ /* 0x000fe40007810000 */
[----:B------:R-:W-:-:S02]  /*1f040*/  FSEL R0, R0, RZ, P2 ;  /* 0x000000ff00007208 */ /* 0x000fc40001000000 */
[----:B------:R-:W-:Y:S02]  /*1f050*/  FMNMX.FTZ R4, R20, R4, !PT ;  /* 0x0000000414047209 */ /* 0x000fe40007810000 */
[----:B------:R-:W-:Y:S01]  /*1f060*/  ISETP.GT.AND P5, PT, R185, 0x41, PT ;  /* 0x00000041b900780c */ /* 0x000fe20003fa4270 */
[-CC-:B------:R-:W-:Y:S01]  /*1f070*/  FFMA.FTZ R208, R160, R3.reuse, -R0.reuse ;  /* 0x00000003a0d07223 */ /* 0x180fe20000010800 */
[----:B------:R-:W-:Y:S01]  /*1f080*/  FMNMX.FTZ R4, R179, R4, !PT ;  /* 0x00000004b3047209 */ /* 0x000fe20007810000 */
[-CC-:B------:R-:W-:Y:S01]  /*1f090*/  FFMA.FTZ R160, R161, R3.reuse, -R0.reuse ;  /* 0x00000003a1a07223 */ /* 0x180fe20000010800 */
[----:B------:R-:W-:Y:S01]  /*1f0a0*/  FSEL R161, R154, -INF , P6 ;  /* 0xff8000009aa17808 */ /* 0x000fe20003000000 */
[-CC-:B------:R-:W-:Y:S01]  /*1f0b0*/  FFMA.FTZ R164, R164, R3.reuse, -R0.reuse ;  /* 0x00000003a4a47223 */ /* 0x180fe20000010800 */
[----:B------:R-:W-:Y:S01]  /*1f0c0*/  FMNMX.FTZ R4, R183, R4, !PT ;  /* 0x00000004b7047209 */ /* 0x000fe20007810000 */
[-CC-:B------:R-:W-:Y:S01]  /*1f0d0*/  FFMA.FTZ R206, R165, R3.reuse, -R0.reuse ;  /* 0x00000003a5ce7223 */ /* 0x180fe20000010800 */
[----:B------:R-:W-:Y:S01]  /*1f0e0*/  FSEL R155, R155, -INF , P5 ;  /* 0xff8000009b9b7808 */ /* 0x000fe20002800000 */
[----:B------:R0:W-:Y:S01]  /*1f0f0*/  MUFU.EX2 R154, R164 ;  /* 0x000000a4009a7308 */ /* 0x0001e20000000800 */
[----:B------:R-:W-:Y:S01]  /*1f100*/  FMNMX.FTZ R4, R171, R4, !PT ;  /* 0x00000004ab047209 */ /* 0x000fe20007810000 */
[-CC-:B------:R-:W-:Y:S01]  /*1f110*/  FFMA.FTZ R210, R168, R3.reuse, -R0.reuse ;  /* 0x00000003a8d27223 */ /* 0x180fe20000010800 */
[----:B-1----:R-:W-:Y:S01]  /*1f120*/  FSEL R184, R184, -INF , P4 ;  /* 0xff800000b8b87808 */ /* 0x002fe20002000000 */
[-CC-:B------:R-:W-:Y:S01]  /*1f130*/  FFMA.FTZ R202, R153, R3.reuse, -R0.reuse ;  /* 0x0000000399ca7223 */ /* 0x180fe20000010800 */
[----:B------:R-:W-:Y:S01]  /*1f140*/  FMNMX.FTZ R4, R174, R4, !PT ;  /* 0x00000004ae047209 */ /* 0x000fe20007810000 */
[----:B------:R-:W-:Y:S01]  /*1f150*/  FFMA.FTZ R21, R21, R3, -R0 ;  /* 0x0000000315157223 */ /* 0x000fe20000010800 */
[----:B------:R-:W-:-:S02]  /*1f160*/  WARPGROUP.DEPBAR.LE gsb0, 0x0 ;  /* 0x00008000000079c5 */ /* 0x000fc40000010000 */
[----:B------:R-:W-:Y:S01]  /*1f170*/  WARPGROUP.ARRIVE ;  /* 0x00000000000079c5 */ /* 0x000fe20000000000 */
[----:B------:R-:W-:Y:S01]  /*1f180*/  FMNMX.FTZ R4, R175, R4, !PT ;  /* 0x00000004af047209 */ /* 0x000fe20007810000 */
[-CC-:B------:R-:W-:Y:S01]  /*1f190*/  FFMA.FTZ R198, R157, R3.reuse, -R0.reuse ;  /* 0x000000039dc67223 */ /* 0x180fe20000010800 */
[----:B0-----:R-:W-:Y:S01]  /*1f1a0*/  FSEL R164, R158, -INF , P3 ;  /* 0xff8000009ea47808 */ /* 0x001fe20001800000 */
[-CC-:B------:R-:W-:Y:S01]  /*1f1b0*/  FFMA.FTZ R204, R169, R3.reuse, -R0.reuse ;  /* 0x00000003a9cc7223 */ /* 0x180fe20000010800 */
[----:B------:R-:W-:Y:S01]  /*1f1c0*/  FMNMX.FTZ R4, R162, R4, !PT ;  /* 0x00000004a2047209 */ /* 0x000fe20007810000 */
[----:B------:R-:W-:Y:S01]  /*1f1d0*/  HGMMA.64x256x16.F32.BF16 R24, R192, gdesc[UR4].tnspB, R24, gsb0 ;  /* 0x43e00004c0187df0 */ /* 0x000fe20008001818 */
[-CC-:B------:R-:W-:Y:S01]  /*1f1e0*/  FFMA.FTZ R158, R172, R3.reuse, -R0.reuse ;  /* 0x00000003ac9e7223 */ /* 0x180fe20000010800 */
[-CC-:B------:R-:W-:Y:S01]  /*1f1f0*/  FFMA.FTZ R200, R173, R3.reuse, -R0.reuse ;  /* 0x00000003adc87223 */ /* 0x180fe20000010800 */
[----:B------:R-:W-:Y:S01]  /*1f200*/  FMNMX.FTZ R4, R163, R4, !PT ;  /* 0x00000004a3047209 */ /* 0x000fe20007810000 */
[-CC-:B------:R-:W-:Y:S01]  /*1f210*/  FFMA.FTZ R152, R152, R3.reuse, -R0.reuse ;  /* 0x0000000398987223 */ /* 0x180fe20000010800 */
[-CC-:B------:R-:W-:Y:S01]  /*1f220*/  FFMA.FTZ R153, R176, R3.reuse, -R0.reuse ;  /* 0x00000003b0997223 */ /* 0x180fe20000010800 */
[-CC-:B------:R-:W-:Y:S01]  /*1f230*/  FFMA.FTZ R196, R177, R3.reuse, -R0.reuse ;  /* 0x00000003b1c47223 */ /* 0x180fe20000010800 */
[----:B------:R-:W-:Y:S01]  /*1f240*/  FMNMX.FTZ R4, R166, R4, !PT ;  /* 0x00000004a6047209 */ /* 0x000fe20007810000 */
[-CC-:B------:R-:W-:Y:S01]  /*1f250*/  FFMA.FTZ R156, R156, R3.reuse, -R0.reuse ;  /* 0x000000039c9c7223 */ /* 0x180fe20000010800 */
[-CC-:B------:R-:W-:Y:S01]  /*1f260*/  FFMA.FTZ R157, R178, R3.reuse, -R0.reuse ;  /* 0x00000003b29d7223 */ /* 0x180fe20000010800 */
[----:B------:R-:W-:Y:S01]  /*1f270*/  FFMA.FTZ R170, R170, R3, -R0 ;  /* 0x00000003aaaa7223 */ /* 0x000fe20000010800 */
[----:B------:R-:W-:Y:S01]  /*1f280*/  FMNMX.FTZ R4, R167, R4, !PT ;  /* 0x00000004a7047209 */ /* 0x000fe20007810000 */
[----:B------:R-:W-:Y:S03]  /*1f290*/  MUFU.EX2 R208, R208 ;  /* 0x000000d000d07308 */ /* 0x000fe60000000800 */
[----:B------:R-:W-:-:S04]  /*1f2a0*/  FMNMX.FTZ R4, R161, R4, !PT ;  /* 0x00000004a1047209 */ /* 0x000fc80007810000 */
[----:B------:R-:W-:Y:S01]  /*1f2b0*/  FMNMX.FTZ R4, R155, R4, !PT ;  /* 0x000000049b047209 */ /* 0x000fe20007810000 */
[----:B------:R-:W-:Y:S03]  /*1f2c0*/  MUFU.EX2 R21, R21 ;  /* 0x0000001500157308 */ /* 0x000fe60000000800 */
[----:B------:R-:W-:-:S04]  /*1f2d0*/  FMNMX.FTZ R4, R164, R4, !PT ;  /* 0x00000004a4047209 */ /* 0x000fc80007810000 */
[----:B------:R-:W-:Y:S01]  /*1f2e0*/  FMNMX.FTZ R4, R184, R4, !PT ;  /* 0x00000004b8047209 */ /* 0x000fe20007810000 */
[----:B------:R-:W-:Y:S04]  /*1f2f0*/  MUFU.EX2 R210, R210 ;  /* 0x000000d200d27308 */ /* 0x000fe80000000800 */
[----:B------:R-:W0:Y:S04]  /*1f300*/  SHFL.BFLY PT, R165, R4, 0x2, 0x1f ;  /* 0x0c401f0004a57f89 */ /* 0x000e2800000e0000 */
[----:B------:R-:W-:Y:S08]  /*1f310*/  MUFU.EX2 R160, R160 ;  /* 0x000000a000a07308 */ /* 0x000ff00000000800 */
[----:B------:R-:W-:Y:S08]  /*1f320*/  MUFU.EX2 R204, R204 ;  /* 0x000000cc00cc7308 */ /* 0x000ff00000000800 */
[----:B------:R-:W-:Y:S01]  /*1f330*/  MUFU.EX2 R206, R206 ;  /* 0x000000ce00ce7308 */ /* 0x000fe20000000800 */
[----:B0-----:R-:W-:Y:S01]  /*1f340*/  FMNMX.FTZ R4, R4, R165, !PT ;  /* 0x000000a504047209 */ /* 0x001fe20007810000 */
[----:B------:R-:W-:-:S06]  /*1f350*/  FFMA.FTZ R165, R181, R3, -R0 ;  /* 0x00000003b5a57223 */ /* 0x000fcc0000010800 */
[----:B------:R-:W-:Y:S01]  /*1f360*/  MUFU.EX2 R158, R158 ;  /* 0x0000009e009e7308 */ /* 0x000fe20000000800 */
[----:B------:R-:W0:Y:S07]  /*1f370*/  SHFL.BFLY PT, R168, R4, 0x1, 0x1f ;  /* 0x0c201f0004a87f89 */ /* 0x000e2e00000e0000 */
[----:B------:R-:W-:Y:S08]  /*1f380*/  MUFU.EX2 R200, R200 ;  /* 0x000000c800c87308 */ /* 0x000ff00000000800 */
[----:B------:R-:W-:Y:S08]  /*1f390*/  MUFU.EX2 R152, R152 ;  /* 0x0000009800987308 */ /* 0x000ff00000000800 */
[----:B------:R-:W-:Y:S01]  /*1f3a0*/  MUFU.EX2 R202, R202 ;  /* 0x000000ca00ca7308 */ /* 0x000fe20000000800 */
[----:B0-----:R-:W-:-:S02]  /*1f3b0*/  FMNMX.FTZ R4, R4, R168, !PT ;  /* 0x000000a804047209 */ /* 0x001fc40007810000 */
[----:B------:R-:W-:Y:S02]  /*1f3c0*/  FSEL R168, R5, RZ, P2 ;  /* 0x000000ff05a87208 */ /* 0x000fe40001000000 */
[----:B------:R-:W-:-:S03]  /*1f3d0*/  FSETP.NEU.FTZ.AND P2, PT, R4, -INF , PT ;  /* 0xff8000000400780b */ /* 0x000fc60003f5d000 */
[----:B------:R-:W-:Y:S01]  /*1f3e0*/  FADD.FTZ R169, -R168, R7 ;  /* 0x00000007a8a97221 */ /* 0x000fe20000010100 */
[----:B------:R-:W-:Y:S03]  /*1f3f0*/  MUFU.EX2 R153, R153 ;  /* 0x0000009900997308 */ /* 0x000fe60000000800 */
[----:B------:R-:W-:-:S05]  /*1f400*/  FMUL.FTZ R169, R169, R3 ;  /* 0x00000003a9a97220 */ /* 0x000fca0000410000 */
[----:B------:R-:W-:Y:S08]  /*1f410*/  MUFU.EX2 R196, R196 ;  /* 0x000000c400c47308 */ /* 0x000ff00000000800 */
[----:B------:R-:W-:Y:S08]  /*1f420*/  MUFU.EX2 R156, R156 ;  /* 0x0000009c009c7308 */ /* 0x000ff00000000800 */
[----:B------:R-:W-:Y:S08]  /*1f430*/  MUFU.EX2 R198, R198 ;  /* 0x000000c600c67308 */ /* 0x000ff00000000800 */
[----:B------:R-:W-:Y:S08]  /*1f440*/  MUFU.EX2 R157, R157 ;  /* 0x0000009d009d7308 */ /* 0x000ff00000000800 */
[----:B------:R-:W-:Y:S08]  /*1f450*/  MUFU.EX2 R165, R165 ;  /* 0x000000a500a57308 */ /* 0x000ff00000000800 */
[----:B------:R-:W-:Y:S01]  /*1f460*/  MUFU.EX2 R7, R170 ;  /* 0x000000aa00077308 */ /* 0x000fe20000000800 */
[----:B------:R-:W-:-:S02]  /*1f470*/  WARPGROUP.DEPBAR.LE gsb0, 0x0 ;  /* 0x00008000000079c5 */ /* 0x000fc40000010000 */
[-CC-:B------:R-:W-:Y:S01]  /*1f480*/  FFMA.FTZ R192, R180, R3.reuse, -R0.reuse ;  /* 0x00000003b4c07223 */ /* 0x180fe20000010800 */
[-C--:B------:R-:W-:Y:S01]  /*1f490*/  FFMA.FTZ R194, R182, R3.reuse, -R0 ;  /* 0x00000003b6c27223 */ /* 0x080fe20000010800 */
[-C--:B------:R-:W-:Y:S01]  /*1f4a0*/  FMUL.FTZ R0, R4, R3.reuse ;  /* 0x0000000304007220 */ /* 0x080fe20000410000 */
[----:B------:R-:W-:Y:S03]  /*1f4b0*/  @!P1 SYNCS.ARRIVE.TRANS64.RED.A1T0 RZ, [R11+URZ], RZ ;  /* 0x000000ff0bff99a7 */ /* 0x000fe6000810043f */
[----:B------:R-:W-:Y:S01]  /*1f4c0*/  MUFU.EX2 R192, R192 ;  /* 0x000000c000c07308 */ /* 0x000fe20000000800 */
[----:B------:R-:W-:Y:S01]  /*1f4d0*/  FSEL R168, R0, RZ, P2 ;  /* 0x000000ff00a87208 */ /* 0x000fe20001000000 */
[----:B------:R0:W-:Y:S04]  /*1f4e0*/  @!P1 SYNCS.ARRIVE.TRANS64.RED.A1T0 RZ, [R9+URZ], RZ ;  /* 0x000000ff09ff99a7 */ /* 0x0001e8000810043f */
[-CC-:B------:R-:W-:Y:S01]  /*1f4f0*/  FFMA.FTZ R209, R159, R3.reuse, -R168.reuse ;  /* 0x000000039fd17223 */ /* 0x180fe200000108a8 */
[-CC-:B------:R-:W-:Y:S01]  /*1f500*/  FFMA.FTZ R159, R2, R3.reuse, -R168.reuse ;  /* 0x00000003029f7223 */ /* 0x180fe200000108a8 */
[----:B------:R-:W-:Y:S01]  /*1f510*/  FSEL R2, R4, RZ, P2 ;  /* 0x000000ff04027208 */ /* 0x000fe20001000000 */
[----:B------:R-:W1:Y:S01]  /*1f520*/  MUFU.EX2 R0, R169 ;  /* 0x000000a900007308 */ /* 0x000e620000000800 */
[-CC-:B------:R-:W-:Y:S01]  /*1f530*/  FFMA.FTZ R211, R186, R3.reuse, -R168.reuse ;  /* 0x00000003bad37223 */ /* 0x180fe200000108a8 */
[-CC-:B------:R-:W-:Y:S01]  /*1f540*/  FFMA.FTZ R10, R10, R3.reuse, -R168.reuse ;  /* 0x000000030a0a7223 */ /* 0x180fe200000108a8 */
[-C--:B------:R-:W-:Y:S01]  /*1f550*/  FFMA.FTZ R205, R12, R3.reuse, -R168 ;  /* 0x000000030ccd7223 */ /* 0x080fe200000108a8 */
[----:B------:R-:W-:Y:S01]  /*1f560*/  FADD.FTZ R2, -R2, R6 ;  /* 0x0000000602027221 */ /* 0x000fe20000010100 */
[-CC-:B------:R-:W-:Y:S01]  /*1f570*/  FFMA.FTZ R12, R13, R3.reuse, -R168.reuse ;  /* 0x000000030d0c7223 */ /* 0x180fe200000108a8 */
[-CC-:B------:R-:W-:Y:S01]  /*1f580*/  FFMA.FTZ R207, R20, R3.reuse, -R168.reuse ;  /* 0x0000000314cf7223 */ /* 0x180fe200000108a8 */
[-CC-:B------:R-:W-:Y:S01]  /*1f590*/  FFMA.FTZ R13, R179, R3.reuse, -R168.reuse ;  /* 0x00000003b30d7223 */ /* 0x180fe200000108a8 */
[-C--:B------:R-:W-:Y:S01]  /*1f5a0*/  FMUL.FTZ R2, R2, R3.reuse ;  /* 0x0000000302027220 */ /* 0x080fe20000410000 */
[----:B------:R-:W-:Y:S01]  /*1f5b0*/  MUFU.EX2 R209, R209 ;  /* 0x000000d100d17308 */ /* 0x000fe20000000800 */
[-CC-:B------:R-:W-:Y:S01]  /*1f5c0*/  FFMA.FTZ R201, R183, R3.reuse, -R168.reuse ;  /* 0x00000003b7c97223 */ /* 0x180fe200000108a8 */
[-CC-:B------:R-:W-:Y:S01]  /*1f5d0*/  FFMA.FTZ R171, R171, R3.reuse, -R168.reuse ;  /* 0x00000003abab7223 */ /* 0x180fe200000108a8 */
[-CC-:B------:R-:W-:Y:S01]  /*1f5e0*/  FFMA.FTZ R203, R174, R3.reuse, -R168.reuse ;  /* 0x00000003aecb7223 */ /* 0x180fe200000108a8 */
[-CC-:B------:R-:W-:Y:S01]  /*1f5f0*/  FFMA.FTZ R20, R175, R3.reuse, -R168.reuse ;  /* 0x00000003af147223 */ /* 0x180fe200000108a8 */
[-CC-:B------:R-:W-:Y:S01]  /*1f600*/  FFMA.FTZ R197, R162, R3.reuse, -R168.reuse ;  /* 0x00000003a2c57223 */ /* 0x180fe200000108a8 */
[-CC-:B------:R-:W-:Y:S01]  /*1f610*/  FFMA.FTZ R193, R161, R3.reuse, -R168.reuse ;  /* 0x00000003a1c17223 */ /* 0x180fe200000108a8 */
[----:B------:R-:W-:Y:S01]  /*1f620*/  FFMA.FTZ R163, R163, R3, -R168 ;  /* 0x00000003a3a37223 */ /* 0x000fe200000108a8 */
[----:B------:R-:W2:Y:S01]  /*1f630*/  MUFU.EX2 R2, R2 ;  /* 0x0000000200027308 */ /* 0x000ea20000000800 */
[----:B-1----:R-:W-:Y:S01]  /*1f640*/  FFMA.FTZ R15, R0, R15, R208 ;  /* 0x0000000f000f7223 */ /* 0x002fe200000100d0 */
[-CC-:B------:R-:W-:Y:S01]  /*1f650*/  FFMA.FTZ R199, R166, R3.reuse, -R168.reuse ;  /* 0x00000003a6c77223 */ /* 0x180fe200000108a8 */
[-CC-:B0-----:R-:W-:Y:S01]  /*1f660*/  FFMA.FTZ R9, R167, R3.reuse, -R168.reuse ;  /* 0x00000003a7097223 */ /* 0x181fe200000108a8 */
[----:B------:R-:W-:Y:S01]  /*1f670*/  FFMA.FTZ R195, R164, R3, -R168 ;  /* 0x00000003a4c37223 */ /* 0x000fe200000108a8 */
[C---:B------:R-:W-:Y:S01]  /*1f680*/  FADD.FTZ R15, R21.reuse, R15 ;  /* 0x0000000f150f7221 */ /* 0x040fe20000010000 */
[C---:B------:R-:W-:Y:S01]  /*1f690*/  ISETP.GT.AND P2, PT, R8.reuse, R223, PT ;  /* 0x000000df0800720c */ /* 0x040fe20003f44270 */
[----:B------:R-:W-:Y:S01]  /*1f6a0*/  VIADD R8, R8, 0xffffffff ;  /* 0xffffffff08087836 */ /* 0x000fe20000000000 */
[----:B------:R-:W0:Y:S01]  /*1f6b0*/  MUFU.EX2 R159, R159 ;  /* 0x0000009f009f7308 */ /* 0x000e220000000800 */
[----:B------:R-:W-:Y:S01]  /*1f6c0*/  FADD.FTZ R15, R210, R15 ;  /* 0x0000000fd20f7221 */ /* 0x000fe20000010000 */
[----:B------:R-:W-:-:S02]  /*1f6d0*/  F2FP.BF16.F32.PACK_AB R208, R21, R208 ;  /* 0x000000d015d0723e */ /* 0x000fc400000010ff */
[C---:B------:R-:W-:Y:S01]  /*1f6e0*/  F2FP.BF16.F32.PACK_AB R210, R160.reuse, R210 ;  /* 0x000000d2a0d2723e */ /* 0x040fe200000010ff */
[----:B------:R-:W-:-:S03]  /*1f6f0*/  FADD.FTZ R15, R160, R15 ;  /* 0x0000000fa00f7221 */ /* 0x000fc60000010000 */
[----:B------:R-:W1:Y:S01]  /*1f700*/  MUFU.EX2 R211, R211 ;  /* 0x000000d300d37308 */ /* 0x000e620000000800 */
[----:B--2---:R-:W-:Y:S01]  /*1f710*/  FFMA.FTZ R14, R2, R14, R209 ;  /* 0x0000000e020e7223 */ /* 0x004fe200000100d1 */
[----:B------:R-:W-:Y:S01]  /*1f720*/  FADD.FTZ R15, R204, R15 ;  /* 0x0000000fcc0f7221 */ /* 0x000fe20000010000 */
[----:B------:R-:W-:-:S03]  /*1f730*/  F2FP.BF16.F32.PACK_AB R204, R154, R204 ;  /* 0x000000cc9acc723e */ /* 0x000fc600000010ff */
[----:B------:R-:W-:Y:S02]  /*1f740*/  FADD.FTZ R15, R154, R15 ;  /* 0x0000000f9a0f7221 */ /* 0x000fe40000010000 */
[----:B------:R-:W2:Y:S01]  /*1f750*/  MUFU.EX2 R10, R10 ;  /* 0x0000000a000a7308 */ /* 0x000ea20000000800 */
[C---:B0-----:R-:W-:Y:S01]  /*1f760*/  FADD.FTZ R14, R159.reuse, R14 ;  /* 0x0000000e9f0e7221 */ /* 0x041fe20000010000 */
[----:B------:R-:W-:Y:S01]  /*1f770*/  FADD.FTZ R15, R206, R15 ;  /* 0x0000000fce0f7221 */ /* 0x000fe20000010000 */
[C---:B------:R-:W-:Y:S02]  /*1f780*/  F2FP.BF16.F32.PACK_AB R206, R158.reuse, R206 ;  /* 0x000000ce9ece723e */ /* 0x040fe400000010ff */
[----:B------:R-:W-:Y:S01]  /*1f790*/  F2FP.BF16.F32.PACK_AB R209, R159, R209 ;  /* 0x000000d19fd1723e */ /* 0x000fe200000010ff */
[----:B------:R-:W-:Y:S02]  /*1f7a0*/  FADD.FTZ R15, R158, R15 ;  /* 0x0000000f9e0f7221 */ /* 0x000fe40000010000 */
[----:B------:R-:W0:Y:S01]  /*1f7b0*/  MUFU.EX2 R205, R205 ;  /* 0x000000cd00cd7308 */ /* 0x000e220000000800 */
[----:B-1----:R-:W-:Y:S01]  /*1f7c0*/  FADD.FTZ R14, R211, R14 ;  /* 0x0000000ed30e7221 */ /* 0x002fe20000010000 */
[----:B------:R-:W-:Y:S01]  /*1f7d0*/  FADD.FTZ R15, R200, R15 ;  /* 0x0000000fc80f7221 */ /* 0x000fe20000010000 */
[----:B------:R-:W-:-:S03]  /*1f7e0*/  F2FP.BF16.F32.PACK_AB R200, R152, R200 ;  /* 0x000000c898c8723e */ /* 0x000fc600000010ff */
[----:B------:R-:W-:Y:S02]  /*1f7f0*/  FADD.FTZ R15, R152, R15 ;  /* 0x0000000f980f7221 */ /* 0x000fe40000010000 */
[----:B------:R-:W1:Y:S01]  /*1f800*/  MUFU.EX2 R12, R12 ;  /* 0x0000000c000c7308 */ /* 0x000e620000000800 */
[----:B--2---:R-:W-:Y:S01]  /*1f810*/  FADD.FTZ R14, R10, R14 ;  /* 0x0000000e0a0e7221 */ /* 0x004fe20000010000 */
[----:B------:R-:W-:Y:S01]  /*1f820*/  FADD.FTZ R15, R202, R15 ;  /* 0x0000000fca0f7221 */ /* 0x000fe20000010000 */
[----:B------:R-:W-:Y:S01]  /*1f830*/  F2FP.BF16.F32.PACK_AB R211, R10, R211 ;  /* 0x000000d30ad3723e */ /* 0x000fe200000010ff */
[----:B------:R-:W-:Y:S01]  /*1f840*/  IMAD.MOV.U32 R10, RZ, RZ, R214 ;  /* 0x000000ffff0a7224 */ /* 0x000fe200078e00d6 */
[C---:B------:R-:W-:Y:S01]  /*1f850*/  F2FP.BF16.F32.PACK_AB R202, R153.reuse, R202 ;  /* 0x000000ca99ca723e */ /* 0x040fe200000010ff */
[----:B------:R-:W-:Y:S02]  /*1f860*/  FADD.FTZ R15, R153, R15 ;  /* 0x0000000f990f7221 */ /* 0x000fe40000010000 */
[----:B------:R-:W2:Y:S01]  /*1f870*/  MUFU.EX2 R207, R207 ;  /* 0x000000cf00cf7308 */ /* 0x000ea20000000800 */
[----:B0-----:R-:W-:Y:S01]  /*1f880*/  FADD.FTZ R14, R205, R14 ;  /* 0x0000000ecd0e7221 */ /* 0x001fe20000010000 */
[----:B------:R-:W-:Y:S01]  /*1f890*/  FADD.FTZ R15, R196, R15 ;  /* 0x0000000fc40f7221 */ /* 0x000fe20000010000 */
[----:B------:R-:W-:-:S03]  /*1f8a0*/  F2FP.BF16.F32.PACK_AB R196, R156, R196 ;  /* 0x000000c49cc4723e */ /* 0x000fc600000010ff */
[----:B------:R-:W-:Y:S02]  /*1f8b0*/  FADD.FTZ R15, R156, R15 ;  /* 0x0000000f9c0f7221 */ /* 0x000fe40000010000 */
[----:B------:R-:W0:Y:S01]  /*1f8c0*/  MUFU.EX2 R13, R13 ;  /* 0x0000000d000d7308 */ /* 0x000e220000000800 */
[----:B-1----:R-:W-:Y:S01]  /*1f8d0*/  FADD.FTZ R14, R12, R14 ;  /* 0x0000000e0c0e7221 */ /* 0x002fe20000010000 */
[----:B------:R-:W-:Y:S01]  /*1f8e0*/  FADD.FTZ R15, R198, R15 ;  /* 0x0000000fc60f7221 */ /* 0x000fe20000010000 */
[C---:B------:R-:W-:Y:S02]  /*1f8f0*/  F2FP.BF16.F32.PACK_AB R198, R157.reuse, R198 ;  /* 0x000000c69dc6723e */ /* 0x040fe400000010ff */
[----:B------:R-:W-:Y:S01]  /*1f900*/  F2FP.BF16.F32.PACK_AB R205, R12, R205 ;  /* 0x000000cd0ccd723e */ /* 0x000fe200000010ff */
[----:B------:R-:W-:Y:S02]  /*1f910*/  FADD.FTZ R15, R157, R15 ;  /* 0x0000000f9d0f7221 */ /* 0x000fe40000010000 */
[----:B------:R-:W1:Y:S01]  /*1f920*/  MUFU.EX2 R201, R201 ;  /* 0x000000c900c97308 */ /* 0x000e620000000800 */
[----:B--2---:R-:W-:Y:S01]  /*1f930*/  FADD.FTZ R14, R207, R14 ;  /* 0x0000000ecf0e7221 */ /* 0x004fe20000010000 */
[----:B------:R-:W-:Y:S01]  /*1f940*/  FADD.FTZ R15, R192, R15 ;  /* 0x0000000fc00f7221 */ /* 0x000fe20000010000 */
[----:B------:R-:W-:-:S03]  /*1f950*/  F2FP.BF16.F32.PACK_AB R192, R165, R192 ;  /* 0x000000c0a5c0723e */ /* 0x000fc600000010ff */
[----:B------:R-:W-:Y:S02]  /*1f960*/  FADD.FTZ R15, R165, R15 ;  /* 0x0000000fa50f7221 */ /* 0x000fe40000010000 */
[----:B------:R-:W2:Y:S01]  /*1f970*/  MUFU.EX2 R6, R171 ;  /* 0x000000ab00067308 */ /* 0x000ea20000000800 */
[----:B0-----:R-:W-:Y:S01]  /*1f980*/  FADD.FTZ R161, R13, R14 ;  /* 0x0000000e0da17221 */ /* 0x001fe20000010000 */
[-CC-:B------:R-:W-:Y:S01]  /*1f990*/  FFMA.FTZ R14, R155, R3.reuse, -R168.reuse ;  /* 0x000000039b0e7223 */ /* 0x180fe200000108a8 */
[----:B------:R-:W-:Y:S01]  /*1f9a0*/  FFMA.FTZ R168, R184, R3, -R168 ;  /* 0x00000003b8a87223 */ /* 0x000fe200000108a8 */
[----:B------:R-:W-:-:S04]  /*1f9b0*/  F2FP.BF16.F32.PACK_AB R207, R13, R207 ;  /* 0x000000cf0dcf723e */ /* 0x000fc800000010ff */
        /* <DEDUP_REMOVED lines=19> */
[----:B------:R-:W-:Y:S01]  /*1faf0*/  F2FP.BF16.F32.PACK_AB R199, R9, R199 ;  /* 0x000000c709c7723e */ /* 0x000fe200000010ff */
[----:B------:R-:W-:-:S05]  /*1fb00*/  IMAD.MOV.U32 R9, RZ, RZ, R219 ;  /* 0x000000ffff097224 */ /* 0x000fca00078e00db */
[----:B------:R-:W2:Y:S01]  /*1fb10*/  MUFU.EX2 R14, R14 ;  /* 0x0000000e000e7308 */ /* 0x000ea20000000800 */
[----:B0-----:R-:W-:-:S07]  /*1fb20*/  FADD.FTZ R161, R193, R161 ;  /* 0x000000a1c1a17221 */ /* 0x001fce0000010000 */
[----:B------:R-:W0:Y:S01]  /*1fb30*/  MUFU.EX2 R195, R195 ;  /* 0x000000c300c37308 */ /* 0x000e220000000800 */
[----:B-1----:R-:W-:Y:S01]  /*1fb40*/  FADD.FTZ R15, R194, R15 ;  /* 0x0000000fc20f7221 */ /* 0x002fe20000010000 */
[----:B------:R-:W-:-:S03]  /*1fb50*/  F2FP.BF16.F32.PACK_AB R194, R7, R194 ;  /* 0x000000c207c2723e */ /* 0x000fc600000010ff */
[----:B------:R-:W-:-:S03]  /*1fb60*/  FADD.FTZ R15, R7, R15 ;  /* 0x0000000f070f7221 */ /* 0x000fc60000010000 */
[----:B------:R-:W1:Y:S01]  /*1fb70*/  MUFU.EX2 R168, R168 ;  /* 0x000000a800a87308 */ /* 0x000e620000000800 */
[C---:B--2---:R-:W-:Y:S01]  /*1fb80*/  FADD.FTZ R6, R14.reuse, R161 ;  /* 0x000000a10e067221 */ /* 0x044fe20000010000 */
[----:B------:R-:W-:-:S03]  /*1fb90*/  F2FP.BF16.F32.PACK_AB R193, R14, R193 ;  /* 0x000000c10ec1723e */ /* 0x000fc600000010ff */
[----:B0-----:R-:W-:Y:S01]  /*1fba0*/  FADD.FTZ R7, R195, R6 ;  /* 0x00000006c3077221 */ /* 0x001fe20000010000 */
[----:B------:R-:W-:-:S03]  /*1fbb0*/  IMAD.MOV.U32 R6, RZ, RZ, R4 ;  /* 0x000000ffff067224 */ /* 0x000fc600078e0004 */
[C---:B-1----:R-:W-:Y:S01]  /*1fbc0*/  FADD.FTZ R14, R168.reuse, R7 ;  /* 0x00000007a80e7221 */ /* 0x042fe20000010000 */
[----:B------:R-:W-:Y:S01]  /*1fbd0*/  F2FP.BF16.F32.PACK_AB R195, R168, R195 ;  /* 0x000000c3a8c3723e */ /* 0x000fe200000010ff */
[----:B------:R-:W-:Y:S01]  /*1fbe0*/  IMAD.MOV.U32 R7, RZ, RZ, R5 ;  /* 0x000000ffff077224 */ /* 0x000fe200078e0005 */
[----:B------:R-:W-:Y:S06]  /*1fbf0*/  @P2 BRA `(.L_x_2529) ;  /* 0xffffffac00342947 */ /* 0x000fec000383ffff */
[----:B------:R-:W-:Y:S05]  /*1fc00*/  BSYNC B1 ;  /* 0x0000000000017941 */ /* 0x000fea0003800000 */
.L_x_2518:
[----:B------:R-:W-:Y:S05]  /*1fc10*/  BSYNC B0 ;  /* 0x0000000000007941 */ /* 0x000fea0003800000 */
.L_x_2517:
[----:B------:R-:W-:Y:S01]  /*1fc20*/  ISETP.GE.AND P2, PT, R8, RZ, PT ;  /* 0x000000ff0800720c */ /* 0x000fe20003f46270 */
[----:B------:R-:W-:-:S12]  /*1fc30*/  BSSY B0, `(.L_x_2530) ;  /* 0x00004dd000007945 */ /* 0x000fd80003800000 */
[----:B------:R-:W-:Y:S05]  /*1fc40*/  @!P2 BRA `(.L_x_2531) ;  /* 0x0000004c006ca947 */ /* 0x000fea0003800000 */
[----:B------:R-:W-:Y:S02]  /*1fc50*/  IMAD.MOV.U32 R6, RZ, RZ, R4 ;  /* 0x000000ffff067224 */ /* 0x000fe400078e0004 */
[----:B------:R-:W-:Y:S02]  /*1fc60*/  IMAD.MOV.U32 R7, RZ, RZ, R5 ;  /* 0x000000ffff077224 */ /* 0x000fe400078e0005 */
[----:B------:R-:W-:Y:S02]  /*1fc70*/  IMAD.MOV.U32 R9, RZ, RZ, R219 ;  /* 0x000000ffff097224 */ /* 0x000fe400078e00db */
[----:B------:R-:W-:-:S07]  /*1fc80*/  IMAD.MOV.U32 R10, RZ, RZ, R214 ;  /* 0x000000ffff0a7224 */ /* 0x000fce00078e00d6 */
.L_x_2542:
        /* <DEDUP_REMOVED lines=8> */
.L_x_2532:
[----:B------:R-:W-:Y:S01]  /*1fd10*/  IMAD R3, R214, 0x8, R16 ;  /* 0x00000008d6037824 */ /* 0x000fe200078e0210 */
[----:B------:R-:W-:-:S04]  /*1fd20*/  SHF.L.U32 R12, R219, 0x1f, RZ ;  /* 0x0000001fdb0c7819 */ /* 0x000fc800000006ff */
[----:B------:R0:W1:Y:S01]  /*1fd30*/  SYNCS.PHASECHK.TRANS64.TRYWAIT P2, [R3+URZ+0x38830], R12 ;  /* 0x0388300c030075a7 */ /* 0x000062000804017f */
[----:B------:R-:W-:Y:S05]  /*1fd40*/  @!P0 BRA `(.L_x_2533) ;  /* 0x0000000000048947 */ /* 0x000fea0003800000 */
[----:B------:R-:W-:Y:S01]  /*1fd50*/  BPT.TRAP 0x1 ;  /* 0x000000040000795c */ /* 0x000fe20000300000 */
.L_x_2533:
[----:B------:R-:W-:Y:S01]  /*1fd60*/  IMAD R4, R214, 0xa00, R222 ;  /* 0x00000a00d6047824 */ /* 0x000fe200078e02de */
[----:B------:R-:W-:Y:S01]  /*1fd70*/  BSSY B1, `(.L_x_2534) ;  /* 0x0000006000017945 */ /* 0x000fe20003800000 */
[----:B------:R-:W-:Y:S02]  /*1fd80*/  IMAD.MOV.U32 R5, RZ, RZ, 0x40000040 ;  /* 0x40000040ff057424 */ /* 0x000fe400078e00ff */
[----:B------:R-:W-:Y:S01]  /*1fd90*/  VIADD R152, R4, 0x80 ;  /* 0x0000008004987836 */ /* 0x000fe20000000000 */
[----:B-1----:R-:W-:Y:S06]  /*1fda0*/  @P2 BRA `(.L_x_2535) ;  /* 0x0000000000082947 */ /* 0x002fec0003800000 */
[----:B------:R-:W1:Y:S02]  /*1fdb0*/  SYNCS.PHASECHK.TRANS64.TRYWAIT P2, [R3+URZ+0x38830], R12 ;  /* 0x0388300c030075a7 */ /* 0x000e64000804017f */
[----:B-1----:R-:W-:Y:S05]  /*1fdc0*/  @!P2 BRA `(.L_x_2536) ;  /* 0x000001080048a947 */ /* 0x002fea0003800000 */
.L_x_2535:
[----:B------:R-:W-:Y:S05]  /*1fdd0*/  BSYNC B1 ;  /* 0x0000000000017941 */ /* 0x000fea0003800000 */
.L_x_2534:
[----:B------:R-:W2:Y:S04]  /*1fde0*/  LDL.64 R154, [R1+0x40] ;  /* 0x00004000019a7983 */ /* 0x000ea80000100a00 */
[----:B------:R-:W3:Y:S01]  /*1fdf0*/  LDL.64 R156, [R1+0x48] ;  /* 0x00004800019c7983 */ /* 0x000ee20000100a00 */
[----:B------:R-:W-:Y:S02]  /*1fe00*/  R2UR UR18, R4 ;  /* 0x00000000041272ca */ /* 0x000fe400000e0000 */
[----:B------:R-:W-:Y:S01]  /*1fe10*/  R2UR UR19, R5 ;  /* 0x00000000051372ca */ /* 0x000fe200000e0000 */
[----:B------:R-:W-:Y:S01]  /*1fe20*/  WARPGROUP.ARRIVE ;  /* 0x00000000000079c5 */ /* 0x000fe20000000000 */
[----:B------:R-:W-:Y:S01]  /*1fe30*/  IMAD.MOV.U32 R153, RZ, RZ, 0x40000040 ;  /* 0x40000040ff997424 */ /* 0x000fe200078e00ff */
[----:B------:R-:W-:Y:S01]  /*1fe40*/  R2UR UR6, R152 ;  /* 0x00000000980672ca */ /* 0x000fe200000e0000 */
[----:B01----:R-:W-:Y:S01]  /*1fe50*/  VIADD R12, R4, 0x100 ;  /* 0x00000100040c7836 */ /* 0x003fe20000000000 */
[----:B------:R-:W4:Y:S02]  /*1fe60*/  LDL.64 R226, [R1+0x30] ;  /* 0x0000300001e27983 */ /* 0x000f240000100a00 */
[----:B------:R-:W-:Y:S01]  /*1fe70*/  R2UR UR7, R153 ;  /* 0x00000000990772ca */ /* 0x000fe200000e0000 */
[----:B------:R-:W-:Y:S01]  /*1fe80*/  IMAD.MOV.U32 R13, RZ, RZ, 0x40000040 ;  /* 0x40000040ff0d7424 */ /* 0x000fe200078e00ff */
[----:B------:R-:W-:Y:S01]  /*1fe90*/  R2UR UR10, R12 ;  /* 0x000000000c0a72ca */ /* 0x000fe200000e0000 */
[----:B------:R-:W-:Y:S01]  /*1fea0*/  VIADD R20, R4, 0x180 ;  /* 0x0000018004147836 */ /* 0x000fe20000000000 */
[----:B------:R-:W5:Y:S02]  /*1feb0*/  LDL.64 R224, [R1+0x28] ;  /* 0x0000280001e07983 */ /* 0x000f640000100a00 */
[----:B------:R-:W-:Y:S01]  /*1fec0*/  R2UR UR11, R13 ;  /* 0x000000000d0b72ca */ /* 0x000fe200000e0000 */
[----:B------:R-:W-:Y:S01]  /*1fed0*/  IMAD.MOV.U32 R21, RZ, RZ, 0x40000040 ;  /* 0x40000040ff157424 */ /* 0x000fe200078e00ff */
[----:B------:R-:W-:-:S04]  /*1fee0*/  R2UR UR14, R20 ;  /* 0x00000000140e72ca */ /* 0x000fc800000e0000 */
        /* <DEDUP_REMOVED lines=128> */
[----:B----4-:R-:W-:Y:S02]  /*206f0*/  R2UR UR24, R226 ;  /* 0x00000000e21872ca */ /* 0x010fe400000e0000 */
        /* <DEDUP_REMOVED lines=46> */
[----:B-----5:R-:W-:Y:S02]  /*209e0*/  R2UR UR26, R224 ;  /* 0x00000000e01a72ca */ /* 0x020fe400000e0000 */
        /* <DEDUP_REMOVED lines=684> */
.L_x_2537:
[----:B------:R-:W-:Y:S01]  /*234b0*/  SHF.L.U32 R0, R9, 0x1f, RZ ;  /* 0x0000001f09007819 */ /* 0x000fe200000006ff */
[----:B------:R-:W-:-:S04]  /*234c0*/  IMAD R9, R10, 0x8, R16 ;  /* 0x000000080a097824 */ /* 0x000fc800078e0210 */
[----:B------:R0:W1:Y:S01]  /*234d0*/  SYNCS.PHASECHK.TRANS64.TRYWAIT P2, [R9+URZ+0x38850], R0 ;  /* 0x03885000090075a7 */ /* 0x000062000804017f */
[----:B------:R-:W-:Y:S05]  /*234e0*/  @!P0 BRA `(.L_x_2538) ;  /* 0x0000000000048947 */ /* 0x000fea0003800000 */
[----:B------:R-:W-:Y:S01]  /*234f0*/  BPT.TRAP 0x1 ;  /* 0x000000040000795c */ /* 0x000fe20000300000 */
.L_x_2538:
[----:B------:R-:W-:Y:S04]  /*23500*/  BSSY B1, `(.L_x_2539) ;  /* 0x0000004000017945 */ /* 0x000fe80003800000 */
[----:B-1----:R-:W-:Y:S05]  /*23510*/  @P2 BRA `(.L_x_2540) ;  /* 0x0000000000082947 */ /* 0x002fea0003800000 */
[----:B------:R-:W1:Y:S02]  /*23520*/  SYNCS.PHASECHK.TRANS64.TRYWAIT P2, [R9+URZ+0x38850], R0 ;  /* 0x03885000090075a7 */ /* 0x000e64000804017f */
[----:B-1----:R-:W-:Y:S05]  /*23530*/  @!P2 BRA `(.L_x_2541) ;  /* 0x000000d00080a947 */ /* 0x002fea0003800000 */
.L_x_2540:
[----:B------:R-:W-:Y:S05]  /*23540*/  BSYNC B1 ;  /* 0x0000000000017941 */ /* 0x000fea0003800000 */
.L_x_2539:
        /* <DEDUP_REMOVED lines=18> */
[----:B------:R-:W-:Y:S01]  /*23670*/  IMAD R2, R10, 0xa00, R0 ;  /* 0x00000a000a027824 */ /* 0x000fe200078e0200 */
[----:B------:R-:W-:Y:S01]  /*23680*/  MUFU.TANH R21, R21 ;  /* 0x0000001500157308 */ /* 0x000fe20000002400 */
[----:B------:R-:W-:Y:S01]  /*23690*/  FMUL.FTZ R10, R186, UR38 ;  /* 0x00000026ba0a7c20 */ /* 0x000fe20008410000 */
[----:B------:R-:W-:Y:S01]  /*236a0*/  FMUL.FTZ R186, R176, UR38 ;  /* 0x00000026b0ba7c20 */ /* 0x000fe20008410000 */
[C---:B------:R-:W-:Y:S01]  /*236b0*/  VIADD R4, R2.reuse, 0x80 ;  /* 0x0000008002047836 */ /* 0x040fe20000000000 */
[----:B------:R-:W-:Y:S01]  /*236c0*/  R2UR UR6, R2 ;  /* 0x00000000020672ca */ /* 0x000fe200000e0000 */
[----:B------:R-:W-:Y:S01]  /*236d0*/  FMUL.FTZ R160, R160, UR38 ;  /* 0x00000026a0a07c20 */ /* 0x000fe20008410000 */
[----:B------:R-:W-:Y:S01]  /*236e0*/  FMUL.FTZ R152, R152, UR38 ;  /* 0x0000002698987c20 */ /* 0x000fe20008410000 */
[----:B------:R-:W-:Y:S01]  /*236f0*/  FMUL.FTZ R153, R153, UR38 ;  /* 0x0000002699997c20 */ /* 0x000fe20008410000 */
[----:B------:R-:W-:Y:S01]  /*23700*/  MUFU.TANH R186, R186 ;  /* 0x000000ba00ba7308 */ /* 0x000fe20000002400 */
[----:B------:R-:W-:Y:S01]  /*23710*/  FMUL.FTZ R156, R156, UR38 ;  /* 0x000000269c9c7c20 */ /* 0x000fe20008410000 */
[----:B------:R-:W-:-:S02]  /*23720*/  IMAD.MOV.U32 R3, RZ, RZ, 0x40000040 ;  /* 0x40000040ff037424 */ /* 0x000fc400078e00ff */
[----:B------:R-:W-:Y:S01]  /*23730*/  FMUL.FTZ R13, R187, UR38 ;  /* 0x00000026bb0d7c20 */ /* 0x000fe20008410000 */
[----:B------:R-:W-:Y:S01]  /*23740*/  FMUL.FTZ R20, R190, UR38 ;  /* 0x00000026be147c20 */ /* 0x000fe20008410000 */
[----:B------:R-:W-:Y:S01]  /*23750*/  FMUL.FTZ R185, R191, UR38 ;  /* 0x00000026bfb97c20 */ /* 0x000fe20008410000 */
[----:B------:R-:W-:Y:S01]  /*23760*/  FMUL.FTZ R176, R178, UR38 ;  /* 0x00000026b2b07c20 */ /* 0x000fe20008410000 */
[----:B------:R-:W-:Y:S01]  /*23770*/  FMUL.FTZ R178, R179, UR38 ;  /* 0x00000026b3b27c20 */ /* 0x000fe20008410000 */
[----:B------:R-:W-:Y:S01]  /*23780*/  MUFU.TANH R177, R177 ;  /* 0x000000b100b17308 */ /* 0x000fe20000002400 */
[----:B------:R-:W-:Y:S01]  /*23790*/  HGMMA.64x256x16.F32.BF16 R24, R208, gdesc[UR4].tnspB, R24, gsb0 ;  /* 0x43e00004d0187df0 */ /* 0x000fe20008001818 */
[----:B------:R-:W-:Y:S01]  /*237a0*/  R2UR UR6, R4 ;  /* 0x00000000040672ca */ /* 0x000fe200000e0000 */
[----:B------:R-:W-:Y:S01]  /*237b0*/  VIADD R4, R2, 0x100 ;  /* 0x0000010002047836 */ /* 0x000fe20000000000 */
[----:B------:R-:W-:Y:S01]  /*237c0*/  R2UR UR7, R5 ;  /* 0x00000000050772ca */ /* 0x000fe200000e0000 */
[----:B------:R-:W-:-:S02]  /*237d0*/  IMAD.MOV.U32 R5, RZ, RZ, 0x40000040 ;  /* 0x40000040ff057424 */ /* 0x000fc400078e00ff */
        /* <DEDUP_REMOVED lines=15> */
[----:B------:R-:W-:Y:S01]  /*238d0*/  @!P1 IMAD R11, R11, 0x8, R16 ;  /* 0x000000080b0b9824 */ /* 0x000fe200078e0210 */
[----:B------:R-:W-:Y:S01]  /*238e0*/  ISETP.GT.AND P2, PT, R8, RZ, PT ;  /* 0x000000ff0800720c */ /* 0x000fe20003f44270 */
[----:B------:R-:W-:Y:S01]  /*238f0*/  @!P1 VIADD R9, R9, 0x38860 ;  /* 0x0003886009099836 */ /* 0x000fe20000000000 */
[----:B------:R-:W-:Y:S01]  /*23900*/  MUFU.TANH R168, R168 ;  /* 0x000000a800a87308 */ /* 0x000fe20000002400 */
[----:B------:R-:W-:-:S02]  /*23910*/  @!P1 VIADD R11, R11, 0x38840 ;  /* 0x000388400b0b9836 */ /* 0x000fc40000000000 */
[----:B------:R-:W-:Y:S01]  /*23920*/  VIADD R8, R8, 0xffffffff ;  /* 0xffffffff08087836 */ /* 0x000fe20000000000 */
[----:B------:R-:W-:-:S04]  /*23930*/  @!P1 PRMT R9, RZ, 0x654, R9 ;  /* 0x00000654ff099816 */ /* 0x000fc80000000009 */
        /* <DEDUP_REMOVED lines=31> */
[----:B------:R-:W-:Y:S02]  /*23b30*/  IMAD.MOV.U32 R5, RZ, RZ, 0x40000040 ;  /* 0x40000040ff057424 */ /* 0x000fe400078e00ff */
[----:B------:R-:W-:Y:S01]  /*23b40*/  VIADD R2, R2, 0x200 ;  /* 0x0000020002027836 */ /* 0x000fe20000000000 */
[----:B------:R-:W-:Y:S02]  /*23b50*/  WARPGROUP.DEPBAR.LE gsb0, 0x0 ;  /* 0x00008000000079c5 */ /* 0x000fe40000010000 */
[----:B------:R-:W-:-:S15]  /*23b60*/  WARPGROUP.ARRIVE ;  /* 0x00000000000079c5 */ /* 0x000fde0000000000 */
[----:B------:R-:W-:-:S04]  /*23b70*/  NOP ;  /* 0x0000000000007918 */ /* 0x000fc80000000000 */
[----:B------:R-:W-:Y:S01]  /*23b80*/  HGMMA.64x256x16.F32.BF16 R24, R200, gdesc[UR4].tnspB, R24, gsb0 ;  /* 0x43e00004c8187df0 */ /* 0x000fe20008001818 */
[----:B------:R-:W-:Y:S01]  /*23b90*/  R2UR UR6, R4 ;  /* 0x00000000040672ca */ /* 0x000fe200000e0000 */
[----:B------:R-:W-:Y:S01]  /*23ba0*/  FMUL.FTZ R4, R184, UR38 ;  /* 0x00000026b8047c20 */ /* 0x000fe20008410000 */
[----:B------:R-:W-:Y:S01]  /*23bb0*/  R2UR UR7, R5 ;  /* 0x00000000050772ca */ /* 0x000fe200000e0000 */
[----:B------:R-:W-:-:S04]  /*23bc0*/  FMUL.FTZ R184, R189, UR38 ;  /* 0x00000026bdb87c20 */ /* 0x000fc80008410000 */
[----:B------:R-:W0:Y:S08]  /*23bd0*/  MUFU.TANH R4, R4 ;  /* 0x0000000400047308 */ /* 0x000e300000002400 */
[----:B------:R-:W1:Y:S01]  /*23be0*/  MUFU.TANH R184, R184 ;  /* 0x000000b800b87308 */ /* 0x000e620000002400 */
[----:B0-----:R-:W-:-:S04]  /*23bf0*/  FMNMX.FTZ R0, R4, R7, !PT ;  /* 0x0000000704007209 */ /* 0x001fc80007810000 */
[----:B------:R-:W-:-:S04]  /*23c00*/  FMNMX.FTZ R0, R12, R0, !PT ;  /* 0x000000000c007209 */ /* 0x000fc80007810000 */
[----:B------:R-:W-:-:S04]  /*23c10*/  FMNMX.FTZ R0, R21, R0, !PT ;  /* 0x0000000015007209 */ /* 0x000fc80007810000 */
[----:B-1----:R-:W-:-:S04]  /*23c20*/  FMNMX.FTZ R0, R184, R0, !PT ;  /* 0x00000000b8007209 */ /* 0x002fc80007810000 */
[----:B------:R-:W-:-:S04]  /*23c30*/  FMNMX.FTZ R0, R186, R0, !PT ;  /* 0x00000000ba007209 */ /* 0x000fc80007810000 */
[----:B------:R-:W-:-:S04]  /*23c40*/  FMNMX.FTZ R0, R177, R0, !PT ;  /* 0x00000000b1007209 */ /* 0x000fc80007810000 */
[----:B------:R-:W-:-:S04]  /*23c50*/  FMNMX.FTZ R0, R180, R0, !PT ;  /* 0x00000000b4007209 */ /* 0x000fc80007810000 */
[----:B------:R-:W-:-:S04]  /*23c60*/  FMNMX.FTZ R0, R181, R0, !PT ;  /* 0x00000000b5007209 */ /* 0x000fc80007810000 */
[----:B------:R-:W-:-:S04]  /*23c70*/  FMNMX.FTZ R0, R168, R0, !PT ;  /* 0x00000000a8007209 */ /* 0x000fc80007810000 */
[----:B------:R-:W-:-:S04]  /*23c80*/  FMNMX.FTZ R0, R169, R0, !PT ;  /* 0x00000000a9007209 */ /* 0x000fc80007810000 */
[----:B------:R-:W-:-:S04]  /*23c90*/  FMNMX.FTZ R0, R172, R0, !PT ;  /* 0x00000000ac007209 */ /* 0x000fc80007810000 */
[----:B------:R-:W-:Y:S01]  /*23ca0*/  FMNMX.FTZ R0, R173, R0, !PT ;  /* 0x00000000ad007209 */ /* 0x000fe20007810000 */
[----:B------:R-:W-:Y:S02]  /*23cb0*/  WARPGROUP.DEPBAR.LE gsb0, 0x0 ;  /* 0x00008000000079c5 */ /* 0x000fe40000010000 */
[----:B------:R-:W-:-:S06]  /*23cc0*/  WARPGROUP.ARRIVE ;  /* 0x00000000000079c5 */ /* 0x000fcc0000000000 */
[----:B------:R-:W-:Y:S01]  /*23cd0*/  HGMMA.64x256x16.F32.BF16 R24, R196, gdesc[UR4].tnspB, R24, gsb0 ;  /* 0x43e00004c4187df0 */ /* 0x000fe20008001818 */
[----:B------:R-:W-:Y:S02]  /*23ce0*/  R2UR UR6, R2 ;  /* 0x00000000020672ca */ /* 0x000fe400000e0000 */
[----:B------:R0:W1:Y:S01]  /*23cf0*/  MUFU.TANH R2, R160 ;  /* 0x000000a000027308 */ /* 0x0000620000002400 */
[----:B------:R-:W-:Y:S02]  /*23d00*/  R2UR UR7, R3 ;  /* 0x00000000030772ca */ /* 0x000fe400000e0000 */
[----:B------:R-:W-:Y:S01]  /*23d10*/  FMNMX.FTZ R3, R10, R6, !PT ;  /* 0x000000060a037209 */ /* 0x000fe20007810000 */
[----:B0-----:R-:W-:Y:S01]  /*23d20*/  FMUL.FTZ R160, R161, UR38 ;  /* 0x00000026a1a07c20 */ /* 0x001fe20008410000 */
[----:B------:R-:W-:Y:S01]  /*23d30*/  FMUL.FTZ R161, R164, UR38 ;  /* 0x00000026a4a17c20 */ /* 0x000fe20008410000 */
[----:B------:R-:W-:Y:S01]  /*23d40*/  FMUL.FTZ R164, R165, UR38 ;  /* 0x00000026a5a47c20 */ /* 0x000fe20008410000 */
[----:B------:R-:W-:Y:S01]  /*23d50*/  FMUL.FTZ R165, R157, UR38 ;  /* 0x000000269da57c20 */ /* 0x000fe20008410000 */
[----:B------:R-:W-:-:S02]  /*23d60*/  FMUL.FTZ R157, R183, UR38 ;  /* 0x00000026b79d7c20 */ /* 0x000fc40008410000 */
[----:B------:R-:W0:Y:S01]  /*23d70*/  MUFU.TANH R160, R160 ;  /* 0x000000a000a07308 */ /* 0x000e220000002400 */
[----:B-1----:R-:W-:-:S07]  /*23d80*/  FMNMX.FTZ R0, R2, R0, !PT ;  /* 0x0000000002007209 */ /* 0x002fce0007810000 */
[----:B------:R-:W1:Y:S08]  /*23d90*/  MUFU.TANH R161, R161 ;  /* 0x000000a100a17308 */ /* 0x000e700000002400 */
[----:B------:R-:W2:Y:S01]  /*23da0*/  MUFU.TANH R164, R164 ;  /* 0x000000a400a47308 */ /* 0x000ea20000002400 */
[----:B0-----:R-:W-:-:S07]  /*23db0*/  FMNMX.FTZ R0, R160, R0, !PT ;  /* 0x00000000a0007209 */ /* 0x001fce0007810000 */
[----:B------:R-:W0:Y:S01]  /*23dc0*/  MUFU.TANH R165, R165 ;  /* 0x000000a500a57308 */ /* 0x000e220000002400 */
[----:B-1----:R-:W-:-:S07]  /*23dd0*/  FMNMX.FTZ R0, R161, R0, !PT ;  /* 0x00000000a1007209 */ /* 0x002fce0007810000 */
[----:B------:R-:W1:Y:S01]  /*23de0*/  MUFU.TANH R157, R157 ;  /* 0x0000009d009d7308 */ /* 0x000e620000002400 */
[----:B--2---:R-:W-:-:S04]  /*23df0*/  FMNMX.FTZ R0, R164, R0, !PT ;  /* 0x00000000a4007209 */ /* 0x004fc80007810000 */
[----:B------:R-:W-:-:S04]  /*23e00*/  FMNMX.FTZ R0, R152, R0, !PT ;  /* 0x0000000098007209 */ /* 0x000fc80007810000 */
[----:B------:R-:W-:-:S04]  /*23e10*/  FMNMX.FTZ R0, R153, R0, !PT ;  /* 0x0000000099007209 */ /* 0x000fc80007810000 */
[----:B------:R-:W-:-:S04]  /*23e20*/  FMNMX.FTZ R0, R156, R0, !PT ;  /* 0x000000009c007209 */ /* 0x000fc80007810000 */
[----:B0-----:R-:W-:-:S05]  /*23e30*/  FMNMX.FTZ R5, R165, R0, !PT ;  /* 0x00000000a5057209 */ /* 0x001fca0007810000 */
[----:B------:R-:W0:Y:S02]  /*23e40*/  SHFL.BFLY PT, R0, R5, 0x2, 0x1f ;  /* 0x0c401f0005007f89 */ /* 0x000e2400000e0000 */
[----:B0-----:R-:W-:-:S05]  /*23e50*/  FMNMX.FTZ R5, R5, R0, !PT ;  /* 0x0000000005057209 */ /* 0x001fca0007810000 */
[----:B------:R-:W0:Y:S02]  /*23e60*/  SHFL.BFLY PT, R0, R5, 0x1, 0x1f ;  /* 0x0c201f0005007f89 */ /* 0x000e2400000e0000 */
[----:B0-----:R-:W-:Y:S02]  /*23e70*/  FMNMX.FTZ R5, R5, R0, !PT ;  /* 0x0000000005057209 */ /* 0x001fe40007810000 */
[----:B------:R-:W-:Y:S01]  /*23e80*/  FMNMX.FTZ R0, R13, R3, !PT ;  /* 0x000000030d007209 */ /* 0x000fe20007810000 */
[----:B------:R-:W-:Y:S02]  /*23e90*/  IMAD.U32 R3, RZ, RZ, UR42 ;  /* 0x0000002aff037e24 */ /* 0x000fe4000f8e00ff */
[----:B------:R-:W-:Y:S01]  /*23ea0*/  FADD.FTZ R7, -R5, R7 ;  /* 0x0000000705077221 */ /* 0x000fe20000010100 */
[----:B------:R-:W-:-:S03]  /*23eb0*/  FMNMX.FTZ R182, R20, R0, !PT ;  /* 0x0000000014b67209 */ /* 0x000fc60007810000 */
[-C--:B------:R-:W-:Y:S01]  /*23ec0*/  FMUL.FTZ R0, R7, R3.reuse ;  /* 0x0000000307007220 */ /* 0x080fe20000410000 */
[----:B------:R-:W-:Y:S01]  /*23ed0*/  FMNMX.FTZ R182, R185, R182, !PT ;  /* 0x000000b6b9b67209 */ /* 0x000fe20007810000 */
[----:B------:R-:W-:-:S03]  /*23ee0*/  FMUL.FTZ R7, R5, R3 ;  /* 0x0000000305077220 */ /* 0x000fc60000410000 */
[----:B------:R-:W-:Y:S01]  /*23ef0*/  FMNMX.FTZ R182, R176, R182, !PT ;  /* 0x000000b6b0b67209 */ /* 0x000fe20007810000 */
[-CC-:B------:R-:W-:Y:S01]  /*23f00*/  FFMA.FTZ R208, R4, R3.reuse, -R7.reuse ;  /* 0x0000000304d07223 */ /* 0x180fe20000010807 */
        /* <DEDUP_REMOVED lines=10> */
[----:B-1----:R-:W-:Y:S01]  /*23fb0*/  FMNMX.FTZ R182, R157, R182, !PT ;  /* 0x000000b69db67209 */ /* 0x002fe20007810000 */
[-CC-:B------:R-:W-:Y:S01]  /*23fc0*/  FFMA.FTZ R177, R181, R3.reuse, -R7.reuse ;  /* 0x00000003b5b17223 */ /* 0x180fe20000010807 */
[-CC-:B------:R-:W-:Y:S01]  /*23fd0*/  FFMA.FTZ R202, R172, R3.reuse, -R7.reuse ;  /* 0x00000003acca7223 */ /* 0x180fe20000010807 */
[-CC-:B------:R-:W-:Y:S01]  /*23fe0*/  FFMA.FTZ R169, R173, R3.reuse, -R7.reuse ;  /* 0x00000003ada97223 */ /* 0x180fe20000010807 */
[----:B------:R-:W-:Y:S01]  /*23ff0*/  FMNMX.FTZ R182, R170, R182, !PT ;  /* 0x000000b6aab67209 */ /* 0x000fe20007810000 */
[----:B------:R-:W-:Y:S01]  /*24000*/  FFMA.FTZ R160, R160, R3, -R7 ;  /* 0x00000003a0a07223 */ /* 0x000fe20000010807 */
[----:B------:R-:W-:Y:S02]  /*24010*/  MUFU.EX2 R0, R0 ;  /* 0x0000000000007308 */ /* 0x000fe40000000800 */
[----:B------:R-:W-:-:S04]  /*24020*/  FMNMX.FTZ R182, R171, R182, !PT ;  /* 0x000000b6abb67209 */ /* 0x000fc80007810000 */
[----:B------:R-:W-:Y:S02]  /*24030*/  FMNMX.FTZ R182, R174, R182, !PT ;  /* 0x000000b6aeb67209 */ /* 0x000fe40007810000 */
[----:B------:R-:W0:Y:S02]  /*24040*/  MUFU.EX2 R208, R208 ;  /* 0x000000d000d07308 */ /* 0x000e240000000800 */
[----:B------:R-:W-:-:S04]  /*24050*/  FMNMX.FTZ R4, R175, R182, !PT ;  /* 0x000000b6af047209 */ /* 0x000fc80007810000 */
[----:B------:R-:W-:Y:S02]  /*24060*/  FMNMX.FTZ R4, R162, R4, !PT ;  /* 0x00000004a2047209 */ /* 0x000fe40007810000 */
[----:B------:R-:W1:Y:S02]  /*24070*/  MUFU.EX2 R12, R12 ;  /* 0x0000000c000c7308 */ /* 0x000e640000000800 */
[----:B------:R-:W-:-:S04]  /*24080*/  FMNMX.FTZ R4, R163, R4, !PT ;  /* 0x00000004a3047209 */ /* 0x000fc80007810000 */
[----:B------:R-:W-:Y:S02]  /*24090*/  FMNMX.FTZ R4, R166, R4, !PT ;  /* 0x00000004a6047209 */ /* 0x000fe40007810000 */
[----:B------:R-:W2:Y:S01]  /*240a0*/  MUFU.EX2 R210, R210 ;  /* 0x000000d200d27308 */ /* 0x000ea20000000800 */
[----:B0-----:R-:W-:Y:S01]  /*240b0*/  FFMA.FTZ R15, R0, R15, R208 ;  /* 0x0000000f000f7223 */ /* 0x001fe200000100d0 */
[----:B------:R-:W-:-:S04]  /*240c0*/  FMNMX.FTZ R4, R167, R4, !PT ;  /* 0x00000004a7047209 */ /* 0x000fc80007810000 */
[----:B------:R-:W-:Y:S02]  /*240d0*/  FMNMX.FTZ R4, R154, R4, !PT ;  /* 0x000000049a047209 */ /* 0x000fe40007810000 */
[----:B------:R-:W0:Y:S01]  /*240e0*/  MUFU.EX2 R182, R184 ;  /* 0x000000b800b67308 */ /* 0x000e220000000800 */
[C---:B-1----:R-:W-:Y:S01]  /*240f0*/  FADD.FTZ R15, R12.reuse, R15 ;  /* 0x0000000f0c0f7221 */ /* 0x042fe20000010000 */
[----:B------:R-:W-:Y:S02]  /*24100*/  FMNMX.FTZ R4, R155, R4, !PT ;  /* 0x000000049b047209 */ /* 0x000fe40007810000 */
[----:B------:R-:W-:Y:S02]  /*24110*/  F2FP.BF16.F32.PACK_AB R208, R12, R208 ;  /* 0x000000d00cd0723e */ /* 0x000fe400000010ff */
[----:B------:R-:W-:Y:S02]  /*24120*/  FMNMX.FTZ R4, R158, R4, !PT ;  /* 0x000000049e047209 */ /* 0x000fe40007810000 */
[----:B------:R-:W1:Y:S01]  /*24130*/  MUFU.EX2 R204, R204 ;  /* 0x000000cc00cc7308 */ /* 0x000e620000000800 */
[----:B--2---:R-:W-:Y:S01]  /*24140*/  FADD.FTZ R15, R210, R15 ;  /* 0x0000000fd20f7221 */ /* 0x004fe20000010000 */
[----:B------:R-:W-:-:S05]  /*24150*/  FMNMX.FTZ R4, R159, R4, !PT ;  /* 0x000000049f047209 */ /* 0x000fca0007810000 */
[----:B------:R-:W2:Y:S01]  /*24160*/  SHFL.BFLY PT, R180, R4, 0x2, 0x1f ;  /* 0x0c401f0004b47f89 */ /* 0x000ea200000e0000 */
[----:B------:R-:W3:Y:S01]  /*24170*/  MUFU.EX2 R21, R21 ;  /* 0x0000001500157308 */ /* 0x000ee20000000800 */
[C---:B0-----:R-:W-:Y:S01]  /*24180*/  FADD.FTZ R15, R182.reuse, R15 ;  /* 0x0000000fb60f7221 */ /* 0x041fe20000010000 */
[----:B------:R-:W-:-:S06]  /*24190*/  F2FP.BF16.F32.PACK_AB R210, R182, R210 ;  /* 0x000000d2b6d2723e */ /* 0x000fcc00000010ff */
[----:B------:R-:W0:Y:S01]  /*241a0*/  MUFU.EX2 R206, R206 ;  /* 0x000000ce00ce7308 */ /* 0x000e220000000800 */
[----:B-1----:R-:W-:-:S07]  /*241b0*/  FADD.FTZ R15, R204, R15 ;  /* 0x0000000fcc0f7221 */ /* 0x002fce0000010000 */
[----:B------:R-:W1:Y:S01]  /*241c0*/  MUFU.EX2 R177, R177 ;  /* 0x000000b100b17308 */ /* 0x000e620000000800 */
[C---:B---3--:R-:W-:Y:S01]  /*241d0*/  FADD.FTZ R15, R21.reuse, R15 ;  /* 0x0000000f150f7221 */ /* 0x048fe20000010000 */
[----:B------:R-:W-:Y:S02]  /*241e0*/  F2FP.BF16.F32.PACK_AB R204, R21, R204 ;  /* 0x000000cc15cc723e */ /* 0x000fe400000010ff */
[----:B--2---:R-:W-:-:S04]  /*241f0*/  FMNMX.FTZ R4, R4, R180, !PT ;  /* 0x000000b404047209 */ /* 0x004fc80007810000 */
        /* <DEDUP_REMOVED lines=10> */
[----:B------:R-:W-:Y:S01]  /*242a0*/  MUFU.EX2 R160, R160 ;  /* 0x000000a000a07308 */ /* 0x000fe20000000800 */
[----:B-1----:R-:W-:Y:S01]  /*242b0*/  FADD.FTZ R15, R202, R15 ;  /* 0x0000000fca0f7221 */ /* 0x002fe20000010000 */
[----:B------:R-:W-:Y:S02]  /*242c0*/  WARPGROUP.DEPBAR.LE gsb0, 0x0 ;  /* 0x00008000000079c5 */ /* 0x000fe40000010000 */
[----:B------:R-:W-:Y:S01]  /*242d0*/  WARPGROUP.ARRIVE ;  /* 0x00000000000079c5 */ /* 0x000fe20000000000 */
[-CC-:B------:R-:W-:Y:S01]  /*242e0*/  FFMA.FTZ R196, R2, R3.reuse, -R7.reuse ;  /* 0x0000000302c47223 */ /* 0x180fe20000010807 */
[-CC-:B------:R-:W-:Y:S01]  /*242f0*/  FFMA.FTZ R198, R161, R3.reuse, -R7.reuse ;  /* 0x00000003a1c67223 */ /* 0x180fe20000010807 */
[----:B------:R-:W0:Y:S01]  /*24300*/  SHFL.BFLY PT, R2, R4, 0x1, 0x1f ;  /* 0x0c201f0004027f89 */ /* 0x000e2200000e0000 */
[----:B------:R-:W-:Y:S01]  /*24310*/  FFMA.FTZ R161, R164, R3, -R7 ;  /* 0x00000003a4a17223 */ /* 0x000fe20000010807 */
[C---:B--2---:R-:W-:Y:S01]  /*24320*/  FADD.FTZ R15, R169.reuse, R15 ;  /* 0x0000000fa90f7221 */ /* 0x044fe20000010000 */
[----:B------:R-:W-:Y:S01]  /*24330*/  HGMMA.64x256x16.F32.BF16 R24, R192, gdesc[UR4].tnspB, R24, gsb0 ;  /* 0x43e00004c0187df0 */ /* 0x000fe20008001818 */
[----:B------:R-:W1:Y:S01]  /*24340*/  MUFU.EX2 R196, R196 ;  /* 0x000000c400c47308 */ /* 0x000e620000000800 */
[----:B------:R-:W-:-:S07]  /*24350*/  F2FP.BF16.F32.PACK_AB R202, R169, R202 ;  /* 0x000000caa9ca723e */ /* 0x000fce00000010ff */
[----:B------:R-:W2:Y:S08]  /*24360*/  MUFU.EX2 R198, R198 ;  /* 0x000000c600c67308 */ /* 0x000eb00000000800 */
[----:B------:R-:W3:Y:S01]  /*24370*/  MUFU.EX2 R161, R161 ;  /* 0x000000a100a17308 */ /* 0x000ee20000000800 */
[----:B-1----:R-:W-:Y:S01]  /*24380*/  FADD.FTZ R15, R196, R15 ;  /* 0x0000000fc40f7221 */ /* 0x002fe20000010000 */
[----:B------:R-:W-:-:S02]  /*24390*/  F2FP.BF16.F32.PACK_AB R196, R160, R196 ;  /* 0x000000c4a0c4723e */ /* 0x000fc400000010ff */
[----:B0-----:R-:W-:Y:S01]  /*243a0*/  FMNMX.FTZ R4, R4, R2, !PT ;  /* 0x0000000204047209 */ /* 0x001fe20007810000 */
[----:B------:R-:W-:-:S04]  /*243b0*/  FADD.FTZ R15, R160, R15 ;  /* 0x0000000fa00f7221 */ /* 0x000fc80000010000 */
[----:B------:R-:W-:Y:S01]  /*243c0*/  FADD.FTZ R2, -R4, R6 ;  /* 0x0000000604027221 */ /* 0x000fe20000010100 */
[----:B--2---:R-:W-:-:S03]  /*243d0*/  FADD.FTZ R12, R198, R15 ;  /* 0x0000000fc60c7221 */ /* 0x004fc60000010000 */
[----:B------:R-:W-:Y:S01]  /*243e0*/  FMUL.FTZ R2, R2, R3 ;  /* 0x0000000302027220 */ /* 0x000fe20000410000 */
[----:B---3--:R-:W-:-:S05]  /*243f0*/  F2FP.BF16.F32.PACK_AB R198, R161, R198 ;  /* 0x000000c6a1c6723e */ /* 0x008fca00000010ff */
[----:B------:R-:W-:Y:S01]  /*24400*/  MUFU.EX2 R2, R2 ;  /* 0x0000000200027308 */ /* 0x000fe20000000800 */
[----:B------:R-:W-:Y:S02]  /*24410*/  WARPGROUP.DEPBAR.LE gsb0, 0x0 ;  /* 0x00008000000079c5 */ /* 0x000fe40000010000 */
[-CC-:B------:R-:W-:Y:S01]  /*24420*/  FFMA.FTZ R194, R156, R3.reuse, -R7.reuse ;  /* 0x000000039cc27223 */ /* 0x180fe20000010807 */
[-C--:B------:R-:W-:Y:S01]  /*24430*/  FMUL.FTZ R156, R4, R3.reuse ;  /* 0x00000003049c7220 */ /* 0x080fe20000410000 */
[-CC-:B------:R-:W-:Y:S01]  /*24440*/  FFMA.FTZ R192, R152, R3.reuse, -R7.reuse ;  /* 0x0000000398c07223 */ /* 0x180fe20000010807 */
[-CC-:B------:R-:W-:Y:S01]  /*24450*/  FFMA.FTZ R152, R153, R3.reuse, -R7.reuse ;  /* 0x0000000399987223 */ /* 0x180fe20000010807 */
[-C--:B------:R-:W-:Y:S01]  /*24460*/  FFMA.FTZ R7, R165, R3.reuse, -R7 ;  /* 0x00000003a5077223 */ /* 0x080fe20000010807 */
        /* <DEDUP_REMOVED lines=8> */
[----:B------:R-:W-:Y:S01]  /*244f0*/  @!P1 PRMT R157, RZ, 0x654, R11 ;  /* 0x00000654ff9d9816 */ /* 0x000fe2000000000b */
[-CC-:B------:R-:W-:Y:S01]  /*24500*/  FFMA.FTZ R201, R170, R3.reuse, -R156.reuse ;  /* 0x00000003aac97223 */ /* 0x180fe2000001089c */
[-CC-:B------:R-:W-:Y:S01]  /*24510*/  FFMA.FTZ R203, R174, R3.reuse, -R156.reuse ;  /* 0x00000003aecb7223 */ /* 0x180fe2000001089c */
[----:B------:R-:W1:Y:S01]  /*24520*/  MUFU.EX2 R209, R209 ;  /* 0x000000d100d17308 */ /* 0x000e620000000800 */
[-CC-:B0-----:R-:W-:Y:S01]  /*24530*/  FFMA.FTZ R7, R13, R3.reuse, -R156.reuse ;  /* 0x000000030d077223 */ /* 0x181fe2000001089c */
[----:B------:R0:W-:Y:S01]  /*24540*/  @!P1 SYNCS.ARRIVE.TRANS64.RED.A1T0 RZ, [R157+URZ], RZ ;  /* 0x000000ff9dff99a7 */ /* 0x0001e2000810043f */
[-CC-:B------:R-:W-:Y:S01]  /*24550*/  FFMA.FTZ R13, R171, R3.reuse, -R156.reuse ;  /* 0x00000003ab0d7223 */ /* 0x180fe2000001089c */
[-CC-:B------:R-:W-:Y:S01]  /*24560*/  FFMA.FTZ R175, R175, R3.reuse, -R156.reuse ;  /* 0x00000003afaf7223 */ /* 0x180fe2000001089c */
[-CC-:B------:R-:W-:Y:S01]  /*24570*/  FFMA.FTZ R197, R162, R3.reuse, -R156.reuse ;  /* 0x00000003a2c57223 */ /* 0x180fe2000001089c */
[-CC-:B------:R-:W-:Y:S01]  /*24580*/  FFMA.FTZ R163, R163, R3.reuse, -R156.reuse ;  /* 0x00000003a3a37223 */ /* 0x180fe2000001089c */
[-CC-:B------:R-:W-:Y:S01]  /*24590*/  FFMA.FTZ R199, R166, R3.reuse, -R156.reuse ;  /* 0x00000003a6c77223 */ /* 0x180fe2000001089c */
[----:B------:R-:W2:Y:S01]  /*245a0*/  MUFU.EX2 R7, R7 ;  /* 0x0000000700077308 */ /* 0x000ea20000000800 */
[-CC-:B------:R-:W-:Y:S01]  /*245b0*/  FFMA.FTZ R193, R154, R3.reuse, -R156.reuse ;  /* 0x000000039ac17223 */ /* 0x180fe2000001089c */
[----:B------:R3:W-:Y:S01]  /*245c0*/  @!P1 SYNCS.ARRIVE.TRANS64.RED.A1T0 RZ, [R9+URZ], RZ ;  /* 0x000000ff09ff99a7 */ /* 0x0007e2000810043f */
[-CC-:B------:R-:W-:Y:S01]  /*245d0*/  FFMA.FTZ R155, R155, R3.reuse, -R156.reuse ;  /* 0x000000039b9b7223 */ /* 0x180fe2000001089c */
[----:B------:R-:W-:-:S04]  /*245e0*/  FFMA.FTZ R158, R158, R3, -R156 ;  /* 0x000000039e9e7223 */ /* 0x000fc8000001089c */
[----:B------:R-:W4:Y:S01]  /*245f0*/  MUFU.EX2 R211, R211 ;  /* 0x000000d300d37308 */ /* 0x000f220000000800 */
[----:B-1----:R-:W-:-:S07]  /*24600*/  FFMA.FTZ R14, R2, R14, R209 ;  /* 0x0000000e020e7223 */ /* 0x002fce00000100d1 */
[----:B------:R-:W0:Y:S01]  /*24610*/  MUFU.EX2 R153, R153 ;  /* 0x0000009900997308 */ /* 0x000e220000000800 */
[C---:B--2---:R-:W-:Y:S01]  /*24620*/  FADD.FTZ R14, R7.reuse, R14 ;  /* 0x0000000e070e7221 */ /* 0x044fe20000010000 */
[----:B------:R-:W-:-:S06]  /*24630*/  F2FP.BF16.F32.PACK_AB R209, R7, R209 ;  /* 0x000000d107d1723e */ /* 0x000fcc00000010ff */
[----:B------:R-:W1:Y:S01]  /*24640*/  MUFU.EX2 R205, R205 ;  /* 0x000000cd00cd7308 */ /* 0x000e620000000800 */
[----:B----4-:R-:W-:-:S07]  /*24650*/  FADD.FTZ R14, R211, R14 ;  /* 0x0000000ed30e7221 */ /* 0x010fce0000010000 */
        /* <DEDUP_REMOVED lines=20> */
[----:B------:R-:W-:-:S05]  /*247a0*/  FADD.FTZ R13, R161, R12 ;  /* 0x0000000ca10d7221 */ /* 0x000fca0000010000 */
[----:B------:R-:W0:Y:S01]  /*247b0*/  MUFU.EX2 R197, R197 ;  /* 0x000000c500c57308 */ /* 0x000e220000000800 */
[----:B-1----:R-:W-:-:S07]  /*247c0*/  FADD.FTZ R157, R203, R157 ;  /* 0x0000009dcb9d7221 */ /* 0x002fce0000010000 */
[----:B---3--:R-:W1:Y:S01]  /*247d0*/  MUFU.EX2 R9, R163 ;  /* 0x000000a300097308 */ /* 0x008e620000000800 */
[C---:B--2---:R-:W-:Y:S01]  /*247e0*/  FADD.FTZ R157, R11.reuse, R157 ;  /* 0x0000009d0b9d7221 */ /* 0x044fe20000010000 */
[----:B------:R-:W-:-:S06]  /*247f0*/  F2FP.BF16.F32.PACK_AB R203, R11, R203 ;  /* 0x000000cb0bcb723e */ /* 0x000fcc00000010ff */
[----:B------:R-:W2:Y:S01]  /*24800*/  MUFU.EX2 R199, R199 ;  /* 0x000000c700c77308 */ /* 0x000ea20000000800 */
[----:B0-----:R-:W-:-:S07]  /*24810*/  FADD.FTZ R157, R197, R157 ;  /* 0x0000009dc59d7221 */ /* 0x001fce0000010000 */
[----:B------:R-:W0:Y:S01]  /*24820*/  MUFU.EX2 R14, R14 ;  /* 0x0000000e000e7308 */ /* 0x000e220000000800 */
[C---:B-1----:R-:W-:Y:S01]  /*24830*/  FADD.FTZ R10, R9.reuse, R157 ;  /* 0x0000009d090a7221 */ /* 0x042fe20000010000 */
[----:B------:R-:W-:Y:S01]  /*24840*/  F2FP.BF16.F32.PACK_AB R197, R9, R197 ;  /* 0x000000c509c5723e */ /* 0x000fe200000010ff */
[----:B------:R-:W-:-:S05]  /*24850*/  IMAD.MOV.U32 R9, RZ, RZ, R219 ;  /* 0x000000ffff097224 */ /* 0x000fca00078e00db */
        /* <DEDUP_REMOVED lines=14> */
[----:B------:R-:W-:Y:S01]  /*24940*/  F2FP.BF16.F32.PACK_AB R193, R155, R193 ;  /* 0x000000c19bc1723e */ /* 0x000fe200000010ff */
[----:B------:R-:W-:-:S05]  /*24950*/  IMAD.MOV.U32 R10, RZ, RZ, R214 ;  /* 0x000000ffff0a7224 */ /* 0x000fca00078e00d6 */
[----:B------:R-:W1:Y:S01]  /*24960*/  MUFU.EX2 R156, R156 ;  /* 0x0000009c009c7308 */ /* 0x000e620000000800 */
[----:B--2---:R-:W-:Y:S01]  /*24970*/  FADD.FTZ R13, R194, R13 ;  /* 0x0000000dc20d7221 */ /* 0x004fe20000010000 */
[----:B------:R-:W-:-:S03]  /*24980*/  F2FP.BF16.F32.PACK_AB R194, R6, R194 ;  /* 0x000000c206c2723e */ /* 0x000fc600000010ff */
[----:B------:R-:W-:Y:S01]  /*24990*/  FADD.FTZ R15, R6, R13 ;  /* 0x0000000d060f7221 */ /* 0x000fe20000010000 */
[----:B------:R-:W-:Y:S02]  /*249a0*/  IMAD.MOV.U32 R6, RZ, RZ, R4 ;  /* 0x000000ffff067224 */ /* 0x000fe400078e0004 */
[----:B0-----:R-:W-:-:S04]  /*249b0*/  FADD.FTZ R7, R158, R7 ;  /* 0x000000079e077221 */ /* 0x001fc80000010000 */
[C---:B-1----:R-:W-:Y:S01]  /*249c0*/  FADD.FTZ R14, R156.reuse, R7 ;  /* 0x000000079c0e7221 */ /* 0x042fe20000010000 */
[----:B------:R-:W-:Y:S02]  /*249d0*/  F2FP.BF16.F32.PACK_AB R195, R156, R158 ;  /* 0x0000009e9cc3723e */ /* 0x000fe400000010ff */
[----:B------:R-:W-:Y:S01]  /*249e0*/  MOV R7, R5 ;  /* 0x0000000500077202 */ /* 0x000fe20000000f00 */
[----:B------:R-:W-:Y:S06]  /*249f0*/  @P2 BRA `(.L_x_2542) ;  /* 0xffffffb000a42947 */ /* 0x000fec000383ffff */
.L_x_2531:
[----:B------:R-:W-:Y:S05]  /*24a00*/  BSYNC B0 ;  /* 0x0000000000007941 */ /* 0x000fea0003800000 */
.L_x_2530:
        /* <DEDUP_REMOVED lines=131> */
.L_x_2543:
[----:B------:R-:W-:Y:S01]  /*25240*/  IMAD R0, R214, 0x8, R16 ;  /* 0x00000008d6007824 */ /* 0x000fe200078e0210 */
[----:B------:R-:W-:-:S04]  /*25250*/  SHF.L.U32 R7, R219, 0x1f, RZ ;  /* 0x0000001fdb077819 */ /* 0x000fc800000006ff */
[----:B------:R0:W1:Y:S01]  /*25260*/  SYNCS.PHASECHK.TRANS64.TRYWAIT P2, [R0+URZ+0x38850], R7 ;  /* 0x03885007000075a7 */ /* 0x000062000804017f */
[----:B------:R-:W-:Y:S05]  /*25270*/  @!P0 BRA `(.L_x_2544) ;  /* 0x0000000000048947 */ /* 0x000fea0003800000 */
[----:B------:R-:W-:Y:S01]  /*25280*/  BPT.TRAP 0x1 ;  /* 0x000000040000795c */ /* 0x000fe20000300000 */
.L_x_2544:
        /* <DEDUP_REMOVED lines=9> */
.L_x_2546:
[----:B------:R-:W-:Y:S05]  /*25320*/  BSYNC B0 ;  /* 0x0000000000007941 */ /* 0x000fea0003800000 */
.L_x_2545:
[----:B------:R-:W-:Y:S01]  /*25330*/  IMAD.MOV.U32 R6, RZ, RZ, R2 ;  /* 0x000000ffff067224 */ /* 0x000fe200078e0002 */
[----:B------:R-:W2:Y:S01]  /*25340*/  LDL.LU R16, [R1+0x80] ;  /* 0x0000800001107983 */ /* 0x000ea20000300800 */
[----:B01----:R-:W-:Y:S01]  /*25350*/  IMAD.MOV.U32 R7, RZ, RZ, 0x40000040 ;  /* 0x40000040ff077424 */ /* 0x003fe200078e00ff */
[----:B------:R-:W-:Y:S01]  /*25360*/  WARPGROUP.ARRIVE ;  /* 0x00000000000079c5 */ /* 0x000fe20000000000 */
[----:B------:R-:W-:Y:S01]  /*25370*/  VIADD R214, R214, 0x1 ;  /* 0x00000001d6d67836 */ /* 0x000fe20000000000 */
[----:B------:R-:W-:Y:S01]  /*25380*/  R2UR UR6, R6 ;  /* 0x00000000060672ca */ /* 0x000fe200000e0000 */
[----:B------:R-:W-:Y:S01]  /*25390*/  VIADD R6, R2, 0x80 ;  /* 0x0000008002067836 */ /* 0x000fe20000000000 */
[----:B------:R-:W-:Y:S01]  /*253a0*/  R2UR UR7, R7 ;  /* 0x00000000070772ca */ /* 0x000fe200000e0000 */
[----:B------:R-:W-:Y:S01]  /*253b0*/  IMAD.MOV.U32 R7, RZ, RZ, 0x40000040 ;  /* 0x40000040ff077424 */ /* 0x000fe200078e00ff */
[----:B------:R-:W-:Y:S01]  /*253c0*/  ISETP.NE.AND P2, PT, R214, 0x2, PT ;  /* 0x00000002d600780c */ /* 0x000fe20003f45270 */
[----:B------:R-:W-:-:S02]  /*253d0*/  @!P1 VIADD R11, R0, 0x38860 ;  /* 0x00038860000b9836 */ /* 0x000fc40000000000 */
[----:B------:R-:W-:Y:S01]  /*253e0*/  IMAD.MOV.U32 R0, RZ, RZ, -0x800000 ;  /* 0xff800000ff007424 */ /* 0x000fe200078e00ff */
[----:B------:R-:W-:Y:S02]  /*253f0*/  SEL R214, R214, RZ, P2 ;  /* 0x000000ffd6d67207 */ /* 0x000fe40001000000 */
        /* <DEDUP_REMOVED lines=23> */
[----:B------:R-:W0:Y:S02]  /*25570*/  SHFL.BFLY PT, R2, R15, 0x2, 0x1f ;  /* 0x0c401f000f027f89 */ /* 0x000e2400000e0000 */
[----:B0-----:R-:W-:Y:S01]  /*25580*/  FADD.FTZ R2, R2, R15 ;  /* 0x0000000f02027221 */ /* 0x001fe20000010000 */
[----:B------:R-:W-:Y:S02]  /*25590*/  WARPGROUP.DEPBAR.LE gsb0, 0x0 ;  /* 0x00008000000079c5 */ /* 0x000fe40000010000 */
[----:B------:R-:W-:-:S15]  /*255a0*/  WARPGROUP.ARRIVE ;  /* 0x00000000000079c5 */ /* 0x000fde0000000000 */
[----:B------:R-:W-:-:S03]  /*255b0*/  NOP ;  /* 0x0000000000007918 */ /* 0x000fc60000000000 */
[----:B------:R-:W-:Y:S01]  /*255c0*/  HGMMA.64x256x16.F32.BF16 R24, R196, gdesc[UR4].tnspB, R24, gsb0 ;  /* 0x43e00004c4187df0 */ /* 0x000fe20008001818 */
[----:B------:R-:W-:Y:S02]  /*255d0*/  R2UR UR6, R6 ;  /* 0x00000000060672ca */ /* 0x000fe400000e0000 */
[----:B------:R-:W-:Y:S02]  /*255e0*/  R2UR UR7, R7 ;  /* 0x00000000070772ca */ /* 0x000fe400000e0000 */
[----:B------:R-:W0:Y:S02]  /*255f0*/  SHFL.BFLY PT, R7, R14, 0x2, 0x1f ;  /* 0x0c401f000e077f89 */ /* 0x000e2400000e0000 */
[----:B0-----:R-:W-:Y:S02]  /*25600*/  FADD.FTZ R6, R7, R14 ;  /* 0x0000000e07067221 */ /* 0x001fe40000010000 */
[----:B------:R-:W0:Y:S04]  /*25610*/  SHFL.BFLY PT, R7, R2, 0x1, 0x1f ;  /* 0x0c201f0002077f89 */ /* 0x000e2800000e0000 */
[----:B------:R-:W1:Y:S01]  /*25620*/  SHFL.BFLY PT, R9, R6, 0x1, 0x1f ;  /* 0x0c201f0006097f89 */ /* 0x000e6200000e0000 */
[----:B0-----:R-:W-:Y:S01]  /*25630*/  FADD.FTZ R12, R2, R7 ;  /* 0x00000007020c7221 */ /* 0x001fe20000010000 */
[----:B------:R-:W-:Y:S01]  /*25640*/  SEL R2, RZ, 0x1, P2 ;  /* 0x00000001ff027807 */ /* 0x000fe20001000000 */
[----:B-1----:R-:W-:-:S03]  /*25650*/  FADD.FTZ R13, R6, R9 ;  /* 0x00000009060d7221 */ /* 0x002fc60000010000 */
        /* <DEDUP_REMOVED lines=149> */
.L_x_2406:
        /* <DEDUP_REMOVED lines=10> */
[----:B------:R-:W3:Y:S01]  /*26050*/  LDL R144, [R1+0x74] ;  /* 0x0000740001907983 */ /* 0x000ee20000100800 */
[----:B------:R-:W4:Y:S01]  /*26060*/  S2R R55, SR_SWINHI ;  /* 0x0000000000377919 */ /* 0x000f220000002f00 */
[----:B------:R-:W-:Y:S01]  /*26070*/  F2FP.BF16.F32.PACK_AB R4, R25, R4 ;  /* 0x000000041904723e */ /* 0x000fe200000010ff */
[----:B------:R-:W-:Y:S01]  /*26080*/  ULDC.64 UR4, c[0x0][0xbd8] ;  /* 0x0002f60000047ab9 */ /* 0x000fe20000000a00 */
[----:B------:R-:W-:Y:S02]  /*26090*/  MOV R20, R16 ;  /* 0x0000001000147202 */ /* 0x000fe40000000f00 */
[----:B----4-:R-:W-:-:S02]  /*260a0*/  MOV R21, R55 ;  /* 0x0000003700157202 */ /* 0x010fc40000000f00 */
        /* <DEDUP_REMOVED lines=13> */
[----:B------:R-:W-:Y:S01]  /*26180*/  F2FP.BF16.F32.PACK_AB R179, R151, R150 ;  /* 0x0000009697b3723e */ /* 0x000fe200000010ff */
[----:B------:R-:W-:Y:S01]  /*26190*/  IMAD.MOV.U32 R76, RZ, RZ, RZ ;  /* 0x000000ffff4c7224 */ /* 0x000fe200078e00ff */
[----:B------:R-:W-:Y:S01]  /*261a0*/  BAR.SYNC.DEFER_BLOCKING 0x1, 0x100 ;  /* 0x0044000000007b1d */ /* 0x000fe20000010000 */
[----:B--2---:R-:W-:-:S03]  /*261b0*/  IMAD.WIDE R120, R6, 0x2, R20 ;  /* 0x0000000206787825 */ /* 0x004fc600078e0214 */
[----:B------:R-:W-:-:S04]  /*261c0*/  IADD3 R6, P1, R120, 0x20, RZ ;  /* 0x0000002078067810 */ /* 0x000fc80007f3e0ff */
[----:B------:R-:W-:Y:S02]  /*261d0*/  LOP3.LUT R88, R6, 0x380, RZ, 0xc0, !PT ;  /* 0x0000038006587812 */ /* 0x000fe400078ec0ff */
[----:B------:R-:W-:Y:S02]  /*261e0*/  IADD3 R55, P0, R120, 0x40, RZ ;  /* 0x0000004078377810 */ /* 0x000fe40007f1e0ff */
[----:B------:R-:W-:Y:S02]  /*261f0*/  SHF.R.U64 R88, R88, 0x3, RZ ;  /* 0x0000000358587819 */ /* 0x000fe400000012ff */
[C---:B------:R-:W-:Y:S02]  /*26200*/  IADD3 R104, P5, R120.reuse, 0x4040, RZ ;  /* 0x0000404078687810 */ /* 0x040fe40007fbe0ff */
[----:B------:R-:W-:Y:S02]  /*26210*/  IADD3 R80, P4, R120, 0x60, RZ ;  /* 0x0000006078507810 */ /* 0x000fe40007f9e0ff */
[----:B------:R-:W-:-:S02]  /*26220*/  LOP3.LUT R92, R55, 0x380, RZ, 0xc0, !PT ;  /* 0x00000380375c7812 */ /* 0x000fc400078ec0ff */
[----:B------:R-:W-:Y:S02]  /*26230*/  IADD3 R84, P3, R120, 0x4000, RZ ;  /* 0x0000400078547810 */ /* 0x000fe40007f7e0ff */
[----:B------:R-:W-:Y:S02]  /*26240*/  LOP3.LUT R88, R88, R6, RZ, 0x3c, !PT ;  /* 0x0000000658587212 */ /* 0x000fe400078e3cff */
[----:B------:R-:W-:Y:S02]  /*26250*/  LOP3.LUT R6, R104, 0x380, RZ, 0xc0, !PT ;  /* 0x0000038068067812 */ /* 0x000fe400078ec0ff */
[----:B------:R-:W-:Y:S02]  /*26260*/  LOP3.LUT R96, R80, 0x380, RZ, 0xc0, !PT ;  /* 0x0000038050607812 */ /* 0x000fe400078ec0ff */
[----:B------:R-:W-:Y:S01]  /*26270*/  SHF.R.U64 R92, R92, 0x3, RZ ;  /* 0x000000035c5c7819 */ /* 0x000fe200000012ff */
[--C-:B------:R-:W-:Y:S01]  /*26280*/  IMAD.X R101, RZ, RZ, R121.reuse, P3 ;  /* 0x000000ffff657224 */ /* 0x100fe200018e0679 */
[----:B------:R-:W-:Y:S01]  /*26290*/  IADD3 R106, P2, R120, 0x4060, RZ ;  /* 0x00004060786a7810 */ /* 0x000fe20007f5e0ff */
[----:B------:R-:W-:Y:S01]  /*262a0*/  IMAD.X R89, RZ, RZ, R121, P1 ;  /* 0x000000ffff597224 */ /* 0x000fe200008e0679 */
[----:B------:R-:W-:-:S02]  /*262b0*/  SHF.R.U64 R6, R6, 0x3, RZ ;  /* 0x0000000306067819 */ /* 0x000fc400000012ff */
[----:B------:R-:W-:Y:S02]  /*262c0*/  IADD3 R114, P3, R120, 0x8060, RZ ;  /* 0x0000806078727810 */ /* 0x000fe40007f7e0ff */
[----:B------:R-:W-:Y:S02]  /*262d0*/  SHF.R.U64 R96, R96, 0x3, RZ ;  /* 0x0000000360607819 */ /* 0x000fe400000012ff */
[C---:B------:R-:W-:Y:S02]  /*262e0*/  LOP3.LUT R81, R120.reuse, 0x380, RZ, 0xc0, !PT ;  /* 0x0000038078517812 */ /* 0x040fe400078ec0ff */
[C---:B------:R-:W-:Y:S02]  /*262f0*/  IADD3 R102, P6, R120.reuse, 0x4020, RZ ;  /* 0x0000402078667810 */ /* 0x040fe40007fde0ff */
[----:B------:R-:W-:Y:S02]  /*26300*/  IADD3 R108, P1, R120, 0x8000, RZ ;  /* 0x00008000786c7810 */ /* 0x000fe40007f3e0ff */
[----:B------:R-:W-:-:S02]  /*26310*/  LOP3.LUT R100, R84, 0x380, RZ, 0xc0, !PT ;  /* 0x0000038054647812 */ /* 0x000fc400078ec0ff */
[----:B------:R-:W-:Y:S02]  /*26320*/  LOP3.LUT R92, R92, R55, RZ, 0x3c, !PT ;  /* 0x000000375c5c7212 */ /* 0x000fe400078e3cff */
[----:B------:R-:W-:Y:S02]  /*26330*/  LOP3.LUT R55, R106, 0x380, RZ, 0xc0, !PT ;  /* 0x000003806a377812 */ /* 0x000fe400078ec0ff */
[----:B------:R-:W-:Y:S02]  /*26340*/  LOP3.LUT R104, R6, R104, RZ, 0x3c, !PT ;  /* 0x0000006806687212 */ /* 0x000fe400078e3cff */
[----:B------:R-:W-:Y:S02]  /*26350*/  LOP3.LUT R96, R96, R80, RZ, 0x3c, !PT ;  /* 0x0000005060607212 */ /* 0x000fe400078e3cff */
[----:B------:R-:W-:Y:S01]  /*26360*/  LOP3.LUT R6, R114, 0x380, RZ, 0xc0, !PT ;  /* 0x0000038072067812 */ /* 0x000fe200078ec0ff */
[----:B------:R-:W-:Y:S01]  /*26370*/  IMAD.X R103, RZ, RZ, R121, P6 ;  /* 0x000000ffff677224 */ /* 0x000fe200030e0679 */
[----:B------:R-:W-:-:S02]  /*26380*/  SHF.R.U64 R81, R81, 0x3, RZ ;  /* 0x0000000351517819 */ /* 0x000fc400000012ff */
[----:B------:R-:W-:Y:S02]  /*26390*/  SHF.R.U64 R100, R100, 0x3, RZ ;  /* 0x0000000364647819 */ /* 0x000fe400000012ff */
[----:B------:R-:W-:Y:S01]  /*263a0*/  LOP3.LUT R80, R108, 0x380, RZ, 0xc0, !PT ;  /* 0x000003806c507812 */ /* 0x000fe200078ec0ff */
[--C-:B------:R-:W-:Y:S01]  /*263b0*/  IMAD.X R93, RZ, RZ, R121.reuse, P0 ;  /* 0x000000ffff5d7224 */ /* 0x100fe200000e0679 */
[----:B------:R-:W-:Y:S01]  /*263c0*/  SHF.R.U64 R55, R55, 0x3, RZ ;  /* 0x0000000337377819 */ /* 0x000fe200000012ff */
        /* <DEDUP_REMOVED lines=8> */
[C---:B------:R-:W-:Y:S02]  /*26450*/  IADD3 R30, P2, R120.reuse, 0xc040, RZ ;  /* 0x0000c040781e7810 */ /* 0x040fe40007f5e0ff */
[----:B------:R-:W-:Y:S02]  /*26460*/  IADD3 R42, P1, R120, 0xc060, RZ ;  /* 0x0000c060782a7810 */ /* 0x000fe40007f3e0ff */
[----:B------:R-:W-:Y:S02]  /*26470*/  SHF.R.U64 R6, R6, 0x3, RZ ;  /* 0x0000000306067819 */ /* 0x000fe400000012ff */
[----:B------:R-:W-:Y:S02]  /*26480*/  LOP3.LUT R120, R81, R120, RZ, 0x3c, !PT ;  /* 0x0000007851787212 */ /* 0x000fe400078e3cff */
[----:B------:R-:W-:Y:S02]  /*26490*/  LOP3.LUT R100, R100, R84, RZ, 0x3c, !PT ;  /* 0x0000005464647212 */ /* 0x000fe400078e3cff */
[----:B------:R-:W-:-:S02]  /*264a0*/  SHF.R.U64 R80, R80, 0x3, RZ ;  /* 0x0000000350507819 */ /* 0x000fc400000012ff */
[----:B------:R-:W-:Y:S02]  /*264b0*/  LOP3.LUT R84, R102, 0x380, RZ, 0xc0, !PT ;  /* 0x0000038066547812 */ /* 0x000fe400078ec0ff */
[----:B------:R-:W-:Y:S02]  /*264c0*/  LOP3.LUT R106, R55, R106, RZ, 0x3c, !PT ;  /* 0x0000006a376a7212 */ /* 0x000fe400078e3cff */
[----:B------:R-:W-:Y:S02]  /*264d0*/  LOP3.LUT R55, R116, 0x380, RZ, 0xc0, !PT ;  /* 0x0000038074377812 */ /* 0x000fe400078ec0ff */
[----:B------:R-:W-:Y:S02]  /*264e0*/  LOP3.LUT R114, R6, R114, RZ, 0x3c, !PT ;  /* 0x0000007206727212 */ /* 0x000fe400078e3cff */
[----:B------:R-:W-:Y:S02]  /*264f0*/  LOP3.LUT R108, R80, R108, RZ, 0x3c, !PT ;  /* 0x0000006c506c7212 */ /* 0x000fe400078e3cff */
[----:B------:R-:W-:-:S02]  /*26500*/  MOV R120, R120 ;  /* 0x0000007800787202 */ /* 0x000fc40000000f00 */
[----:B------:R-:W-:Y:S02]  /*26510*/  F2FP.BF16.F32.PACK_AB R6, R29, R8 ;  /* 0x000000081d06723e */ /* 0x000fe400000010ff */
[----:B------:R-:W-:Y:S02]  /*26520*/  SHF.R.U64 R84, R84, 0x3, RZ ;  /* 0x0000000354547819 */ /* 0x000fe400000012ff */
[----:B------:R-:W-:Y:S02]  /*26530*/  LOP3.LUT R80, R110, 0x380, RZ, 0xc0, !PT ;  /* 0x000003806e507812 */ /* 0x000fe400078ec0ff */
[----:B------:R-:W-:Y:S02]  /*26540*/  SHF.R.U64 R55, R55, 0x3, RZ ;  /* 0x0000000337377819 */ /* 0x000fe400000012ff */
[----:B------:R-:W-:Y:S02]  /*26550*/  LOP3.LUT R25, R26, 0x380, RZ, 0xc0, !PT ;  /* 0x000003801a197812 */ /* 0x000fe400078ec0ff */
[----:B------:R-:W-:Y:S01]  /*26560*/  LOP3.LUT R27, R30, 0x380, RZ, 0xc0, !PT ;  /* 0x000003801e1b7812 */ /* 0x000fe200078ec0ff */
[----:B------:R2:W-:Y:S01]  /*26570*/  STSM.16.M88.4 [R120], R4 ;  /* 0x0000000478007844 */ /* 0x0005e20000000200 */
[----:B------:R-:W-:-:S02]  /*26580*/  LOP3.LUT R102, R84, R102, RZ, 0x3c, !PT ;  /* 0x0000006654667212 */ /* 0x000fc400078e3cff */
[----:B------:R-:W-:Y:S02]  /*26590*/  SHF.R.U64 R80, R80, 0x3, RZ ;  /* 0x0000000350507819 */ /* 0x000fe400000012ff */
[----:B------:R-:W-:Y:S02]  /*265a0*/  LOP3.LUT R84, R112, 0x380, RZ, 0xc0, !PT ;  /* 0x0000038070547812 */ /* 0x000fe400078ec0ff */
[----:B------:R-:W-:Y:S02]  /*265b0*/  LOP3.LUT R116, R55, R116, RZ, 0x3c, !PT ;  /* 0x0000007437747212 */ /* 0x000fe400078e3cff */
[----:B------:R-:W-:Y:S02]  /*265c0*/  SHF.R.U64 R25, R25, 0x3, RZ ;  /* 0x0000000319197819 */ /* 0x000fe400000012ff */
[----:B------:R-:W-:Y:S02]  /*265d0*/  SHF.R.U64 R27, R27, 0x3, RZ ;  /* 0x000000031b1b7819 */ /* 0x000fe400000012ff */
[----:B------:R-:W-:-:S02]  /*265e0*/  MOV R88, R88 ;  /* 0x0000005800587202 */ /* 0x000fc40000000f00 */
[----:B------:R-:W-:Y:S02]  /*265f0*/  LOP3.LUT R55, R42, 0x380, RZ, 0xc0, !PT ;  /* 0x000003802a377812 */ /* 0x000fe400078ec0ff */
[----:B--2---:R-:W-:Y:S02]  /*26600*/  F2FP.BF16.F32.PACK_AB R4, R33, R10 ;  /* 0x0000000a2104723e */ /* 0x004fe400000010ff */
[----:B------:R-:W-:Y:S02]  /*26610*/  F2FP.BF16.F32.PACK_AB R5, R35, R34 ;  /* 0x000000222305723e */ /* 0x000fe400000010ff */
[----:B------:R-:W-:Y:S02]  /*26620*/  F2FP.BF16.F32.PACK_AB R6, R37, R12 ;  /* 0x0000000c2506723e */ /* 0x000fe400000010ff */
[----:B------:R-:W-:Y:S02]  /*26630*/  F2FP.BF16.F32.PACK_AB R7, R39, R38 ;  /* 0x000000262707723e */ /* 0x000fe400000010ff */
[----:B------:R-:W-:-:S02]  /*26640*/  MOV R92, R92 ;  /* 0x0000005c005c7202 */ /* 0x000fc40000000f00 */
[----:B------:R-:W-:Y:S02]  /*26650*/  F2FP.BF16.F32.PACK_AB R8, R41, R14 ;  /* 0x0000000e2908723e */ /* 0x000fe400000010ff */
[----:B------:R-:W-:Y:S02]  /*26660*/  F2FP.BF16.F32.PACK_AB R10, R45, R24 ;  /* 0x000000182d0a723e */ /* 0x000fe400000010ff */
[----:B------:R-:W-:Y:S01]  /*26670*/  LOP3.LUT R110, R80, R110, RZ, 0x3c, !PT ;  /* 0x0000006e506e7212 */ /* 0x000fe200078e3cff */
[----:B------:R2:W-:Y:S01]  /*26680*/  STSM.16.M88.4 [R88], R4 ;  /* 0x0000000458007844 */ /* 0x0005e20000000200 */
[----:B------:R-:W-:Y:S02]  /*26690*/  SHF.R.U64 R84, R84, 0x3, RZ ;  /* 0x0000000354547819 */ /* 0x000fe400000012ff */
[----:B------:R-:W-:Y:S02]  /*266a0*/  LOP3.LUT R118, R25, R26, RZ, 0x3c, !PT ;  /* 0x0000001a19767212 */ /* 0x000fe400078e3cff */
[----:B------:R-:W-:-:S02]  /*266b0*/  LOP3.LUT R80, R27, R30, RZ, 0x3c, !PT ;  /* 0x0000001e1b507212 */ /* 0x000fc400078e3cff */
[----:B------:R-:W-:Y:S02]  /*266c0*/  MOV R96, R96 ;  /* 0x0000006000607202 */ /* 0x000fe40000000f00 */
[----:B------:R-:W-:Y:S02]  /*266d0*/  F2FP.BF16.F32.PACK_AB R12, R49, R157 ;  /* 0x0000009d310c723e */ /* 0x000fe400000010ff */
[----:B------:R-:W-:Y:S01]  /*266e0*/  F2FP.BF16.F32.PACK_AB R14, R53, R158 ;  /* 0x0000009e350e723e */ /* 0x000fe200000010ff */
[----:B------:R-:W-:Y:S01]  /*266f0*/  IMAD.X R111, RZ, RZ, R121, P0 ;  /* 0x000000ffff6f7224 */ /* 0x000fe200000e0679 */
[----:B------:R-:W-:Y:S02]  /*26700*/  SHF.R.U64 R55, R55, 0x3, RZ ;  /* 0x0000000337377819 */ /* 0x000fe400000012ff */
[----:B------:R-:W-:Y:S02]  /*26710*/  MOV R100, R100 ;  /* 0x0000006400647202 */ /* 0x000fe40000000f00 */
[----:B------:R-:W-:-:S02]  /*26720*/  F2FP.BF16.F32.PACK_AB R24, R57, R159 ;  /* 0x0000009f3918723e */ /* 0x000fc400000010ff */
[----:B------:R-:W-:Y:S02]  /*26730*/  F2FP.BF16.F32.PACK_AB R25, R59, R58 ;  /* 0x0000003a3b19723e */ /* 0x000fe400000010ff */
[----:B------:R-:W-:Y:S02]  /*26740*/  F2FP.BF16.F32.PACK_AB R26, R61, R160 ;  /* 0x000000a03d1a723e */ /* 0x000fe400000010ff */
[----:B------:R-:W-:Y:S01]  /*26750*/  F2FP.BF16.F32.PACK_AB R27, R63, R62 ;  /* 0x0000003e3f1b723e */ /* 0x000fe200000010ff */
[----:B------:R-:W-:Y:S01]  /*26760*/  IMAD.X R113, RZ, RZ, R121, P4 ;  /* 0x000000ffff717224 */ /* 0x000fe200020e0679 */
[----:B------:R-:W-:Y:S01]  /*26770*/  MOV R102, R102 ;  /* 0x0000006600667202 */ /* 0x000fe20000000f00 */
[----:B------:R4:W-:Y:S01]  /*26780*/  STSM.16.M88.4 [R92], R8 ;  /* 0x000000085c007844 */ /* 0x0009e20000000200 */
[----:B--2---:R-:W-:Y:S02]  /*26790*/  F2FP.BF16.F32.PACK_AB R4, R65, R161 ;  /* 0x000000a14104723e */ /* 0x004fe400000010ff */
[----:B------:R-:W-:-:S02]  /*267a0*/  F2FP.BF16.F32.PACK_AB R5, R67, R66 ;  /* 0x000000424305723e */ /* 0x000fc400000010ff */
[----:B------:R-:W-:Y:S02]  /*267b0*/  F2FP.BF16.F32.PACK_AB R6, R69, R162 ;  /* 0x000000a24506723e */ /* 0x000fe400000010ff */
[----:B------:R-:W-:Y:S01]  /*267c0*/  F2FP.BF16.F32.PACK_AB R7, R71, R70 ;  /* 0x000000464707723e */ /* 0x000fe200000010ff */
[----:B------:R-:W-:Y:S01]  /*267d0*/  STSM.16.M88.4 [R96], R12 ;  /* 0x0000000c60007844 */ /* 0x000fe20000000200 */
[----:B------:R-:W-:Y:S02]  /*267e0*/  LOP3.LUT R112, R84, R112, RZ, 0x3c, !PT ;  /* 0x0000007054707212 */ /* 0x000fe400078e3cff */
[----:B------:R-:W-:Y:S01]  /*267f0*/  MOV R104, R104 ;  /* 0x0000006800687202 */ /* 0x000fe20000000f00 */
[----:B------:R-:W-:Y:S01]  /*26800*/  STSM.16.M88.4 [R100], R24 ;  /* 0x0000001864007844 */ /* 0x000fe20000000200 */
[----:B------:R-:W-:Y:S02]  /*26810*/  LOP3.LUT R84, R55, R42, RZ, 0x3c, !PT ;  /* 0x0000002a37547212 */ /* 0x000fe400078e3cff */
[----:B------:R-:W-:-:S02]  /*26820*/  MOV R106, R106 ;  /* 0x0000006a006a7202 */ /* 0x000fc40000000f00 */
[----:B----4-:R-:W-:Y:S02]  /*26830*/  F2FP.BF16.F32.PACK_AB R8, R73, R163 ;  /* 0x000000a34908723e */ /* 0x010fe400000010ff */
[----:B------:R-:W-:Y:S02]  /*26840*/  F2FP.BF16.F32.PACK_AB R9, R75, R74 ;  /* 0x0000004a4b09723e */ /* 0x000fe400000010ff */
        /* <DEDUP_REMOVED lines=9> */
[----:B------:R-:W-:Y:S02]  /*268e0*/  MOV R110, R110 ;  /* 0x0000006e006e7202 */ /* 0x000fe40000000f00 */
[----:B------:R-:W-:Y:S02]  /*268f0*/  F2FP.BF16.F32.PACK_AB R52, R72, R169 ;  /* 0x000000a94834723e */ /* 0x000fe400000010ff */
[----:B------:R-:W-:-:S02]  /*26900*/  F2FP.BF16.F32.PACK_AB R53, R99, R98 ;  /* 0x000000626335723e */ /* 0x000fc400000010ff */
[----:B------:R-:W-:Y:S01]  /*26910*/  F2FP.BF16.F32.PACK_AB R55, R32, R3 ;  /* 0x000000032037723e */ /* 0x000fe200000010ff */
[----:B------:R4:W-:Y:S01]  /*26920*/  STSM.16.M88.4 [R104], R8 ;  /* 0x0000000868007844 */ /* 0x0009e20000000200 */
[----:B------:R-:W-:Y:S02]  /*26930*/  MOV R112, R112 ;  /* 0x0000007000707202 */ /* 0x000fe40000000f00 */
[----:B--2---:R-:W-:Y:S02]  /*26940*/  F2FP.BF16.F32.PACK_AB R4, R152, R171 ;  /* 0x000000ab9804723e */ /* 0x004fe400000010ff */
[----:B------:R-:W-:Y:S02]  /*26950*/  F2FP.BF16.F32.PACK_AB R5, R44, R36 ;  /* 0x000000242c05723e */ /* 0x000fe400000010ff */
[----:B------:R-:W-:Y:S02]  /*26960*/  F2FP.BF16.F32.PACK_AB R6, R153, R172 ;  /* 0x000000ac9906723e */ /* 0x000fe400000010ff */
[----:B------:R-:W-:Y:S01]  /*26970*/  F2FP.BF16.F32.PACK_AB R7, R48, R46 ;  /* 0x0000002e3007723e */ /* 0x000fe200000010ff */
[----:B------:R-:W-:Y:S04]  /*26980*/  STSM.16.M88.4 [R106], R28 ;  /* 0x0000001c6a007844 */ /* 0x000fe80000000200 */
[----:B------:R-:W-:Y:S01]  /*26990*/  STSM.16.M88.4 [R108], R40 ;  /* 0x000000286c007844 */ /* 0x000fe20000000200 */
[----:B------:R-:W-:-:S03]  /*269a0*/  IMAD.X R115, RZ, RZ, R121, P3 ;  /* 0x000000ffff737224 */ /* 0x000fc600018e0679 */
[----:B------:R-:W-:Y:S01]  /*269b0*/  STSM.16.M88.4 [R110], R52 ;  /* 0x000000346e007844 */ /* 0x000fe20000000200 */
[----:B---3--:R-:W-:-:S03]  /*269c0*/  SHF.R.S32.HI R78, RZ, 0x1f, R144 ;  /* 0x0000001fff4e7819 */ /* 0x008fc60000011490 */
[----:B------:R2:W-:Y:S01]  /*269d0*/  STSM.16.M88.4 [R112], R4 ;  /* 0x0000000470007844 */ /* 0x0005e20000000200 */
[--C-:B------:R-:W-:Y:S02]  /*269e0*/  IMAD.X R117, RZ, RZ, R121.reuse, P6 ;  /* 0x000000ffff757224 */ /* 0x100fe400030e0679 */
[--C-:B------:R-:W-:Y:S01]  /*269f0*/  IMAD.X R119, RZ, RZ, R121.reuse, P5 ;  /* 0x000000ffff777224 */ /* 0x100fe200028e0679 */
[----:B------:R-:W-:Y:S01]  /*26a00*/  ISETP.NE.U32.AND P0, PT, RZ, UR4, PT ;  /* 0x00000004ff007c0c */ /* 0x000fe2000bf05070 */
[--C-:B------:R-:W-:Y:S01]  /*26a10*/  IMAD.X R81, RZ, RZ, R121.reuse, P2 ;  /* 0x000000ffff517224 */ /* 0x100fe200010e0679 */
[----:B------:R-:W-:Y:S01]  /*26a20*/  SHF.L.U64.HI R3, R144, 0x2, R78 ;  /* 0x0000000290037819 */ /* 0x000fe2000001024e */
[----:B------:R-:W-:Y:S01]  /*26a30*/  IMAD.X R85, RZ, RZ, R121, P1 ;  /* 0x000000ffff557224 */ /* 0x000fe200008e0679 */
[----:B------:R-:W-:Y:S02]  /*26a40*/  MOV R114, R114 ;  /* 0x0000007200727202 */ /* 0x000fe40000000f00 */
[----:B----4-:R-:W-:Y:S01]  /*26a50*/  F2FP.BF16.F32.PACK_AB R8, R154, R173 ;  /* 0x000000ad9a08723e */ /* 0x010fe200000010ff */
[----:B--2---:R-:W-:Y:S01]  /*26a60*/  IMAD.SHL.U32 R4, R144, 0x4, RZ ;  /* 0x0000000490047824 */ /* 0x004fe200078e00ff */
[----:B------:R-:W-:-:S02]  /*26a70*/  F2FP.BF16.F32.PACK_AB R9, R56, R51 ;  /* 0x000000333809723e */ /* 0x000fc400000010ff */
[----:B------:R-:W-:Y:S02]  /*26a80*/  F2FP.BF16.F32.PACK_AB R10, R155, R174 ;  /* 0x000000ae9b0a723e */ /* 0x000fe400000010ff */
[----:B------:R-:W-:Y:S02]  /*26a90*/  IADD3 R6, P1, R4, UR4, RZ ;  /* 0x0000000404067c10 */ /* 0x000fe4000ff3e0ff */
[----:B------:R-:W-:Y:S02]  /*26aa0*/  F2FP.BF16.F32.PACK_AB R11, R64, R60 ;  /* 0x0000003c400b723e */ /* 0x000fe400000010ff */
[----:B------:R-:W-:Y:S02]  /*26ab0*/  MOV R116, R116 ;  /* 0x0000007400747202 */ /* 0x000fe40000000f00 */
[----:B------:R-:W-:Y:S02]  /*26ac0*/  F2FP.BF16.F32.PACK_AB R12, R156, R175 ;  /* 0x000000af9c0c723e */ /* 0x000fe400000010ff */
[----:B------:R-:W-:-:S02]  /*26ad0*/  F2FP.BF16.F32.PACK_AB R13, R123, R122 ;  /* 0x0000007a7b0d723e */ /* 0x000fc400000010ff */
[----:B------:R-:W-:Y:S02]  /*26ae0*/  F2FP.BF16.F32.PACK_AB R14, R125, R124 ;  /* 0x0000007c7d0e723e */ /* 0x000fe400000010ff */
[----:B------:R-:W-:Y:S02]  /*26af0*/  F2FP.BF16.F32.PACK_AB R15, R127, R126 ;  /* 0x0000007e7f0f723e */ /* 0x000fe400000010ff */
[----:B------:R-:W-:Y:S02]  /*26b00*/  MOV R118, R118 ;  /* 0x0000007600767202 */ /* 0x000fe40000000f00 */
[----:B------:R-:W-:Y:S02]  /*26b10*/  F2FP.BF16.F32.PACK_AB R24, R129, R128 ;  /* 0x000000808118723e */ /* 0x000fe400000010ff */
[----:B------:R-:W-:Y:S02]  /*26b20*/  F2FP.BF16.F32.PACK_AB R25, R131, R130 ;  /* 0x000000828319723e */ /* 0x000fe400000010ff */
[----:B------:R-:W-:-:S02]  /*26b30*/  F2FP.BF16.F32.PACK_AB R26, R133, R132 ;  /* 0x00000084851a723e */ /* 0x000fc400000010ff */
[----:B------:R-:W-:Y:S02]  /*26b40*/  F2FP.BF16.F32.PACK_AB R27, R135, R134 ;  /* 0x00000086871b723e */ /* 0x000fe400000010ff */
[----:B------:R-:W-:Y:S02]  /*26b50*/  MOV R80, R80 ;  /* 0x0000005000507202 */ /* 0x000fe40000000f00 */
[----:B------:R-:W-:Y:S02]  /*26b60*/  F2FP.BF16.F32.PACK_AB R28, R137, R136 ;  /* 0x00000088891c723e */ /* 0x000fe400000010ff */
[----:B------:R-:W-:Y:S02]  /*26b70*/  F2FP.BF16.F32.PACK_AB R29, R139, R138 ;  /* 0x0000008a8b1d723e */ /* 0x000fe400000010ff */
[----:B------:R-:W-:Y:S02]  /*26b80*/  F2FP.BF16.F32.PACK_AB R30, R141, R140 ;  /* 0x0000008c8d1e723e */ /* 0x000fe400000010ff */
[----:B------:R-:W-:-:S02]  /*26b90*/  F2FP.BF16.F32.PACK_AB R31, R143, R142 ;  /* 0x0000008e8f1f723e */ /* 0x000fc400000010ff */
[----:B------:R-:W-:Y:S02]  /*26ba0*/  ISETP.NE.AND.EX P0, PT, RZ, UR5, PT, P0 ;  /* 0x00000005ff007c0c */ /* 0x000fe4000bf05300 */
[----:B------:R-:W-:Y:S01]  /*26bb0*/  IADD3.X R7, R3, UR5, RZ, P1, !PT ;  /* 0x0000000503077c10 */ /* 0x000fe20008ffe4ff */
[----:B------:R-:W-:Y:S01]  /*26bc0*/  ULDC.64 UR4, c[0x0][0xbe0] ;  /* 0x0002f80000047ab9 */ /* 0x000fe20000000a00 */
[----:B------:R-:W-:Y:S01]  /*26bd0*/  MOV R84, R84 ;  /* 0x0000005400547202 */ /* 0x000fe20000000f00 */
[----:B------:R2:W-:Y:S01]  /*26be0*/  STSM.16.M88.4 [R114], R8 ;  /* 0x0000000872007844 */ /* 0x0005e20000000200 */
[----:B------:R-:W-:-:S03]  /*26bf0*/  ISETP.NE.U32.AND P1, PT, RZ, UR4, PT ;  /* 0x00000004ff007c0c */ /* 0x000fc6000bf25070 */
[----:B------:R3:W-:Y:S01]  /*26c00*/  STSM.16.M88.4 [R116], R12 ;  /* 0x0000000c74007844 */ /* 0x0007e20000000200 */
[----:B------:R-:W-:-:S03]  /*26c10*/  ISETP.NE.AND.EX P1, PT, RZ, UR5, PT, P1 ;  /* 0x00000005ff007c0c */ /* 0x000fc6000bf25310 */
[----:B------:R3:W-:Y:S04]  /*26c20*/  STSM.16.M88.4 [R118], R24 ;  /* 0x0000001876007844 */ /* 0x0007e80000000200 */
[----:B------:R3:W-:Y:S04]  /*26c30*/  STSM.16.M88.4 [R80], R28 ;  /* 0x0000001c50007844 */ /* 0x0007e80000000200 */
[----:B------:R3:W-:Y:S01]  /*26c40*/  STSM.16.M88.4 [R84], R176 ;  /* 0x000000b054007844 */ /* 0x0007e20000000200 */
[----:B------:R-:W-:Y:S01]  /*26c50*/  BAR.SYNC.DEFER_BLOCKING 0x1, 0x100 ;  /* 0x0044000000007b1d */ /* 0x000fe20000010000 */
[----:B------:R-:W-:-:S04]  /*26c60*/  @P1 IADD3 R4, P2, R4, UR4, RZ ;  /* 0x0000000404041c10 */ /* 0x000fc8000ff5e0ff */
[----:B------:R-:W-:Y:S01]  /*26c70*/  @P1 IADD3.X R5, R3, UR5, RZ, P2, !PT ;  /* 0x0000000503051c10 */ /* 0x000fe200097fe4ff */
[----:B------:R-:W-:Y:S02]  /*26c80*/  ULDC UR4, c[0x0][0xa88] ;  /* 0x0002a20000047ab9 */ /* 0x000fe40000000800 */
[----:B------:R-:W-:Y:S01]  /*26c90*/  IMAD.U32 R3, RZ, RZ, UR4 ;  /* 0x00000004ff037e24 */ /* 0x000fe2000f8e00ff */
[----:B------:R3:W5:Y:S05]  /*26ca0*/  @P0 LDG.E R76, desc[UR60][R6.64] ;  /* 0x0000003c064c0981 */ /* 0x00076a000c1e1900 */
[----:B------:R3:W5:Y:S01]  /*26cb0*/  @P1 LDG.E R3, desc[UR60][R4.64] ;  /* 0x0000003c04031981 */ /* 0x000762000c1e1900 */
[----:B------:R-:W2:Y:S02]  /*26cc0*/  S2R R180, SR_TID.X ;  /* 0x0000000000b47919 */ /* 0x000ea40000002100 */
[----:B--2---:R-:W-:-:S05]  /*26cd0*/  VIADD R11, R180, 0xffffff80 ;  /* 0xffffff80b40b7836 */ /* 0x004fca0000000000 */
[----:B------:R-:W-:-:S04]  /*26ce0*/  SHF.R.S32.HI R8, RZ, 0x1f, R11 ;  /* 0x0000001fff087819 */ /* 0x000fc8000001140b */
[----:B------:R-:W-:Y:S01]  /*26cf0*/  LEA.HI R9, R8, R11, RZ, 0x3 ;  /* 0x0000000b08097211 */ /* 0x000fe200078f18ff */
[----:B---3--:R-:W-:Y:S06]  /*26d00*/  @P1 BRA `(.L_x_2550) ;  /* 0x0000000000101947 */ /* 0x008fec0003800000 */
[----:B------:R-:W-:Y:S05]  /*26d10*/  @!P0 BRA `(.L_x_2550) ;  /* 0x00000000000c8947 */ /* 0x000fea0003800000 */
[----:B------:R-:W2:Y:S04]  /*26d20*/  LDG.E R4, desc[UR60][R6.64] ;  /* 0x0000003c06047981 */ /* 0x000ea8000c1e1900 */
[----:B-----5:R-:W2:Y:S02]  /*26d30*/  LDG.E R3, desc[UR60][R6.64+0x4] ;  /* 0x0000043c06037981 */ /* 0x020ea4000c1e1900 */
[----:B--2---:R-:W-:-:S07]  /*26d40*/  IMAD.IADD R3, R3, 0x1, -R4 ;  /* 0x0000000103037824 */ /* 0x004fce00078e0a04 */
.L_x_2550:
[----:B------:R-:W2:Y:S01]  /*26d50*/  LDL R10, [R1+0x68] ;  /* 0x00006800010a7983 */ /* 0x000ea20000100800 */
[----:B------:R-:W-:Y:S01]  /*26d60*/  LOP3.LUT R4, R9, 0xfffffff8, RZ, 0xc0, !PT ;  /* 0xfffffff809047812 */ /* 0x000fe200078ec0ff */
[----:B------:R-:W-:Y:S02]  /*26d70*/  ULDC.64 UR4, c[0x0][0xb70] ;  /* 0x0002dc0000047ab9 */ /* 0x000fe40000000a00 */
[----:B------:R-:W3:Y:S04]  /*26d80*/  LDL.LU R83, [R1+0x78] ;  /* 0x0000780001537983 */ /* 0x000ee80000300800 */
[----:B------:R-:W2:Y:S01]  /*26d90*/  LDL.LU R82, [R1+0x84] ;  /* 0x0000840001527983 */ /* 0x000ea20000300800 */
[----:B-----5:R-:W-:Y:S01]  /*26da0*/  SHF.R.S32.HI R77, RZ, 0x1f, R76 ;  /* 0x0000001fff4d7819 */ /* 0x020fe2000001144c */
[----:B------:R-:W-:Y:S01]  /*26db0*/  IMAD.IADD R7, R11, 0x1, -R4 ;  /* 0x000000010b077824 */ /* 0x000fe200078e0a04 */
[----:B------:R-:W-:-:S02]  /*26dc0*/  SEL R78, R78, RZ, !P0 ;  /* 0x000000ff4e4e7207 */ /* 0x000fc40004000000 */
[----:B------:R-:W-:Y:S01]  /*26dd0*/  SEL R79, R144, RZ, !P0 ;  /* 0x000000ff904f7207 */ /* 0x000fe20004000000 */
[----:B------:R-:W-:Y:S01]  /*26de0*/  IMAD R7, R7, 0x8, R234 ;  /* 0x0000000807077824 */ /* 0x000fe200078e02ea */
[----:B------:R-:W-:-:S03]  /*26df0*/  LEA.HI R8, R8, R11, RZ, 0x7 ;  /* 0x0000000b08087211 */ /* 0x000fc600078f38ff */
[----:B------:R-:W-:Y:S01]  /*26e00*/  IMAD.WIDE R20, R7, 0x2, R20 ;  /* 0x0000000207147825 */ /* 0x000fe200078e0214 */
[----:B------:R-:W-:Y:S02]  /*26e10*/  LOP3.LUT R12, R8, 0xffffff80, RZ, 0xc0, !PT ;  /* 0xffffff80080c7812 */ /* 0x000fe400078ec0ff */
[----:B------:R-:W-:-:S03]  /*26e20*/  IADD3 R13, P3, R20, 0x2000, RZ ;  /* 0x00002000140d7810 */ /* 0x000fc60007f7e0ff */
[----:B------:R-:W-:Y:S01]  /*26e30*/  IMAD.IADD R11, R11, 0x1, -R12 ;  /* 0x000000010b0b7824 */ /* 0x000fe200078e0a0c */
[----:B------:R-:W-:Y:S02]  /*26e40*/  IADD3 R29, P2, R20, 0x4000, RZ ;  /* 0x00004000141d7810 */ /* 0x000fe40007f5e0ff */
[----:B------:R-:W-:Y:S02]  /*26e50*/  LOP3.LUT R12, R13, 0x380, RZ, 0xc0, !PT ;  /* 0x000003800d0c7812 */ /* 0x000fe400078ec0ff */
[----:B------:R-:W-:Y:S02]  /*26e60*/  LOP3.LUT R28, R29, 0x380, RZ, 0xc0, !PT ;  /* 0x000003801d1c7812 */ /* 0x000fe400078ec0ff */
[----:B------:R-:W-:Y:S02]  /*26e70*/  SHF.R.U64 R12, R12, 0x3, RZ ;  /* 0x000000030c0c7819 */ /* 0x000fe400000012ff */
[----:B------:R-:W-:Y:S02]  /*26e80*/  SHF.R.U64 R28, R28, 0x3, RZ ;  /* 0x000000031c1c7819 */ /* 0x000fe400000012ff */
        /* <DEDUP_REMOVED lines=8> */
[----:B------:R-:W-:Y:S02]  /*26f10*/  LOP3.LUT R32, R33, 0x380, RZ, 0xc0, !PT ;  /* 0x0000038021207812 */ /* 0x000fe400078ec0ff */
[----:B------:R-:W-:Y:S02]  /*26f20*/  LOP3.LUT R36, R37, 0x380, RZ, 0xc0, !PT ;  /* 0x0000038025247812 */ /* 0x000fe400078ec0ff */
[----:B------:R-:W-:-:S02]  /*26f30*/  LOP3.LUT R44, R45, 0x380, RZ, 0xc0, !PT ;  /* 0x000003802d2c7812 */ /* 0x000fc400078ec0ff */
[----:B------:R-:W-:Y:S02]  /*26f40*/  LOP3.LUT R54, R55, 0x380, RZ, 0xc0, !PT ;  /* 0x0000038037367812 */ /* 0x000fe400078ec0ff */
[----:B------:R-:W-:Y:S02]  /*26f50*/  SHF.R.U64 R32, R32, 0x3, RZ ;  /* 0x0000000320207819 */ /* 0x000fe400000012ff */
        /* <DEDUP_REMOVED lines=13> */
[----:B------:R-:W-:Y:S02]  /*27030*/  IADD3 R69, P3, R20, 0xe000, RZ ;  /* 0x0000e00014457810 */ /* 0x000fe40007f7e0ff */
[----:B------:R-:W-:Y:S02]  /*27040*/  LOP3.LUT R56, R57, 0x380, RZ, 0xc0, !PT ;  /* 0x0000038039387812 */ /* 0x000fe400078ec0ff */
[----:B------:R-:W-:Y:S02]  /*27050*/  LOP3.LUT R60, R61, 0x380, RZ, 0xc0, !PT ;  /* 0x000003803d3c7812 */ /* 0x000fe400078ec0ff */
[----:B------:R-:W-:Y:S02]  /*27060*/  LOP3.LUT R68, R69, 0x380, RZ, 0xc0, !PT ;  /* 0x0000038045447812 */ /* 0x000fe400078ec0ff */
[----:B------:R-:W-:-:S02]  /*27070*/  SHF.R.U64 R56, R56, 0x3, RZ ;  /* 0x0000000338387819 */ /* 0x000fc400000012ff */
        /* <DEDUP_REMOVED lines=8> */
[----:B------:R-:W-:Y:S01]  /*27100*/  BSSY B1, `(.L_x_2551) ;  /* 0x000007f000017945 */ /* 0x000fe20003800000 */
[----:B---3--:R-:W-:Y:S01]  /*27110*/  SHF.R.S32.HI R80, RZ, 0x1f, R83 ;  /* 0x0000001fff507819 */ /* 0x008fe20000011453 */
[----:B------:R-:W-:-:S04]  /*27120*/  IMAD.WIDE.U32 R4, R83, UR4, R76 ;  /* 0x0000000453047c25 */ /* 0x000fc8000f8e004c */
[----:B------:R-:W-:Y:S02]  /*27130*/  IMAD R6, R80, UR4, RZ ;  /* 0x0000000450067c24 */ /* 0x000fe4000f8e02ff */
[----:B--2---:R-:W-:Y:S02]  /*27140*/  IMAD R10, R82, 0x80, R10 ;  /* 0x00000080520a7824 */ /* 0x004fe400078e020a */
[----:B------:R-:W-:Y:S01]  /*27150*/  IMAD R9, R83, UR5, R6 ;  /* 0x0000000553097c24 */ /* 0x000fe2000f8e0206 */
[----:B------:R-:W-:Y:S02]  /*27160*/  ULDC.64 UR4, c[0x0][0xb78] ;  /* 0x0002de0000047ab9 */ /* 0x000fe40000000a00 */
[----:B------:R-:W-:Y:S01]  /*27170*/  IMAD R6, R78, UR4, RZ ;  /* 0x000000044e067c24 */ /* 0x000fe2000f8e02ff */
[----:B------:R-:W-:Y:S01]  /*27180*/  SHF.R.S32.HI R7, RZ, 0x1f, R10 ;  /* 0x0000001fff077819 */ /* 0x000fe2000001140a */
[----:B------:R-:W-:Y:S01]  /*27190*/  IMAD.IADD R5, R5, 0x1, R9 ;  /* 0x0000000105057824 */ /* 0x000fe200078e0209 */
[----:B------:R-:W-:Y:S01]  /*271a0*/  IADD3 R9, P4, R20, 0x1000, RZ ;  /* 0x0000100014097810 */ /* 0x000fe20007f9e0ff */
[----:B------:R-:W-:-:S02]  /*271b0*/  IMAD R6, R79, UR5, R6 ;  /* 0x000000054f067c24 */ /* 0x000fc4000f8e0206 */
[----:B------:R-:W-:Y:S01]  /*271c0*/  IMAD.WIDE.U32 R4, R79, UR4, R4 ;  /* 0x000000044f047c25 */ /* 0x000fe2000f8e0004 */
[----:B------:R-:W-:Y:S01]  /*271d0*/  ULDC.64 UR4, c[0x0][0xb40] ;  /* 0x0002d00000047ab9 */ /* 0x000fe20000000a00 */
[----:B------:R-:W-:Y:S02]  /*271e0*/  LOP3.LUT R8, R9, 0x380, RZ, 0xc0, !PT ;  /* 0x0000038009087812 */ /* 0x000fe400078ec0ff */
[----:B------:R-:W-:Y:S02]  /*271f0*/  IADD3 R4, P0, R10, R4, RZ ;  /* 0x000000040a047210 */ /* 0x000fe40007f1e0ff */
[----:B------:R-:W-:Y:S02]  /*27200*/  SHF.R.U64 R8, R8, 0x3, RZ ;  /* 0x0000000308087819 */ /* 0x000fe400000012ff */
[----:B------:R-:W-:Y:S02]  /*27210*/  IADD3.X R7, R7, R5, R6, P0, !PT ;  /* 0x0000000507077210 */ /* 0x000fe400007fe406 */
[----:B------:R-:W-:-:S02]  /*27220*/  LEA R52, P1, R4, UR4, 0x2 ;  /* 0x0000000404347c11 */ /* 0x000fc4000f8210ff */
[----:B------:R-:W-:Y:S01]  /*27230*/  LOP3.LUT R8, R8, R9, RZ, 0x3c, !PT ;  /* 0x0000000908087212 */ /* 0x000fe200078e3cff */
[----:B------:R-:W-:Y:S01]  /*27240*/  IMAD.X R9, RZ, RZ, R21, P4 ;  /* 0x000000ffff097224 */ /* 0x000fe200020e0615 */
[----:B------:R-:W-:Y:S01]  /*27250*/  LEA.HI.X R53, R4, UR5, R7, 0x2, P1 ;  /* 0x0000000504357c11 */ /* 0x000fe200088f1407 */
[----:B------:R-:W-:Y:S01]  /*27260*/  VIADD R4, R10, 0x8 ;  /* 0x000000080a047836 */ /* 0x000fe20000000000 */
[C---:B------:R-:W-:Y:S01]  /*27270*/  IADD3 R25, P1, R20.reuse, 0x3000, RZ ;  /* 0x0000300014197810 */ /* 0x040fe20007f3e0ff */
[----:B------:R-:W-:Y:S01]  /*27280*/  ULDC.64 UR4, c[0x0][0xaa0] ;  /* 0x0002a80000047ab9 */ /* 0x000fe20000000a00 */
[----:B------:R-:W-:Y:S02]  /*27290*/  IADD3 R41, P4, R20, 0x7000, RZ ;  /* 0x0000700014297810 */ /* 0x000fe40007f9e0ff */
[----:B------:R-:W-:Y:S02]  /*272a0*/  LOP3.LUT R24, R25, 0x380, RZ, 0xc0, !PT ;  /* 0x0000038019187812 */ /* 0x000fe400078ec0ff */
[----:B------:R-:W-:-:S02]  /*272b0*/  LOP3.LUT R40, R41, 0x380, RZ, 0xc0, !PT ;  /* 0x0000038029287812 */ /* 0x000fc400078ec0ff */
[----:B------:R-:W-:Y:S02]  /*272c0*/  SHF.R.U64 R24, R24, 0x3, RZ ;  /* 0x0000000318187819 */ /* 0x000fe400000012ff */
[----:B------:R-:W-:Y:S02]  /*272d0*/  SHF.R.U64 R40, R40, 0x3, RZ ;  /* 0x0000000328287819 */ /* 0x000fe400000012ff */
[----:B------:R-:W-:Y:S01]  /*272e0*/  LOP3.LUT R24, R24, R25, RZ, 0x3c, !PT ;  /* 0x0000001918187212 */ /* 0x000fe200078e3cff */
[--C-:B------:R-:W-:Y:S01]  /*272f0*/  IMAD.X R25, RZ, RZ, R21.reuse, P1 ;  /* 0x000000ffff197224 */ /* 0x100fe200008e0615 */
[----:B------:R-:W-:Y:S02]  /*27300*/  IADD3 R49, P1, R20, 0x9000, RZ ;  /* 0x0000900014317810 */ /* 0x000fe40007f3e0ff */
[----:B------:R-:W-:Y:S01]  /*27310*/  LOP3.LUT R40, R40, R41, RZ, 0x3c, !PT ;  /* 0x0000002928287212 */ /* 0x000fe200078e3cff */
[----:B------:R-:W-:Y:S01]  /*27320*/  IMAD.X R41, RZ, RZ, R21, P4 ;  /* 0x000000ffff297224 */ /* 0x000fe200020e0615 */
[----:B------:R-:W-:-:S02]  /*27330*/  LOP3.LUT R48, R49, 0x380, RZ, 0xc0, !PT ;  /* 0x0000038031307812 */ /* 0x000fc400078ec0ff */
[----:B------:R-:W-:Y:S02]  /*27340*/  LOP3.LUT P0, RZ, R11, 0x3, RZ, 0xc0, !PT ;  /* 0x000000030bff7812 */ /* 0x000fe4000780c0ff */
[----:B------:R-:W-:Y:S02]  /*27350*/  SHF.R.U64 R48, R48, 0x3, RZ ;  /* 0x0000000330307819 */ /* 0x000fe400000012ff */
[----:B------:R-:W-:Y:S02]  /*27360*/  IADD3 R65, P4, R20, 0xd000, RZ ;  /* 0x0000d00014417810 */ /* 0x000fe40007f9e0ff */
[----:B------:R-:W-:Y:S01]  /*27370*/  LOP3.LUT R48, R48, R49, RZ, 0x3c, !PT ;  /* 0x0000003130307212 */ /* 0x000fe200078e3cff */
[----:B------:R-:W-:Y:S01]  /*27380*/  IMAD.X R49, RZ, RZ, R21, P1 ;  /* 0x000000ffff317224 */ /* 0x000fe200008e0615 */
[----:B------:R-:W-:Y:S02]  /*27390*/  IADD3 R5, P2, R20, 0xf000, RZ ;  /* 0x0000f00014057810 */ /* 0x000fe40007f5e0ff */
[----:B------:R-:W-:-:S02]  /*273a0*/  ISETP.GE.OR P1, PT, R10, R3, P0 ;  /* 0x000000030a00720c */ /* 0x000fc40000726670 */
[----:B------:R-:W-:Y:S01]  /*273b0*/  LOP3.LUT R64, R65, 0x380, RZ, 0xc0, !PT ;  /* 0x0000038041407812 */ /* 0x000fe200078ec0ff */
[----:B------:R-:W-:Y:S01]  /*273c0*/  IMAD.X R73, RZ, RZ, R21, P2 ;  /* 0x000000ffff497224 */ /* 0x000fe200010e0615 */
[----:B------:R-:W-:Y:S02]  /*273d0*/  ISETP.GE.OR P0, PT, R4, R3, P0 ;  /* 0x000000030400720c */ /* 0x000fe40000706670 */
[----:B------:R-:W-:Y:S02]  /*273e0*/  LOP3.LUT R4, R5, 0x380, RZ, 0xc0, !PT ;  /* 0x0000038005047812 */ /* 0x000fe400078ec0ff */
[----:B------:R-:W-:Y:S02]  /*273f0*/  LOP3.LUT R7, R20, 0x380, RZ, 0xc0, !PT ;  /* 0x0000038014077812 */ /* 0x000fe400078ec0ff */
[----:B------:R-:W-:Y:S02]  /*27400*/  SHF.R.U64 R64, R64, 0x3, RZ ;  /* 0x0000000340407819 */ /* 0x000fe400000012ff */
[----:B------:R-:W-:Y:S01]  /*27410*/  SHF.R.U64 R4, R4, 0x3, RZ ;  /* 0x0000000304047819 */ /* 0x000fe200000012ff */
[----:B------:R-:W-:Y:S01]  /*27420*/  @!P1 STG.E desc[UR60][R52.64], R0 ;  /* 0x0000000034009986 */ /* 0x000fe2000c10193c */
[----:B------:R-:W-:-:S02]  /*27430*/  SHF.R.U64 R7, R7, 0x3, RZ ;  /* 0x0000000307077819 */ /* 0x000fc400000012ff */
[----:B------:R-:W-:Y:S01]  /*27440*/  LOP3.LUT R64, R64, R65, RZ, 0x3c, !PT ;  /* 0x0000004140407212 */ /* 0x000fe200078e3cff */
[----:B------:R-:W-:Y:S01]  /*27450*/  IMAD.X R65, RZ, RZ, R21, P4 ;  /* 0x000000ffff417224 */ /* 0x000fe200020e0615 */
[----:B------:R-:W-:Y:S01]  /*27460*/  LOP3.LUT R72, R4, R5, RZ, 0x3c, !PT ;  /* 0x0000000504487212 */ /* 0x000fe200078e3cff */
[----:B------:R2:W-:Y:S01]  /*27470*/  @!P0 STG.E desc[UR60][R52.64+0x20], R2 ;  /* 0x0000200234008986 */ /* 0x0005e2000c10193c */
[----:B------:R-:W-:-:S03]  /*27480*/  LOP3.LUT R20, R7, R20, RZ, 0x3c, !PT ;  /* 0x0000001407147212 */ /* 0x000fc600078e3cff */
[----:B------:R-:W5:Y:S04]  /*27490*/  LD.E.128 R8, desc[UR60][R8.64] ;  /* 0x0000003c08087980 */ /* 0x000f68000c101d00 */
[----:B------:R3:W5:Y:S04]  /*274a0*/  LD.E.128 R4, desc[UR60][R20.64] ;  /* 0x0000003c14047980 */ /* 0x000768000c101d00 */
[----:B------:R-:W5:Y:S04]  /*274b0*/  LD.E.128 R12, desc[UR60][R12.64] ;  /* 0x0000003c0c0c7980 */ /* 0x000f68000c101d00 */
[----:B------:R-:W5:Y:S04]  /*274c0*/  LD.E.128 R24, desc[UR60][R24.64] ;  /* 0x0000003c18187980 */ /* 0x000f68000c101d00 */
[----:B------:R-:W5:Y:S01]  /*274d0*/  LD.E.128 R28, desc[UR60][R28.64] ;  /* 0x0000003c1c1c7980 */ /* 0x000f62000c101d00 */
[----:B---3--:R-:W-:-:S03]  /*274e0*/  SHF.R.S32.HI R21, RZ, 0x1f, R17 ;  /* 0x0000001fff157819 */ /* 0x008fc60000011411 */
        /* <DEDUP_REMOVED lines=11> */
[----:B------:R-:W-:Y:S01]  /*275a0*/  IMAD R77, R77, UR4, RZ ;  /* 0x000000044d4d7c24 */ /* 0x000fe2000f8e02ff */
[----:B------:R-:W-:Y:S01]  /*275b0*/  @!PT LDS RZ, [RZ] ;  /* 0x00000000fffff984 */ /* 0x000fe20000000800 */
[----:B------:R-:W-:Y:S01]  /*275c0*/  @!PT LDS RZ, [RZ] ;  /* 0x00000000fffff984 */ /* 0x000fe20000000800 */
[----:B------:R-:W-:Y:S01]  /*275d0*/  @!PT LDS RZ, [RZ] ;  /* 0x00000000fffff984 */ /* 0x000fe20000000800 */
[----:B------:R-:W-:Y:S01]  /*275e0*/  @!PT LDS RZ, [RZ] ;  /* 0x00000000fffff984 */ /* 0x000fe20000000800 */
[----:B------:R2:W-:Y:S06]  /*275f0*/  MEMBAR.ALL.CTA ;  /* 0x0000000000007992 */ /* 0x0005ec0000008000 */
[----:B--2---:R-:W2:Y:S01]  /*27600*/  FENCE.VIEW.ASYNC.S ;  /* 0x00000000000073c6 */ /* 0x004ea20000000000 */
[----:B------:R-:W-:-:S02]  /*27610*/  IMAD.MOV.U32 R20, RZ, RZ, R17 ;  /* 0x000000ffff147224 */ /* 0x000fc400078e0011 */
[C---:B------:R-:W-:Y:S02]  /*27620*/  IMAD R77, R76.reuse, UR5, R77 ;  /* 0x000000054c4d7c24 */ /* 0x040fe4000f8e024d */
[----:B------:R-:W-:Y:S01]  /*27630*/  IMAD.WIDE.U32 R20, R76, UR4, R20 ;  /* 0x000000044c147c25 */ /* 0x000fe2000f8e0014 */
[----:B------:R-:W-:-:S03]  /*27640*/  ULDC.64 UR4, c[0x0][0xae0] ;  /* 0x0002b80000047ab9 */ /* 0x000fc60000000a00 */
[----:B------:R-:W-:Y:S02]  /*27650*/  IMAD R81, R82, -0x80, R3 ;  /* 0xffffff8052517824 */ /* 0x000fe400078e0203 */
[C---:B------:R-:W-:Y:S02]  /*27660*/  VIADD R0, R22.reuse, 0x60 ;  /* 0x0000006016007836 */ /* 0x040fe40000000000 */
[----:B------:R-:W-:Y:S01]  /*27670*/  IMAD.IADD R21, R21, 0x1, R77 ;  /* 0x0000000115157824 */ /* 0x000fe200078e024d */
[-C--:B------:R-:W-:Y:S01]  /*27680*/  ISETP.GE.AND P3, PT, R22, R81.reuse, PT ;  /* 0x000000511600720c */ /* 0x080fe20003f66270 */
[----:B------:R-:W-:Y:S01]  /*27690*/  IMAD R80, R80, UR4, RZ ;  /* 0x0000000450507c24 */ /* 0x000fe2000f8e02ff */
[----:B------:R-:W-:Y:S01]  /*276a0*/  ISETP.GE.AND P0, PT, R0, R81, PT ;  /* 0x000000510000720c */ /* 0x000fe20003f06270 */
[----:B------:R-:W-:-:S04]  /*276b0*/  IMAD.WIDE.U32 R2, R83, UR4, R20 ;  /* 0x0000000453027c25 */ /* 0x000fc8000f8e0014 */
[----:B------:R-:W-:Y:S01]  /*276c0*/  IMAD R77, R83, UR5, R80 ;  /* 0x00000005534d7c24 */ /* 0x000fe2000f8e0250 */
[----:B------:R-:W-:Y:S01]  /*276d0*/  ULDC.64 UR4, c[0x0][0xae8] ;  /* 0x0002ba0000047ab9 */ /* 0x000fe20000000a00 */
[----:B------:R-:W-:Y:S02]  /*276e0*/  VIADD R0, R16, 0x38820 ;  /* 0x0003882010007836 */ /* 0x000fe40000000000 */
[----:B------:R-:W-:Y:S02]  /*276f0*/  IMAD R78, R78, UR4, RZ ;  /* 0x000000044e4e7c24 */ /* 0x000fe4000f8e02ff */
[----:B------:R-:W-:Y:S01]  /*27700*/  IMAD.IADD R3, R3, 0x1, R77 ;  /* 0x0000000103037824 */ /* 0x000fe200078e024d */
[----:B------:R-:W-:Y:S02]  /*27710*/  PRMT R0, RZ, 0x654, R0 ;  /* 0x00000654ff007816 */ /* 0x000fe40000000000 */
[-C--:B------:R-:W-:Y:S01]  /*27720*/  ISETP.GE.AND P1, PT, R218, R81.reuse, PT ;  /* 0x00000051da00720c */ /* 0x080fe20003f26270 */
[C---:B------:R-:W-:Y:S01]  /*27730*/  IMAD.WIDE.U32 R76, R79.reuse, UR4, R2 ;  /* 0x000000044f4c7c25 */ /* 0x040fe2000f8e0002 */
[----:B------:R-:W-:Y:S01]  /*27740*/  ISETP.GE.AND P2, PT, R220, R81, PT ;  /* 0x00000051dc00720c */ /* 0x000fe20003f46270 */
[----:B--2---:R2:W-:Y:S02]  /*27750*/  SYNCS.ARRIVE.TRANS64.RED.A1T0 RZ, [R0+URZ], RZ ;  /* 0x000000ff00ff79a7 */ /* 0x0045e4000810043f */
[----:B------:R-:W-:-:S02]  /*27760*/  IMAD R81, R79, UR5, R78 ;  /* 0x000000054f517c24 */ /* 0x000fc4000f8e024e */
[----:B------:R-:W-:-:S04]  /*27770*/  IMAD.WIDE R20, R82, 0x80, R22 ;  /* 0x0000008052147825 */ /* 0x000fc800078e0216 */
[C---:B------:R-:W-:Y:S02]  /*27780*/  VIADD R80, R17.reuse, 0xc0 ;  /* 0x000000c011507836 */ /* 0x040fe40000000000 */
[----:B------:R-:W-:Y:S02]  /*27790*/  VIADD R82, R17, 0x80 ;  /* 0x0000008011527836 */ /* 0x000fe40000000000 */
[----:B------:R-:W-:Y:S01]  /*277a0*/  IMAD.IADD R81, R77, 0x1, R81 ;  /* 0x000000014d517824 */ /* 0x000fe200078e0251 */
[----:B--2---:R-:W-:Y:S06]  /*277b0*/  @P3 BRA `(.L_x_2552) ;  /* 0x00000000004c3947 */ /* 0x004fec0003800000 */
[----:B------:R-:W-:Y:S01]  /*277c0*/  ULDC.64 UR4, c[0x0][0xad8] ;  /* 0x0002b60000047ab9 */ /* 0x000fe20000000a00 */
[----:B------:R-:W-:Y:S01]  /*277d0*/  IMAD.MOV.U32 R2, RZ, RZ, R76 ;  /* 0x000000ffff027224 */ /* 0x000fe200078e004c */
[----:B------:R-:W-:Y:S01]  /*277e0*/  ULDC.64 UR6, c[0x0][0xa80] ;  /* 0x0002a00000067ab9 */ /* 0x000fe20000000a00 */
[----:B------:R-:W-:Y:S02]  /*277f0*/  IMAD R79, R21, UR4, RZ ;  /* 0x00000004154f7c24 */ /* 0x000fe4000f8e02ff */
[----:B------:R-:W-:Y:S02]  /*27800*/  IMAD.MOV.U32 R3, RZ, RZ, R81 ;  /* 0x000000ffff037224 */ /* 0x000fe400078e0051 */
[C---:B------:R-:W-:Y:S02]  /*27810*/  IMAD R79, R20.reuse, UR5, R79 ;  /* 0x00000005144f7c24 */ /* 0x040fe4000f8e024f */
[----:B------:R-:W-:Y:S01]  /*27820*/  IMAD.WIDE.U32 R2, R20, UR4, R2 ;  /* 0x0000000414027c25 */ /* 0x000fe2000f8e0002 */
[----:B------:R-:W-:-:S02]  /*27830*/  ULDC UR4, c[0x0][0xa8c] ;  /* 0x0002a30000047ab9 */ /* 0x000fc40000000800 */
[----:B------:R-:W-:Y:S02]  /*27840*/  ISETP.GE.AND P3, PT, R17, UR4, PT ;  /* 0x0000000411007c0c */ /* 0x000fe4000bf66270 */
[C---:B------:R-:W-:Y:S02]  /*27850*/  LEA R78, P5, R2.reuse, UR6, 0x1 ;  /* 0x00000006024e7c11 */ /* 0x040fe4000f8a08ff */
[----:B------:R-:W-:Y:S02]  /*27860*/  IADD3 R3, R3, R79, RZ ;  /* 0x0000004f03037210 */ /* 0x000fe40007ffe0ff */
[----:B------:R-:W-:Y:S02]  /*27870*/  ISETP.GE.AND P4, PT, R19, UR4, PT ;  /* 0x0000000413007c0c */ /* 0x000fe4000bf86270 */
[----:B------:R-:W-:Y:S02]  /*27880*/  LEA.HI.X R79, R2, UR7, R3, 0x1, P5 ;  /* 0x00000007024f7c11 */ /* 0x000fe4000a8f0c03 */
[----:B------:R-:W-:-:S02]  /*27890*/  ISETP.GE.AND P5, PT, R82, UR4, PT ;  /* 0x0000000452007c0c */ /* 0x000fc4000bfa6270 */
[----:B------:R-:W-:Y:S01]  /*278a0*/  ISETP.GE.AND P6, PT, R80, UR4, PT ;  /* 0x0000000450007c0c */ /* 0x000fe2000bfc6270 */
[----:B-----5:R2:W-:Y:S06]  /*278b0*/  @!P3 STG.E.128 desc[UR60][R78.64], R4 ;  /* 0x000000044e00b986 */ /* 0x0205ec000c101d3c */
[----:B------:R2:W-:Y:S04]  /*278c0*/  @!P4 STG.E.128 desc[UR60][R78.64+0x80], R28 ;  /* 0x0000801c4e00c986 */ /* 0x0005e8000c101d3c */
[----:B------:R2:W-:Y:S04]  /*278d0*/  @!P5 STG.E.128 desc[UR60][R78.64+0x100], R44 ;  /* 0x0001002c4e00d986 */ /* 0x0005e8000c101d3c */
[----:B------:R2:W-:Y:S02]  /*278e0*/  @!P6 STG.E.128 desc[UR60][R78.64+0x180], R60 ;  /* 0x0001803c4e00e986 */ /* 0x0005e4000c101d3c */
.L_x_2552:
[----:B------:R-:W-:Y:S05]  /*278f0*/  BSYNC B1 ;  /* 0x0000000000017941 */ /* 0x000fea0003800000 */
.L_x_2551:
[----:B------:R-:W-:Y:S04]  /*27900*/  BSSY B1, `(.L_x_2553) ;  /* 0x0000017000017945 */ /* 0x000fe80003800000 */
[----:B------:R-:W-:Y:S05]  /*27910*/  @P1 BRA `(.L_x_2554) ;  /* 0x0000000000541947 */ /* 0x000fea0003800000 */
[----:B--2--5:R-:W-:Y:S01]  /*27920*/  IADD3 R5, P1, R20, 0x20, RZ ;  /* 0x0000002014057810 */ /* 0x024fe20007f3e0ff */
        /* <DEDUP_REMOVED lines=8> */
[----:B------:R-:W-:Y:S02]  /*279b0*/  ISETP.GE.AND P5, PT, R82, UR4, PT ;  /* 0x0000000452007c0c */ /* 0x000fe4000bfa6270 */
        /* <DEDUP_REMOVED lines=11> */
.L_x_2554:
[----:B------:R-:W-:Y:S05]  /*27a70*/  BSYNC B1 ;  /* 0x0000000000017941 */ /* 0x000fea0003800000 */
.L_x_2553:
[----:B------:R-:W-:Y:S04]  /*27a80*/  BSSY B1, `(.L_x_2555) ;  /* 0x0000017000017945 */ /* 0x000fe80003800000 */
[----:B------:R-:W-:Y:S05]  /*27a90*/  @P2 BRA `(.L_x_2556) ;  /* 0x0000000000542947 */ /* 0x000fea0003800000 */
[----:B--23-5:R-:W-:Y:S01]  /*27aa0*/  IADD3 R5, P1, R20, 0x40, RZ ;  /* 0x0000004014057810 */ /* 0x02cfe20007f3e0ff */
        /* <DEDUP_REMOVED lines=20> */
.L_x_2556:
[----:B------:R-:W-:Y:S05]  /*27bf0*/  BSYNC B1 ;  /* 0x0000000000017941 */ /* 0x000fea0003800000 */
.L_x_2555:
[----:B------:R-:W-:Y:S05]  /*27c00*/  @P0 BRA `(.L_x_2557) ;  /* 0x0000000c00240947 */ /* 0x000fea0003800000 */
[----:B--2345:R-:W-:Y:S01]  /*27c10*/  IADD3 R5, P0, R20, 0x60, RZ ;  /* 0x0000006014057810 */ /* 0x03cfe20007f1e0ff */
        /* <DEDUP_REMOVED lines=8> */
[----:B------:R-:W-:-:S03]  /*27ca0*/  ISETP.GE.AND P3, PT, R82, UR4, PT ;  /* 0x0000000452007c0c */ /* 0x000fc6000bf66270 */
        /* <DEDUP_REMOVED lines=11> */
[----:B------:R3:W-:Y:S01]  /*27d60*/  STG.E.128 desc[UR60][R4.64+0x180], R72 ;  /* 0x0001804804007986 */ /* 0x0007e2000c101d3c */
[----:B------:R-:W-:Y:S05]  /*27d70*/  BRA `(.L_x_2557) ;  /* 0x0000000800c87947 */ /* 0x000fea0003800000 */
.L_x_2549:
[----:B------:R-:W2:Y:S01]  /*27d80*/  LDL R13, [R1+0x74] ;  /* 0x00007400010d7983 */ /* 0x000ea20000100800 */
[----:B------:R-:W-:Y:S01]  /*27d90*/  ULDC.64 UR4, c[0x0][0xbd8] ;  /* 0x0002f60000047ab9 */ /* 0x000fe20000000a00 */
[----:B------:R-:W-:Y:S01]  /*27da0*/  IMAD.MOV.U32 R7, RZ, RZ, RZ ;  /* 0x000000ffff077224 */ /* 0x000fe200078e00ff */
[----:B------:R-:W-:-:S04]  /*27db0*/  ISETP.NE.U32.AND P0, PT, RZ, UR4, PT ;  /* 0x00000004ff007c0c */ /* 0x000fc8000bf05070 */
[----:B------:R-:W-:Y:S01]  /*27dc0*/  ISETP.NE.AND.EX P0, PT, RZ, UR5, PT, P0 ;  /* 0x00000005ff007c0c */ /* 0x000fe2000bf05300 */
        /* <DEDUP_REMOVED lines=12> */
[----:B------:R-:W-:-:S06]  /*27e90*/  IMAD.U32 R0, RZ, RZ, UR4 ;  /* 0x00000004ff007e24 */ /* 0x000fcc000f8e00ff */
[----:B------:R2:W5:Y:S01]  /*27ea0*/  @P1 LDG.E R0, desc[UR60][R4.64] ;  /* 0x0000003c04001981 */ /* 0x000562000c1e1900 */
[----:B------:R-:W3:Y:S02]  /*27eb0*/  S2R R8, SR_TID.X ;  /* 0x0000000000087919 */ /* 0x000ee40000002100 */
[----:B---3--:R-:W-:-:S05]  /*27ec0*/  VIADD R6, R8, 0xffffff80 ;  /* 0xffffff8008067836 */ /* 0x008fca0000000000 */
[----:B------:R-:W-:Y:S01]  /*27ed0*/  ISETP.GT.AND P2, PT, R6, 0x7f, PT ;  /* 0x0000007f0600780c */ /* 0x000fe20003f44270 */
[----:B--2---:R-:W-:-:S12]  /*27ee0*/  @P1 BRA `(.L_x_2558) ;  /* 0x0000000000101947 */ /* 0x004fd80003800000 */
[----:B------:R-:W-:Y:S05]  /*27ef0*/  @!P0 BRA `(.L_x_2558) ;  /* 0x00000000000c8947 */ /* 0x000fea0003800000 */
[----:B------:R-:W2:Y:S04]  /*27f00*/  LDG.E R5, desc[UR60][R2.64] ;  /* 0x0000003c02057981 */ /* 0x000ea8000c1e1900 */
[----:B-----5:R-:W2:Y:S02]  /*27f10*/  LDG.E R0, desc[UR60][R2.64+0x4] ;  /* 0x0000043c02007981 */ /* 0x020ea4000c1e1900 */
[----:B--2---:R-:W-:-:S07]  /*27f20*/  IMAD.IADD R0, R0, 0x1, -R5 ;  /* 0x0000000100007824 */ /* 0x004fce00078e0a05 */
.L_x_2558:
[----:B------:R-:W2:Y:S04]  /*27f30*/  LDL R11, [R1+0x78] ;  /* 0x00007800010b7983 */ /* 0x000ea80000100800 */
[----:B------:R3:W5:Y:S01]  /*27f40*/  LDL R14, [R1+0x84] ;  /* 0x00008400010e7983 */ /* 0x0007620000100800 */
[----:B------:R-:W-:Y:S01]  /*27f50*/  BSSY B1, `(.L_x_2559) ;  /* 0x000001c000017945 */ /* 0x000fe20003800000 */
[----:B------:R-:W-:Y:S02]  /*27f60*/  SHF.R.S32.HI R12, RZ, 0x1f, R17 ;  /* 0x0000001fff0c7819 */ /* 0x000fe40000011411 */
[----:B------:R-:W-:Y:S02]  /*27f70*/  SEL R13, R13, RZ, !P0 ;  /* 0x000000ff0d0d7207 */ /* 0x000fe40004000000 */
        /* <DEDUP_REMOVED lines=9> */
[----:B------:R-:W-:Y:S02]  /*28010*/  ULDC.64 UR4, c[0x0][0xb70] ;  /* 0x0002dc0000047ab9 */ /* 0x000fe40000000a00 */
        /* <DEDUP_REMOVED lines=15> */
.L_x_2560:
[----:B------:R-:W-:Y:S05]  /*28110*/  BSYNC B1 ;  /* 0x0000000000017941 */ /* 0x000fea0003800000 */
.L_x_2559:
[----:B------:R-:W-:Y:S01]  /*28120*/  ULDC.64 UR4, c[0x0][0xaa0] ;  /* 0x0002a80000047ab9 */ /* 0x000fe20000000a00 */
[----:B------:R-:W-:Y:S01]  /*28130*/  IMAD.MOV.U32 R2, RZ, RZ, R17 ;  /* 0x000000ffff027224 */ /* 0x000fe200078e0011 */
[----:B------:R-:W-:Y:S01]  /*28140*/  BSSY B1, `(.L_x_2561) ;  /* 0x000002e000017945 */ /* 0x000fe20003800000 */
[----:B--2---:R-:W-:Y:S02]  /*28150*/  IMAD.MOV.U32 R3, RZ, RZ, R12 ;  /* 0x000000ffff037224 */ /* 0x004fe400078e000c */
[----:B------:R-:W-:Y:S02]  /*28160*/  IMAD R4, R6, UR4, RZ ;  /* 0x0000000406047c24 */ /* 0x000fe4000f8e02ff */
[----:B------:R-:W-:-:S04]  /*28170*/  IMAD.WIDE.U32 R2, R7, UR4, R2 ;  /* 0x0000000407027c25 */ /* 0x000fc8000f8e0002 */
[----:B------:R-:W-:Y:S01]  /*28180*/  IMAD R7, R7, UR5, R4 ;  /* 0x0000000507077c24 */ /* 0x000fe2000f8e0204 */
[----:B------:R-:W-:Y:S01]  /*28190*/  ULDC.64 UR4, c[0x0][0xae0] ;  /* 0x0002b80000047ab9 */ /* 0x000fe20000000a00 */
[----:B------:R-:W-:Y:S02]  /*281a0*/  VIADD R15, R17, 0x80 ;  /* 0x00000080110f7836 */ /* 0x000fe40000000000 */
[----:B------:R-:W-:Y:S02]  /*281b0*/  IMAD R4, R9, UR4, RZ ;  /* 0x0000000409047c24 */ /* 0x000fe4000f8e02ff */
[----:B------:R-:W-:Y:S02]  /*281c0*/  IMAD.IADD R3, R3, 0x1, R7 ;  /* 0x0000000103037824 */ /* 0x000fe400078e0207 */
[C---:B------:R-:W-:Y:S02]  /*281d0*/  IMAD R5, R11.reuse, UR5, R4 ;  /* 0x000000050b057c24 */ /* 0x040fe4000f8e0204 */
[----:B------:R-:W-:Y:S01]  /*281e0*/  IMAD.WIDE.U32 R2, R11, UR4, R2 ;  /* 0x000000040b027c25 */ /* 0x000fe2000f8e0002 */
[----:B------:R-:W-:-:S03]  /*281f0*/  ULDC.64 UR4, c[0x0][0xae8] ;  /* 0x0002ba0000047ab9 */ /* 0x000fc60000000a00 */
[----:B------:R-:W-:Y:S02]  /*28200*/  IMAD R11, R14, -0x80, R0 ;  /* 0xffffff800e0b7824 */ /* 0x000fe400078e0200 */
[C---:B------:R-:W-:Y:S02]  /*28210*/  VIADD R0, R22.reuse, 0x60 ;  /* 0x0000006016007836 */ /* 0x040fe40000000000 */
[----:B------:R-:W-:Y:S01]  /*28220*/  IMAD.IADD R3, R3, 0x1, R5 ;  /* 0x0000000103037824 */ /* 0x000fe200078e0205 */
[-C--:B------:R-:W-:Y:S02]  /*28230*/  ISETP.GE.AND P2, PT, R22, R11.reuse, PT ;  /* 0x0000000b1600720c */ /* 0x080fe40003f46270 */
[-C--:B------:R-:W-:Y:S01]  /*28240*/  ISETP.GE.AND P0, PT, R0, R11.reuse, PT ;  /* 0x0000000b0000720c */ /* 0x080fe20003f06270 */
[----:B------:R-:W-:Y:S01]  /*28250*/  IMAD R0, R10, UR4, RZ ;  /* 0x000000040a007c24 */ /* 0x000fe2000f8e02ff */
[----:B------:R-:W-:Y:S01]  /*28260*/  ISETP.GE.AND P1, PT, R218, R11, PT ;  /* 0x0000000bda00720c */ /* 0x000fe20003f26270 */
[----:B------:R-:W-:-:S04]  /*28270*/  IMAD.WIDE.U32 R4, R13, UR4, R2 ;  /* 0x000000040d047c25 */ /* 0x000fc8000f8e0002 */
[----:B------:R-:W-:Y:S02]  /*28280*/  IMAD.MOV.U32 R2, RZ, RZ, R22 ;  /* 0x000000ffff027224 */ /* 0x000fe400078e0016 */
[----:B------:R-:W-:Y:S02]  /*28290*/  IMAD.MOV.U32 R3, RZ, RZ, R23 ;  /* 0x000000ffff037224 */ /* 0x000fe400078e0017 */
[----:B------:R-:W-:Y:S02]  /*282a0*/  IMAD R9, R13, UR5, R0 ;  /* 0x000000050d097c24 */ /* 0x000fe4000f8e0200 */
[----:B------:R-:W-:-:S04]  /*282b0*/  IMAD.WIDE R6, R14, 0x80, R2 ;  /* 0x000000800e067825 */ /* 0x000fc800078e0202 */
[----:B------:R-:W-:Y:S02]  /*282c0*/  VIADD R14, R17, 0xc0 ;  /* 0x000000c0110e7836 */ /* 0x000fe40000000000 */
        /* <DEDUP_REMOVED lines=21> */
.L_x_2562:
[----:B------:R-:W-:Y:S05]  /*28420*/  BSYNC B1 ;  /* 0x0000000000017941 */ /* 0x000fea0003800000 */
.L_x_2561:
[----:B------:R-:W-:Y:S01]  /*28430*/  BSSY B1, `(.L_x_2563) ;  /* 0x0000018000017945 */ /* 0x000fe20003800000 */
[----:B------:R-:W-:-:S03]  /*28440*/  ISETP.GE.AND P2, PT, R220, R11, PT ;  /* 0x0000000bdc00720c */ /* 0x000fc60003f46270 */
        /* <DEDUP_REMOVED lines=22> */
.L_x_2564:
[----:B------:R-:W-:Y:S05]  /*285b0*/  BSYNC B1 ;  /* 0x0000000000017941 */ /* 0x000fea0003800000 */
.L_x_2563:
        /* <DEDUP_REMOVED lines=23> */
.L_x_2566:
[----:B------:R-:W-:Y:S05]  /*28730*/  BSYNC B1 ;  /* 0x0000000000017941 */ /* 0x000fea0003800000 */
.L_x_2565:
        /* <DEDUP_REMOVED lines=22> */
.L_x_2557:
[----:B------:R-:W-:Y:S05]  /*288a0*/  BSYNC B0 ;  /* 0x0000000000007941 */ /* 0x000fea0003800000 */
.L_x_2548:
[----:B------:R-:W-:Y:S02]  /*288b0*/  ULDC UR4, c[0x0][0xc14] ;  /* 0x0003050000047ab9 */ /* 0x000fe40000000800 */
[----:B-1----:R-:W-:-:S13]  /*288c0*/  ISETP.GE.AND P0, PT, R227, UR4, PT ;  /* 0x00000004e3007c0c */ /* 0x002fda000bf06270 */
[----:B------:R-:W-:Y:S05]  /*288d0*/  @!P0 BRA `(.L_x_2567) ;  /* 0xfffffd8800308947 */ /* 0x000fea000383ffff */
[----:B------:R-:W-:Y:S05]  /*288e0*/  BRA `(.L_x_2287) ;  /* 0x0000006400c47947 */ /* 0x000fea0003800000 */
.L_x_2285:
        /* <DEDUP_REMOVED lines=10> */
[----:B------:R-:W1:Y:S01]  /*28990*/  S2UR UR6, SR_CTAID.X ;  /* 0x00000000000679c3 */ /* 0x000e620000002500 */
        /* <DEDUP_REMOVED lines=9> */
[----:B------:R-:W-:Y:S01]  /*28a30*/  IMAD.MOV.U32 R16, RZ, RZ, RZ ;  /* 0x000000ffff107224 */ /* 0x000fe200078e00ff */
[----:B------:R-:W-:Y:S02]  /*28a40*/  ISETP.GE.U32.AND P0, PT, R7, 0x2, PT ;  /* 0x000000020700780c */ /* 0x000fe40003f06070 */
[----:B------:R-:W-:-:S09]  /*28a50*/  LOP3.LUT R0, R0, 0xfffffffe, RZ, 0xc0, !PT ;  /* 0xfffffffe00007812 */ /* 0x000fd200078ec0ff */
[----:B------:R-:W-:-:S04]  /*28a60*/  @P1 LOP3.LUT R0, R0, 0x1, RZ, 0xfc, !PT ;  /* 0x0000000100001812 */ /* 0x000fc800078efcff */
[----:B------:R-:W-:-:S04]  /*28a70*/  LOP3.LUT R0, R0, 0xffffffef, RZ, 0xc0, !PT ;  /* 0xffffffef00007812 */ /* 0x000fc800078ec0ff */
[----:B------:R-:W-:-:S04]  /*28a80*/  @P0 LOP3.LUT R0, R0, 0x10, RZ, 0xfc, !PT ;  /* 0x0000001000000812 */ /* 0x000fc800078efcff */
[----:B------:R-:W-:Y:S01]  /*28a90*/  LOP3.LUT R0, R0, 0xfffffff7, RZ, 0xc0, !PT ;  /* 0xfffffff700007812 */ /* 0x000fe200078ec0ff */
[----:B--2---:R-:W0:Y:S02]  /*28aa0*/  SHFL.UP PT, R4, R10, 0x1, RZ ;  /* 0x042000000a047989 */ /* 0x004e2400000e00ff */
[----:B0-----:R-:W-:-:S05]  /*28ab0*/  SEL R5, R4, RZ, P1 ;  /* 0x000000ff04057207 */ /* 0x001fca0000800000 */
[----:B------:R-:W-:-:S05]  /*28ac0*/  IMAD.IADD R5, R10, 0x1, R5 ;  /* 0x000000010a057824 */ /* 0x000fca00078e0205 */
[----:B------:R-:W0:Y:S02]  /*28ad0*/  SHFL.UP PT, R4, R5, 0x2, RZ ;  /* 0x0440000005047989 */ /* 0x000e2400000e00ff */
[----:B0-----:R-:W-:Y:S02]  /*28ae0*/  SEL R4, R4, RZ, P0 ;  /* 0x000000ff04047207 */ /* 0x001fe40000000000 */
[----:B------:R-:W-:-:S03]  /*28af0*/  ISETP.GE.U32.AND P0, PT, R7, 0x4, PT ;  /* 0x000000040700780c */ /* 0x000fc60003f06070 */
[----:B------:R-:W-:-:S05]  /*28b00*/  IMAD.IADD R4, R5, 0x1, R4 ;  /* 0x0000000105047824 */ /* 0x000fca00078e0204 */
[----:B------:R-:W0:Y:S05]  /*28b10*/  SHFL.UP PT, R6, R4, 0x4, RZ ;  /* 0x0480000004067989 */ /* 0x000e2a00000e00ff */
[----:B------:R-:W-:-:S04]  /*28b20*/  @P0 LOP3.LUT R0, R0, 0x8, RZ, 0xfc, !PT ;  /* 0x0000000800000812 */ /* 0x000fc800078efcff */
[----:B------:R-:W-:Y:S02]  /*28b30*/  LOP3.LUT R0, R0, 0xfffffffb, RZ, 0xc0, !PT ;  /* 0xfffffffb00007812 */ /* 0x000fe400078ec0ff */
[----:B0-----:R-:W-:Y:S01]  /*28b40*/  SEL R3, R6, RZ, P0 ;  /* 0x000000ff06037207 */ /* 0x001fe20000000000 */
[----:B------:R-:W-:Y:S01]  /*28b50*/  IMAD.MOV.U32 R6, RZ, RZ, RZ ;  /* 0x000000ffff067224 */ /* 0x000fe200078e00ff */
[----:B------:R-:W-:-:S03]  /*28b60*/  ISETP.GE.U32.AND P0, PT, R7, 0x8, PT ;  /* 0x000000080700780c */ /* 0x000fc60003f06070 */
[----:B------:R-:W-:-:S05]  /*28b70*/  IMAD.IADD R3, R4, 0x1, R3 ;  /* 0x0000000104037824 */ /* 0x000fca00078e0203 */
[----:B------:R-:W0:Y:S05]  /*28b80*/  SHFL.UP PT, R2, R3, 0x8, RZ ;  /* 0x0500000003027989 */ /* 0x000e2a00000e00ff */
[----:B------:R-:W-:-:S04]  /*28b90*/  @P0 LOP3.LUT R0, R0, 0x4, RZ, 0xfc, !PT ;  /* 0x0000000400000812 */ /* 0x000fc800078efcff */
[----:B------:R-:W-:Y:S02]  /*28ba0*/  LOP3.LUT R0, R0, 0xfffffffd, RZ, 0xc0, !PT ;  /* 0xfffffffd00007812 */ /* 0x000fe400078ec0ff */
[----:B0-----:R-:W-:Y:S02]  /*28bb0*/  SEL R2, R2, RZ, P0 ;  /* 0x000000ff02027207 */ /* 0x001fe40000000000 */
[----:B------:R-:W-:-:S03]  /*28bc0*/  ISETP.GE.U32.AND P0, PT, R7, 0x10, PT ;  /* 0x000000100700780c */ /* 0x000fc60003f06070 */
[----:B------:R-:W-:-:S05]  /*28bd0*/  IMAD.IADD R2, R3, 0x1, R2 ;  /* 0x0000000103027824 */ /* 0x000fca00078e0202 */
[----:B------:R-:W0:Y:S05]  /*28be0*/  SHFL.UP PT, R5, R2, 0x10, RZ ;  /* 0x0600000002057989 */ /* 0x000e2a00000e00ff */
[----:B------:R-:W-:Y:S02]  /*28bf0*/  @P0 LOP3.LUT R0, R0, 0x2, RZ, 0xfc, !PT ;  /* 0x0000000200000812 */ /* 0x000fe400078efcff */
[----:B0-----:R-:W-:-:S05]  /*28c00*/  SEL R5, R5, RZ, P0 ;  /* 0x000000ff05057207 */ /* 0x001fca0000000000 */
[----:B------:R-:W-:-:S05]  /*28c10*/  IMAD.IADD R4, R2, 0x1, R5 ;  /* 0x0000000102047824 */ /* 0x000fca00078e0205 */
[----:B------:R-:W0:Y:S02]  /*28c20*/  SHFL.IDX PT, R5, R4, 0x1f, 0x1f ;  /* 0x03e01f0004057f89 */ /* 0x000e2400000e0000 */
[----:B0-----:R-:W-:-:S04]  /*28c30*/  IMAD R5, R5, UR4, RZ ;  /* 0x0000000405057c24 */ /* 0x001fc8000f8e02ff */
[----:B------:R-:W-:Y:S01]  /*28c40*/  IMAD.MOV.U32 R2, RZ, RZ, R5 ;  /* 0x000000ffff027224 */ /* 0x000fe200078e0005 */
[----:B-1----:R-:W-:-:S13]  /*28c50*/  ISETP.GT.AND P0, PT, R5, UR6, PT ;  /* 0x0000000605007c0c */ /* 0x002fda000bf04270 */
[----:B------:R-:W-:Y:S05]  /*28c60*/  @P0 BRA `(.L_x_2568) ;  /* 0x0000000000b80947 */ /* 0x000fea0003800000 */
[----:B------:R-:W-:Y:S01]  /*28c70*/  IMAD.MOV.U32 R5, RZ, RZ, R2 ;  /* 0x000000ffff057224 */ /* 0x000fe200078e0002 */
[----:B------:R-:W-:Y:S01]  /*28c80*/  ULDC UR5, c[0x0][0xc14] ;  /* 0x0003050000057ab9 */ /* 0x000fe20000000800 */
[----:B------:R-:W-:Y:S01]  /*28c90*/  IMAD.MOV.U32 R6, RZ, RZ, RZ ;  /* 0x000000ffff067224 */ /* 0x000fe200078e00ff */
[----:B------:R-:W-:Y:S01]  /*28ca0*/  ULDC UR7, c[0x0][0xc14] ;  /* 0x0003050000077ab9 */ /* 0x000fe20000000800 */
[----:B------:R-:W-:-:S05]  /*28cb0*/  ULDC UR4, c[0x0][0xc10] ;  /* 0x0003040000047ab9 */ /* 0x000fca0000000800 */
.L_x_2572:
        /* <DEDUP_REMOVED lines=12> */
[----:B------:R-:W0:Y:S02]  /*28d80*/  LDC.64 R2, c[0x0][0xc58] ;  /* 0x00031600ff027b82 */ /* 0x000e240000000a00 */
[----:B0-----:R-:W-:-:S05]  /*28d90*/  IMAD.WIDE R2, R7, 0x4, R2 ;  /* 0x0000000407027825 */ /* 0x001fca00078e0202 */
[----:B------:R0:W5:Y:S02]  /*28da0*/  LDG.E R10, desc[UR60][R2.64] ;  /* 0x0000003c020a7981 */ /* 0x000164000c1e1900 */
.L_x_2571:
[----:B------:R-:W-:Y:S05]  /*28db0*/  BSYNC B0 ;  /* 0x0000000000007941 */ /* 0x000fea0003800000 */
.L_x_2570:
        /* <DEDUP_REMOVED lines=25> */
.L_x_2568:
[----:B------:R-:W-:-:S04]  /*28f50*/  IMAD.IADD R7, R5, 0x1, -R2 ;  /* 0x0000000105077824 */ /* 0x000fc800078e0a02 */
[----:B------:R-:W-:-:S05]  /*28f60*/  IMAD R2, R4, UR4, R7 ;  /* 0x0000000404027c24 */ /* 0x000fca000f8e0207 */
[----:B------:R-:W-:Y:S02]  /*28f70*/  ISETP.GT.AND P0, PT, R2, UR6, PT ;  /* 0x0000000602007c0c */ /* 0x000fe4000bf04270 */
[----:B------:R-:W0:Y:S11]  /*28f80*/  LDC.64 R2, c[0x0][0xc68] ;  /* 0x00031a00ff027b82 */ /* 0x000e360000000a00 */
[----:B------:R-:W-:-:S04]  /*28f90*/  VOTE.ANY R9, PT, !P0 ;  /* 0x0000000000097806 */ /* 0x000fc800040e0100 */
[----:B------:R-:W1:Y:S02]  /*28fa0*/  POPC R5, R9 ;  /* 0x0000000900057309 */ /* 0x000e640000000000 */
[----:B-1----:R-:W-:-:S05]  /*28fb0*/  IADD3 R19, R5, R6, RZ ;  /* 0x0000000605137210 */ /* 0x002fca0007ffe0ff */
        /* <DEDUP_REMOVED lines=13> */
.L_x_2573:
        /* <DEDUP_REMOVED lines=56> */
.L_x_2569:
[----:B------:R-:W-:Y:S02]  /*29410*/  IMAD.MOV.U32 R17, RZ, RZ, RZ ;  /* 0x000000ffff117224 */ /* 0x000fe400078e00ff */
[----:B------:R-:W-:Y:S02]  /*29420*/  IMAD.U32 R16, RZ, RZ, UR6 ;  /* 0x00000006ff107e24 */ /* 0x000fe4000f8e00ff */
[----:B------:R-:W-:-:S07]  /*29430*/  IMAD.MOV.U32 R18, RZ, RZ, RZ ;  /* 0x000000ffff127224 */ /* 0x000fce00078e00ff */
.L_x_2574:
        /* <DEDUP_REMOVED lines=16> */
[----:B------:R-:W-:Y:S01]  /*29540*/  ULDC.64 UR36, c[0x0][0x198] ;  /* 0x0000660000247ab9 */ /* 0x000fe20000000a00 */
[----:B------:R-:W-:Y:S02]  /*29550*/  ULDC UR38, c[0x0][0xc] ;  /* 0x0000030000267ab9 */ /* 0x000fe40000000800 */
[----:B------:R1:W-:Y:S04]  /*29560*/  STL [R1+0x8], R0 ;  /* 0x0000080001007387 */ /* 0x0003e80000100800 */
[----:B------:R1:W-:Y:S04]  /*29570*/  STL [R1+0xc], RZ ;  /* 0x00000cff01007387 */ /* 0x0003e80000100800 */
[----:B------:R1:W-:Y:S04]  /*29580*/  STL [R1+0x10], R0 ;  /* 0x0000100001007387 */ /* 0x0003e80000100800 */
[----:B------:R1:W-:Y:S02]  /*29590*/  STL [R1+0x2c], RZ ;  /* 0x00002cff01007387 */ /* 0x0003e40000100800 */
.L_x_2662:
[----:B--2---:R-:W2:Y:S02]  /*295a0*/  LDC.64 R2, c[0x0][0xc60] ;  /* 0x00031800ff027b82 */ /* 0x004ea40000000a00 */
[----:B--2---:R-:W-:-:S05]  /*295b0*/  IMAD.WIDE R2, R19, 0x4, R2 ;  /* 0x0000000413027825 */ /* 0x004fca00078e0202 */
[----:B------:R-:W1:Y:S01]  /*295c0*/  LDG.E R11, desc[UR60][R2.64] ;  /* 0x0000003c020b7981 */ /* 0x000e62000c1e1900 */
[----:B------:R-:W-:Y:S05]  /*295d0*/  YIELD ;  /* 0x0000000000007946 */ /* 0x000fea0003800000 */
[----:B------:R-:W-:Y:S01]  /*295e0*/  ULDC.64 UR4, c[0x0][0xa28] ;  /* 0x00028a0000047ab9 */ /* 0x000fe20000000a00 */
[----:B------:R-:W-:Y:S02]  /*295f0*/  CS2R R8, SRZ ;  /* 0x0000000000087805 */ /* 0x000fe4000001ff00 */
[----:B------:R-:W-:Y:S01]  /*29600*/  ISETP.NE.U32.AND P0, PT, RZ, UR4, PT ;  /* 0x00000004ff007c0c */ /* 0x000fe2000bf05070 */
[----:B------:R-:W-:Y:S01]  /*29610*/  ULDC.64 UR8, c[0x0][0xa08] ;  /* 0x0002820000087ab9 */ /* 0x000fe20000000a00 */
[----:B------:R-:W-:-:S02]  /*29620*/  ULDC.64 UR10, c[0x0][0xa10] ;  /* 0x00028400000a7ab9 */ /* 0x000fc40000000a00 */
[----:B------:R-:W-:Y:S02]  /*29630*/  ISETP.NE.AND.EX P0, PT, RZ, UR5, PT, P0 ;  /* 0x00000005ff007c0c */ /* 0x000fe4000bf05300 */
[----:B-1----:R-:W-:Y:S01]  /*29640*/  SHF.R.S32.HI R0, RZ, 0x1f, R11 ;  /* 0x0000001fff007819 */ /* 0x002fe2000001140b */
[----:B------:R-:W-:-:S10]  /*29650*/  IMAD.SHL.U32 R15, R11, 0x4, RZ ;  /* 0x000000040b0f7824 */ /* 0x000fd400078e00ff */
[C---:B------:R-:W-:Y:S01]  /*29660*/  @P0 LEA R2, P1, R11.reuse, UR4, 0x2 ;  /* 0x000000040b020c11 */ /* 0x040fe2000f8210ff */
[----:B------:R-:W-:Y:S03]  /*29670*/  STL [R1+0x1c], R11 ;  /* 0x00001c0b01007387 */ /* 0x000fe60000100800 */
[----:B------:R-:W-:Y:S01]  /*29680*/  @P0 LEA.HI.X R3, R11, UR5, R0, 0x2, P1 ;  /* 0x000000050b030c11 */ /* 0x000fe200088f1400 */
[----:B------:R-:W-:-:S04]  /*29690*/  ULDC.64 UR4, c[0x0][0xa18] ;  /* 0x0002860000047ab9 */ /* 0x000fc80000000a00 */
[----:B------:R1:W5:Y:S01]  /*296a0*/  @P0 LDG.E R8, desc[UR60][R2.64] ;  /* 0x0000003c02080981 */ /* 0x000362000c1e1900 */
[----:B------:R-:W-:Y:S02]  /*296b0*/  ISETP.NE.U32.AND P0, PT, RZ, UR4, PT ;  /* 0x00000004ff007c0c */ /* 0x000fe4000bf05070 */
[----:B------:R-:W-:Y:S01]  /*296c0*/  SHF.L.U64.HI R14, R11, 0x2, R0 ;  /* 0x000000020b0e7819 */ /* 0x000fe20000010200 */
[----:B------:R-:W-:Y:S01]  /*296d0*/  STL [R1+0x24], R15 ;  /* 0x0000240f01007387 */ /* 0x000fe20000100800 */
[----:B------:R-:W-:Y:S01]  /*296e0*/  ISETP.NE.AND.EX P0, PT, RZ, UR5, PT, P0 ;  /* 0x00000005ff007c0c */ /* 0x000fe2000bf05300 */
[----:B------:R-:W-:Y:S02]  /*296f0*/  ULDC UR6, c[0x0][0x338] ;  /* 0x0000ce0000067ab9 */ /* 0x000fe40000000800 */
[----:B------:R-:W-:Y:S10]  /*29700*/  STL [R1+0x28], R14 ;  /* 0x0000280e01007387 */ /* 0x000ff40000100800 */
[----:B------:R-:W-:-:S04]  /*29710*/  @P0 IADD3 R12, P1, R15, UR4, RZ ;  /* 0x000000040f0c0c10 */ /* 0x000fc8000ff3e0ff */
[C---:B0-----:R-:W-:Y:S01]  /*29720*/  @P0 IADD3.X R13, R14.reuse, UR5, RZ, P1, !PT ;  /* 0x000000050e0d0c10 */ /* 0x041fe20008ffe4ff */
[----:B------:R-:W-:Y:S02]  /*29730*/  ULDC.64 UR4, c[0x0][0xa00] ;  /* 0x0002800000047ab9 */ /* 0x000fe40000000a00 */
[----:B------:R-:W-:Y:S02]  /*29740*/  ISETP.NE.U32.AND P2, PT, RZ, UR4, PT ;  /* 0x00000004ff007c0c */ /* 0x000fe4000bf45070 */
[C---:B-1----:R-:W-:Y:S02]  /*29750*/  IADD3 R2, P1, R15.reuse, UR4, RZ ;  /* 0x000000040f027c10 */ /* 0x042fe4000ff3e0ff */
[----:B------:R-:W-:Y:S02]  /*29760*/  ISETP.NE.AND.EX P2, PT, RZ, UR5, PT, P2 ;  /* 0x00000005ff007c0c */ /* 0x000fe4000bf45320 */
[----:B------:R-:W-:Y:S01]  /*29770*/  IADD3.X R3, R14, UR5, RZ, P1, !PT ;  /* 0x000000050e037c10 */ /* 0x000fe20008ffe4ff */
[----:B------:R-:W-:Y:S01]  /*29780*/  ULDC UR4, c[0x0][0x288] ;  /* 0x0000a20000047ab9 */ /* 0x000fe20000000800 */
[----:B------:R-:W-:Y:S01]  /*29790*/  IADD3 R6, P1, R15, UR8, RZ ;  /* 0x000000080f067c10 */ /* 0x000fe2000ff3e0ff */
[----:B------:R-:W-:Y:S01]  /*297a0*/  IMAD.U32 R10, RZ, RZ, UR4 ;  /* 0x00000004ff0a7e24 */ /* 0x000fe2000f8e00ff */
[----:B------:R-:W-:-:S02]  /*297b0*/  ULDC.64 UR4, c[0x0][0x3f8] ;  /* 0x0000fe0000047ab9 */ /* 0x000fc40000000a00 */
[----:B------:R-:W-:-:S03]  /*297c0*/  IADD3.X R7, R14, UR9, RZ, P1, !PT ;  /* 0x000000090e077c10 */ /* 0x000fc60008ffe4ff */
[----:B------:R0:W5:Y:S04]  /*297d0*/  @P0 LDG.E R10, desc[UR60][R12.64] ;  /* 0x0000003c0c0a0981 */ /* 0x000168000c1e1900 */
[----:B------:R-:W2:Y:S01]  /*297e0*/  @P2 LDG.E R9, desc[UR60][R2.64] ;  /* 0x0000003c02092981 */ /* 0x000ea2000c1e1900 */
[----:B------:R-:W-:Y:S01]  /*297f0*/  UISETP.NE.U32.AND UP0, UPT, UR4, URZ, UPT ;  /* 0x0000003f0400728c */ /* 0x000fe2000bf05070 */
[----:B------:R-:W-:Y:S02]  /*29800*/  IADD3 R4, P1, R15, UR10, RZ ;  /* 0x0000000a0f047c10 */ /* 0x000fe4000ff3e0ff */
[----:B------:R-:W-:Y:S01]  /*29810*/  ULDC UR4, c[0x0][0x404] ;  /* 0x0001010000047ab9 */ /* 0x000fe20000000800 */
[----:B------:R-:W-:Y:S01]  /*29820*/  UISETP.NE.AND.EX UP0, UPT, UR5, URZ, UPT, UP0 ;  /* 0x0000003f0500728c */ /* 0x000fe2000bf05300 */
[----:B------:R-:W-:-:S02]  /*29830*/  IADD3.X R5, R14, UR11, RZ, P1, !PT ;  /* 0x0000000b0e057c10 */ /* 0x000fc40008ffe4ff */
[----:B------:R-:W-:Y:S01]  /*29840*/  ISETP.NE.U32.AND P1, PT, RZ, UR8, PT ;  /* 0x00000008ff007c0c */ /* 0x000fe2000bf25070 */
[----:B------:R-:W-:Y:S01]  /*29850*/  USEL UR4, UR4, 0x1, UP0 ;  /* 0x0000000104047887 */ /* 0x000fe20008000000 */
[----:B------:R-:W-:Y:S02]  /*29860*/  ULDC UR5, c[0x0][0x2e0] ;  /* 0x0000b80000057ab9 */ /* 0x000fe40000000800 */
[----:B------:R-:W-:Y:S01]  /*29870*/  ISETP.NE.AND.EX P3, PT, RZ, UR9, PT, P1 ;  /* 0x00000009ff007c0c */ /* 0x000fe2000bf65310 */
[----:B------:R-:W-:Y:S01]  /*29880*/  UIMAD UR4, UR4, UR5, URZ ;  /* 0x00000005040472a4 */ /* 0x000fe2000f8e023f */
[----:B------:R-:W-:Y:S01]  /*29890*/  ISETP.NE.U32.AND P1, PT, RZ, UR10, PT ;  /* 0x0000000aff007c0c */ /* 0x000fe2000bf25070 */
[----:B------:R-:W-:-:S03]  /*298a0*/  IMAD.U32 R0, RZ, RZ, UR6 ;  /* 0x00000006ff007e24 */ /* 0x000fc6000f8e00ff */
[----:B------:R-:W-:Y:S01]  /*298b0*/  ISETP.NE.AND.EX P1, PT, RZ, UR11, PT, P1 ;  /* 0x0000000bff007c0c */ /* 0x000fe2000bf25310 */
[----:B--2---:R1:W-:Y:S02]  /*298c0*/  STL [R1+0x30], R9 ;  /* 0x0000300901007387 */ /* 0x0043e40000100800 */
[----:B-1----:R-:W-:Y:S01]  /*298d0*/  IMAD.U32 R9, RZ, RZ, UR4 ;  /* 0x00000004ff097e24 */ /* 0x002fe2000f8e00ff */
[----:B0-----:R-:W-:Y:S09]  /*298e0*/  @P0 BRA `(.L_x_2576) ;  /* 0x0000000000100947 */ /* 0x001ff20003800000 */
[----:B------:R-:W-:Y:S05]  /*298f0*/  @!P2 BRA `(.L_x_2576) ;  /* 0x00000000000ca947 */ /* 0x000fea0003800000 */
[----:B-----5:R-:W2:Y:S04]  /*29900*/  LDG.E R10, desc[UR60][R2.64] ;  /* 0x0000003c020a7981 */ /* 0x020ea8000c1e1900 */
[----:B------:R-:W2:Y:S02]  /*29910*/  LDG.E R2, desc[UR60][R2.64+0x4] ;  /* 0x0000043c02027981 */ /* 0x000ea4000c1e1900 */
[----:B--2---:R-:W-:-:S07]  /*29920*/  IMAD.IADD R10, R2, 0x1, -R10 ;  /* 0x00000001020a7824 */ /* 0x004fce00078e0a0a */
.L_x_2576:
[----:B------:R-:W-:Y:S01]  /*29930*/  IMAD.MOV.U32 R2, RZ, RZ, RZ ;  /* 0x000000ffff027224 */ /* 0x000fe200078e00ff */
[----:B------:R-:W-:-:S05]  /*29940*/  ULDC.64 UR4, c[0x0][0xa20] ;  /* 0x0002880000047ab9 */ /* 0x000fca0000000a00 */
[----:B------:R-:W2:Y:S01]  /*29950*/  @P3 LDG.E R2, desc[UR60][R6.64] ;  /* 0x0000003c06023981 */ /* 0x000ea2000c1e1900 */
[----:B------:R-:W-:-:S06]  /*29960*/  IMAD.MOV.U32 R20, RZ, RZ, RZ ;  /* 0x000000ffff147224 */ /* 0x000fcc00078e00ff */
[----:B------:R0:W5:Y:S01]  /*29970*/  @P1 LDG.E R20, desc[UR60][R4.64] ;  /* 0x0000003c04141981 */ /* 0x000162000c1e1900 */
[----:B------:R-:W-:-:S04]  /*29980*/  ISETP.NE.U32.AND P0, PT, RZ, UR4, PT ;  /* 0x00000004ff007c0c */ /* 0x000fc8000bf05070 */
[----:B------:R-:W-:Y:S01]  /*29990*/  ISETP.NE.AND.EX P0, PT, RZ, UR5, PT, P0 ;  /* 0x00000005ff007c0c */ /* 0x000fe2000bf05300 */
[----:B--2--5:R-:W-:-:S05]  /*299a0*/  IMAD.IADD R2, R2, 0x1, R8 ;  /* 0x0000000102027824 */ /* 0x024fca00078e0208 */
[----:B------:R0:W-:Y:S07]  /*299b0*/  STL [R1+0x4], R2 ;  /* 0x0000040201007387 */ /* 0x0001ee0000100800 */
[----:B------:R-:W-:Y:S05]  /*299c0*/  @!P0 BRA `(.L_x_2577) ;  /* 0x0000000000108947 */ /* 0x000fea0003800000 */
[----:B0-----:R-:W-:-:S04]  /*299d0*/  IADD3 R2, P0, R15, UR4, RZ ;  /* 0x000000040f027c10 */ /* 0x001fc8000ff1e0ff */
[----:B------:R-:W-:-:S05]  /*299e0*/  IADD3.X R3, R14, UR5, RZ, P0, !PT ;  /* 0x000000050e037c10 */ /* 0x000fca00087fe4ff */
[----:B------:R0:W5:Y:S01]  /*299f0*/  LDG.E R9, desc[UR60][R2.64] ;  /* 0x0000003c02097981 */ /* 0x000162000c1e1900 */
[----:B------:R-:W-:Y:S05]  /*29a00*/  BRA `(.L_x_2578) ;  /* 0x0000000000107947 */ /* 0x000fea0003800000 */
.L_x_2577:
[----:B------:R-:W-:Y:S05]  /*29a10*/  @!P3 BRA `(.L_x_2578) ;  /* 0x00000000000cb947 */ /* 0x000fea0003800000 */
[----:B------:R-:W2:Y:S04]  /*29a20*/  LDG.E R9, desc[UR60][R6.64] ;  /* 0x0000003c06097981 */ /* 0x000ea8000c1e1900 */
[----:B------:R-:W2:Y:S02]  /*29a30*/  LDG.E R6, desc[UR60][R6.64+0x4] ;  /* 0x0000043c06067981 */ /* 0x000ea4000c1e1900 */
[----:B--2---:R-:W-:-:S07]  /*29a40*/  IMAD.IADD R9, R6, 0x1, -R9 ;  /* 0x0000000106097824 */ /* 0x004fce00078e0a09 */
.L_x_2578:
[----:B0-----:R-:W2:Y:S01]  /*29a50*/  @P1 LDG.E R2, desc[UR60][R4.64] ;  /* 0x0000003c04021981 */ /* 0x001ea2000c1e1900 */
[----:B-----5:R-:W-:-:S03]  /*29a60*/  IMAD.IADD R9, R9, 0x1, -R8 ;  /* 0x0000000109097824 */ /* 0x020fc600078e0a08 */
[----:B------:R-:W2:Y:S01]  /*29a70*/  @P1 LDG.E R4, desc[UR60][R4.64+0x4] ;  /* 0x0000043c04041981 */ /* 0x000ea2000c1e1900 */
[----:B------:R-:W-:Y:S01]  /*29a80*/  LEA R3, R17, 0xcf, 0x7 ;  /* 0x000000cf11037811 */ /* 0x000fe200078e38ff */
[----:B------:R-:W-:Y:S01]  /*29a90*/  BSSY B0, `(.L_x_2579) ;  /* 0x0000108000007945 */ /* 0x000fe20003800000 */
[----:B------:R-:W-:Y:S01]  /*29aa0*/  PLOP3.LUT P2, PT, PT, PT, PT, 0x80, 0x0 ;  /* 0x000000000000781c */ /* 0x000fe20003f4f070 */
[----:B--2---:R-:W-:-:S04]  /*29ab0*/  @P1 IMAD.IADD R0, R4, 0x1, -R2 ;  /* 0x0000000104001824 */ /* 0x004fc800078e0a02 */
[----:B------:R-:W-:-:S05]  /*29ac0*/  IMAD.IADD R2, R9, 0x1, R0 ;  /* 0x0000000109027824 */ /* 0x000fca00078e0200 */
[C---:B------:R-:W-:Y:S01]  /*29ad0*/  IADD3 R3, R2.reuse, R3, -R10 ;  /* 0x0000000302037210 */ /* 0x040fe20007ffe80a */
[----:B------:R-:W-:-:S04]  /*29ae0*/  VIADD R2, R2, 0x4f ;  /* 0x0000004f02027836 */ /* 0x000fc80000000000 */
[----:B------:R-:W-:-:S04]  /*29af0*/  IMAD.HI R2, R2, 0x66666667, RZ ;  /* 0x6666666702027827 */ /* 0x000fc800078e02ff */
[----:B------:R-:W-:Y:S01]  /*29b00*/  IMAD.HI R3, R3, 0x66666667, RZ ;  /* 0x6666666703037827 */ /* 0x000fe200078e02ff */
[----:B------:R-:W-:-:S04]  /*29b10*/  SHF.R.U32.HI R4, RZ, 0x1f, R2 ;  /* 0x0000001fff047819 */ /* 0x000fc80000011602 */
[----:B------:R-:W-:Y:S02]  /*29b20*/  LEA.HI.SX32 R4, R2, R4, 0x1b ;  /* 0x0000000402047211 */ /* 0x000fe400078fdaff */
[----:B------:R-:W-:-:S04]  /*29b30*/  SHF.R.U32.HI R2, RZ, 0x1f, R3 ;  /* 0x0000001fff027819 */ /* 0x000fc80000011603 */
[----:B------:R-:W-:-:S04]  /*29b40*/  LEA.HI.SX32 R2, R3, R2, 0x1b ;  /* 0x0000000203027211 */ /* 0x000fc800078fdaff */
[----:B------:R-:W-:-:S05]  /*29b50*/  VIMNMX R6, R4, R2, PT ;  /* 0x0000000204067248 */ /* 0x000fca0003fe0100 */
[--C-:B------:R-:W-:Y:S02]  /*29b60*/  IMAD R2, R6, 0x50, -R9.reuse ;  /* 0x0000005006027824 */ /* 0x100fe400078e0a09 */
[----:B------:R-:W-:-:S03]  /*29b70*/  IMAD.MOV R9, RZ, RZ, -R9 ;  /* 0x000000ffff097224 */ /* 0x000fc600078e0a09 */
[----:B------:R-:W-:Y:S02]  /*29b80*/  VIMNMX R2, R2, R0, PT ;  /* 0x0000000002027248 */ /* 0x000fe40003fe0100 */
[----:B------:R-:W-:-:S04]  /*29b90*/  VIMNMX R9, RZ, R9, !PT ;  /* 0x00000009ff097248 */ /* 0x000fc80007fe0100 */
[----:B------:R-:W-:Y:S01]  /*29ba0*/  ISETP.GT.AND P0, PT, R2, R9, PT ;  /* 0x000000090200720c */ /* 0x000fe20003f04270 */
[----:B------:R0:W-:-:S12]  /*29bb0*/  STL [R1+0x20], R6 ;  /* 0x0000200601007387 */ /* 0x0001d80000100800 */
[----:B------:R-:W-:Y:S02]  /*29bc0*/  @P0 VIADD R4, R2, 0x4f ;  /* 0x0000004f02040836 */ /* 0x000fe40000000000 */
[----:B------:R-:W-:-:S04]  /*29bd0*/  IMAD.WIDE.U32 R2, R9, -0x33333333, RZ ;  /* 0xcccccccd09027825 */ /* 0x000fc800078e00ff */
[----:B------:R-:W-:Y:S01]  /*29be0*/  @P0 IMAD.HI R4, R4, 0x66666667, RZ ;  /* 0x6666666704040827 */ /* 0x000fe200078e02ff */
[----:B------:R-:W-:-:S04]  /*29bf0*/  SHF.R.U32.HI R0, RZ, 0x6, R3 ;  /* 0x00000006ff007819 */ /* 0x000fc80000011603 */
[----:B------:R-:W-:Y:S01]  /*29c00*/  @P0 SHF.R.U32.HI R3, RZ, 0x1f, R4 ;  /* 0x0000001fff030819 */ /* 0x000fe20000011604 */
[----:B------:R-:W-:-:S03]  /*29c10*/  IMAD.MOV.U32 R2, RZ, RZ, R0 ;  /* 0x000000ffff027224 */ /* 0x000fc600078e0000 */
[----:B------:R-:W-:-:S04]  /*29c20*/  @P0 LEA.HI.SX32 R2, R4, R3, 0x1b ;  /* 0x0000000304020211 */ /* 0x000fc800078fdaff */
[----:B------:R-:W-:-:S13]  /*29c30*/  ISETP.GT.AND P0, PT, R2, R0, PT ;  /* 0x000000000200720c */ /* 0x000fda0003f04270 */
        /* <DEDUP_REMOVED lines=11> */
.L_x_2777:
[----:B------:R-:W-:-:S03]  /*29cf0*/  UMOV UR4, 0xffffffff ;  /* 0xffffffff00047882 */ /* 0x000fc60000000000 */
[----:B------:R-:W-:Y:S05]  /*29d00*/  BRA.DIV UR4, `(.L_x_2582) ;  /* 0x0000006a04e87947 */ /* 0x000fea000b800000 */
[----:B------:R-:W-:-:S13]  /*29d10*/  ELECT P6, URZ, PT ;  /* 0x00000000003f782f */ /* 0x000fda00038c0000 */
.L_x_2780:
[----:B------:R-:W2:Y:S01]  /*29d20*/  LDL R5, [R1+0x2c] ;  /* 0x00002c0001057983 */ /* 0x000ea20000100800 */
[----:B------:R-:W-:Y:S01]  /*29d30*/  BSSY B1, `(.L_x_2583) ;  /* 0x000000b000017945 */ /* 0x000fe20003800000 */
[----:B------:R-:W0:Y:S01]  /*29d40*/  S2R R9, SR_CgaCtaId ;  /* 0x0000000000097919 */ /* 0x000e220000008800 */
[----:B--2---:R-:W-:-:S05]  /*29d50*/  VIADD R5, R5, 0x1 ;  /* 0x0000000105057836 */ /* 0x004fca0000000000 */
        /* <DEDUP_REMOVED lines=8> */
.L_x_2781:
[----:B------:R-:W-:Y:S05]  /*29de0*/  BSYNC B1 ;  /* 0x0000000000017941 */ /* 0x000fea0003800000 */
.L_x_2583:
        /* <DEDUP_REMOVED lines=8> */
.L_x_2782:
        /* <DEDUP_REMOVED lines=11> */
.L_x_2588:
[----:B-1----:R-:W2:Y:S01]  /*29f20*/  LDL R6, [R1+0xc] ;  /* 0x00000c0001067983 */ /* 0x002ea20000100800 */
[----:B------:R-:W-:Y:S01]  /*29f30*/  R2UR UR9, R5 ;  /* 0x00000000050972ca */ /* 0x000fe200000e0000 */
[----:B------:R-:W-:Y:S01]  /*29f40*/  IMAD R7, R2, 0x50, R20 ;  /* 0x0000005002077824 */ /* 0x000fe200078e0214 */
        /* <DEDUP_REMOVED lines=31> */
.L_x_2783:
        /* <DEDUP_REMOVED lines=8> */
.L_x_2590:
        /* <DEDUP_REMOVED lines=29> */
.L_x_2586:
[----:B------:R-:W-:Y:S05]  /*2a390*/  BSYNC B1 ;  /* 0x0000000000017941 */ /* 0x000fea0003800000 */
.L_x_2585:
        /* <DEDUP_REMOVED lines=13> */
[C---:B------:R-:W-:Y:S02]  /*2a470*/  IMAD R5, R2.reuse, 0x50, R20 ;  /* 0x0000005002057824 */ /* 0x040fe400078e0214 */
[----:B------:R-:W-:Y:S02]  /*2a480*/  VIADD R2, R2, 0xffffffff ;  /* 0xffffffff02027836 */ /* 0x000fe40000000000 */
[----:B------:R-:W-:-:S07]  /*2a490*/  VIADD R5, R5, 0xffffff60 ;  /* 0xffffff6005057836 */ /* 0x000fce0000000000 */
.L_x_2597:
        /* <DEDUP_REMOVED lines=9> */
.L_x_2784:
        /* <DEDUP_REMOVED lines=11> */
.L_x_2594:
        /* <DEDUP_REMOVED lines=32> */
.L_x_2785:
        /* <DEDUP_REMOVED lines=8> */
.L_x_2596:
        /* <DEDUP_REMOVED lines=29> */
.L_x_2592:
[----:B------:R-:W-:Y:S05]  /*2aa30*/  BSYNC B1 ;  /* 0x0000000000017941 */ /* 0x000fea0003800000 */
.L_x_2591:
        /* <DEDUP_REMOVED lines=13> */
.L_x_2580:
[----:B------:R-:W-:Y:S05]  /*2ab10*/  BSYNC B0 ;  /* 0x0000000000007941 */ /* 0x000fea0003800000 */
.L_x_2579:
        /* <DEDUP_REMOVED lines=10> */
[----:B0-----:R-:W0:Y:S01]  /*2abc0*/  S2R R7, SR_LANEID ;  /* 0x0000000000077919 */ /* 0x001e220000000000 */
[----:B------:R-:W-:Y:S01]  /*2abd0*/  VOTEU.ANY UR4, UPT, PT ;  /* 0x0000000000047886 */ /* 0x000fe200038e0100 */
[----:B------:R-:W1:Y:S01]  /*2abe0*/  LDC.64 R2, c[0x0][0xc38] ;  /* 0x00030e00ff027b82 */ /* 0x000e620000000a00 */
[----:B------:R-:W0:Y:S08]  /*2abf0*/  FLO.U32 R0, UR4 ;  /* 0x0000000400007d00 */ /* 0x000e3000080e0000 */
        /* <DEDUP_REMOVED lines=9> */
.L_x_2599:
        /* <DEDUP_REMOVED lines=12> */
[----:B------:R-:W-:Y:S01]  /*2ad50*/  MOV R13, RZ ;  /* 0x000000ff000d7202 */ /* 0x000fe20000000f00 */
[----:B------:R-:W1:Y:S01]  /*2ad60*/  LDC.64 R2, c[0x4][R2] ;  /* 0x0100000002027b82 */ /* 0x000e620000000a00 */
[----:B------:R-:W-:Y:S02]  /*2ad70*/  IMAD.U32 R5, RZ, RZ, UR7 ;  /* 0x00000007ff057e24 */ /* 0x000fe4000f8e00ff */
[----:B------:R-:W-:Y:S02]  /*2ad80*/  IMAD.U32 R6, RZ, RZ, UR8 ;  /* 0x00000008ff067e24 */ /* 0x000fe4000f8e00ff */
[----:B0-----:R-:W-:-:S02]  /*2ad90*/  IMAD.U32 R7, RZ, RZ, UR9 ;  /* 0x00000009ff077e24 */ /* 0x001fc4000f8e00ff */
[----:B------:R-:W-:Y:S02]  /*2ada0*/  IMAD.U32 R10, RZ, RZ, UR4 ;  /* 0x00000004ff0a7e24 */ /* 0x000fe4000f8e00ff */
[----:B------:R-:W-:Y:S02]  /*2adb0*/  IMAD.U32 R11, RZ, RZ, UR5 ;  /* 0x00000005ff0b7e24 */ /* 0x000fe4000f8e00ff */
[----:B------:R-:W-:Y:S02]  /*2adc0*/  IMAD.MOV.U32 R8, RZ, RZ, 0x70 ;  /* 0x00000070ff087424 */ /* 0x000fe400078e00ff */
[----:B------:R-:W-:-:S07]  /*2add0*/  IMAD.MOV.U32 R12, RZ, RZ, 0x1 ;  /* 0x00000001ff0c7424 */ /* 0x000fce00078e00ff */
[----:B------:R-:W-:-:S07]  /*2ade0*/  LEPC R20, `(.L_x_2601) ;  /* 0x000000001014794e */ /* 0x000fce0000000000 */
[----:B-1----:R-:W-:Y:S05]  /*2adf0*/  CALL.ABS.NOINC R2 ;  /* 0x0000000002007343 */ /* 0x002fea0003c00000 */
.L_x_2601:
        /* <DEDUP_REMOVED lines=12> */
[----:B0-----:R-:W-:-:S02]  /*2aec0*/  IMAD.U32 R7, RZ, RZ, UR9 ;  /* 0x00000009ff077e24 */ /* 0x001fc4000f8e00ff */
[----:B------:R-:W-:Y:S02]  /*2aed0*/  IMAD.U32 R10, RZ, RZ, UR4 ;  /* 0x00000004ff0a7e24 */ /* 0x000fe4000f8e00ff */
[----:B------:R-:W-:Y:S02]  /*2aee0*/  IMAD.U32 R11, RZ, RZ, UR5 ;  /* 0x00000005ff0b7e24 */ /* 0x000fe4000f8e00ff */
[----:B------:R-:W-:Y:S02]  /*2aef0*/  IMAD.MOV.U32 R8, RZ, RZ, 0x70 ;  /* 0x00000070ff087424 */ /* 0x000fe400078e00ff */
[----:B------:R-:W-:Y:S02]  /*2af00*/  IMAD.MOV.U32 R12, RZ, RZ, 0x1 ;  /* 0x00000001ff0c7424 */ /* 0x000fe400078e00ff */
[----:B-1----:R-:W-:-:S07]  /*2af10*/  IMAD.MOV.U32 R13, RZ, RZ, RZ ;  /* 0x000000ffff0d7224 */ /* 0x002fce00078e00ff */
[----:B------:R-:W-:-:S07]  /*2af20*/  LEPC R20, `(.L_x_2603) ;  /* 0x000000001014794e */ /* 0x000fce0000000000 */
[----:B--2---:R-:W-:Y:S05]  /*2af30*/  CALL.ABS.NOINC R2 ;  /* 0x0000000002007343 */ /* 0x004fea0003c00000 */
.L_x_2603:
        /* <DEDUP_REMOVED lines=16> */
.L_x_2602:
[----:B------:R-:W2:Y:S01]  /*2b040*/  LDL.LU R2, [R1+0x24] ;  /* 0x0000240001027983 */ /* 0x000ea20000300800 */
[----:B------:R-:W-:-:S03]  /*2b050*/  ULDC.64 UR4, c[0x0][0x9f8] ;  /* 0x00027e0000047ab9 */ /* 0x000fc60000000a00 */
[----:B------:R-:W3:Y:S04]  /*2b060*/  LDL.LU R0, [R1+0x28] ;  /* 0x0000280001007983 */ /* 0x000ee80000300800 */
[----:B------:R-:W4:Y:S04]  /*2b070*/  LDL.LU R4, [R1+0x30] ;  /* 0x0000300001047983 */ /* 0x000f280000300800 */
[----:B------:R-:W4:Y:S01]  /*2b080*/  LDL.LU R6, [R1+0x1c] ;  /* 0x00001c0001067983 */ /* 0x000f220000300800 */
[----:B------:R-:W-:-:S04]  /*2b090*/  ISETP.NE.U32.AND P0, PT, RZ, UR4, PT ;  /* 0x00000004ff007c0c */ /* 0x000fc8000bf05070 */
[----:B------:R-:W-:Y:S01]  /*2b0a0*/  ISETP.NE.AND.EX P0, PT, RZ, UR5, PT, P0 ;  /* 0x00000005ff007c0c */ /* 0x000fe2000bf05300 */
[----:B0-----:R-:W0:Y:S02]  /*2b0b0*/  S2R R8, SR_TID.X ;  /* 0x0000000000087919 */ /* 0x001e240000002100 */
        /* <DEDUP_REMOVED lines=9> */
[----:B----4-:R-:W-:-:S06]  /*2b150*/  IMAD.MOV.U32 R0, RZ, RZ, R6 ;  /* 0x000000ffff007224 */ /* 0x010fcc00078e0006 */
[----:B------:R0:W5:Y:S01]  /*2b160*/  @P0 LDG.E R0, desc[UR60][R2.64] ;  /* 0x0000003c02000981 */ /* 0x000162000c1e1900 */
[----:B------:R-:W-:Y:S01]  /*2b170*/  PLOP3.LUT P1, PT, P6, PT, PT, 0x8, 0x0 ;  /* 0x000000000000781c */ /* 0x000fe2000372e170 */
[----:B0-----:R-:W-:Y:S02]  /*2b180*/  IMAD R2, R17, 0x80, R4 ;  /* 0x0000008011027824 */ /* 0x001fe400078e0204 */
[----:B------:R-:W0:Y:S02]  /*2b190*/  LDC R4, c[0x0][0x428] ;  /* 0x00010a00ff047b82 */ /* 0x000e240000000800 */
[----:B0-----:R-:W-:-:S13]  /*2b1a0*/  ISETP.NE.AND P0, PT, R4, 0x1, PT ;  /* 0x000000010400780c */ /* 0x001fda0003f05270 */
[----:B------:R-:W0:Y:S08]  /*2b1b0*/  @P0 LDC R5, c[0x0][0x42c] ;  /* 0x00010b00ff050b82 */ /* 0x000e300000000800 */
[----:B------:R-:W1:Y:S01]  /*2b1c0*/  @P0 LDC R4, c[0x0][0x430] ;  /* 0x00010c00ff040b82 */ /* 0x000e620000000800 */
[----:B0-----:R-:W-:-:S04]  /*2b1d0*/  @P0 IMAD.HI.U32 R7, R18, R5, RZ ;  /* 0x0000000512070227 */ /* 0x001fc800078e00ff */
[----:B------:R-:W-:Y:S01]  /*2b1e0*/  IMAD.MOV.U32 R5, RZ, RZ, R18 ;  /* 0x000000ffff057224 */ /* 0x000fe200078e0012 */
[----:B-1----:R-:W-:Y:S02]  /*2b1f0*/  @P0 SHF.R.U32.HI R5, RZ, R4, R7 ;  /* 0x00000004ff050219 */ /* 0x002fe40000011607 */
[----:B------:R-:W-:-:S04]  /*2b200*/  ISETP.NE.U32.AND P0, PT, RZ, UR4, PT ;  /* 0x00000004ff007c0c */ /* 0x000fc8000bf05070 */
[----:B------:R-:W-:-:S04]  /*2b210*/  ISETP.NE.AND.EX P0, PT, RZ, UR5, PT, P0 ;  /* 0x00000005ff007c0c */ /* 0x000fc8000bf05300 */
[----:B------:R-:W-:-:S09]  /*2b220*/  SEL R3, R6, RZ, !P0 ;  /* 0x000000ff06037207 */ /* 0x000fd20004000000 */
.L_x_2604:
        /* <DEDUP_REMOVED lines=16> */
.L_x_2605:
        /* <DEDUP_REMOVED lines=15> */
.L_x_2606:
        /* <DEDUP_REMOVED lines=15> */
.L_x_2607:
        /* <DEDUP_REMOVED lines=9> */
[----:B------:R-:W2:Y:S01]  /*2b5a0*/  LDL R4, [R1+0x20] ;  /* 0x0000200001047983 */ /* 0x000ea20000100800 */
[----:B------:R-:W0:Y:S01]  /*2b5b0*/  LDC.64 R8, c[0x0][0x3f8] ;  /* 0x0000fe00ff087b82 */ /* 0x000e220000000a00 */
[----:B------:R-:W-:Y:S02]  /*2b5c0*/  ULDC.64 UR4, c[0x0][0xa08] ;  /* 0x0002820000047ab9 */ /* 0x000fe40000000a00 */
[----:B0-----:R-:W-:Y:S01]  /*2b5d0*/  LOP3.LUT P0, RZ, R8, UR4, RZ, 0xfc, !PT ;  /* 0x0000000408ff7c12 */ /* 0x001fe2000f80fcff */
[----:B------:R-:W-:-:S03]  /*2b5e0*/  UMOV UR4, 0xffffffff ;  /* 0xffffffff00047882 */ /* 0x000fc60000000000 */
[----:B------:R-:W-:-:S04]  /*2b5f0*/  LOP3.LUT P0, RZ, R9, UR5, RZ, 0xfc, P0 ;  /* 0x0000000509ff7c12 */ /* 0x000fc8000800fcff */
[----:B-----5:R-:W-:Y:S01]  /*2b600*/  SEL R6, R0, RZ, !P0 ;  /* 0x000000ff00067207 */ /* 0x020fe20004000000 */
[----:B--2---:R-:W-:Y:S01]  /*2b610*/  VIADD R4, R4, 0xffffffff ;  /* 0xffffffff04047836 */ /* 0x004fe20000000000 */
[----:B------:R-:W-:Y:S07]  /*2b620*/  BRA.DIV UR4, `(.L_x_2608) ;  /* 0x0000005604247947 */ /* 0x000fee000b800000 */
.L_x_2788:
[----:B------:R-:W-:Y:S01]  /*2b630*/  UMOV UR4, 0xffffffff ;  /* 0xffffffff00047882 */ /* 0x000fe20000000000 */
[----:B------:R-:W-:Y:S02]  /*2b640*/  SHF.R.S32.HI R17, RZ, 0x1f, R0 ;  /* 0x0000001fff117819 */ /* 0x000fe40000011400 */
[----:B------:R-:W-:Y:S05]  /*2b650*/  BRA.DIV UR4, `(.L_x_2609) ;  /* 0x00000056044c7947 */ /* 0x000fea000b800000 */
[----:B------:R-:W-:-:S13]  /*2b660*/  ELECT P6, URZ, PT ;  /* 0x00000000003f782f */ /* 0x000fda00038c0000 */
.L_x_2791:
[----:B------:R-:W-:Y:S05]  /*2b670*/  @!P6 BRA `(.L_x_2610) ;  /* 0x000000040034e947 */ /* 0x000fea0003800000 */
[----:B------:R-:W-:-:S04]  /*2b680*/  ISETP.NE.U32.AND P0, PT, R8, RZ, PT ;  /* 0x000000ff0800720c */ /* 0x000fc80003f05070 */
[----:B------:R-:W-:-:S13]  /*2b690*/  ISETP.NE.AND.EX P0, PT, R9, RZ, PT, P0 ;  /* 0x000000ff0900720c */ /* 0x000fda0003f05300 */
[----:B------:R-:W-:Y:S05]  /*2b6a0*/  @!P0 BRA `(.L_x_2611) ;  /* 0x0000000000448947 */ /* 0x000fea0003800000 */
[----:B------:R-:W0:Y:S01]  /*2b6b0*/  LDC R11, c[0x0][0x41c] ;  /* 0x00010700ff0b7b82 */ /* 0x000e220000000800 */
        /* <DEDUP_REMOVED lines=16> */
.L_x_2611:
        /* <DEDUP_REMOVED lines=9> */
.L_x_2792:
        /* <DEDUP_REMOVED lines=11> */
.L_x_2613:
        /* <DEDUP_REMOVED lines=37> */
.L_x_2610:
        /* <DEDUP_REMOVED lines=55> */
.L_x_2793:
[----:B------:R-:W-:Y:S05]  /*2bec0*/  BSYNC B0 ;  /* 0x0000000000007941 */ /* 0x000fea0003800000 */
.L_x_2614:
        /* <DEDUP_REMOVED lines=41> */
.L_x_2622:
[----:B0-----:R-:W0:Y:S01]  /*2c160*/  S2R R8, SR_CgaCtaId ;  /* 0x0000000000087919 */ /* 0x001e220000008800 */
[----:B------:R-:W-:-:S04]  /*2c170*/  MOV R7, 0x400 ;  /* 0x0000040000077802 */ /* 0x000fc80000000f00 */
[----:B0-----:R-:W-:Y:S02]  /*2c180*/  LEA R7, R8, R7, 0x18 ;  /* 0x0000000708077211 */ /* 0x001fe400078ec0ff */
[----:B------:R-:W-:-:S03]  /*2c190*/  SHF.L.U32 R8, R14, 0x1f, RZ ;  /* 0x0000001f0e087819 */ /* 0x000fc600000006ff */
[----:B------:R-:W-:-:S04]  /*2c1a0*/  IMAD R7, R11, 0x8, R7 ;  /* 0x000000080b077824 */ /* 0x000fc800078e0207 */
[----:B------:R-:W0:Y:S02]  /*2c1b0*/  SYNCS.PHASECHK.TRANS64.TRYWAIT P0, [R7+URZ+0x38840], R8 ;  /* 0x03884008070075a7 */ /* 0x000e24000800017f */
[----:B0-----:R-:W-:Y:S05]  /*2c1c0*/  @!P0 BRA `(.L_x_2623) ;  /* 0x0000004800c48947 */ /* 0x001fea0003800000 */
.L_x_2794:
        /* <DEDUP_REMOVED lines=11> */
.L_x_2624:
        /* <DEDUP_REMOVED lines=42> */
.L_x_2795:
        /* <DEDUP_REMOVED lines=13> */
.L_x_2626:
[----:B01----:R-:W2:Y:S01]  /*2c5f0*/  LDL.LU R7, [R1] ;  /* 0x0000000001077983 */ /* 0x003ea20000300800 */
[----:B------:R-:W-:Y:S01]  /*2c600*/  MOV R9, 0x400 ;  /* 0x0000040000097802 */ /* 0x000fe20000000f00 */
[----:B------:R-:W0:Y:S01]  /*2c610*/  S2R R12, SR_CgaCtaId ;  /* 0x00000000000c7919 */ /* 0x000e220000008800 */
[----:B------:R-:W-:Y:S01]  /*2c620*/  R2UR UR11, R4 ;  /* 0x00000000040b72ca */ /* 0x000fe200000e0000 */
[----:B------:R-:W-:Y:S01]  /*2c630*/  UIADD3 UR4, UP0, UR36, 0x470, URZ ;  /* 0x0000047024047890 */ /* 0x000fe2000ff1e03f */
[----:B------:R-:W-:Y:S02]  /*2c640*/  R2UR UR13, R6 ;  /* 0x00000000060d72ca */ /* 0x000fe400000e0000 */
[----:B------:R-:W-:Y:S02]  /*2c650*/  R2UR UR12, R5 ;  /* 0x00000000050c72ca */ /* 0x000fe400000e0000 */
[----:B0-----:R-:W-:Y:S01]  /*2c660*/  LEA R9, R12, R9, 0x18 ;  /* 0x000000090c097211 */ /* 0x001fe200078ec0ff */
[----:B--2---:R-:W-:-:S02]  /*2c670*/  IMAD.MOV.U32 R8, RZ, RZ, R7 ;  /* 0x000000ffff087224 */ /* 0x004fc400078e0007 */
[----:B------:R-:W2:Y:S01]  /*2c680*/  LDL R7, [R1+0x4] ;  /* 0x0000040001077983 */ /* 0x000ea20000100800 */
[----:B------:R-:W-:Y:S01]  /*2c690*/  UMOV UR10, URZ ;  /* 0x0000003f000a7c82 */ /* 0x000fe20008000000 */
[--C-:B------:R-:W-:Y:S01]  /*2c6a0*/  IMAD R4, R8, 0x8, R9.reuse ;  /* 0x0000000808047824 */ /* 0x100fe200078e0209 */
[----:B------:R-:W-:Y:S01]  /*2c6b0*/  UMOV UR6, 0x0 ;  /* 0x0000000000067882 */ /* 0x000fe20000000000 */
[----:B------:R-:W-:Y:S01]  /*2c6c0*/  UMOV UR7, 0x14f00000 ;  /* 0x14f0000000077882 */ /* 0x000fe20000000000 */
[----:B------:R-:W-:Y:S01]  /*2c6d0*/  UMOV UR17, 0x40 ;  /* 0x0000004000117882 */ /* 0x000fe20000000000 */
[----:B------:R-:W-:Y:S01]  /*2c6e0*/  IMAD.MOV.U32 R6, RZ, RZ, R2 ;  /* 0x000000ffff067224 */ /* 0x000fe200078e0002 */
[----:B------:R-:W-:Y:S01]  /*2c6f0*/  R2UR UR9, R4 ;  /* 0x00000000040972ca */ /* 0x000fe200000e0000 */
[----:B------:R-:W-:-:S05]  /*2c700*/  IMAD R4, R8, 0xa000, R9 ;  /* 0x0000a00008047824 */ /* 0x000fca00078e0209 */
[----:B------:R-:W-:Y:S01]  /*2c710*/  R2UR UR16, R4 ;  /* 0x00000000041072ca */ /* 0x000fe200000e0000 */
[----:B------:R-:W-:-:S06]  /*2c720*/  IMAD.MOV.U32 R4, RZ, RZ, R3 ;  /* 0x000000ffff047224 */ /* 0x000fcc00078e0003 */
[----:B------:R-:W-:-:S06]  /*2c730*/  UIADD3 UR9, UR9, 0x38850, URZ ;  /* 0x0003885009097890 */ /* 0x000fcc000fffe03f */
[----:B------:R-:W-:Y:S02]  /*2c740*/  UIADD3 UR8, UR16, 0x400, URZ ;  /* 0x0000040010087890 */ /* 0x000fe4000fffe03f */
[----:B------:R-:W-:Y:S02]  /*2c750*/  UIADD3 UR14, UR16, 0x2c00, URZ ;  /* 0x00002c00100e7890 */ /* 0x000fe4000fffe03f */
[----:B------:R-:W-:Y:S02]  /*2c760*/  UIADD3 UR15, UR16, 0x5400, URZ ;  /* 0x00005400100f7890 */ /* 0x000fe4000fffe03f */
[----:B------:R-:W-:Y:S01]  /*2c770*/  UIADD3 UR16, UR16, 0x7c00, URZ ;  /* 0x00007c0010107890 */ /* 0x000fe2000fffe03f */
        /* <DEDUP_REMOVED lines=16> */
.L_x_2621:
[----:B------:R-:W-:Y:S05]  /*2c880*/  BSYNC B2 ;  /* 0x0000000000027941 */ /* 0x000fea0003800000 */
.L_x_2620:
[----:B------:R-:W2:Y:S04]  /*2c890*/  LDL.LU R2, [R1+0x20] ;  /* 0x0000200001027983 */ /* 0x000ea80000300800 */
[----:B------:R0:W-:Y:S04]  /*2c8a0*/  STL [R1], R11 ;  /* 0x0000000b01007387 */ /* 0x0001e80000100800 */
[----:B------:R0:W-:Y:S02]  /*2c8b0*/  STL [R1+0x8], R14 ;  /* 0x0000080e01007387 */ /* 0x0001e40000100800 */
[----:B0-2---:R-:W-:-:S07]  /*2c8c0*/  VIADD R7, R2, 0xfffffffd ;  /* 0xfffffffd02077836 */ /* 0x005fce0000000000 */
.L_x_2619:
[----:B------:R-:W-:Y:S05]  /*2c8d0*/  BSYNC B1 ;  /* 0x0000000000017941 */ /* 0x000fea0003800000 */
.L_x_2618:
[----:B------:R-:W-:-:S13]  /*2c8e0*/  ISETP.NE.AND P0, PT, R10, RZ, PT ;  /* 0x000000ff0a00720c */ /* 0x000fda0003f05270 */
[----:B------:R-:W-:Y:S05]  /*2c8f0*/  @!P0 BRA `(.L_x_2617) ;  /* 0x0000001000688947 */ /* 0x000fea0003800000 */
[----:B------:R-:W-:-:S07]  /*2c900*/  IMAD.MOV.U32 R11, RZ, RZ, R6 ;  /* 0x000000ffff0b7224 */ /* 0x000fce00078e0006 */
.L_x_2641:
        /* <DEDUP_REMOVED lines=32> */
.L_x_2629:
[----:B------:R-:W1:Y:S01]  /*2cb10*/  S2R R3, SR_CgaCtaId ;  /* 0x0000000000037919 */ /* 0x000e620000008800 */
[----:B------:R-:W-:-:S04]  /*2cb20*/  MOV R2, 0x400 ;  /* 0x0000040000027802 */ /* 0x000fc80000000f00 */
[----:B-1----:R-:W-:Y:S02]  /*2cb30*/  LEA R2, R3, R2, 0x18 ;  /* 0x0000000203027211 */ /* 0x002fe400078ec0ff */
[----:B------:R-:W-:-:S03]  /*2cb40*/  SHF.L.U32 R3, R9, 0x1f, RZ ;  /* 0x0000001f09037819 */ /* 0x000fc600000006ff */
[----:B------:R-:W-:-:S04]  /*2cb50*/  IMAD R2, R8, 0x8, R2 ;  /* 0x0000000808027824 */ /* 0x000fc800078e0202 */
[----:B------:R-:W1:Y:S02]  /*2cb60*/  SYNCS.PHASECHK.TRANS64.TRYWAIT P0, [R2+URZ+0x38840], R3 ;  /* 0x03884003020075a7 */ /* 0x000e64000800017f */
[----:B-1----:R-:W-:Y:S05]  /*2cb70*/  @!P0 BRA `(.L_x_2630) ;  /* 0x0000004000808947 */ /* 0x002fea0003800000 */
.L_x_2796:
        /* <DEDUP_REMOVED lines=11> */
.L_x_2631:
        /* <DEDUP_REMOVED lines=42> */
.L_x_2797:
        /* <DEDUP_REMOVED lines=8> */
.L_x_2633:
        /* <DEDUP_REMOVED lines=39> */
.L_x_2628:
[----:B------:R-:W-:Y:S05]  /*2d1c0*/  BSYNC B1 ;  /* 0x0000000000017941 */ /* 0x000fea0003800000 */
.L_x_2627:
        /* <DEDUP_REMOVED lines=31> */
.L_x_2636:
[----:B------:R-:W2:Y:S01]  /*2d3c0*/  S2R R3, SR_CgaCtaId ;  /* 0x0000000000037919 */ /* 0x000ea20000008800 */
[----:B------:R-:W-:-:S04]  /*2d3d0*/  MOV R2, 0x400 ;  /* 0x0000040000027802 */ /* 0x000fc80000000f00 */
[----:B--2---:R-:W-:Y:S02]  /*2d3e0*/  LEA R2, R3, R2, 0x18 ;  /* 0x0000000203027211 */ /* 0x004fe400078ec0ff */
[----:B------:R-:W-:-:S03]  /*2d3f0*/  SHF.L.U32 R3, R14, 0x1f, RZ ;  /* 0x0000001f0e037819 */ /* 0x000fc600000006ff */
[----:B------:R-:W-:-:S04]  /*2d400*/  IMAD R2, R15, 0x8, R2 ;  /* 0x000000080f027824 */ /* 0x000fc800078e0202 */
[----:B------:R-:W2:Y:S02]  /*2d410*/  SYNCS.PHASECHK.TRANS64.TRYWAIT P0, [R2+URZ+0x38840], R3 ;  /* 0x03884003020075a7 */ /* 0x000ea4000800017f */
[----:B--2---:R-:W-:Y:S05]  /*2d420*/  @!P0 BRA `(.L_x_2637) ;  /* 0x00000038007c8947 */ /* 0x004fea0003800000 */
.L_x_2798:
        /* <DEDUP_REMOVED lines=11> */
.L_x_2638:
[----:B------:R-:W3:Y:S01]  /*2d4e0*/  LDL R13, [R1] ;  /* 0x00000000010d7983 */ /* 0x000ee20000100800 */
[----:B0-----:R-:W-:-:S03]  /*2d4f0*/  MOV R14, 0x400 ;  /* 0x00000400000e7802 */ /* 0x001fc60000000f00 */
        /* <DEDUP_REMOVED lines=40> */
.L_x_2799:
        /* <DEDUP_REMOVED lines=8> */
.L_x_2640:
        /* <DEDUP_REMOVED lines=38> */
.L_x_2635:
[----:B------:R-:W-:Y:S05]  /*2da60*/  BSYNC B1 ;  /* 0x0000000000017941 */ /* 0x000fea0003800000 */
.L_x_2634:
[C---:B------:R-:W-:Y:S01]  /*2da70*/  ISETP.GT.AND P0, PT, R7.reuse, 0x1, PT ;  /* 0x000000010700780c */ /* 0x040fe20003f04270 */
[----:B------:R-:W-:-:S12]  /*2da80*/  VIADD R7, R7, 0xfffffffe ;  /* 0xfffffffe07077836 */ /* 0x000fd80000000000 */
[----:B------:R-:W-:Y:S05]  /*2da90*/  @P0 BRA `(.L_x_2641) ;  /* 0xffffffec009c0947 */ /* 0x000fea000383ffff */
.L_x_2617:
[----:B------:R-:W-:Y:S05]  /*2daa0*/  BSYNC B0 ;  /* 0x0000000000007941 */ /* 0x000fea0003800000 */
.L_x_2616:
        /* <DEDUP_REMOVED lines=8> */
[----:B------:R-:W1:Y:S02]  /*2db30*/  FLO.U32 R0, UR4 ;  /* 0x0000000400007d00 */ /* 0x000e6400080e0000 */
        /* <DEDUP_REMOVED lines=8> */
.L_x_2643:
[----:B------:R-:W-:Y:S05]  /*2dbc0*/  BSYNC B0 ;  /* 0x0000000000007941 */ /* 0x000fea0003800000 */
.L_x_2642:
        /* <DEDUP_REMOVED lines=11> */
.L_x_2800:
        /* <DEDUP_REMOVED lines=11> */
.L_x_2647:
        /* <DEDUP_REMOVED lines=37> */
.L_x_2645:
[----:B------:R-:W-:Y:S05]  /*2df80*/  BSYNC B0 ;  /* 0x0000000000007941 */ /* 0x000fea0003800000 */
.L_x_2644:
        /* <DEDUP_REMOVED lines=9> */
.L_x_2600:
[----:B------:R-:W-:Y:S05]  /*2e020*/  BSYNC B6 ;  /* 0x0000000000067941 */ /* 0x000fea0003800000 */
.L_x_2598:
[----:B------:R-:W-:-:S03]  /*2e030*/  UMOV UR4, 0xffffffff ;  /* 0xffffffff00047882 */ /* 0x000fc60000000000 */
[----:B------:R-:W-:Y:S05]  /*2e040*/  BRA.DIV UR4, `(.L_x_2648) ;  /* 0x0000002e04b07947 */ /* 0x000fea000b800000 */
[----:B------:R2:W3:Y:S04]  /*2e050*/  SHFL.IDX PT, R4, R16, RZ, 0x1f ;  /* 0x00001fff10047589 */ /* 0x0004e800000e0000 */
[----:B------:R-:W4:Y:S02]  /*2e060*/  SHFL.IDX PT, R16, R16, 0x1, 0x1f ;  /* 0x00201f0010107f89 */ /* 0x000f2400000e0000 */
.L_x_2804:
[----:B-1----:R-:W0:Y:S01]  /*2e070*/  S2R R0, SR_TID.X ;  /* 0x0000000000007919 */ /* 0x002e220000002100 */
        /* <DEDUP_REMOVED lines=9> */
[----:B------:R-:W0:Y:S02]  /*2e110*/  LDC.64 R2, c[0x0][0xc58] ;  /* 0x00031600ff027b82 */ /* 0x000e240000000a00 */
[----:B0-----:R-:W-:-:S06]  /*2e120*/  IMAD.WIDE R2, R5, 0x4, R2 ;  /* 0x0000000405027825 */ /* 0x001fcc00078e0202 */
[----:B------:R0:W5:Y:S02]  /*2e130*/  LDG.E R3, desc[UR60][R2.64] ;  /* 0x0000003c02037981 */ /* 0x000164000c1e1900 */
.L_x_2650:
[----:B------:R-:W-:Y:S05]  /*2e140*/  BSYNC B0 ;  /* 0x0000000000007941 */ /* 0x000fea0003800000 */
.L_x_2649:
        /* <DEDUP_REMOVED lines=23> */
.L_x_2812:
[----:B------:R-:W-:Y:S02]  /*2e2c0*/  ULDC UR4, c[0x0][0xc10] ;  /* 0x0003040000047ab9 */ /* 0x000fe40000000800 */
[----:B------:R-:W-:-:S04]  /*2e2d0*/  IMAD.U32 R5, RZ, RZ, UR4 ;  /* 0x00000004ff057e24 */ /* 0x000fc8000f8e00ff */
[----:B-1----:R-:W-:-:S04]  /*2e2e0*/  IMAD R7, R14, R5, RZ ;  /* 0x000000050e077224 */ /* 0x002fc800078e02ff */
[----:B--2-4-:R-:W-:-:S05]  /*2e2f0*/  IMAD.IADD R16, R16, 0x1, R7 ;  /* 0x0000000110107824 */ /* 0x014fca00078e0207 */
[----:B---3--:R-:W-:-:S13]  /*2e300*/  ISETP.GT.AND P0, PT, R16, R4, PT ;  /* 0x000000041000720c */ /* 0x008fda0003f04270 */
[----:B------:R-:W-:Y:S05]  /*2e310*/  @P0 BRA `(.L_x_2652) ;  /* 0x0000000000b40947 */ /* 0x000fea0003800000 */
[----:B------:R-:W1:Y:S02]  /*2e320*/  LDC R0, c[0x0][0xc14] ;  /* 0x00030500ff007b82 */ /* 0x000e640000000800 */
.L_x_2657:
        /* <DEDUP_REMOVED lines=11> */
[----:B------:R-:W0:Y:S02]  /*2e3e0*/  LDC.64 R2, c[0x0][0xc58] ;  /* 0x00031600ff027b82 */ /* 0x000e240000000a00 */
[----:B0-----:R-:W-:-:S06]  /*2e3f0*/  IMAD.WIDE R2, R5, 0x4, R2 ;  /* 0x0000000405027825 */ /* 0x001fcc00078e0202 */
[----:B------:R0:W5:Y:S02]  /*2e400*/  LDG.E R3, desc[UR60][R2.64] ;  /* 0x0000003c02037981 */ /* 0x000164000c1e1900 */
.L_x_2655:
[----:B------:R-:W-:Y:S05]  /*2e410*/  BSYNC B0 ;  /* 0x0000000000007941 */ /* 0x000fea0003800000 */
.L_x_2654:
        /* <DEDUP_REMOVED lines=23> */
.L_x_2820:
[----:B------:R-:W-:Y:S02]  /*2e590*/  ULDC UR4, c[0x0][0xc10] ;  /* 0x0003040000047ab9 */ /* 0x000fe40000000800 */
[----:B------:R-:W-:-:S04]  /*2e5a0*/  IMAD.U32 R5, RZ, RZ, UR4 ;  /* 0x00000004ff057e24 */ /* 0x000fc8000f8e00ff */
[----:B-1----:R-:W-:-:S04]  /*2e5b0*/  IMAD R7, R14, R5, RZ ;  /* 0x000000050e077224 */ /* 0x002fc800078e02ff */
[----:B------:R-:W-:-:S05]  /*2e5c0*/  IMAD.IADD R16, R7, 0x1, R16 ;  /* 0x0000000107107824 */ /* 0x000fca00078e0210 */
[----:B------:R-:W-:-:S13]  /*2e5d0*/  ISETP.GT.AND P0, PT, R16, R4, PT ;  /* 0x000000041000720c */ /* 0x000fda0003f04270 */
[----:B------:R-:W-:Y:S05]  /*2e5e0*/  @!P0 BRA `(.L_x_2657) ;  /* 0xfffffffc00508947 */ /* 0x000fea000383ffff */
.L_x_2652:
        /* <DEDUP_REMOVED lines=8> */
.L_x_2824:
[----:B------:R-:W-:Y:S01]  /*2e670*/  ISETP.NE.AND P0, PT, R6, RZ, PT ;  /* 0x000000ff0600720c */ /* 0x000fe20003f05270 */
[----:B------:R-:W-:-:S12]  /*2e680*/  IMAD.MOV.U32 R8, RZ, RZ, RZ ;  /* 0x000000ffff087224 */ /* 0x000fd800078e00ff */
[----:B------:R-:W-:Y:S05]  /*2e690*/  @!P0 BRA `(.L_x_2659) ;  /* 0x0000000000108947 */ /* 0x000fea0003800000 */
[----:B------:R-:W-:Y:S01]  /*2e6a0*/  UMOV UR4, 0xffffffff ;  /* 0xffffffff00047882 */ /* 0x000fe20000000000 */
[----:B------:R-:W-:Y:S02]  /*2e6b0*/  VIADD R12, R7, 0xffffffff ;  /* 0xffffffff070c7836 */ /* 0x000fe40000000000 */
[----:B------:R-:W-:Y:S05]  /*2e6c0*/  BRA.DIV UR4, `(.L_x_2660) ;  /* 0x0000003204447947 */ /* 0x000fea000b800000 */
[----:B------:R3:W4:Y:S02]  /*2e6d0*/  SHFL.IDX PT, R8, R2, R12, 0x1f ;  /* 0x00001f0c02087589 */ /* 0x00072400000e0000 */
.L_x_2659:
[----:B01-3--:R-:W0:Y:S01]  /*2e6e0*/  LDC.64 R2, c[0x0][0xc68] ;  /* 0x00031a00ff027b82 */ /* 0x00be220000000a00 */
[----:B------:R-:W-:-:S04]  /*2e6f0*/  IMAD.IADD R19, R7, 0x1, R19 ;  /* 0x0000000107137824 */ /* 0x000fc800078e0213 */
        /* <DEDUP_REMOVED lines=65> */
.L_x_2653:
[----:B------:R-:W-:Y:S01]  /*2eb10*/  UMOV UR4, URZ ;  /* 0x0000003f00047c82 */ /* 0x000fe20008000000 */
[----:B------:R-:W-:Y:S01]  /*2eb20*/  UMOV UR5, URZ ;  /* 0x0000003f00057c82 */ /* 0x000fe20008000000 */
[----:B------:R-:W-:Y:S01]  /*2eb30*/  ULDC UR6, c[0x0][0xc14] ;  /* 0x0003050000067ab9 */ /* 0x000fe20000000800 */
[----:B------:R-:W-:Y:S02]  /*2eb40*/  IMAD.MOV.U32 R16, RZ, RZ, R4 ;  /* 0x000000ffff107224 */ /* 0x000fe400078e0004 */
[----:B------:R-:W-:Y:S02]  /*2eb50*/  IMAD.U32 R17, RZ, RZ, UR4 ;  /* 0x00000004ff117e24 */ /* 0x000fe4000f8e00ff */
[----:B------:R-:W-:Y:S02]  /*2eb60*/  IMAD.U32 R18, RZ, RZ, UR5 ;  /* 0x00000005ff127e24 */ /* 0x000fe4000f8e00ff */
[----:B------:R-:W-:-:S07]  /*2eb70*/  IMAD.U32 R19, RZ, RZ, UR6 ;  /* 0x00000006ff137e24 */ /* 0x000fce000f8e00ff */
.L_x_2661:
        /* <DEDUP_REMOVED lines=12> */
.L_x_2575:
        /* <DEDUP_REMOVED lines=12> */
.L_x_2827:
[----:B------:R-:W-:Y:S05]  /*2ed00*/  BSYNC B0 ;  /* 0x0000000000007941 */ /* 0x000fea0003800000 */
.L_x_2663:
[----:B------:R-:W-:-:S03]  /*2ed10*/  UMOV UR4, 0xffffffff ;  /* 0xffffffff00047882 */ /* 0x000fc60000000000 */
[----:B------:R-:W-:Y:S05]  /*2ed20*/  BRA.DIV UR4, `(.L_x_2665) ;  /* 0x0000002a04e87947 */ /* 0x000fea000b800000 */
[----:B------:R-:W2:Y:S02]  /*2ed30*/  S2R R2, SR_TID.X ;  /* 0x0000000000027919 */ /* 0x000ea40000002100 */
[----:B--2---:R-:W-:-:S04]  /*2ed40*/  SHF.R.U32.HI R2, RZ, 0x5, R2 ;  /* 0x00000005ff027819 */ /* 0x004fc80000011602 */
[----:B------:R-:W-:-:S05]  /*2ed50*/  LOP3.LUT R2, R2, 0x3, RZ, 0xc0, !PT ;  /* 0x0000000302027812 */ /* 0x000fca00078ec0ff */
[----:B------:R2:W3:Y:S02]  /*2ed60*/  SHFL.IDX PT, R14, R2, RZ, 0x1f ;  /* 0x00001fff020e7589 */ /* 0x0004e400000e0000 */
.L_x_2830:
[----:B---3--:R-:W-:-:S13]  /*2ed70*/  ISETP.NE.AND P0, PT, R14, RZ, PT ;  /* 0x000000ff0e00720c */ /* 0x008fda0003f05270 */
[----:B------:R-:W-:Y:S05]  /*2ed80*/  @P0 BRA `(.L_x_2287) ;  /* 0x00000000009c0947 */ /* 0x000fea0003800000 */
[----:B------:R-:W-:-:S03]  /*2ed90*/  UMOV UR4, 0xffffffff ;  /* 0xffffffff00047882 */ /* 0x000fc60000000000 */
[----:B------:R-:W-:Y:S05]  /*2eda0*/  BRA.DIV UR4, `(.L_x_2666) ;  /* 0x0000002a04fc7947 */ /* 0x000fea000b800000 */
[----:B------:R-:W-:-:S13]  /*2edb0*/  ELECT P6, URZ, PT ;  /* 0x00000000003f782f */ /* 0x000fda00038c0000 */
.L_x_2833:
        /* <DEDUP_REMOVED lines=8> */
.L_x_2667:
        /* <DEDUP_REMOVED lines=14> */
.L_x_2834:
[----:B------:R-:W2:Y:S02]  /*2ef20*/  SYNCS.PHASECHK.TRANS64.TRYWAIT P0, [R7+URZ], R2 ;  /* 0x00000002070075a7 */ /* 0x000ea4000800017f */
[----:B--2---:R-:W-:Y:S05]  /*2ef30*/  @!P0 BRA `(.L_x_2669) ;  /* 0x0000002800cc8947 */ /* 0x004fea0003800000 */
.L_x_2835:
[----:B------:R-:W-:Y:S05]  /*2ef40*/  @!P2 BRA `(.L_x_2670) ;  /* 0x000000000004a947 */ /* 0x000fea0003800000 */
[----:B------:R-:W-:Y:S01]  /*2ef50*/  BPT.TRAP 0x1 ;  /* 0x000000040000795c */ /* 0x000fe20000300000 */
.L_x_2670:
[----:B------:R-:W3:Y:S01]  /*2ef60*/  LDL.LU R4, [R1] ;  /* 0x0000000001047983 */ /* 0x000ee20000300800 */
[----:B------:R-:W-:-:S05]  /*2ef70*/  VIADD R0, R0, 0x38860 ;  /* 0x0003886000007836 */ /* 0x000fca0000000000 */
[----:B---3--:R-:W-:-:S04]  /*2ef80*/  LEA R4, R4, R0, 0x3 ;  /* 0x0000000004047211 */ /* 0x008fc800078e18ff */
[----:B------:R-:W3:Y:S02]  /*2ef90*/  SYNCS.PHASECHK.TRANS64.TRYWAIT P0, [R4+URZ], R5 ;  /* 0x00000005040075a7 */ /* 0x000ee4000800017f */
[----:B---3--:R-:W-:Y:S05]  /*2efa0*/  @!P0 BRA `(.L_x_2671) ;  /* 0x0000002800c48947 */ /* 0x008fea0003800000 */
.L_x_2836:
[----:B------:R-:W-:-:S07]  /*2efb0*/  IMAD R3, R3, 0x8, R0 ;  /* 0x0000000803037824 */ /* 0x000fce00078e0200 */
.L_x_2672:
[----:B----4-:R4:W0:Y:S02]  /*2efc0*/  SYNCS.PHASECHK.TRANS64.TRYWAIT P0, [R3+URZ], R2 ;  /* 0x00000002030075a7 */ /* 0x010824000800017f */
[----:B0-----:R-:W-:Y:S05]  /*2efd0*/  @!P0 NANOSLEEP.SYNCS 0x989680 ;  /* 0x009896800000895d */ /* 0x001fea0003900000 */
[----:B------:R-:W0:Y:S02]  /*2efe0*/  @!P0 SYNCS.PHASECHK.TRANS64 P0, [R3+URZ], R2 ;  /* 0x00000002030085a7 */ /* 0x000e24000800007f */
[----:B0-----:R-:W-:Y:S05]  /*2eff0*/  @!P0 BRA `(.L_x_2672) ;  /* 0xfffffffc00f08947 */ /* 0x001fea000383ffff */
.L_x_2287:
[----:B------:R-:W-:Y:S05]  /*2f000*/  BSYNC B7 ;  /* 0x0000000000077941 */ /* 0x000fea0003800000 */
.L_x_2284:
[----:B------:R-:W-:Y:S05]  /*2f010*/  EXIT ;  /* 0x000000000000794d */ /* 0x000fea0003800000 */
.L_x_2307:
[----:B0-----:R0:W1:Y:S02]  /*2f020*/  SYNCS.PHASECHK.TRANS64.TRYWAIT P6, [R0+URZ+0x38890], R115 ;  /* 0x03889073000075a7 */ /* 0x00106400080c017f */
[----:B-1----:R-:W-:Y:S05]  /*2f030*/  @!P6 NANOSLEEP.SYNCS 0x989680 ;  /* 0x009896800000e95d */ /* 0x002fea0003900000 */
[----:B------:R-:W1:Y:S02]  /*2f040*/  @!P6 SYNCS.PHASECHK.TRANS64 P6, [R0+URZ+0x38890], R115 ;  /* 0x038890730000e5a7 */ /* 0x000e6400080c007f */
[----:B-1----:R-:W-:Y:S05]  /*2f050*/  @!P6 BRA `(.L_x_2307) ;  /* 0xfffffffc00f0e947 */ /* 0x002fea000383ffff */
[----:B------:R-:W-:Y:S05]  /*2f060*/  BRA `(.L_x_2673) ;  /* 0xfffffd4400a07947 */ /* 0x000fea000383ffff */
.L_x_2363:
[----:B-1----:R1:W3:Y:S02]  /*2f070*/  SYNCS.PHASECHK.TRANS64.TRYWAIT P6, [R0+URZ+0x38890], R115 ;  /* 0x03889073000075a7 */ /* 0x0022e400080c017f */
[----:B---3--:R-:W-:Y:S05]  /*2f080*/  @!P6 NANOSLEEP.SYNCS 0x989680 ;  /* 0x009896800000e95d */ /* 0x008fea0003900000 */
[----:B------:R-:W3:Y:S02]  /*2f090*/  @!P6 SYNCS.PHASECHK.TRANS64 P6, [R0+URZ+0x38890], R115 ;  /* 0x038890730000e5a7 */ /* 0x000ee400080c007f */
[----:B---3--:R-:W-:Y:S05]  /*2f0a0*/  @!P6 BRA `(.L_x_2363) ;  /* 0xfffffffc00f0e947 */ /* 0x008fea000383ffff */
[----:B------:R-:W-:Y:S05]  /*2f0b0*/  BRA `(.L_x_2674) ;  /* 0xfffffd7c00307947 */ /* 0x000fea000383ffff */
.L_x_2388:
[----:B0-----:R0:W1:Y:S02]  /*2f0c0*/  SYNCS.PHASECHK.TRANS64.TRYWAIT P3, [R0+URZ+0x38890], R115 ;  /* 0x03889073000075a7 */ /* 0x001064000806017f */
[----:B-1----:R-:W-:Y:S05]  /*2f0d0*/  @!P3 NANOSLEEP.SYNCS 0x989680 ;  /* 0x009896800000b95d */ /* 0x002fea0003900000 */
[----:B------:R-:W1:Y:S02]  /*2f0e0*/  @!P3 SYNCS.PHASECHK.TRANS64 P3, [R0+URZ+0x38890], R115 ;  /* 0x038890730000b5a7 */ /* 0x000e64000806007f */
[----:B-1----:R-:W-:Y:S05]  /*2f0f0*/  @!P3 BRA `(.L_x_2388) ;  /* 0xfffffffc00f0b947 */ /* 0x002fea000383ffff */
[----:B------:R-:W-:Y:S05]  /*2f100*/  BRA `(.L_x_2675) ;  /* 0xfffffdac00e47947 */ /* 0x000fea000383ffff */
.L_x_2396:
[----:B-1----:R1:W2:Y:S02]  /*2f110*/  SYNCS.PHASECHK.TRANS64.TRYWAIT P2, [R0+URZ+0x388b0], R115 ;  /* 0x0388b073000075a7 */ /* 0x0022a4000804017f */
[----:B--2---:R-:W-:Y:S05]  /*2f120*/  @!P2 NANOSLEEP.SYNCS 0x989680 ;  /* 0x009896800000a95d */ /* 0x004fea0003900000 */
[----:B------:R-:W2:Y:S02]  /*2f130*/  @!P2 SYNCS.PHASECHK.TRANS64 P2, [R0+URZ+0x388b0], R115 ;  /* 0x0388b0730000a5a7 */ /* 0x000ea4000804007f */
[----:B--2---:R-:W-:Y:S05]  /*2f140*/  @!P2 BRA `(.L_x_2396) ;  /* 0xfffffffc00f0a947 */ /* 0x004fea000383ffff */
[----:B------:R-:W-:Y:S05]  /*2f150*/  BRA `(.L_x_2676) ;  /* 0xfffffdb400107947 */ /* 0x000fea000383ffff */
.L_x_2424:
        /* <DEDUP_REMOVED lines=8> */
.L_x_2678:
[----:B------:R-:W-:Y:S05]  /*2f1e0*/  BSYNC B1 ;  /* 0x0000000000017941 */ /* 0x000fea0003800000 */
.L_x_2677:
[----:B------:R-:W-:Y:S05]  /*2f1f0*/  BRA `(.L_x_2679) ;  /* 0xfffffdd800d87947 */ /* 0x000fea000383ffff */
.L_x_2425:
        /* <DEDUP_REMOVED lines=8> */
.L_x_2681:
[----:B------:R-:W-:Y:S05]  /*2f280*/  BSYNC B1 ;  /* 0x0000000000017941 */ /* 0x000fea0003800000 */
.L_x_2680:
[----:B------:R-:W-:Y:S05]  /*2f290*/  BRA `(.L_x_2682) ;  /* 0xfffffdd800b87947 */ /* 0x000fea000383ffff */
.L_x_2426:
        /* <DEDUP_REMOVED lines=8> */
.L_x_2684:
[----:B------:R-:W-:Y:S05]  /*2f320*/  BSYNC B1 ;  /* 0x0000000000017941 */ /* 0x000fea0003800000 */
.L_x_2683:
[----:B------:R-:W-:Y:S05]  /*2f330*/  BRA `(.L_x_2685) ;  /* 0xfffffdd800987947 */ /* 0x000fea000383ffff */
.L_x_2427:
        /* <DEDUP_REMOVED lines=8> */
.L_x_2687:
[----:B------:R-:W-:Y:S05]  /*2f3c0*/  BSYNC B1 ;  /* 0x0000000000017941 */ /* 0x000fea0003800000 */
.L_x_2686:
[----:B------:R-:W-:Y:S05]  /*2f3d0*/  BRA `(.L_x_2688) ;  /* 0xfffffdd800787947 */ /* 0x000fea000383ffff */
.L_x_2428:
        /* <DEDUP_REMOVED lines=8> */
.L_x_2690:
[----:B------:R-:W-:Y:S05]  /*2f460*/  BSYNC B1 ;  /* 0x0000000000017941 */ /* 0x000fea0003800000 */
.L_x_2689:
[----:B------:R-:W-:Y:S05]  /*2f470*/  BRA `(.L_x_2691) ;  /* 0xfffffdd800587947 */ /* 0x000fea000383ffff */
.L_x_2429:
        /* <DEDUP_REMOVED lines=8> */
.L_x_2693:
[----:B------:R-:W-:Y:S05]  /*2f500*/  BSYNC B1 ;  /* 0x0000000000017941 */ /* 0x000fea0003800000 */
.L_x_2692:
[----:B------:R-:W-:Y:S05]  /*2f510*/  BRA `(.L_x_2694) ;  /* 0xfffffdd800387947 */ /* 0x000fea000383ffff */
.L_x_2430:
        /* <DEDUP_REMOVED lines=8> */
.L_x_2696:
[----:B------:R-:W-:Y:S05]  /*2f5a0*/  BSYNC B1 ;  /* 0x0000000000017941 */ /* 0x000fea0003800000 */
.L_x_2695:
[----:B------:R-:W-:Y:S05]  /*2f5b0*/  BRA `(.L_x_2697) ;  /* 0xfffffdd800187947 */ /* 0x000fea000383ffff */
.L_x_2431:
        /* <DEDUP_REMOVED lines=8> */
.L_x_2699:
[----:B------:R-:W-:Y:S05]  /*2f640*/  BSYNC B1 ;  /* 0x0000000000017941 */ /* 0x000fea0003800000 */
.L_x_2698:
[----:B------:R-:W-:Y:S05]  /*2f650*/  BRA `(.L_x_2700) ;  /* 0xfffffdd400f87947 */ /* 0x000fea000383ffff */
.L_x_2432:
        /* <DEDUP_REMOVED lines=8> */
.L_x_2702:
[----:B------:R-:W-:Y:S05]  /*2f6e0*/  BSYNC B1 ;  /* 0x0000000000017941 */ /* 0x000fea0003800000 */
.L_x_2701:
[----:B------:R-:W-:Y:S05]  /*2f6f0*/  BRA `(.L_x_2703) ;  /* 0xfffffdd400d87947 */ /* 0x000fea000383ffff */
.L_x_2433:
        /* <DEDUP_REMOVED lines=8> */
.L_x_2705:
[----:B------:R-:W-:Y:S05]  /*2f780*/  BSYNC B1 ;  /* 0x0000000000017941 */ /* 0x000fea0003800000 */
.L_x_2704:
[----:B------:R-:W-:Y:S05]  /*2f790*/  BRA `(.L_x_2706) ;  /* 0xfffffdd400b87947 */ /* 0x000fea000383ffff */
.L_x_2434:
        /* <DEDUP_REMOVED lines=8> */
.L_x_2708:
[----:B------:R-:W-:Y:S05]  /*2f820*/  BSYNC B1 ;  /* 0x0000000000017941 */ /* 0x000fea0003800000 */
.L_x_2707:
[----:B------:R-:W-:Y:S05]  /*2f830*/  BRA `(.L_x_2709) ;  /* 0xfffffdd400987947 */ /* 0x000fea000383ffff */
.L_x_2435:
        /* <DEDUP_REMOVED lines=8> */
.L_x_2711:
[----:B------:R-:W-:Y:S05]  /*2f8c0*/  BSYNC B1 ;  /* 0x0000000000017941 */ /* 0x000fea0003800000 */
.L_x_2710:
[----:B------:R-:W-:Y:S05]  /*2f8d0*/  BRA `(.L_x_2712) ;  /* 0xfffffdd400787947 */ /* 0x000fea000383ffff */
.L_x_2436:
        /* <DEDUP_REMOVED lines=8> */
.L_x_2714:
[----:B------:R-:W-:Y:S05]  /*2f960*/  BSYNC B1 ;  /* 0x0000000000017941 */ /* 0x000fea0003800000 */
.L_x_2713:
[----:B------:R-:W-:Y:S05]  /*2f970*/  BRA `(.L_x_2715) ;  /* 0xfffffdd400587947 */ /* 0x000fea000383ffff */
.L_x_2437:
        /* <DEDUP_REMOVED lines=8> */
.L_x_2717:
[----:B------:R-:W-:Y:S05]  /*2fa00*/  BSYNC B1 ;  /* 0x0000000000017941 */ /* 0x000fea0003800000 */
.L_x_2716:
[----:B------:R-:W-:Y:S05]  /*2fa10*/  BRA `(.L_x_2718) ;  /* 0xfffffdd4003c7947 */ /* 0x000fea000383ffff */
.L_x_2438:
        /* <DEDUP_REMOVED lines=8> */
.L_x_2720:
[----:B------:R-:W-:Y:S05]  /*2faa0*/  BSYNC B1 ;  /* 0x0000000000017941 */ /* 0x000fea0003800000 */
.L_x_2719:
[----:B------:R-:W-:Y:S05]  /*2fab0*/  BRA `(.L_x_2721) ;  /* 0xfffffdd400207947 */ /* 0x000fea000383ffff */
.L_x_2439:
        /* <DEDUP_REMOVED lines=8> */
.L_x_2723:
[----:B------:R-:W-:Y:S05]  /*2fb40*/  BSYNC B1 ;  /* 0x0000000000017941 */ /* 0x000fea0003800000 */
.L_x_2722:
[----:B------:R-:W-:Y:S05]  /*2fb50*/  BRA `(.L_x_2724) ;  /* 0xfffffdd400047947 */ /* 0x000fea000383ffff */
.L_x_2441:
[----:B0-----:R0:W1:Y:S02]  /*2fb60*/  SYNCS.PHASECHK.TRANS64.TRYWAIT P4, [R16+URZ+0x38800], R99 ;  /* 0x03880063100075a7 */ /* 0x001064000808017f */
[----:B-1----:R-:W-:Y:S05]  /*2fb70*/  @!P4 NANOSLEEP.SYNCS 0x989680 ;  /* 0x009896800000c95d */ /* 0x002fea0003900000 */
[----:B------:R-:W1:Y:S02]  /*2fb80*/  @!P4 SYNCS.PHASECHK.TRANS64 P4, [R16+URZ+0x38800], R99 ;  /* 0x038800631000c5a7 */ /* 0x000e64000808007f */
[----:B-1----:R-:W-:Y:S05]  /*2fb90*/  @!P4 BRA `(.L_x_2441) ;  /* 0xfffffffc00f0c947 */ /* 0x002fea000383ffff */
[----:B------:R-:W-:Y:S05]  /*2fba0*/  BRA `(.L_x_2725) ;  /* 0xfffffdd400847947 */ /* 0x000fea000383ffff */
.L_x_2481:
        /* <DEDUP_REMOVED lines=8> */
.L_x_2727:
[----:B------:R-:W-:Y:S05]  /*2fc30*/  BSYNC B1 ;  /* 0x0000000000017941 */ /* 0x000fea0003800000 */
.L_x_2726:
[----:B------:R-:W-:Y:S05]  /*2fc40*/  BRA `(.L_x_2728) ;  /* 0xfffffe1800687947 */ /* 0x000fea000383ffff */
.L_x_2482:
[----:B------:R-:W-:Y:S01]  /*2fc50*/  BSSY B1, `(.L_x_2729) ;  /* 0x0000008000017945 */ /* 0x000fe20003800000 */
[----:B------:R-:W-:Y:S01]  /*2fc60*/  MOV R13, R8 ;  /* 0x00000008000d7202 */ /* 0x000fe20000000f00 */
[----:B------:R-:W-:Y:S02]  /*2fc70*/  IMAD.MOV.U32 R12, RZ, RZ, RZ ;  /* 0x000000ffff0c7224 */ /* 0x000fe400078e00ff */
[----:B------:R-:W-:Y:S02]  /*2fc80*/  IMAD.MOV.U32 R11, RZ, RZ, 0x181f ;  /* 0x0000181fff0b7424 */ /* 0x000fe400078e00ff */
[----:B------:R-:W-:-:S07]  /*2fc90*/  IMAD.MOV.U32 R15, RZ, RZ, -0x1 ;  /* 0xffffffffff0f7424 */ /* 0x000fce00078e00ff */
[----:B------:R-:W-:Y:S05]  /*2fca0*/  WARPSYNC.COLLECTIVE R15, `(.L_x_2730) ;  /* 0x000000000f087348 */ /* 0x000fea0003c00000 */
[----:B------:R0:W1:Y:S02]  /*2fcb0*/  SHFL.IDX P6, R14, R13, R12, R11 ;  /* 0x0000000c0d0e7389 */ /* 0x00006400000c000b */
[----:B01----:R-:W-:Y:S01]  /*2fcc0*/  ENDCOLLECTIVE ;  /* 0x000000000000791b */ /* 0x003fe20003800000 */
.L_x_2730:
[----:B------:R-:W-:Y:S05]  /*2fcd0*/  BSYNC B1 ;  /* 0x0000000000017941 */ /* 0x000fea0003800000 */
.L_x_2729:
[----:B------:R-:W-:Y:S05]  /*2fce0*/  BRA `(.L_x_2731) ;  /* 0xfffffe1800487947 */ /* 0x000fea000383ffff */
.L_x_2483:
        /* <DEDUP_REMOVED lines=8> */
.L_x_2733:
[----:B------:R-:W-:Y:S05]  /*2fd70*/  BSYNC B1 ;  /* 0x0000000000017941 */ /* 0x000fea0003800000 */
.L_x_2732:
[----:B------:R-:W-:Y:S05]  /*2fd80*/  BRA `(.L_x_2734) ;  /* 0xfffffe1800287947 */ /* 0x000fea000383ffff */
.L_x_2484:
        /* <DEDUP_REMOVED lines=8> */
.L_x_2736:
[----:B------:R-:W-:Y:S05]  /*2fe10*/  BSYNC B1 ;  /* 0x0000000000017941 */ /* 0x000fea0003800000 */
.L_x_2735:
[----:B------:R-:W-:Y:S05]  /*2fe20*/  BRA `(.L_x_2737) ;  /* 0xfffffe1800087947 */ /* 0x000fea000383ffff */
.L_x_2485:
        /* <DEDUP_REMOVED lines=8> */
.L_x_2739:
[----:B------:R-:W-:Y:S05]  /*2feb0*/  BSYNC B1 ;  /* 0x0000000000017941 */ /* 0x000fea0003800000 */
.L_x_2738:
[----:B------:R-:W-:Y:S05]  /*2fec0*/  BRA `(.L_x_2740) ;  /* 0xfffffe1400e87947 */ /* 0x000fea000383ffff */
.L_x_2486:
        /* <DEDUP_REMOVED lines=8> */
.L_x_2742:
[----:B------:R-:W-:Y:S05]  /*2ff50*/  BSYNC B1 ;  /* 0x0000000000017941 */ /* 0x000fea0003800000 */
.L_x_2741:
[----:B------:R-:W-:Y:S05]  /*2ff60*/  BRA `(.L_x_2743) ;  /* 0xfffffe1400c87947 */ /* 0x000fea000383ffff */
.L_x_2487:
        /* <DEDUP_REMOVED lines=8> */
.L_x_2745:
[----:B------:R-:W-:Y:S05]  /*2fff0*/  BSYNC B1 ;  /* 0x0000000000017941 */ /* 0x000fea0003800000 */
.L_x_2744:
[----:B------:R-:W-:Y:S05]  /*30000*/  BRA `(.L_x_2746) ;  /* 0xfffffe1400a87947 */ /* 0x000fea000383ffff */
.L_x_2488:
        /* <DEDUP_REMOVED lines=8> */
.L_x_2748:
[----:B------:R-:W-:Y:S05]  /*30090*/  BSYNC B1 ;  /* 0x0000000000017941 */ /* 0x000fea0003800000 */
.L_x_2747:
[----:B------:R-:W-:Y:S05]  /*300a0*/  BRA `(.L_x_2749) ;  /* 0xfffffe1400887947 */ /* 0x000fea000383ffff */
.L_x_2489:
        /* <DEDUP_REMOVED lines=8> */
.L_x_2751:
[----:B------:R-:W-:Y:S05]  /*30130*/  BSYNC B1 ;  /* 0x0000000000017941 */ /* 0x000fea0003800000 */
.L_x_2750:
[----:B------:R-:W-:Y:S05]  /*30140*/  BRA `(.L_x_2752) ;  /* 0xfffffe1400687947 */ /* 0x000fea000383ffff */
.L_x_2490:
        /* <DEDUP_REMOVED lines=8> */
.L_x_2754:
[----:B------:R-:W-:Y:S05]  /*301d0*/  BSYNC B1 ;  /* 0x0000000000017941 */ /* 0x000fea0003800000 */
.L_x_2753:
[----:B------:R-:W-:Y:S05]  /*301e0*/  BRA `(.L_x_2755) ;  /* 0xfffffe1400487947 */ /* 0x000fea000383ffff */
.L_x_2491:
        /* <DEDUP_REMOVED lines=8> */
.L_x_2757:
[----:B------:R-:W-:Y:S05]  /*30270*/  BSYNC B1 ;  /* 0x0000000000017941 */ /* 0x000fea0003800000 */
.L_x_2756:
[----:B------:R-:W-:Y:S05]  /*30280*/  BRA `(.L_x_2758) ;  /* 0xfffffe1400287947 */ /* 0x000fea000383ffff */
.L_x_2492:
        /* <DEDUP_REMOVED lines=8> */
.L_x_2760:
[----:B------:R-:W-:Y:S05]  /*30310*/  BSYNC B1 ;  /* 0x0000000000017941 */ /* 0x000fea0003800000 */
.L_x_2759:
[----:B------:R-:W-:Y:S05]  /*30320*/  BRA `(.L_x_2761) ;  /* 0xfffffe1400087947 */ /* 0x000fea000383ffff */
.L_x_2493:
        /* <DEDUP_REMOVED lines=8> */
.L_x_2763:
[----:B------:R-:W-:Y:S05]  /*303b0*/  BSYNC B1 ;  /* 0x0000000000017941 */ /* 0x000fea0003800000 */
.L_x_2762:
[----:B------:R-:W-:Y:S05]  /*303c0*/  BRA `(.L_x_2764) ;  /* 0xfffffe1000e87947 */ /* 0x000fea000383ffff */
.L_x_2494:
        /* <DEDUP_REMOVED lines=8> */
.L_x_2766:
[----:B------:R-:W-:Y:S05]  /*30450*/  BSYNC B1 ;  /* 0x0000000000017941 */ /* 0x000fea0003800000 */
.L_x_2765:
[----:B------:R-:W-:Y:S05]  /*30460*/  BRA `(.L_x_2767) ;  /* 0xfffffe1000cc7947 */ /* 0x000fea000383ffff */
.L_x_2495:
        /* <DEDUP_REMOVED lines=8> */
.L_x_2769:
[----:B------:R-:W-:Y:S05]  /*304f0*/  BSYNC B1 ;  /* 0x0000000000017941 */ /* 0x000fea0003800000 */
.L_x_2768:
[----:B------:R-:W-:Y:S05]  /*30500*/  BRA `(.L_x_2770) ;  /* 0xfffffe1000b07947 */ /* 0x000fea000383ffff */
.L_x_2496:
        /* <DEDUP_REMOVED lines=8> */
.L_x_2772:
[----:B------:R-:W-:Y:S05]  /*30590*/  BSYNC B1 ;  /* 0x0000000000017941 */ /* 0x000fea0003800000 */
.L_x_2771:
[----:B------:R-:W-:Y:S05]  /*305a0*/  BRA `(.L_x_2773) ;  /* 0xfffffe1000987947 */ /* 0x000fea000383ffff */
.L_x_2498:
[----:B0-----:R0:W1:Y:S02]  /*305b0*/  SYNCS.PHASECHK.TRANS64.TRYWAIT P4, [R16+URZ+0x38800], R9 ;  /* 0x03880009100075a7 */ /* 0x001064000808017f */
[----:B-1----:R-:W-:Y:S05]  /*305c0*/  @!P4 NANOSLEEP.SYNCS 0x989680 ;  /* 0x009896800000c95d */ /* 0x002fea0003900000 */
[----:B------:R-:W1:Y:S02]  /*305d0*/  @!P4 SYNCS.PHASECHK.TRANS64 P4, [R16+URZ+0x38800], R9 ;  /* 0x038800091000c5a7 */ /* 0x000e64000808007f */
[----:B-1----:R-:W-:Y:S05]  /*305e0*/  @!P4 BRA `(.L_x_2498) ;  /* 0xfffffffc00f0c947 */ /* 0x002fea000383ffff */
[----:B------:R-:W-:Y:S05]  /*305f0*/  BRA `(.L_x_2774) ;  /* 0xfffffe1400187947 */ /* 0x000fea000383ffff */
.L_x_2516:
[----:B-1----:R1:W2:Y:S02]  /*30600*/  SYNCS.PHASECHK.TRANS64.TRYWAIT P2, [R0+URZ+0x38830], R3 ;  /* 0x03883003000075a7 */ /* 0x0022a4000804017f */
[----:B--2---:R-:W-:Y:S05]  /*30610*/  @!P2 NANOSLEEP.SYNCS 0x989680 ;  /* 0x009896800000a95d */ /* 0x004fea0003900000 */
[----:B------:R-:W2:Y:S02]  /*30620*/  @!P2 SYNCS.PHASECHK.TRANS64 P2, [R0+URZ+0x38830], R3 ;  /* 0x038830030000a5a7 */ /* 0x000ea4000804007f */
[----:B--2---:R-:W-:Y:S05]  /*30630*/  @!P2 BRA `(.L_x_2516) ;  /* 0xfffffffc00f0a947 */ /* 0x004fea000383ffff */
[----:B------:R-:W-:Y:S05]  /*30640*/  BRA `(.L_x_2515) ;  /* 0xfffffe4c00987947 */ /* 0x000fea000383ffff */
.L_x_2523:
[----:B-1----:R1:W2:Y:S02]  /*30650*/  SYNCS.PHASECHK.TRANS64.TRYWAIT P2, [R11+URZ+0x38830], R12 ;  /* 0x0388300c0b0075a7 */ /* 0x0022a4000804017f */
[----:B--2---:R-:W-:Y:S05]  /*30660*/  @!P2 NANOSLEEP.SYNCS 0x989680 ;  /* 0x009896800000a95d */ /* 0x004fea0003900000 */
[----:B------:R-:W2:Y:S02]  /*30670*/  @!P2 SYNCS.PHASECHK.TRANS64 P2, [R11+URZ+0x38830], R12 ;  /* 0x0388300c0b00a5a7 */ /* 0x000ea4000804007f */
[----:B--2---:R-:W-:Y:S05]  /*30680*/  @!P2 BRA `(.L_x_2523) ;  /* 0xfffffffc00f0a947 */ /* 0x004fea000383ffff */
[----:B------:R-:W-:Y:S05]  /*30690*/  BRA `(.L_x_2522) ;  /* 0xfffffea000d87947 */ /* 0x000fea000383ffff */
.L_x_2528:
[----:B-1----:R1:W2:Y:S02]  /*306a0*/  SYNCS.PHASECHK.TRANS64.TRYWAIT P2, [R9+URZ+0x38850], R0 ;  /* 0x03885000090075a7 */ /* 0x0022a4000804017f */
[----:B--2---:R-:W-:Y:S05]  /*306b0*/  @!P2 NANOSLEEP.SYNCS 0x989680 ;  /* 0x009896800000a95d */ /* 0x004fea0003900000 */
[----:B------:R-:W2:Y:S02]  /*306c0*/  @!P2 SYNCS.PHASECHK.TRANS64 P2, [R9+URZ+0x38850], R0 ;  /* 0x038850000900a5a7 */ /* 0x000ea4000804007f */
[----:B--2---:R-:W-:Y:S05]  /*306d0*/  @!P2 BRA `(.L_x_2528) ;  /* 0xfffffffc00f0a947 */ /* 0x004fea000383ffff */
[----:B------:R-:W-:Y:S05]  /*306e0*/  BRA `(.L_x_2527) ;  /* 0xfffffed800a07947 */ /* 0x000fea000383ffff */
.L_x_2536:
[----:B-1----:R1:W2:Y:S02]  /*306f0*/  SYNCS.PHASECHK.TRANS64.TRYWAIT P2, [R3+URZ+0x38830], R12 ;  /* 0x0388300c030075a7 */ /* 0x0022a4000804017f */
[----:B--2---:R-:W-:Y:S05]  /*30700*/  @!P2 NANOSLEEP.SYNCS 0x989680 ;  /* 0x009896800000a95d */ /* 0x004fea0003900000 */
[----:B------:R-:W2:Y:S02]  /*30710*/  @!P2 SYNCS.PHASECHK.TRANS64 P2, [R3+URZ+0x38830], R12 ;  /* 0x0388300c0300a5a7 */ /* 0x000ea4000804007f */
[----:B--2---:R-:W-:Y:S05]  /*30720*/  @!P2 BRA `(.L_x_2536) ;  /* 0xfffffffc00f0a947 */ /* 0x004fea000383ffff */
[----:B------:R-:W-:Y:S05]  /*30730*/  BRA `(.L_x_2535) ;  /* 0xfffffef400a47947 */ /* 0x000fea000383ffff */
.L_x_2541:
[----:B-1----:R1:W2:Y:S02]  /*30740*/  SYNCS.PHASECHK.TRANS64.TRYWAIT P2, [R9+URZ+0x38850], R0 ;  /* 0x03885000090075a7 */ /* 0x0022a4000804017f */
[----:B--2---:R-:W-:Y:S05]  /*30750*/  @!P2 NANOSLEEP.SYNCS 0x989680 ;  /* 0x009896800000a95d */ /* 0x004fea0003900000 */
[----:B------:R-:W2:Y:S02]  /*30760*/  @!P2 SYNCS.PHASECHK.TRANS64 P2, [R9+URZ+0x38850], R0 ;  /* 0x038850000900a5a7 */ /* 0x000ea4000804007f */
[----:B--2---:R-:W-:Y:S05]  /*30770*/  @!P2 BRA `(.L_x_2541) ;  /* 0xfffffffc00f0a947 */ /* 0x004fea000383ffff */
[----:B------:R-:W-:Y:S05]  /*30780*/  BRA `(.L_x_2540) ;  /* 0xffffff2c006c7947 */ /* 0x000fea000383ffff */
.L_x_2547:
[----:B-1----:R1:W2:Y:S02]  /*30790*/  SYNCS.PHASECHK.TRANS64.TRYWAIT P0, [R0+URZ+0x38850], R7 ;  /* 0x03885007000075a7 */ /* 0x0022a4000800017f */
[----:B--2---:R-:W-:Y:S05]  /*307a0*/  @!P0 NANOSLEEP.SYNCS 0x989680 ;  /* 0x009896800000895d */ /* 0x004fea0003900000 */
[----:B------:R-:W2:Y:S02]  /*307b0*/  @!P0 SYNCS.PHASECHK.TRANS64 P0, [R0+URZ+0x38850], R7 ;  /* 0x03885007000085a7 */ /* 0x000ea4000800007f */
[----:B--2---:R-:W-:Y:S05]  /*307c0*/  @!P0 BRA `(.L_x_2547) ;  /* 0xfffffffc00f08947 */ /* 0x004fea000383ffff */
[----:B------:R-:W-:Y:S05]  /*307d0*/  BRA `(.L_x_2546) ;  /* 0xffffff4800d07947 */ /* 0x000fea000383ffff */
.L_x_2581:
        /* <DEDUP_REMOVED lines=11> */
.L_x_2776:
[----:B------:R-:W-:Y:S05]  /*30890*/  BSYNC B1 ;  /* 0x0000000000017941 */ /* 0x000fea0003800000 */
.L_x_2775:
[----:B------:R-:W-:Y:S05]  /*308a0*/  BRA `(.L_x_2777) ;  /* 0xffffff9400107947 */ /* 0x000fea000383ffff */
.L_x_2582:
[----:B------:R-:W-:Y:S01]  /*308b0*/  BSSY B1, `(.L_x_2778) ;  /* 0x0000006000017945 */ /* 0x000fe20003800000 */
[----:B------:R-:W-:-:S07]  /*308c0*/  IMAD.MOV.U32 R15, RZ, RZ, -0x1 ;  /* 0xffffffffff0f7424 */ /* 0x000fce00078e00ff */
[----:B------:R-:W-:Y:S05]  /*308d0*/  WARPSYNC.COLLECTIVE R15, `(.L_x_2779) ;  /* 0x000000000f0c7348 */ /* 0x000fea0003c00000 */
[----:B------:R-:W-:Y:S02]  /*308e0*/  ELECT P6, UR62, PT ;  /* 0x00000000003e782f */ /* 0x000fe400038c0000 */
[----:B------:R-:W-:Y:S01]  /*308f0*/  MOV R14, UR62 ;  /* 0x0000003e000e7c02 */ /* 0x000fe20008000f00 */
[----:B------:R-:W-:Y:S10]  /*30900*/  ENDCOLLECTIVE ;  /* 0x000000000000791b */ /* 0x000ff40003800000 */
.L_x_2779:
[----:B------:R-:W-:Y:S05]  /*30910*/  BSYNC B1 ;  /* 0x0000000000017941 */ /* 0x000fea0003800000 */
.L_x_2778:
[----:B------:R-:W-:Y:S05]  /*30920*/  BRA `(.L_x_2780) ;  /* 0xffffff9000fc7947 */ /* 0x000fea000383ffff */
.L_x_2584:
[----:B0-----:R0:W1:Y:S02]  /*30930*/  SYNCS.PHASECHK.TRANS64.TRYWAIT P0, [R9+URZ+0x38820], R5 ;  /* 0x03882005090075a7 */ /* 0x001064000800017f */
[----:B-1----:R-:W-:Y:S05]  /*30940*/  @!P0 NANOSLEEP.SYNCS 0x989680 ;  /* 0x009896800000895d */ /* 0x002fea0003900000 */
[----:B------:R-:W1:Y:S02]  /*30950*/  @!P0 SYNCS.PHASECHK.TRANS64 P0, [R9+URZ+0x38820], R5 ;  /* 0x03882005090085a7 */ /* 0x000e64000800007f */
[----:B-1----:R-:W-:Y:S05]  /*30960*/  @!P0 BRA `(.L_x_2584) ;  /* 0xfffffffc00f08947 */ /* 0x002fea000383ffff */
[----:B------:R-:W-:Y:S05]  /*30970*/  BRA `(.L_x_2781) ;  /* 0xffffff9400187947 */ /* 0x000fea000383ffff */
.L_x_2587:
[----:B0-----:R0:W1:Y:S02]  /*30980*/  SYNCS.PHASECHK.TRANS64.TRYWAIT P0, [R5+URZ+0x388a0], R8 ;  /* 0x0388a008050075a7 */ /* 0x001064000800017f */
[----:B-1----:R-:W-:Y:S05]  /*30990*/  @!P0 NANOSLEEP.SYNCS 0x989680 ;  /* 0x009896800000895d */ /* 0x002fea0003900000 */
[----:B------:R-:W1:Y:S02]  /*309a0*/  @!P0 SYNCS.PHASECHK.TRANS64 P0, [R5+URZ+0x388a0], R8 ;  /* 0x0388a008050085a7 */ /* 0x000e64000800007f */
[----:B-1----:R-:W-:Y:S05]  /*309b0*/  @!P0 BRA `(.L_x_2587) ;  /* 0xfffffffc00f08947 */ /* 0x002fea000383ffff */
[----:B------:R-:W-:Y:S05]  /*309c0*/  BRA `(.L_x_2782) ;  /* 0xffffff9400287947 */ /* 0x000fea000383ffff */
.L_x_2589:
[----:B-1----:R1:W2:Y:S02]  /*309d0*/  SYNCS.PHASECHK.TRANS64.TRYWAIT P0, [R5+URZ+0x388c0], R8 ;  /* 0x0388c008050075a7 */ /* 0x0022a4000800017f */
[----:B--2---:R-:W-:Y:S05]  /*309e0*/  @!P0 NANOSLEEP.SYNCS 0x989680 ;  /* 0x009896800000895d */ /* 0x004fea0003900000 */
[----:B------:R-:W2:Y:S02]  /*309f0*/  @!P0 SYNCS.PHASECHK.TRANS64 P0, [R5+URZ+0x388c0], R8 ;  /* 0x0388c008050085a7 */ /* 0x000ea4000800007f */
[----:B--2---:R-:W-:Y:S05]  /*30a00*/  @!P0 BRA `(.L_x_2589) ;  /* 0xfffffffc00f08947 */ /* 0x004fea000383ffff */
[----:B------:R-:W-:Y:S05]  /*30a10*/  BRA `(.L_x_2783) ;  /* 0xffffff9400c87947 */ /* 0x000fea000383ffff */
.L_x_2593:
[----:B0-----:R0:W1:Y:S02]  /*30a20*/  SYNCS.PHASECHK.TRANS64.TRYWAIT P0, [R6+URZ+0x388a0], R7 ;  /* 0x0388a007060075a7 */ /* 0x001064000800017f */
[----:B-1----:R-:W-:Y:S05]  /*30a30*/  @!P0 NANOSLEEP.SYNCS 0x989680 ;  /* 0x009896800000895d */ /* 0x002fea0003900000 */
[----:B------:R-:W1:Y:S02]  /*30a40*/  @!P0 SYNCS.PHASECHK.TRANS64 P0, [R6+URZ+0x388a0], R7 ;  /* 0x0388a007060085a7 */ /* 0x000e64000800007f */
[----:B-1----:R-:W-:Y:S05]  /*30a50*/  @!P0 BRA `(.L_x_2593) ;  /* 0xfffffffc00f08947 */ /* 0x002fea000383ffff */
[----:B------:R-:W-:Y:S05]  /*30a60*/  BRA `(.L_x_2784) ;  /* 0xffffff9800b07947 */ /* 0x000fea000383ffff */
.L_x_2595:
[----:B-1----:R1:W2:Y:S02]  /*30a70*/  SYNCS.PHASECHK.TRANS64.TRYWAIT P1, [R6+URZ+0x388c0], R7 ;  /* 0x0388c007060075a7 */ /* 0x0022a4000802017f */
[----:B--2---:R-:W-:Y:S05]  /*30a80*/  @!P1 NANOSLEEP.SYNCS 0x989680 ;  /* 0x009896800000995d */ /* 0x004fea0003900000 */
[----:B------:R-:W2:Y:S02]  /*30a90*/  @!P1 SYNCS.PHASECHK.TRANS64 P1, [R6+URZ+0x388c0], R7 ;  /* 0x0388c007060095a7 */ /* 0x000ea4000802007f */
[----:B--2---:R-:W-:Y:S05]  /*30aa0*/  @!P1 BRA `(.L_x_2595) ;  /* 0xfffffffc00f09947 */ /* 0x004fea000383ffff */
[----:B------:R-:W-:Y:S05]  /*30ab0*/  BRA `(.L_x_2785) ;  /* 0xffffff9c00487947 */ /* 0x000fea000383ffff */
.L_x_2608:
        /* <DEDUP_REMOVED lines=11> */
.L_x_2787:
[----:B------:R-:W-:Y:S05]  /*30b70*/  BSYNC B0 ;  /* 0x0000000000007941 */ /* 0x000fea0003800000 */
.L_x_2786:
[----:B------:R-:W-:Y:S05]  /*30b80*/  BRA `(.L_x_2788) ;  /* 0xffffffa800a87947 */ /* 0x000fea000383ffff */
.L_x_2609:
[----:B------:R-:W-:Y:S01]  /*30b90*/  BSSY B0, `(.L_x_2789) ;  /* 0x0000006000007945 */ /* 0x000fe20003800000 */
[----:B------:R-:W-:-:S07]  /*30ba0*/  IMAD.MOV.U32 R15, RZ, RZ, -0x1 ;  /* 0xffffffffff0f7424 */ /* 0x000fce00078e00ff */
[----:B------:R-:W-:Y:S05]  /*30bb0*/  WARPSYNC.COLLECTIVE R15, `(.L_x_2790) ;  /* 0x000000000f0c7348 */ /* 0x000fea0003c00000 */
[----:B------:R-:W-:Y:S02]  /*30bc0*/  ELECT P6, UR62, PT ;  /* 0x00000000003e782f */ /* 0x000fe400038c0000 */
[----:B------:R-:W-:Y:S01]  /*30bd0*/  MOV R14, UR62 ;  /* 0x0000003e000e7c02 */ /* 0x000fe20008000f00 */
[----:B------:R-:W-:Y:S10]  /*30be0*/  ENDCOLLECTIVE ;  /* 0x000000000000791b */ /* 0x000ff40003800000 */
.L_x_2790:
[----:B------:R-:W-:Y:S05]  /*30bf0*/  BSYNC B0 ;  /* 0x0000000000007941 */ /* 0x000fea0003800000 */
.L_x_2789:
[----:B------:R-:W-:Y:S05]  /*30c00*/  BRA `(.L_x_2791) ;  /* 0xffffffa800987947 */ /* 0x000fea000383ffff */
.L_x_2612:
[----:B0-----:R0:W1:Y:S02]  /*30c10*/  SYNCS.PHASECHK.TRANS64.TRYWAIT P0, [R7+URZ+0x38840], R10 ;  /* 0x0388400a070075a7 */ /* 0x001064000800017f */
[----:B-1----:R-:W-:Y:S05]  /*30c20*/  @!P0 NANOSLEEP.SYNCS 0x989680 ;  /* 0x009896800000895d */ /* 0x002fea0003900000 */
[----:B------:R-:W1:Y:S02]  /*30c30*/  @!P0 SYNCS.PHASECHK.TRANS64 P0, [R7+URZ+0x38840], R10 ;  /* 0x0388400a070085a7 */ /* 0x000e64000800007f */
[----:B-1----:R-:W-:Y:S05]  /*30c40*/  @!P0 BRA `(.L_x_2612) ;  /* 0xfffffffc00f08947 */ /* 0x002fea000383ffff */
[----:B------:R-:W-:Y:S05]  /*30c50*/  BRA `(.L_x_2792) ;  /* 0xffffffa800fc7947 */ /* 0x000fea000383ffff */
.L_x_2615:
        /* <DEDUP_REMOVED lines=8> */
.L_x_2623:
[----:B0-----:R0:W1:Y:S02]  /*30ce0*/  SYNCS.PHASECHK.TRANS64.TRYWAIT P0, [R7+URZ+0x38840], R8 ;  /* 0x03884008070075a7 */ /* 0x001064000800017f */
[----:B-1----:R-:W-:Y:S05]  /*30cf0*/  @!P0 NANOSLEEP.SYNCS 0x989680 ;  /* 0x009896800000895d */ /* 0x002fea0003900000 */
[----:B------:R-:W1:Y:S02]  /*30d00*/  @!P0 SYNCS.PHASECHK.TRANS64 P0, [R7+URZ+0x38840], R8 ;  /* 0x03884008070085a7 */ /* 0x000e64000800007f */
[----:B-1----:R-:W-:Y:S05]  /*30d10*/  @!P0 BRA `(.L_x_2623) ;  /* 0xfffffffc00f08947 */ /* 0x002fea000383ffff */
[----:B------:R-:W-:Y:S05]  /*30d20*/  BRA `(.L_x_2794) ;  /* 0xffffffb400287947 */ /* 0x000fea000383ffff */
.L_x_2625:
[----:B0-----:R0:W1:Y:S02]  /*30d30*/  SYNCS.PHASECHK.TRANS64.TRYWAIT P0, [R8+URZ+0x60], R7 ;  /* 0x00006007080075a7 */ /* 0x001064000800017f */
[----:B-1----:R-:W-:Y:S05]  /*30d40*/  @!P0 NANOSLEEP.SYNCS 0x989680 ;  /* 0x009896800000895d */ /* 0x002fea0003900000 */
[----:B------:R-:W1:Y:S02]  /*30d50*/  @!P0 SYNCS.PHASECHK.TRANS64 P0, [R8+URZ+0x60], R7 ;  /* 0x00006007080085a7 */ /* 0x000e64000800007f */
[----:B-1----:R-:W-:Y:S05]  /*30d60*/  @!P0 BRA `(.L_x_2625) ;  /* 0xfffffffc00f08947 */ /* 0x002fea000383ffff */
[----:B------:R-:W-:Y:S05]  /*30d70*/  BRA `(.L_x_2795) ;  /* 0xffffffb400e87947 */ /* 0x000fea000383ffff */
.L_x_2630:
[----:B-1----:R1:W2:Y:S02]  /*30d80*/  SYNCS.PHASECHK.TRANS64.TRYWAIT P0, [R2+URZ+0x38840], R3 ;  /* 0x03884003020075a7 */ /* 0x0022a4000800017f */
[----:B--2---:R-:W-:Y:S05]  /*30d90*/  @!P0 NANOSLEEP.SYNCS 0x989680 ;  /* 0x009896800000895d */ /* 0x004fea0003900000 */
[----:B------:R-:W2:Y:S02]  /*30da0*/  @!P0 SYNCS.PHASECHK.TRANS64 P0, [R2+URZ+0x38840], R3 ;  /* 0x03884003020085a7 */ /* 0x000ea4000800007f */
[----:B--2---:R-:W-:Y:S05]  /*30db0*/  @!P0 BRA `(.L_x_2630) ;  /* 0xfffffffc00f08947 */ /* 0x004fea000383ffff */
[----:B------:R-:W-:Y:S05]  /*30dc0*/  BRA `(.L_x_2796) ;  /* 0xffffffbc006c7947 */ /* 0x000fea000383ffff */
.L_x_2632:
[----:B0-----:R0:W1:Y:S02]  /*30dd0*/  SYNCS.PHASECHK.TRANS64.TRYWAIT P1, [R3+URZ+0x60], R2 ;  /* 0x00006002030075a7 */ /* 0x001064000802017f */
[----:B-1----:R-:W-:Y:S05]  /*30de0*/  @!P1 NANOSLEEP.SYNCS 0x989680 ;  /* 0x009896800000995d */ /* 0x002fea0003900000 */
[----:B------:R-:W1:Y:S02]  /*30df0*/  @!P1 SYNCS.PHASECHK.TRANS64 P1, [R3+URZ+0x60], R2 ;  /* 0x00006002030095a7 */ /* 0x000e64000802007f */
[----:B-1----:R-:W-:Y:S05]  /*30e00*/  @!P1 BRA `(.L_x_2632) ;  /* 0xfffffffc00f09947 */ /* 0x002fea000383ffff */
[----:B------:R-:W-:Y:S05]  /*30e10*/  BRA `(.L_x_2797) ;  /* 0xffffffc0002c7947 */ /* 0x000fea000383ffff */
.L_x_2637:
[----:B--2---:R2:W3:Y:S02]  /*30e20*/  SYNCS.PHASECHK.TRANS64.TRYWAIT P0, [R2+URZ+0x38840], R3 ;  /* 0x03884003020075a7 */ /* 0x0044e4000800017f */
[----:B---3--:R-:W-:Y:S05]  /*30e30*/  @!P0 NANOSLEEP.SYNCS 0x989680 ;  /* 0x009896800000895d */ /* 0x008fea0003900000 */
[----:B------:R-:W3:Y:S02]  /*30e40*/  @!P0 SYNCS.PHASECHK.TRANS64 P0, [R2+URZ+0x38840], R3 ;  /* 0x03884003020085a7 */ /* 0x000ee4000800007f */
[----:B---3--:R-:W-:Y:S05]  /*30e50*/  @!P0 BRA `(.L_x_2637) ;  /* 0xfffffffc00f08947 */ /* 0x008fea000383ffff */
[----:B------:R-:W-:Y:S05]  /*30e60*/  BRA `(.L_x_2798) ;  /* 0xffffffc400707947 */ /* 0x000fea000383ffff */
.L_x_2639:
[----:B0-----:R0:W1:Y:S02]  /*30e70*/  SYNCS.PHASECHK.TRANS64.TRYWAIT P1, [R2+URZ+0x60], R9 ;  /* 0x00006009020075a7 */ /* 0x001064000802017f */
[----:B-1----:R-:W-:Y:S05]  /*30e80*/  @!P1 NANOSLEEP.SYNCS 0x989680 ;  /* 0x009896800000995d */ /* 0x002fea0003900000 */
[----:B------:R-:W1:Y:S02]  /*30e90*/  @!P1 SYNCS.PHASECHK.TRANS64 P1, [R2+URZ+0x60], R9 ;  /* 0x00006009020095a7 */ /* 0x000e64000802007f */
[----:B-1----:R-:W-:Y:S05]  /*30ea0*/  @!P1 BRA `(.L_x_2639) ;  /* 0xfffffffc00f09947 */ /* 0x002fea000383ffff */
[----:B------:R-:W-:Y:S05]  /*30eb0*/  BRA `(.L_x_2799) ;  /* 0xffffffc800307947 */ /* 0x000fea000383ffff */
.L_x_2646:
[----:B-1----:R1:W2:Y:S02]  /*30ec0*/  SYNCS.PHASECHK.TRANS64.TRYWAIT P0, [R3+URZ+0x38860], R0 ;  /* 0x03886000030075a7 */ /* 0x0022a4000800017f */
[----:B--2---:R-:W-:Y:S05]  /*30ed0*/  @!P0 NANOSLEEP.SYNCS 0x989680 ;  /* 0x009896800000895d */ /* 0x004fea0003900000 */
[----:B------:R-:W2:Y:S02]  /*30ee0*/  @!P0 SYNCS.PHASECHK.TRANS64 P0, [R3+URZ+0x38860], R0 ;  /* 0x03886000030085a7 */ /* 0x000ea4000800007f */
[----:B--2---:R-:W-:Y:S05]  /*30ef0*/  @!P0 BRA `(.L_x_2646) ;  /* 0xfffffffc00f08947 */ /* 0x004fea000383ffff */
[----:B------:R-:W-:Y:S05]  /*30f00*/  BRA `(.L_x_2800) ;  /* 0xffffffcc005c7947 */ /* 0x000fea000383ffff */
.L_x_2648:
[----:B------:R-:W-:Y:S01]  /*30f10*/  BSSY B0, `(.L_x_2801) ;  /* 0x0000008000007945 */ /* 0x000fe20003800000 */
[----:B------:R-:W-:Y:S01]  /*30f20*/  MOV R13, R16 ;  /* 0x00000010000d7202 */ /* 0x000fe20000000f00 */
[----:B------:R-:W-:Y:S02]  /*30f30*/  IMAD.MOV.U32 R12, RZ, RZ, RZ ;  /* 0x000000ffff0c7224 */ /* 0x000fe400078e00ff */
[----:B------:R-:W-:Y:S02]  /*30f40*/  IMAD.MOV.U32 R11, RZ, RZ, 0x1f ;  /* 0x0000001fff0b7424 */ /* 0x000fe400078e00ff */
[----:B0-----:R-:W-:-:S07]  /*30f50*/  IMAD.MOV.U32 R15, RZ, RZ, -0x1 ;  /* 0xffffffffff0f7424 */ /* 0x001fce00078e00ff */
[----:B-1----:R-:W-:Y:S05]  /*30f60*/  WARPSYNC.COLLECTIVE R15, `(.L_x_2802) ;  /* 0x000000000f087348 */ /* 0x002fea0003c00000 */
[----:B------:R0:W2:Y:S02]  /*30f70*/  SHFL.IDX P6, R14, R13, R12, R11 ;  /* 0x0000000c0d0e7389 */ /* 0x0000a400000c000b */
[----:B012---:R-:W-:Y:S01]  /*30f80*/  ENDCOLLECTIVE ;  /* 0x000000000000791b */ /* 0x007fe20003800000 */
.L_x_2802:
[----:B------:R-:W-:Y:S05]  /*30f90*/  BSYNC B0 ;  /* 0x0000000000007941 */ /* 0x000fea0003800000 */
.L_x_2801:
        /* <DEDUP_REMOVED lines=8> */
.L_x_2803:
[----:B------:R-:W-:Y:S01]  /*31020*/  IMAD.MOV.U32 R16, RZ, RZ, R14 ;  /* 0x000000ffff107224 */ /* 0x000fe200078e000e */
[----:B------:R-:W-:Y:S06]  /*31030*/  BRA `(.L_x_2804) ;  /* 0xffffffd0000c7947 */ /* 0x000fec000383ffff */
.L_x_2651:
        /* <DEDUP_REMOVED lines=8> */
.L_x_2806:
[----:B------:R-:W-:Y:S05]  /*310c0*/  BSYNC B0 ;  /* 0x0000000000007941 */ /* 0x000fea0003800000 */
.L_x_2805:
        /* <DEDUP_REMOVED lines=10> */
.L_x_2807:
        /* <DEDUP_REMOVED lines=8> */
.L_x_2808:
        /* <DEDUP_REMOVED lines=8> */
.L_x_2809:
        /* <DEDUP_REMOVED lines=8> */
.L_x_2810:
        /* <DEDUP_REMOVED lines=8> */
.L_x_2811:
[----:B------:R-:W-:Y:S05]  /*31370*/  BRA `(.L_x_2812) ;  /* 0xffffffcc00d07947 */ /* 0x000fea000383ffff */
.L_x_2656:
        /* <DEDUP_REMOVED lines=8> */
.L_x_2814:
[----:B------:R-:W-:Y:S05]  /*31400*/  BSYNC B0 ;  /* 0x0000000000007941 */ /* 0x000fea0003800000 */
.L_x_2813:
        /* <DEDUP_REMOVED lines=10> */
.L_x_2815:
        /* <DEDUP_REMOVED lines=8> */
.L_x_2816:
        /* <DEDUP_REMOVED lines=8> */
.L_x_2817:
        /* <DEDUP_REMOVED lines=8> */
.L_x_2818:
        /* <DEDUP_REMOVED lines=8> */
.L_x_2819:
[----:B------:R-:W-:Y:S05]  /*316b0*/  BRA `(.L_x_2820) ;  /* 0xffffffcc00b47947 */ /* 0x000fea000383ffff */
.L_x_2658:
[----:B------:R-:W-:Y:S01]  /*316c0*/  BSSY B0, `(.L_x_2821) ;  /* 0x0000006000007945 */ /* 0x000fe20003800000 */
[----:B------:R-:W-:Y:S01]  /*316d0*/  PLOP3.LUT P6, PT, P6, PT, PT, 0x8, 0x0 ;  /* 0x000000000000781c */ /* 0x000fe200037ce170 */
[----:B------:R-:W-:-:S12]  /*316e0*/  IMAD.MOV.U32 R15, RZ, RZ, -0x1 ;  /* 0xffffffffff0f7424 */ /* 0x000fd800078e00ff */
[----:B0-----:R-:W-:Y:S05]  /*316f0*/  WARPSYNC.COLLECTIVE R15, `(.L_x_2822) ;  /* 0x000000000f087348 */ /* 0x001fea0003c00000 */
[----:B------:R-:W-:Y:S01]  /*31700*/  VOTE.ANY R14, PT, P6 ;  /* 0x00000000000e7806 */ /* 0x000fe200030e0100 */
[----:B0-----:R-:W-:Y:S06]  /*31710*/  ENDCOLLECTIVE ;  /* 0x000000000000791b */ /* 0x001fec0003800000 */
.L_x_2822:
[----:B------:R-:W-:Y:S05]  /*31720*/  BSYNC B0 ;  /* 0x0000000000007941 */ /* 0x000fea0003800000 */
.L_x_2821:
        /* <DEDUP_REMOVED lines=9> */
.L_x_2823:
[----:B------:R-:W-:Y:S01]  /*317c0*/  IMAD.MOV.U32 R17, RZ, RZ, R14 ;  /* 0x000000ffff117224 */ /* 0x000fe200078e000e */
[----:B------:R-:W-:Y:S06]  /*317d0*/  BRA `(.L_x_2824) ;  /* 0xffffffcc00a47947 */ /* 0x000fec000383ffff */
.L_x_2660:
[----:B------:R-:W-:Y:S01]  /*317e0*/  BSSY B0, `(.L_x_2825) ;  /* 0x0000007000007945 */ /* 0x000fe20003800000 */
[----:B------:R-:W-:Y:S02]  /*317f0*/  IMAD.MOV.U32 R13, RZ, RZ, R2 ;  /* 0x000000ffff0d7224 */ /* 0x000fe400078e0002 */
[----:B------:R-:W-:Y:S02]  /*31800*/  IMAD.MOV.U32 R11, RZ, RZ, 0x1f ;  /* 0x0000001fff0b7424 */ /* 0x000fe400078e00ff */
[----:B------:R-:W-:-:S07]  /*31810*/  IMAD.MOV.U32 R15, RZ, RZ, -0x1 ;  /* 0xffffffffff0f7424 */ /* 0x000fce00078e00ff */
[----:B012---:R-:W-:Y:S05]  /*31820*/  WARPSYNC.COLLECTIVE R15, `(.L_x_2826) ;  /* 0x000000000f087348 */ /* 0x007fea0003c00000 */
[----:B------:R3:W4:Y:S02]  /*31830*/  SHFL.IDX P6, R14, R13, R12, R11 ;  /* 0x0000000c0d0e7389 */ /* 0x00072400000c000b */
[----:B01234-:R-:W-:Y:S01]  /*31840*/  ENDCOLLECTIVE ;  /* 0x000000000000791b */ /* 0x01ffe20003800000 */
.L_x_2826:
[----:B------:R-:W-:Y:S05]  /*31850*/  BSYNC B0 ;  /* 0x0000000000007941 */ /* 0x000fea0003800000 */
.L_x_2825:
[----:B------:R-:W-:Y:S01]  /*31860*/  IMAD.MOV.U32 R8, RZ, RZ, R14 ;  /* 0x000000ffff087224 */ /* 0x000fe200078e000e */
[----:B------:R-:W-:Y:S06]  /*31870*/  BRA `(.L_x_2659) ;  /* 0xffffffcc00987947 */ /* 0x000fec000383ffff */
.L_x_2664:
[----:B-1----:R1:W2:Y:S02]  /*31880*/  SYNCS.PHASECHK.TRANS64.TRYWAIT P0, [R0+URZ+0x38820], R3 ;  /* 0x03882003000075a7 */ /* 0x0022a4000800017f */
[----:B--2---:R-:W-:Y:S05]  /*31890*/  @!P0 NANOSLEEP.SYNCS 0x989680 ;  /* 0x009896800000895d */ /* 0x004fea0003900000 */
[----:B------:R-:W2:Y:S02]  /*318a0*/  @!P0 SYNCS.PHASECHK.TRANS64 P0, [R0+URZ+0x38820], R3 ;  /* 0x03882003000085a7 */ /* 0x000ea4000800007f */
[----:B--2---:R-:W-:Y:S05]  /*318b0*/  @!P0 BRA `(.L_x_2664) ;  /* 0xfffffffc00f08947 */ /* 0x004fea000383ffff */
[----:B------:R-:W-:Y:S05]  /*318c0*/  BRA `(.L_x_2827) ;  /* 0xffffffd4000c7947 */ /* 0x000fea000383ffff */
.L_x_2665:
        /* <DEDUP_REMOVED lines=11> */
.L_x_2829:
[----:B------:R-:W-:Y:S05]  /*31980*/  BSYNC B0 ;  /* 0x0000000000007941 */ /* 0x000fea0003800000 */
.L_x_2828:
[----:B------:R-:W-:Y:S05]  /*31990*/  BRA `(.L_x_2830) ;  /* 0xffffffd000f47947 */ /* 0x000fea000383ffff */
.L_x_2666:
[----:B------:R-:W-:Y:S01]  /*319a0*/  BSSY B0, `(.L_x_2831) ;  /* 0x0000006000007945 */ /* 0x000fe20003800000 */
[----:B------:R-:W-:-:S07]  /*319b0*/  IMAD.MOV.U32 R15, RZ, RZ, -0x1 ;  /* 0xffffffffff0f7424 */ /* 0x000fce00078e00ff */
[----:B012---:R-:W-:Y:S05]  /*319c0*/  WARPSYNC.COLLECTIVE R15, `(.L_x_2832) ;  /* 0x000000000f0c7348 */ /* 0x007fea0003c00000 */
[----:B------:R-:W-:Y:S02]  /*319d0*/  ELECT P6, UR62, PT ;  /* 0x00000000003e782f */ /* 0x000fe400038c0000 */
[----:B------:R-:W-:Y:S01]  /*319e0*/  MOV R14, UR62 ;  /* 0x0000003e000e7c02 */ /* 0x000fe20008000f00 */
[----:B012---:R-:W-:Y:S10]  /*319f0*/  ENDCOLLECTIVE ;  /* 0x000000000000791b */ /* 0x007ff40003800000 */
.L_x_2832:
[----:B------:R-:W-:Y:S05]  /*31a00*/  BSYNC B0 ;  /* 0x0000000000007941 */ /* 0x000fea0003800000 */
.L_x_2831:
[----:B------:R-:W-:Y:S05]  /*31a10*/  BRA `(.L_x_2833) ;  /* 0xffffffd000e87947 */ /* 0x000fea000383ffff */
.L_x_2668:
[----:B-1----:R1:W2:Y:S02]  /*31a20*/  SYNCS.PHASECHK.TRANS64.TRYWAIT P0, [R6+URZ], R5 ;  /* 0x00000005060075a7 */ /* 0x0022a4000800017f */
[----:B--2---:R-:W-:Y:S05]  /*31a30*/  @!P0 NANOSLEEP.SYNCS 0x989680 ;  /* 0x009896800000895d */ /* 0x004fea0003900000 */
[----:B------:R-:W2:Y:S02]  /*31a40*/  @!P0 SYNCS.PHASECHK.TRANS64 P0, [R6+URZ], R5 ;  /* 0x00000005060085a7 */ /* 0x000ea4000800007f */
[----:B--2---:R-:W-:Y:S05]  /*31a50*/  @!P0 BRA `(.L_x_2668) ;  /* 0xfffffffc00f08947 */ /* 0x004fea000383ffff */
[----:B------:R-:W-:Y:S05]  /*31a60*/  BRA `(.L_x_2834) ;  /* 0xffffffd4002c7947 */ /* 0x000fea000383ffff */
.L_x_2669:
[----:B--2---:R2:W3:Y:S02]  /*31a70*/  SYNCS.PHASECHK.TRANS64.TRYWAIT P0, [R7+URZ], R2 ;  /* 0x00000002070075a7 */ /* 0x0044e4000800017f */
[----:B---3--:R-:W-:Y:S05]  /*31a80*/  @!P0 NANOSLEEP.SYNCS 0x989680 ;  /* 0x009896800000895d */ /* 0x008fea0003900000 */
[----:B------:R-:W3:Y:S02]  /*31a90*/  @!P0 SYNCS.PHASECHK.TRANS64 P0, [R7+URZ], R2 ;  /* 0x00000002070085a7 */ /* 0x000ee4000800007f */
[----:B---3--:R-:W-:Y:S05]  /*31aa0*/  @!P0 BRA `(.L_x_2669) ;  /* 0xfffffffc00f08947 */ /* 0x008fea000383ffff */
[----:B------:R-:W-:Y:S05]  /*31ab0*/  BRA `(.L_x_2835) ;  /* 0xffffffd400207947 */ /* 0x000fea000383ffff */
.L_x_2671:
[----:B---3--:R3:W4:Y:S02]  /*31ac0*/  SYNCS.PHASECHK.TRANS64.TRYWAIT P0, [R4+URZ], R5 ;  /* 0x00000005040075a7 */ /* 0x008724000800017f */
[----:B----4-:R-:W-:Y:S05]  /*31ad0*/  @!P0 NANOSLEEP.SYNCS 0x989680 ;  /* 0x009896800000895d */ /* 0x010fea0003900000 */
[----:B------:R-:W4:Y:S02]  /*31ae0*/  @!P0 SYNCS.PHASECHK.TRANS64 P0, [R4+URZ], R5 ;  /* 0x00000005040085a7 */ /* 0x000f24000800007f */
[----:B----4-:R-:W-:Y:S05]  /*31af0*/  @!P0 BRA `(.L_x_2671) ;  /* 0xfffffffc00f08947 */ /* 0x010fea000383ffff */
[----:B------:R-:W-:Y:S05]  /*31b00*/  BRA `(.L_x_2836) ;  /* 0xffffffd400287947 */ /* 0x000fea000383ffff */
.L_x_2837:
        /* <DEDUP_REMOVED lines=15> */
.L_x_2847:


//--------------------- .nv.global.init           --------------------------
	.section	.nv.global.init,"aw",@progbits
.nv.global.init:
	.type		$str$23,@object
	.size		$str$23,($str$24 - $str$23)
$str$23:
        /*0000*/ 	.byte	0x28, 0x61, 0x64, 0x64, 0x72, 0x65, 0x73, 0x73, 0x20, 0x26, 0x20, 0x6d, 0x61, 0x73, 0x6b, 0x29
        /*0010*/ 	.byte	0x20, 0x3d, 0x3d, 0x20, 0x30, 0x00
	.type		$str$24,@object
	.size		$str$24,(__unnamed_9 - $str$24)
$str$24:
        /*0016*/ 	.byte	0x2f, 0x74, 0x6d, 0x70, 0x2f, 0x6f, 0x73, 0x73, 0x5f, 0x6b, 0x65, 0x72, 0x6e, 0x65, 0x6c, 0x73
        /*0026*/ 	.byte	0x5f, 0x73, 0x72, 0x63, 0x2f, 0x66, 0x6c, 0x61, 0x73, 0x68, 0x5f, 0x61, 0x74, 0x74, 0x65, 0x6e
        /*0036*/ 	.byte	0x74, 0x69, 0x6f, 0x6e, 0x2f, 0x63, 0x73, 0x72, 0x63, 0x2f, 0x63, 0x75, 0x74, 0x6c, 0x61, 0x73
        /*0046*/ 	.byte	0x73, 0x2f, 0x69, 0x6e, 0x63, 0x6c, 0x75, 0x64, 0x65, 0x2f, 0x63, 0x75, 0x74, 0x65, 0x2f, 0x70
        /*0056*/ 	.byte	0x6f, 0x69, 0x6e, 0x74, 0x65, 0x72, 0x5f, 0x66, 0x6c, 0x61, 0x67, 0x67, 0x65, 0x64, 0x2e, 0x68
        /*0066*/ 	.byte	0x70, 0x70, 0x00
	.type		__unnamed_9,@object
	.size		__unnamed_9,(__unnamed_5 - __unnamed_9)
__unnamed_9:
        /* <DEDUP_REMOVED lines=24> */
        /*01e9*/ 	.byte	0x00
	.type		__unnamed_5,@object
	.size		__unnamed_5,(__unnamed_4 - __unnamed_5)
__unnamed_5:
        /* <DEDUP_REMOVED lines=25> */
	.type		__unnamed_4,@object
	.size		__unnamed_4,(__unnamed_7 - __unnamed_4)
__unnamed_4:
        /* <DEDUP_REMOVED lines=25> */
	.type		__unnamed_7,@object
	.size		__unnamed_7,(__unnamed_8 - __unnamed_7)
__unnamed_7:
        /* <DEDUP_REMOVED lines=28> */
        /*06b2*/ 	.byte	0x3a, 0x43, 0x3c, 0x31, 0x36, 0x33, 0x38, 0x34, 0x3e, 0x3e, 0x3e, 0x3e, 0x3e, 0x5d, 0x00
	.type		__unnamed_8,@object
	.size		__unnamed_8,(__unnamed_3 - __unnamed_8)
__unnamed_8:
        /* <DEDUP_REMOVED lines=29> */
	.type		__unnamed_3,@object
	.size		__unnamed_3,(__unnamed_2 - __unnamed_3)
__unnamed_3:
        /* <DEDUP_REMOVED lines=29> */
	.type		__unnamed_2,@object
	.size		__unnamed_2,(__unnamed_6 - __unnamed_2)
__unnamed_2:
        /* <DEDUP_REMOVED lines=29> */
	.type		__unnamed_6,@object
	.size		__unnamed_6,(__unnamed_1 - __unnamed_6)
__unnamed_6:
        /* <DEDUP_REMOVED lines=30> */
	.type		__unnamed_1,@object
	.size		__unnamed_1,(.L_0 - __unnamed_1)
__unnamed_1:
        /* <DEDUP_REMOVED lines=29> */
        /*0fd1*/ 	.byte	0x5d, 0x00
.L_0:


//--------------------- .nv.shared._ZN7cutlass13device_kernelIN5flash11enable_sm90INS1_16FlashAttnFwdSm90INS1_25CollectiveMainloopFwdSm90ILi2EN4cute5tupleIJNS5_1CILi1EEES8_S8_EEENS6_IJNS7_ILi128EEENS7_ILi80EEENS7_ILi256EEEEEELi256ENS_10bfloat16_tEfNS_4arch4Sm90ELb0ELb0ELb1ELb0ELb0ELb0ELb0ELb1ELb1ELb0ELb0ELb0EEENS1_21CollectiveEpilogueFwdINS6_IJSA_SC_SB_EEES9_SE_SG_Li256ELb0ELb0ELb0ELb0EEENS1_29StaticPersistentTileSchedulerILb0EEEEEEEEEvNT_6ParamsE --------------------------
	.section	.nv.shared._ZN7cutlass13device_kernelIN5flash11enable_sm90INS1_16FlashAttnFwdSm90INS1_25CollectiveMainloopFwdSm90ILi2EN4cute5tupleIJNS5_1CILi1EEES8_S8_EEENS6_IJNS7_ILi128EEENS7_ILi80EEENS7_ILi256EEEEEELi256ENS_10bfloat16_tEfNS_4arch4Sm90ELb0ELb0ELb1ELb0ELb0ELb0ELb0ELb1ELb1ELb0ELb0ELb0EEENS1_21CollectiveEpilogueFwdINS6_IJSA_SC_SB_EEES9_SE_SG_Li256ELb0ELb0ELb0ELb0EEENS1_29StaticPersistentTileSchedulerILb0EEEEEEEEEvNT_6ParamsE,"aw",@nobits
	.sectionflags	@""
	.align	16
	.zero		1024


//--------------------- .nv.shared.reserved.0     --------------------------
	.section	.nv.shared.reserved.0,"aw",@nobits
	.weak		__nv_reservedSMEM_offset_0_alias
	.size		__nv_reservedSMEM_offset_0_alias, 0, 0
	.other		__nv_reservedSMEM_offset_0_alias,@"STO_CUDA_RESERVED_SHARED STV_DEFAULT"
__nv_reservedSMEM_offset_0_alias:
	.zero		0


//--------------------- .nv.global                --------------------------
	.section	.nv.global,"aw",@nobits
.nv.global:
	.type		_ZN74_INTERNAL_cb4ef094_38_flash_fwd_hdim256_bf16_softcap_sm90_cu_0106449f_34544cute1_E,@object
	.size		_ZN74_INTERNAL_cb4ef094_38_flash_fwd_hdim256_bf16_softcap_sm90_cu_0106449f_34544cute1_E,(_ZN74_INTERNAL_cb4ef094_38_flash_fwd_hdim256_bf16_softcap_sm90_cu_0106449f_34544cuda3std3__45__cpo6cbeginE - _ZN74_INTERNAL_cb4ef094_38_flash_fwd_hdim256_bf16_softcap_sm90_cu_0106449f_34544cute1_E)
_ZN74_INTERNAL_cb4ef094_38_flash_fwd_hdim256_bf16_softcap_sm90_cu_0106449f_34544cute1_E:
	.zero		1
	.type		_ZN74_INTERNAL_cb4ef094_38_flash_fwd_hdim256_bf16_softcap_sm90_cu_0106449f_34544cuda3std3__45__cpo6cbeginE,@object
	.size		_ZN74_INTERNAL_cb4ef094_38_flash_fwd_hdim256_bf16_softcap_sm90_cu_0106449f_34544cuda3std3__45__cpo6cbeginE,(_ZN74_INTERNAL_cb4ef094_38_flash_fwd_hdim256_bf16_softcap_sm90_cu_0106449f_34544cuda3std3__48in_placeE - _ZN74_INTERNAL_cb4ef094_38_flash_fwd_hdim256_bf16_softcap_sm90_cu_0106449f_34544cuda3std3__45__cpo6cbeginE)
_ZN74_INTERNAL_cb4ef094_38_flash_fwd_hdim256_bf16_softcap_sm90_cu_0106449f_34544cuda3std3__45__cpo6cbeginE:
	.zero		1
	.type		_ZN74_INTERNAL_cb4ef094_38_flash_fwd_hdim256_bf16_softcap_sm90_cu_0106449f_34544cuda3std3__48in_placeE,@object
	.size		_ZN74_INTERNAL_cb4ef094_38_flash_fwd_hdim256_bf16_softcap_sm90_cu_0106449f_34544cuda3std3__48in_placeE,(_ZN74_INTERNAL_cb4ef094_38_flash_fwd_hdim256_bf16_softcap_sm90_cu_0106449f_34544cuda3std6ranges3__45__cpo9iter_moveE - _ZN74_INTERNAL_cb4ef094_38_flash_fwd_hdim256_bf16_softcap_sm90_cu_0106449f_34544cuda3std3__48in_placeE)
_ZN74_INTERNAL_cb4ef094_38_flash_fwd_hdim256_bf16_softcap_sm90_cu_0106449f_34544cuda3std3__48in_placeE:
	.zero		1
	.type		_ZN74_INTERNAL_cb4ef094_38_flash_fwd_hdim256_bf16_softcap_sm90_cu_0106449f_34544cuda3std6ranges3__45__cpo9iter_moveE,@object
	.size		_ZN74_INTERNAL_cb4ef094_38_flash_fwd_hdim256_bf16_softcap_sm90_cu_0106449f_34544cuda3std6ranges3__45__cpo9iter_moveE,(_ZN74_INTERNAL_cb4ef094_38_flash_fwd_hdim256_bf16_softcap_sm90_cu_0106449f_34544cuda3std3__45__cpo5beginE - _ZN74_INTERNAL_cb4ef094_38_flash_fwd_hdim256_bf16_softcap_sm90_cu_0106449f_34544cuda3std6ranges3__45__cpo9iter_moveE)
_ZN74_INTERNAL_cb4ef094_38_flash_fwd_hdim256_bf16_softcap_sm90_cu_0106449f_34544cuda3std6ranges3__45__cpo9iter_moveE:
	.zero		1
	.type		_ZN74_INTERNAL_cb4ef094_38_flash_fwd_hdim256_bf16_softcap_sm90_cu_0106449f_34544cuda3std3__45__cpo5beginE,@object
	.size		_ZN74_INTERNAL_cb4ef094_38_flash_fwd_hdim256_bf16_softcap_sm90_cu_0106449f_34544cuda3std3__45__cpo5beginE,(_ZN74_INTERNAL_cb4ef094_38_flash_fwd_hdim256_bf16_softcap_sm90_cu_0106449f_34544cuda3std3__476_GLOBAL__N__cb4ef094_38_flash_fwd_hdim256_bf16_softcap_sm90_cu_0106449f_34546ignoreE - _ZN74_INTERNAL_cb4ef094_38_flash_fwd_hdim256_bf16_softcap_sm90_cu_0106449f_34544cuda3std3__45__cpo5beginE)
_ZN74_INTERNAL_cb4ef094_38_flash_fwd_hdim256_bf16_softcap_sm90_cu_0106449f_34544cuda3std3__45__cpo5beginE:
	.zero		1
	.type		_ZN74_INTERNAL_cb4ef094_38_flash_fwd_hdim256_bf16_softcap_sm90_cu_0106449f_34544cuda3std3__476_GLOBAL__N__cb4ef094_38_flash_fwd_hdim256_bf16_softcap_sm90_cu_0106449f_34546ignoreE,@object
	.size		_ZN74_INTERNAL_cb4ef094_38_flash_fwd_hdim256_bf16_softcap_sm90_cu_0106449f_34544cuda3std3__476_GLOBAL__N__cb4ef094_38_flash_fwd_hdim256_bf16_softcap_sm90_cu_0106449f_34546ignoreE,(_ZN74_INTERNAL_cb4ef094_38_flash_fwd_hdim256_bf16_softcap_sm90_cu_0106449f_34544cute7productE - _ZN74_INTERNAL_cb4ef094_38_flash_fwd_hdim256_bf16_softcap_sm90_cu_0106449f_34544cuda3std3__476_GLOBAL__N__cb4ef094_38_flash_fwd_hdim256_bf16_softcap_sm90_cu_0106449f_34546ignoreE)
_ZN74_INTERNAL_cb4ef094_38_flash_fwd_hdim256_bf16_softcap_sm90_cu_0106449f_34544cuda3std3__476_GLOBAL__N__cb4ef094_38_flash_fwd_hdim256_bf16_softcap_sm90_cu_0106449f_34546ignoreE:
	.zero		1
	.type		_ZN74_INTERNAL_cb4ef094_38_flash_fwd_hdim256_bf16_softcap_sm90_cu_0106449f_34544cute7productE,@object
	.size		_ZN74_INTERNAL_cb4ef094_38_flash_fwd_hdim256_bf16_softcap_sm90_cu_0106449f_34544cute7productE,(_ZN74_INTERNAL_cb4ef094_38_flash_fwd_hdim256_bf16_softcap_sm90_cu_0106449f_34544cuda3std3__45__cpo3endE - _ZN74_INTERNAL_cb4ef094_38_flash_fwd_hdim256_bf16_softcap_sm90_cu_0106449f_34544cute7productE)
_ZN74_INTERNAL_cb4ef094_38_flash_fwd_hdim256_bf16_softcap_sm90_cu_0106449f_34544cute7productE:
	.zero		1
	.type		_ZN74_INTERNAL_cb4ef094_38_flash_fwd_hdim256_bf16_softcap_sm90_cu_0106449f_34544cuda3std3__45__cpo3endE,@object
	.size		_ZN74_INTERNAL_cb4ef094_38_flash_fwd_hdim256_bf16_softcap_sm90_cu_0106449f_34544cuda3std3__45__cpo3endE,(_ZN74_INTERNAL_cb4ef094_38_flash_fwd_hdim256_bf16_softcap_sm90_cu_0106449f_34544cuda3std3__419piecewise_constructE - _ZN74_INTERNAL_cb4ef094_38_flash_fwd_hdim256_bf16_softcap_sm90_cu_0106449f_34544cuda3std3__45__cpo3endE)
_ZN74_INTERNAL_cb4ef094_38_flash_fwd_hdim256_bf16_softcap_sm90_cu_0106449f_34544cuda3std3__45__cpo3endE:
	.zero		1
	.type		_ZN74_INTERNAL_cb4ef094_38_flash_fwd_hdim256_bf16_softcap_sm90_cu_0106449f_34544cuda3std3__419piecewise_constructE,@object
	.size		_ZN74_INTERNAL_cb4ef094_38_flash_fwd_hdim256_bf16_softcap_sm90_cu_0106449f_34544cuda3std3__419piecewise_constructE,(_ZN74_INTERNAL_cb4ef094_38_flash_fwd_hdim256_bf16_softcap_sm90_cu_0106449f_34544cuda3std3__45__cpo4cendE - _ZN74_INTERNAL_cb4ef094_38_flash_fwd_hdim256_bf16_softcap_sm90_cu_0106449f_34544cuda3std3__419piecewise_constructE)
_ZN74_INTERNAL_cb4ef094_38_flash_fwd_hdim256_bf16_softcap_sm90_cu_0106449f_34544cuda3std3__419piecewise_constructE:
	.zero		1
	.type		_ZN74_INTERNAL_cb4ef094_38_flash_fwd_hdim256_bf16_softcap_sm90_cu_0106449f_34544cuda3std3__45__cpo4cendE,@object
	.size		_ZN74_INTERNAL_cb4ef094_38_flash_fwd_hdim256_bf16_softcap_sm90_cu_0106449f_34544cuda3std3__45__cpo4cendE,(_ZN74_INTERNAL_cb4ef094_38_flash_fwd_hdim256_bf16_softcap_sm90_cu_0106449f_34544cuda3std6ranges3__45__cpo4swapE - _ZN74_INTERNAL_cb4ef094_38_flash_fwd_hdim256_bf16_softcap_sm90_cu_0106449f_34544cuda3std3__45__cpo4cendE)
_ZN74_INTERNAL_cb4ef094_38_flash_fwd_hdim256_bf16_softcap_sm90_cu_0106449f_34544cuda3std3__45__cpo4cendE:
	.zero		1
	.type		_ZN74_INTERNAL_cb4ef094_38_flash_fwd_hdim256_bf16_softcap_sm90_cu_0106449f_34544cuda3std6ranges3__45__cpo4swapE,@object
	.size		_ZN74_INTERNAL_cb4ef094_38_flash_fwd_hdim256_bf16_softcap_sm90_cu_0106449f_34544cuda3std6ranges3__45__cpo4swapE,(.L_16 - _ZN74_INTERNAL_cb4ef094_38_flash_fwd_hdim256_bf16_softcap_sm90_cu_0106449f_34544cuda3std6ranges3__45__cpo4swapE)
_ZN74_INTERNAL_cb4ef094_38_flash_fwd_hdim256_bf16_softcap_sm90_cu_0106449f_34544cuda3std6ranges3__45__cpo4swapE:
	.zero		1
.L_16:


//--------------------- .nv.shared._ZN7cutlass13device_kernelIN5flash11enable_sm90INS1_16FlashAttnFwdSm90INS1_25CollectiveMainloopFwdSm90ILi2EN4cute5tupleIJNS5_1CILi2EEENS7_ILi1EEES9_EEENS6_IJNS7_ILi128EEENS7_ILi80EEENS7_ILi256EEEEEELi256ENS_10bfloat16_tEfNS_4arch4Sm90ELb0ELb0ELb1ELb0ELb0ELb0ELb0ELb1ELb1ELb0ELb0ELb0EEENS1_21CollectiveEpilogueFwdINS6_IJSB_SD_SC_EEESA_SF_SH_Li256ELb0ELb0ELb0ELb0EEENS1_29StaticPersistentTileSchedulerILb0EEEEEEEEEvNT_6ParamsE --------------------------
	.section	.nv.shared._ZN7cutlass13device_kernelIN5flash11enable_sm90INS1_16FlashAttnFwdSm90INS1_25CollectiveMainloopFwdSm90ILi2EN4cute5tupleIJNS5_1CILi2EEENS7_ILi1EEES9_EEENS6_IJNS7_ILi128EEENS7_ILi80EEENS7_ILi256EEEEEELi256ENS_10bfloat16_tEfNS_4arch4Sm90ELb0ELb0ELb1ELb0ELb0ELb0ELb0ELb1ELb1ELb0ELb0ELb0EEENS1_21CollectiveEpilogueFwdINS6_IJSB_SD_SC_EEESA_SF_SH_Li256ELb0ELb0ELb0ELb0EEENS1_29StaticPersistentTileSchedulerILb0EEEEEEEEEvNT_6ParamsE,"aw",@nobits
	.sectionflags	@""
	.align	16
	.zero		1024


//--------------------- .nv.shared._ZN7cutlass13device_kernelIN5flash11enable_sm90INS1_16FlashAttnFwdSm90INS1_25CollectiveMainloopFwdSm90ILi2EN4cute5tupleIJNS5_1CILi1EEES8_S8_EEENS6_IJNS7_ILi128EEENS7_ILi80EEENS7_ILi256EEEEEELi256ENS_10bfloat16_tEfNS_4arch4Sm90ELb0ELb0ELb1ELb1ELb0ELb0ELb0ELb1ELb1ELb0ELb0ELb0EEENS1_21CollectiveEpilogueFwdINS6_IJSA_SC_SB_EEES9_SE_SG_Li256ELb1ELb0ELb0ELb0EEENS1_36VarlenDynamicPersistentTileSchedulerILi128ELi80ELi256ELi32ELb0ELb0ELb1ELb0ELb1ELb1EEEEEEEEEvNT_6ParamsE --------------------------
	.section	.nv.shared._ZN7cutlass13device_kernelIN5flash11enable_sm90INS1_16FlashAttnFwdSm90INS1_25CollectiveMainloopFwdSm90ILi2EN4cute5tupleIJNS5_1CILi1EEES8_S8_EEENS6_IJNS7_ILi128EEENS7_ILi80EEENS7_ILi256EEEEEELi256ENS_10bfloat16_tEfNS_4arch4Sm90ELb0ELb0ELb1ELb1ELb0ELb0ELb0ELb1ELb1ELb0ELb0ELb0EEENS1_21CollectiveEpilogueFwdINS6_IJSA_SC_SB_EEES9_SE_SG_Li256ELb1ELb0ELb0ELb0EEENS1_36VarlenDynamicPersistentTileSchedulerILi128ELi80ELi256ELi32ELb0ELb0ELb1ELb0ELb1ELb1EEEEEEEEEvNT_6ParamsE,"aw",@nobits
	.sectionflags	@""
	.align	16
	.zero		1024


//--------------------- .nv.shared._ZN7cutlass13device_kernelIN5flash11enable_sm90INS1_16FlashAttnFwdSm90INS1_25CollectiveMainloopFwdSm90ILi2EN4cute5tupleIJNS5_1CILi1EEES8_S8_EEENS6_IJNS7_ILi128EEENS7_ILi80EEENS7_ILi256EEEEEELi256ENS_10bfloat16_tEfNS_4arch4Sm90ELb0ELb0ELb1ELb1ELb0ELb1ELb0ELb1ELb1ELb0ELb0ELb0EEENS1_21CollectiveEpilogueFwdINS6_IJSA_SC_SB_EEES9_SE_SG_Li256ELb1ELb0ELb0ELb0EEENS1_36VarlenDynamicPersistentTileSchedulerILi128ELi80ELi256ELi32ELb0ELb0ELb1ELb0ELb1ELb1EEEEEEEEEvNT_6ParamsE --------------------------
	.section	.nv.shared._ZN7cutlass13device_kernelIN5flash11enable_sm90INS1_16FlashAttnFwdSm90INS1_25CollectiveMainloopFwdSm90ILi2EN4cute5tupleIJNS5_1CILi1EEES8_S8_EEENS6_IJNS7_ILi128EEENS7_ILi80EEENS7_ILi256EEEEEELi256ENS_10bfloat16_tEfNS_4arch4Sm90ELb0ELb0ELb1ELb1ELb0ELb1ELb0ELb1ELb1ELb0ELb0ELb0EEENS1_21CollectiveEpilogueFwdINS6_IJSA_SC_SB_EEES9_SE_SG_Li256ELb1ELb0ELb0ELb0EEENS1_36VarlenDynamicPersistentTileSchedulerILi128ELi80ELi256ELi32ELb0ELb0ELb1ELb0ELb1ELb1EEEEEEEEEvNT_6ParamsE,"aw",@nobits
	.sectionflags	@""
	.align	16
	.zero		1024


//--------------------- .nv.shared._ZN7cutlass13device_kernelIN5flash11enable_sm90INS1_16FlashAttnFwdSm90INS1_25CollectiveMainloopFwdSm90ILi2EN4cute5tupleIJNS5_1CILi1EEES8_S8_EEENS6_IJNS7_ILi128EEENS7_ILi64EEENS7_ILi256EEEEEELi256ENS_10bfloat16_tEfNS_4arch4Sm90ELb0ELb1ELb1ELb0ELb0ELb0ELb0ELb1ELb1ELb0ELb0ELb0EEENS1_21CollectiveEpilogueFwdINS6_IJSA_SC_SB_EEES9_SE_SG_Li256ELb0ELb0ELb0ELb0EEENS1_30DynamicPersistentTileSchedulerILi256ELi32ELb0ELb0ELb1EEEEEEEEEvNT_6ParamsE --------------------------
	.section	.nv.shared._ZN7cutlass13device_kernelIN5flash11enable_sm90INS1_16FlashAttnFwdSm90INS1_25CollectiveMainloopFwdSm90ILi2EN4cute5tupleIJNS5_1CILi1EEES8_S8_EEENS6_IJNS7_ILi128EEENS7_ILi64EEENS7_ILi256EEEEEELi256ENS_10bfloat16_tEfNS_4arch4Sm90ELb0ELb1ELb1ELb0ELb0ELb0ELb0ELb1ELb1ELb0ELb0ELb0EEENS1_21CollectiveEpilogueFwdINS6_IJSA_SC_SB_EEES9_SE_SG_Li256ELb0ELb0ELb0ELb0EEENS1_30DynamicPersistentTileSchedulerILi256ELi32ELb0ELb0ELb1EEEEEEEEEvNT_6ParamsE,"aw",@nobits
	.sectionflags	@""
	.align	16
	.zero		1024


//--------------------- .nv.shared._ZN7cutlass13device_kernelIN5flash11enable_sm90INS1_16FlashAttnFwdSm90INS1_25CollectiveMainloopFwdSm90ILi2EN4cute5tupleIJNS5_1CILi1EEES8_S8_EEENS6_IJNS7_ILi128EEENS7_ILi64EEENS7_ILi256EEEEEELi256ENS_10bfloat16_tEfNS_4arch4Sm90ELb0ELb1ELb1ELb1ELb0ELb0ELb0ELb1ELb1ELb0ELb0ELb0EEENS1_21CollectiveEpilogueFwdINS6_IJSA_SC_SB_EEES9_SE_SG_Li256ELb1ELb0ELb0ELb0EEENS1_36VarlenDynamicPersistentTileSchedulerILi128ELi64ELi256ELi32ELb0ELb0ELb1ELb1ELb0ELb1EEEEEEEEEvNT_6ParamsE --------------------------
	.section	.nv.shared._ZN7cutlass13device_kernelIN5flash11enable_sm90INS1_16FlashAttnFwdSm90INS1_25CollectiveMainloopFwdSm90ILi2EN4cute5tupleIJNS5_1CILi1EEES8_S8_EEENS6_IJNS7_ILi128EEENS7_ILi64EEENS7_ILi256EEEEEELi256ENS_10bfloat16_tEfNS_4arch4Sm90ELb0ELb1ELb1ELb1ELb0ELb0ELb0ELb1ELb1ELb0ELb0ELb0EEENS1_21CollectiveEpilogueFwdINS6_IJSA_SC_SB_EEES9_SE_SG_Li256ELb1ELb0ELb0ELb0EEENS1_36VarlenDynamicPersistentTileSchedulerILi128ELi64ELi256ELi32ELb0ELb0ELb1ELb1ELb0ELb1EEEEEEEEEvNT_6ParamsE,"aw",@nobits
	.sectionflags	@""
	.align	16
	.zero		1024


//--------------------- .nv.shared._ZN7cutlass13device_kernelIN5flash11enable_sm90INS1_16FlashAttnFwdSm90INS1_25CollectiveMainloopFwdSm90ILi2EN4cute5tupleIJNS5_1CILi1EEES8_S8_EEENS6_IJNS7_ILi128EEENS7_ILi64EEENS7_ILi256EEEEEELi256ENS_10bfloat16_tEfNS_4arch4Sm90ELb0ELb1ELb1ELb1ELb0ELb1ELb0ELb1ELb1ELb0ELb0ELb0EEENS1_21CollectiveEpilogueFwdINS6_IJSA_SC_SB_EEES9_SE_SG_Li256ELb1ELb0ELb0ELb0EEENS1_36VarlenDynamicPersistentTileSchedulerILi128ELi64ELi256ELi32ELb0ELb0ELb1ELb1ELb0ELb1EEEEEEEEEvNT_6ParamsE --------------------------
	.section	.nv.shared._ZN7cutlass13device_kernelIN5flash11enable_sm90INS1_16FlashAttnFwdSm90INS1_25CollectiveMainloopFwdSm90ILi2EN4cute5tupleIJNS5_1CILi1EEES8_S8_EEENS6_IJNS7_ILi128EEENS7_ILi64EEENS7_ILi256EEEEEELi256ENS_10bfloat16_tEfNS_4arch4Sm90ELb0ELb1ELb1ELb1ELb0ELb1ELb0ELb1ELb1ELb0ELb0ELb0EEENS1_21CollectiveEpilogueFwdINS6_IJSA_SC_SB_EEES9_SE_SG_Li256ELb1ELb0ELb0ELb0EEENS1_36VarlenDynamicPersistentTileSchedulerILi128ELi64ELi256ELi32ELb0ELb0ELb1ELb1ELb0ELb1EEEEEEEEEvNT_6ParamsE,"aw",@nobits
	.sectionflags	@""
	.align	16
	.zero		1024


//--------------------- .nv.shared._ZN7cutlass13device_kernelIN5flash11enable_sm90INS1_16FlashAttnFwdSm90INS1_25CollectiveMainloopFwdSm90ILi2EN4cute5tupleIJNS5_1CILi1EEES8_S8_EEENS6_IJNS7_ILi128EEENS7_ILi80EEENS7_ILi256EEEEEELi256ENS_10bfloat16_tEfNS_4arch4Sm90ELb1ELb0ELb1ELb0ELb0ELb0ELb0ELb1ELb1ELb0ELb0ELb0EEENS1_21CollectiveEpilogueFwdINS6_IJSA_SC_SB_EEES9_SE_SG_Li256ELb0ELb0ELb0ELb0EEENS1_30DynamicPersistentTileSchedulerILi256ELi32ELb0ELb0ELb1EEEEEEEEEvNT_6ParamsE --------------------------
	.section	.nv.shared._ZN7cutlass13device_kernelIN5flash11enable_sm90INS1_16FlashAttnFwdSm90INS1_25CollectiveMainloopFwdSm90ILi2EN4cute5tupleIJNS5_1CILi1EEES8_S8_EEENS6_IJNS7_ILi128EEENS7_ILi80EEENS7_ILi256EEEEEELi256ENS_10bfloat16_tEfNS_4arch4Sm90ELb1ELb0ELb1ELb0ELb0ELb0ELb0ELb1ELb1ELb0ELb0ELb0EEENS1_21CollectiveEpilogueFwdINS6_IJSA_SC_SB_EEES9_SE_SG_Li256ELb0ELb0ELb0ELb0EEENS1_30DynamicPersistentTileSchedulerILi256ELi32ELb0ELb0ELb1EEEEEEEEEvNT_6ParamsE,"aw",@nobits
	.sectionflags	@""
	.align	16
	.zero		1024


//--------------------- .nv.shared._ZN7cutlass13device_kernelIN5flash11enable_sm90INS1_16FlashAttnFwdSm90INS1_25CollectiveMainloopFwdSm90ILi2EN4cute5tupleIJNS5_1CILi1EEES8_S8_EEENS6_IJNS7_ILi128EEENS7_ILi80EEENS7_ILi256EEEEEELi256ENS_10bfloat16_tEfNS_4arch4Sm90ELb1ELb0ELb1ELb1ELb0ELb0ELb0ELb1ELb1ELb0ELb0ELb0EEENS1_21CollectiveEpilogueFwdINS6_IJSA_SC_SB_EEES9_SE_SG_Li256ELb1ELb0ELb0ELb0EEENS1_36VarlenDynamicPersistentTileSchedulerILi128ELi80ELi256ELi32ELb0ELb0ELb1ELb1ELb1ELb1EEEEEEEEEvNT_6ParamsE --------------------------
	.section	.nv.shared._ZN7cutlass13device_kernelIN5flash11enable_sm90INS1_16FlashAttnFwdSm90INS1_25CollectiveMainloopFwdSm90ILi2EN4cute5tupleIJNS5_1CILi1EEES8_S8_EEENS6_IJNS7_ILi128EEENS7_ILi80EEENS7_ILi256EEEEEELi256ENS_10bfloat16_tEfNS_4arch4Sm90ELb1ELb0ELb1ELb1ELb0ELb0ELb0ELb1ELb1ELb0ELb0ELb0EEENS1_21CollectiveEpilogueFwdINS6_IJSA_SC_SB_EEES9_SE_SG_Li256ELb1ELb0ELb0ELb0EEENS1_36VarlenDynamicPersistentTileSchedulerILi128ELi80ELi256ELi32ELb0ELb0ELb1ELb1ELb1ELb1EEEEEEEEEvNT_6ParamsE,"aw",@nobits
	.sectionflags	@""
	.align	16
	.zero		1024


//--------------------- .nv.shared._ZN7cutlass13device_kernelIN5flash11enable_sm90INS1_16FlashAttnFwdSm90INS1_25CollectiveMainloopFwdSm90ILi2EN4cute5tupleIJNS5_1CILi1EEES8_S8_EEENS6_IJNS7_ILi128EEENS7_ILi80EEENS7_ILi256EEEEEELi256ENS_10bfloat16_tEfNS_4arch4Sm90ELb1ELb0ELb1ELb1ELb0ELb1ELb0ELb1ELb1ELb0ELb0ELb0EEENS1_21CollectiveEpilogueFwdINS6_IJSA_SC_SB_EEES9_SE_SG_Li256ELb1ELb0ELb0ELb0EEENS1_36VarlenDynamicPersistentTileSchedulerILi128ELi80ELi256ELi32ELb0ELb0ELb1ELb1ELb1ELb1EEEEEEEEEvNT_6ParamsE --------------------------
	.section	.nv.shared._ZN7cutlass13device_kernelIN5flash11enable_sm90INS1_16FlashAttnFwdSm90INS1_25CollectiveMainloopFwdSm90ILi2EN4cute5tupleIJNS5_1CILi1EEES8_S8_EEENS6_IJNS7_ILi128EEENS7_ILi80EEENS7_ILi256EEEEEELi256ENS_10bfloat16_tEfNS_4arch4Sm90ELb1ELb0ELb1ELb1ELb0ELb1ELb0ELb1ELb1ELb0ELb0ELb0EEENS1_21CollectiveEpilogueFwdINS6_IJSA_SC_SB_EEES9_SE_SG_Li256ELb1ELb0ELb0ELb0EEENS1_36VarlenDynamicPersistentTileSchedulerILi128ELi80ELi256ELi32ELb0ELb0ELb1ELb1ELb1ELb1EEEEEEEEEvNT_6ParamsE,"aw",@nobits
	.sectionflags	@""
	.align	16
	.zero		1024


//--------------------- .nv.constant0._ZN7cutlass13device_kernelIN5flash11enable_sm90INS1_16FlashAttnFwdSm90INS1_25CollectiveMainloopFwdSm90ILi2EN4cute5tupleIJNS5_1CILi1EEES8_S8_EEENS6_IJNS7_ILi128EEENS7_ILi80EEENS7_ILi256EEEEEELi256ENS_10bfloat16_tEfNS_4arch4Sm90ELb0ELb0ELb1ELb0ELb0ELb0ELb0ELb1ELb1ELb0ELb0ELb0EEENS1_21CollectiveEpilogueFwdINS6_IJSA_SC_SB_EEES9_SE_SG_Li256ELb0ELb0ELb0ELb0EEENS1_29StaticPersistentTileSchedulerILb0EEEEEEEEEvNT_6ParamsE --------------------------
	.section	.nv.constant0._ZN7cutlass13device_kernelIN5flash11enable_sm90INS1_16FlashAttnFwdSm90INS1_25CollectiveMainloopFwdSm90ILi2EN4cute5tupleIJNS5_1CILi1EEES8_S8_EEENS6_IJNS7_ILi128EEENS7_ILi80EEENS7_ILi256EEEEEELi256ENS_10bfloat16_tEfNS_4arch4Sm90ELb0ELb0ELb1ELb0ELb0ELb0ELb0ELb1ELb1ELb0ELb0ELb0EEENS1_21CollectiveEpilogueFwdINS6_IJSA_SC_SB_EEES9_SE_SG_Li256ELb0ELb0ELb0ELb0EEENS1_29StaticPersistentTileSchedulerILb0EEEEEEEEEvNT_6ParamsE,"a",@progbits
	.sectionflags	@""
	.align	4
.nv.constant0._ZN7cutlass13device_kernelIN5flash11enable_sm90INS1_16FlashAttnFwdSm90INS1_25CollectiveMainloopFwdSm90ILi2EN4cute5tupleIJNS5_1CILi1EEES8_S8_EEENS6_IJNS7_ILi128EEENS7_ILi80EEENS7_ILi256EEEEEELi256ENS_10bfloat16_tEfNS_4arch4Sm90ELb0ELb0ELb1ELb0ELb0ELb0ELb0ELb1ELb1ELb0ELb0ELb0EEENS1_21CollectiveEpilogueFwdINS6_IJSA_SC_SB_EEES9_SE_SG_Li256ELb0ELb0ELb0ELb0EEENS1_29StaticPersistentTileSchedulerILb0EEEEEEEEEvNT_6ParamsE:
	.zero		3584


//--------------------- .nv.constant0._ZN7cutlass13device_kernelIN5flash11enable_sm90INS1_16FlashAttnFwdSm90INS1_25CollectiveMainloopFwdSm90ILi2EN4cute5tupleIJNS5_1CILi2EEENS7_ILi1EEES9_EEENS6_IJNS7_ILi128EEENS7_ILi80EEENS7_ILi256EEEEEELi256ENS_10bfloat16_tEfNS_4arch4Sm90ELb0ELb0ELb1ELb0ELb0ELb0ELb0ELb1ELb1ELb0ELb0ELb0EEENS1_21CollectiveEpilogueFwdINS6_IJSB_SD_SC_EEESA_SF_SH_Li256ELb0ELb0ELb0ELb0EEENS1_29StaticPersistentTileSchedulerILb0EEEEEEEEEvNT_6ParamsE --------------------------
	.section	.nv.constant0._ZN7cutlass13device_kernelIN5flash11enable_sm90INS1_16FlashAttnFwdSm90INS1_25CollectiveMainloopFwdSm90ILi2EN4cute5tupleIJNS5_1CILi2EEENS7_ILi1EEES9_EEENS6_IJNS7_ILi128EEENS7_ILi80EEENS7_ILi256EEEEEELi256ENS_10bfloat16_tEfNS_4arch4Sm90ELb0ELb0ELb1ELb0ELb0ELb0ELb0ELb1ELb1ELb0ELb0ELb0EEENS1_21CollectiveEpilogueFwdINS6_IJSB_SD_SC_EEESA_SF_SH_Li256ELb0ELb0ELb0ELb0EEENS1_29StaticPersistentTileSchedulerILb0EEEEEEEEEvNT_6ParamsE,"a",@progbits
	.sectionflags	@""
	.align	4
.nv.constant0._ZN7cutlass13device_kernelIN5flash11enable_sm90INS1_16FlashAttnFwdSm90INS1_25CollectiveMainloopFwdSm90ILi2EN4cute5tupleIJNS5_1CILi2EEENS7_ILi1EEES9_EEENS6_IJNS7_ILi128EEENS7_ILi80EEENS7_ILi256EEEEEELi256ENS_10bfloat16_tEfNS_4arch4Sm90ELb0ELb0ELb1ELb0ELb0ELb0ELb0ELb1ELb1ELb0ELb0ELb0EEENS1_21CollectiveEpilogueFwdINS6_IJSB_SD_SC_EEESA_SF_SH_Li256ELb0ELb0ELb0ELb0EEENS1_29StaticPersistentTileSchedulerILb0EEEEEEEEEvNT_6ParamsE:
	.zero		3584


//--------------------- .nv.constant0._ZN7cutlass13device_kernelIN5flash11enable_sm90INS1_16FlashAttnFwdSm90INS1_25CollectiveMainloopFwdSm90ILi2EN4cute5tupleIJNS5_1CILi1EEES8_S8_EEENS6_IJNS7_ILi128EEENS7_ILi80EEENS7_ILi256EEEEEELi256ENS_10bfloat16_tEfNS_4arch4Sm90ELb0ELb0ELb1ELb1ELb0ELb0ELb0ELb1ELb1ELb0ELb0ELb0EEENS1_21CollectiveEpilogueFwdINS6_IJSA_SC_SB_EEES9_SE_SG_Li256ELb1ELb0ELb0ELb0EEENS1_36VarlenDynamicPersistentTileSchedulerILi128ELi80ELi256ELi32ELb0ELb0ELb1ELb0ELb1ELb1EEEEEEEEEvNT_6ParamsE --------------------------
	.section	.nv.constant0._ZN7cutlass13device_kernelIN5flash11enable_sm90INS1_16FlashAttnFwdSm90INS1_25CollectiveMainloopFwdSm90ILi2EN4cute5tupleIJNS5_1CILi1EEES8_S8_EEENS6_IJNS7_ILi128EEENS7_ILi80EEENS7_ILi256EEEEEELi256ENS_10bfloat16_tEfNS_4arch4Sm90ELb0ELb0ELb1ELb1ELb0ELb0ELb0ELb1ELb1ELb0ELb0ELb0EEENS1_21CollectiveEpilogueFwdINS6_IJSA_SC_SB_EEES9_SE_SG_Li256ELb1ELb0ELb0ELb0EEENS1_36VarlenDynamicPersistentTileSchedulerILi128ELi80ELi256ELi32ELb0ELb0ELb1ELb0ELb1ELb1EEEEEEEEEvNT_6ParamsE,"a",@progbits
	.sectionflags	@""
	.align	4
.nv.constant0._ZN7cutlass13device_kernelIN5flash11enable_sm90INS1_16FlashAttnFwdSm90INS1_25CollectiveMainloopFwdSm90ILi2EN4cute5tupleIJNS5_1CILi1EEES8_S8_EEENS6_IJNS7_ILi128EEENS7_ILi80EEENS7_ILi256EEEEEELi256ENS_10bfloat16_tEfNS_4arch4Sm90ELb0ELb0ELb1ELb1ELb0ELb0ELb0ELb1ELb1ELb0ELb0ELb0EEENS1_21CollectiveEpilogueFwdINS6_IJSA_SC_SB_EEES9_SE_SG_Li256ELb1ELb0ELb0ELb0EEENS1_36VarlenDynamicPersistentTileSchedulerILi128ELi80ELi256ELi32ELb0ELb0ELb1ELb0ELb1ELb1EEEEEEEEEvNT_6ParamsE:
	.zero		3200


//--------------------- .nv.constant0._ZN7cutlass13device_kernelIN5flash11enable_sm90INS1_16FlashAttnFwdSm90INS1_25CollectiveMainloopFwdSm90ILi2EN4cute5tupleIJNS5_1CILi1EEES8_S8_EEENS6_IJNS7_ILi128EEENS7_ILi80EEENS7_ILi256EEEEEELi256ENS_10bfloat16_tEfNS_4arch4Sm90ELb0ELb0ELb1ELb1ELb0ELb1ELb0ELb1ELb1ELb0ELb0ELb0EEENS1_21CollectiveEpilogueFwdINS6_IJSA_SC_SB_EEES9_SE_SG_Li256ELb1ELb0ELb0ELb0EEENS1_36VarlenDynamicPersistentTileSchedulerILi128ELi80ELi256ELi32ELb0ELb0ELb1ELb0ELb1ELb1EEEEEEEEEvNT_6ParamsE --------------------------
	.section	.nv.constant0._ZN7cutlass13device_kernelIN5flash11enable_sm90INS1_16FlashAttnFwdSm90INS1_25CollectiveMainloopFwdSm90ILi2EN4cute5tupleIJNS5_1CILi1EEES8_S8_EEENS6_IJNS7_ILi128EEENS7_ILi80EEENS7_ILi256EEEEEELi256ENS_10bfloat16_tEfNS_4arch4Sm90ELb0ELb0ELb1ELb1ELb0ELb1ELb0ELb1ELb1ELb0ELb0ELb0EEENS1_21CollectiveEpilogueFwdINS6_IJSA_SC_SB_EEES9_SE_SG_Li256ELb1ELb0ELb0ELb0EEENS1_36VarlenDynamicPersistentTileSchedulerILi128ELi80ELi256ELi32ELb0ELb0ELb1ELb0ELb1ELb1EEEEEEEEEvNT_6ParamsE,"a",@progbits
	.sectionflags	@""
	.align	4
.nv.constant0._ZN7cutlass13device_kernelIN5flash11enable_sm90INS1_16FlashAttnFwdSm90INS1_25CollectiveMainloopFwdSm90ILi2EN4cute5tupleIJNS5_1CILi1EEES8_S8_EEENS6_IJNS7_ILi128EEENS7_ILi80EEENS7_ILi256EEEEEELi256ENS_10bfloat16_tEfNS_4arch4Sm90ELb0ELb0ELb1ELb1ELb0ELb1ELb0ELb1ELb1ELb0ELb0ELb0EEENS1_21CollectiveEpilogueFwdINS6_IJSA_SC_SB_EEES9_SE_SG_Li256ELb1ELb0ELb0ELb0EEENS1_36VarlenDynamicPersistentTileSchedulerILi128ELi80ELi256ELi32ELb0ELb0ELb1ELb0ELb1ELb1EEEEEEEEEvNT_6ParamsE:
	.zero		3200


//--------------------- .nv.constant0._ZN7cutlass13device_kernelIN5flash11enable_sm90INS1_16FlashAttnFwdSm90INS1_25CollectiveMainloopFwdSm90ILi2EN4cute5tupleIJNS5_1CILi1EEES8_S8_EEENS6_IJNS7_ILi128EEENS7_ILi64EEENS7_ILi256EEEEEELi256ENS_10bfloat16_tEfNS_4arch4Sm90ELb0ELb1ELb1ELb0ELb0ELb0ELb0ELb1ELb1ELb0ELb0ELb0EEENS1_21CollectiveEpilogueFwdINS6_IJSA_SC_SB_EEES9_SE_SG_Li256ELb0ELb0ELb0ELb0EEENS1_30DynamicPersistentTileSchedulerILi256ELi32ELb0ELb0ELb1EEEEEEEEEvNT_6ParamsE --------------------------
	.section	.nv.constant0._ZN7cutlass13device_kernelIN5flash11enable_sm90INS1_16FlashAttnFwdSm90INS1_25CollectiveMainloopFwdSm90ILi2EN4cute5tupleIJNS5_1CILi1EEES8_S8_EEENS6_IJNS7_ILi128EEENS7_ILi64EEENS7_ILi256EEEEEELi256ENS_10bfloat16_tEfNS_4arch4Sm90ELb0ELb1ELb1ELb0ELb0ELb0ELb0ELb1ELb1ELb0ELb0ELb0EEENS1_21CollectiveEpilogueFwdINS6_IJSA_SC_SB_EEES9_SE_SG_Li256ELb0ELb0ELb0ELb0EEENS1_30DynamicPersistentTileSchedulerILi256ELi32ELb0ELb0ELb1EEEEEEEEEvNT_6ParamsE,"a",@progbits
	.sectionflags	@""
	.align	4
.nv.constant0._ZN7cutlass13device_kernelIN5flash11enable_sm90INS1_16FlashAttnFwdSm90INS1_25CollectiveMainloopFwdSm90ILi2EN4cute5tupleIJNS5_1CILi1EEES8_S8_EEENS6_IJNS7_ILi128EEENS7_ILi64EEENS7_ILi256EEEEEELi256ENS_10bfloat16_tEfNS_4arch4Sm90ELb0ELb1ELb1ELb0ELb0ELb0ELb0ELb1ELb1ELb0ELb0ELb0EEENS1_21CollectiveEpilogueFwdINS6_IJSA_SC_SB_EEES9_SE_SG_Li256ELb0ELb0ELb0ELb0EEENS1_30DynamicPersistentTileSchedulerILi256ELi32ELb0ELb0ELb1EEEEEEEEEvNT_6ParamsE:
	.zero		3584


//--------------------- .nv.constant0._ZN7cutlass13device_kernelIN5flash11enable_sm90INS1_16FlashAttnFwdSm90INS1_25CollectiveMainloopFwdSm90ILi2EN4cute5tupleIJNS5_1CILi1EEES8_S8_EEENS6_IJNS7_ILi128EEENS7_ILi64EEENS7_ILi256EEEEEELi256ENS_10bfloat16_tEfNS_4arch4Sm90ELb0ELb1ELb1ELb1ELb0ELb0ELb0ELb1ELb1ELb0ELb0ELb0EEENS1_21CollectiveEpilogueFwdINS6_IJSA_SC_SB_EEES9_SE_SG_Li256ELb1ELb0ELb0ELb0EEENS1_36VarlenDynamicPersistentTileSchedulerILi128ELi64ELi256ELi32ELb0ELb0ELb1ELb1ELb0ELb1EEEEEEEEEvNT_6ParamsE --------------------------
	.section	.nv.constant0._ZN7cutlass13device_kernelIN5flash11enable_sm90INS1_16FlashAttnFwdSm90INS1_25CollectiveMainloopFwdSm90ILi2EN4cute5tupleIJNS5_1CILi1EEES8_S8_EEENS6_IJNS7_ILi128EEENS7_ILi64EEENS7_ILi256EEEEEELi256ENS_10bfloat16_tEfNS_4arch4Sm90ELb0ELb1ELb1ELb1ELb0ELb0ELb0ELb1ELb1ELb0ELb0ELb0EEENS1_21CollectiveEpilogueFwdINS6_IJSA_SC_SB_EEES9_SE_SG_Li256ELb1ELb0ELb0ELb0EEENS1_36VarlenDynamicPersistentTileSchedulerILi128ELi64ELi256ELi32ELb0ELb0ELb1ELb1ELb0ELb1EEEEEEEEEvNT_6ParamsE,"a",@progbits
	.sectionflags	@""
	.align	4
.nv.constant0._ZN7cutlass13device_kernelIN5flash11enable_sm90INS1_16FlashAttnFwdSm90INS1_25CollectiveMainloopFwdSm90ILi2EN4cute5tupleIJNS5_1CILi1EEES8_S8_EEENS6_IJNS7_ILi128EEENS7_ILi64EEENS7_ILi256EEEEEELi256ENS_10bfloat16_tEfNS_4arch4Sm90ELb0ELb1ELb1ELb1ELb0ELb0ELb0ELb1ELb1ELb0ELb0ELb0EEENS1_21CollectiveEpilogueFwdINS6_IJSA_SC_SB_EEES9_SE_SG_Li256ELb1ELb0ELb0ELb0EEENS1_36VarlenDynamicPersistentTileSchedulerILi128ELi64ELi256ELi32ELb0ELb0ELb1ELb1ELb0ELb1EEEEEEEEEvNT_6ParamsE:
	.zero		3200


//--------------------- .nv.constant0._ZN7cutlass13device_kernelIN5flash11enable_sm90INS1_16FlashAttnFwdSm90INS1_25CollectiveMainloopFwdSm90ILi2EN4cute5tupleIJNS5_1CILi1EEES8_S8_EEENS6_IJNS7_ILi128EEENS7_ILi64EEENS7_ILi256EEEEEELi256ENS_10bfloat16_tEfNS_4arch4Sm90ELb0ELb1ELb1ELb1ELb0ELb1ELb0ELb1ELb1ELb0ELb0ELb0EEENS1_21CollectiveEpilogueFwdINS6_IJSA_SC_SB_EEES9_SE_SG_Li256ELb1ELb0ELb0ELb0EEENS1_36VarlenDynamicPersistentTileSchedulerILi128ELi64ELi256ELi32ELb0ELb0ELb1ELb1ELb0ELb1EEEEEEEEEvNT_6ParamsE --------------------------
	.section	.nv.constant0._ZN7cutlass13device_kernelIN5flash11enable_sm90INS1_16FlashAttnFwdSm90INS1_25CollectiveMainloopFwdSm90ILi2EN4cute5tupleIJNS5_1CILi1EEES8_S8_EEENS6_IJNS7_ILi128EEENS7_ILi64EEENS7_ILi256EEEEEELi256ENS_10bfloat16_tEfNS_4arch4Sm90ELb0ELb1ELb1ELb1ELb0ELb1ELb0ELb1ELb1ELb0ELb0ELb0EEENS1_21CollectiveEpilogueFwdINS6_IJSA_SC_SB_EEES9_SE_SG_Li256ELb1ELb0ELb0ELb0EEENS1_36VarlenDynamicPersistentTileSchedulerILi128ELi64ELi256ELi32ELb0ELb0ELb1ELb1ELb0ELb1EEEEEEEEEvNT_6ParamsE,"a",@progbits
	.sectionflags	@""
	.align	4
.nv.constant0._ZN7cutlass13device_kernelIN5flash11enable_sm90INS1_16FlashAttnFwdSm90INS1_25CollectiveMainloopFwdSm90ILi2EN4cute5tupleIJNS5_1CILi1EEES8_S8_EEENS6_IJNS7_ILi128EEENS7_ILi64EEENS7_ILi256EEEEEELi256ENS_10bfloat16_tEfNS_4arch4Sm90ELb0ELb1ELb1ELb1ELb0ELb1ELb0ELb1ELb1ELb0ELb0ELb0EEENS1_21CollectiveEpilogueFwdINS6_IJSA_SC_SB_EEES9_SE_SG_Li256ELb1ELb0ELb0ELb0EEENS1_36VarlenDynamicPersistentTileSchedulerILi128ELi64ELi256ELi32ELb0ELb0ELb1ELb1ELb0ELb1EEEEEEEEEvNT_6ParamsE:
	.zero		3200


//--------------------- .nv.constant0._ZN7cutlass13device_kernelIN5flash11enable_sm90INS1_16FlashAttnFwdSm90INS1_25CollectiveMainloopFwdSm90ILi2EN4cute5tupleIJNS5_1CILi1EEES8_S8_EEENS6_IJNS7_ILi128EEENS7_ILi80EEENS7_ILi256EEEEEELi256ENS_10bfloat16_tEfNS_4arch4Sm90ELb1ELb0ELb1ELb0ELb0ELb0ELb0ELb1ELb1ELb0ELb0ELb0EEENS1_21CollectiveEpilogueFwdINS6_IJSA_SC_SB_EEES9_SE_SG_Li256ELb0ELb0ELb0ELb0EEENS1_30DynamicPersistentTileSchedulerILi256ELi32ELb0ELb0ELb1EEEEEEEEEvNT_6ParamsE --------------------------
	.section	.nv.constant0._ZN7cutlass13device_kernelIN5flash11enable_sm90INS1_16FlashAttnFwdSm90INS1_25CollectiveMainloopFwdSm90ILi2EN4cute5tupleIJNS5_1CILi1EEES8_S8_EEENS6_IJNS7_ILi128EEENS7_ILi80EEENS7_ILi256EEEEEELi256ENS_10bfloat16_tEfNS_4arch4Sm90ELb1ELb0ELb1ELb0ELb0ELb0ELb0ELb1ELb1ELb0ELb0ELb0EEENS1_21CollectiveEpilogueFwdINS6_IJSA_SC_SB_EEES9_SE_SG_Li256ELb0ELb0ELb0ELb0EEENS1_30DynamicPersistentTileSchedulerILi256ELi32ELb0ELb0ELb1EEEEEEEEEvNT_6ParamsE,"a",@progbits
	.sectionflags	@""
	.align	4
.nv.constant0._ZN7cutlass13device_kernelIN5flash11enable_sm90INS1_16FlashAttnFwdSm90INS1_25CollectiveMainloopFwdSm90ILi2EN4cute5tupleIJNS5_1CILi1EEES8_S8_EEENS6_IJNS7_ILi128EEENS7_ILi80EEENS7_ILi256EEEEEELi256ENS_10bfloat16_tEfNS_4arch4Sm90ELb1ELb0ELb1ELb0ELb0ELb0ELb0ELb1ELb1ELb0ELb0ELb0EEENS1_21CollectiveEpilogueFwdINS6_IJSA_SC_SB_EEES9_SE_SG_Li256ELb0ELb0ELb0ELb0EEENS1_30DynamicPersistentTileSchedulerILi256ELi32ELb0ELb0ELb1EEEEEEEEEvNT_6ParamsE:
	.zero		3584


//--------------------- .nv.constant0._ZN7cutlass13device_kernelIN5flash11enable_sm90INS1_16FlashAttnFwdSm90INS1_25CollectiveMainloopFwdSm90ILi2EN4cute5tupleIJNS5_1CILi1EEES8_S8_EEENS6_IJNS7_ILi128EEENS7_ILi80EEENS7_ILi256EEEEEELi256ENS_10bfloat16_tEfNS_4arch4Sm90ELb1ELb0ELb1ELb1ELb0ELb0ELb0ELb1ELb1ELb0ELb0ELb0EEENS1_21CollectiveEpilogueFwdINS6_IJSA_SC_SB_EEES9_SE_SG_Li256ELb1ELb0ELb0ELb0EEENS1_36VarlenDynamicPersistentTileSchedulerILi128ELi80ELi256ELi32ELb0ELb0ELb1ELb1ELb1ELb1EEEEEEEEEvNT_6ParamsE --------------------------
	.section	.nv.constant0._ZN7cutlass13device_kernelIN5flash11enable_sm90INS1_16FlashAttnFwdSm90INS1_25CollectiveMainloopFwdSm90ILi2EN4cute5tupleIJNS5_1CILi1EEES8_S8_EEENS6_IJNS7_ILi128EEENS7_ILi80EEENS7_ILi256EEEEEELi256ENS_10bfloat16_tEfNS_4arch4Sm90ELb1ELb0ELb1ELb1ELb0ELb0ELb0ELb1ELb1ELb0ELb0ELb0EEENS1_21CollectiveEpilogueFwdINS6_IJSA_SC_SB_EEES9_SE_SG_Li256ELb1ELb0ELb0ELb0EEENS1_36VarlenDynamicPersistentTileSchedulerILi128ELi80ELi256ELi32ELb0ELb0ELb1ELb1ELb1ELb1EEEEEEEEEvNT_6ParamsE,"a",@progbits
	.sectionflags	@""
	.align	4
.nv.constant0._ZN7cutlass13device_kernelIN5flash11enable_sm90INS1_16FlashAttnFwdSm90INS1_25CollectiveMainloopFwdSm90ILi2EN4cute5tupleIJNS5_1CILi1EEES8_S8_EEENS6_IJNS7_ILi128EEENS7_ILi80EEENS7_ILi256EEEEEELi256ENS_10bfloat16_tEfNS_4arch4Sm90ELb1ELb0ELb1ELb1ELb0ELb0ELb0ELb1ELb1ELb0ELb0ELb0EEENS1_21CollectiveEpilogueFwdINS6_IJSA_SC_SB_EEES9_SE_SG_Li256ELb1ELb0ELb0ELb0EEENS1_36VarlenDynamicPersistentTileSchedulerILi128ELi80ELi256ELi32ELb0ELb0ELb1ELb1ELb1ELb1EEEEEEEEEvNT_6ParamsE:
	.zero		3200


//--------------------- .nv.constant0._ZN7cutlass13device_kernelIN5flash11enable_sm90INS1_16FlashAttnFwdSm90INS1_25CollectiveMainloopFwdSm90ILi2EN4cute5tupleIJNS5_1CILi1EEES8_S8_EEENS6_IJNS7_ILi128EEENS7_ILi80EEENS7_ILi256EEEEEELi256ENS_10bfloat16_tEfNS_4arch4Sm90ELb1ELb0ELb1ELb1ELb0ELb1ELb0ELb1ELb1ELb0ELb0ELb0EEENS1_21CollectiveEpilogueFwdINS6_IJSA_SC_SB_EEES9_SE_SG_Li256ELb1ELb0ELb0ELb0EEENS1_36VarlenDynamicPersistentTileSchedulerILi128ELi80ELi256ELi32ELb0ELb0ELb1ELb1ELb1ELb1EEEEEEEEEvNT_6ParamsE --------------------------
	.section	.nv.constant0._ZN7cutlass13device_kernelIN5flash11enable_sm90INS1_16FlashAttnFwdSm90INS1_25CollectiveMainloopFwdSm90ILi2EN4cute5tupleIJNS5_1CILi1EEES8_S8_EEENS6_IJNS7_ILi128EEENS7_ILi80EEENS7_ILi256EEEEEELi256ENS_10bfloat16_tEfNS_4arch4Sm90ELb1ELb0ELb1ELb1ELb0ELb1ELb0ELb1ELb1ELb0ELb0ELb0EEENS1_21CollectiveEpilogueFwdINS6_IJSA_SC_SB_EEES9_SE_SG_Li256ELb1ELb0ELb0ELb0EEENS1_36VarlenDynamicPersistentTileSchedulerILi128ELi80ELi256ELi32ELb0ELb0ELb1ELb1ELb1ELb1EEEEEEEEEvNT_6ParamsE,"a",@progbits
	.sectionflags	@""
	.align	4
.nv.constant0._ZN7cutlass13device_kernelIN5flash11enable_sm90INS1_16FlashAttnFwdSm90INS1_25CollectiveMainloopFwdSm90ILi2EN4cute5tupleIJNS5_1CILi1EEES8_S8_EEENS6_IJNS7_ILi128EEENS7_ILi80EEENS7_ILi256EEEEEELi256ENS_10bfloat16_tEfNS_4arch4Sm90ELb1ELb0ELb1ELb1ELb0ELb1ELb0ELb1ELb1ELb0ELb0ELb0EEENS1_21CollectiveEpilogueFwdINS6_IJSA_SC_SB_EEES9_SE_SG_Li256ELb1ELb0ELb0ELb0EEENS1_36VarlenDynamicPersistentTileSchedulerILi128ELi80ELi256ELi32ELb0ELb0ELb1ELb1ELb1ELb1EEEEEEEEEvNT_6ParamsE:
	.zero		3200


//--------------------- SYMBOLS --------------------------

	.type		.nv.reservedSmem.offset0,@object
	.size		.nv.reservedSmem.offset0,0x4
	.type		__assertfail,@function
